// Copyright (c) 2024, Tri Dao.
// Splitting the different head dimensions to different files to speed up compilation.
// This file is auto-generated. See "generate_kernels.py"
#include "namespace_config.h"
#include "flash_fwd_launch_template.h"

namespace FLASH_NAMESPACE {

template<>
void run_mha_fwd_<cutlass::bfloat16_t, 256, true>(Flash_fwd_params &params, cudaStream_t stream) {
    run_mha_fwd_hdim256<cutlass::bfloat16_t, true>(params, stream);
}

} // namespace FLASH_NAMESPACE

// ===== COMPILED SASS (sm_103a) =====

	.target	sm_103a

	.elftype	@"ET_EXEC"


//--------------------- .note.nv.tkinfo           --------------------------
	.section	.note.nv.tkinfo,"",@"SHT_NOTE"
	.sectionflags	@"SHF_NOTE_NV_TKINFO"
	.tkinfo
        /*0018*/ 	.word	0x00000002
        /*0030*/ 	.string	""
        /*0030*/ 	.string	"ptxas"
        /*0030*/ 	.string	"Cuda compilation tools, release 13.0, V13.0.88"
        /*0030*/ 	.string	"Build cuda_13.0.r13.0/compiler.36424714_0"
        /*0030*/ 	.string	"-arch sm_103a -m 64 "



//--------------------- .note.nv.cuinfo           --------------------------
	.section	.note.nv.cuinfo,"",@"SHT_NOTE"
	.sectionflags	@"SHF_NOTE_NV_CUINFO"
        /*0018*/ 	.short	0x0002
        /*001a*/ 	.short	0x0067
        /*001c*/ 	.short	0x0082
	.zero		2


//--------------------- .nv.info                  --------------------------
	.section	.nv.info,"",@"SHT_CUDA_INFO"
	.align	4


	//----- nvinfo : EIATTR_REGCOUNT
	.align		4
        /*0000*/ 	.byte	0x04, 0x2f
        /*0002*/ 	.short	(.L_12 - .L_11)
	.align		4
.L_11:
        /*0004*/ 	.word	index@(_ZN5flash16flash_fwd_kernelI23Flash_fwd_kernel_traitsILi256ELi128ELi64ELi8ELb0ELb0EN7cutlass10bfloat16_tE19Flash_kernel_traitsILi256ELi128ELi64ELi8ES3_EELb0ELb1ELb0ELb1ELb0ELb0ELb1ELb0EEEvNS_16Flash_fwd_paramsE)
        /*0008*/ 	.word	0x000000ff


	//----- nvinfo : EIATTR_FRAME_SIZE
	.align		4
.L_12:
        /*000c*/ 	.byte	0x04, 0x11
        /*000e*/ 	.short	(.L_14 - .L_13)
	.align		4
.L_13:
        /*0010*/ 	.word	index@(_ZN5flash16flash_fwd_kernelI23Flash_fwd_kernel_traitsILi256ELi128ELi64ELi8ELb0ELb0EN7cutlass10bfloat16_tE19Flash_kernel_traitsILi256ELi128ELi64ELi8ES3_EELb0ELb1ELb0ELb1ELb0ELb0ELb1ELb0EEEvNS_16Flash_fwd_paramsE)
        /*0014*/ 	.word	0x00000000


	//----- nvinfo : EIATTR_REGCOUNT
	.align		4
.L_14:
        /*0018*/ 	.byte	0x04, 0x2f
        /*001a*/ 	.short	(.L_16 - .L_15)
	.align		4
.L_15:
        /*001c*/ 	.word	index@(_ZN5flash16flash_fwd_kernelI23Flash_fwd_kernel_traitsILi256ELi128ELi64ELi8ELb0ELb0EN7cutlass10bfloat16_tE19Flash_kernel_traitsILi256ELi128ELi64ELi8ES3_EELb1ELb1ELb0ELb1ELb0ELb0ELb0ELb1EEEvNS_16Flash_fwd_paramsE)
        /*0020*/ 	.word	0x000000ff


	//----- nvinfo : EIATTR_FRAME_SIZE
	.align		4
.L_16:
        /*0024*/ 	.byte	0x04, 0x11
        /*0026*/ 	.short	(.L_18 - .L_17)
	.align		4
.L_17:
        /*0028*/ 	.word	index@(_ZN5flash16flash_fwd_kernelI23Flash_fwd_kernel_traitsILi256ELi128ELi64ELi8ELb0ELb0EN7cutlass10bfloat16_tE19Flash_kernel_traitsILi256ELi128ELi64ELi8ES3_EELb1ELb1ELb0ELb1ELb0ELb0ELb0ELb1EEEvNS_16Flash_fwd_paramsE)
        /*002c*/ 	.word	0x00000058


	//----- nvinfo : EIATTR_REGCOUNT
	.align		4
.L_18:
        /*0030*/ 	.byte	0x04, 0x2f
        /*0032*/ 	.short	(.L_20 - .L_19)
	.align		4
.L_19:
        /*0034*/ 	.word	index@(_ZN5flash16flash_fwd_kernelI23Flash_fwd_kernel_traitsILi256ELi128ELi64ELi8ELb0ELb0EN7cutlass10bfloat16_tE19Flash_kernel_traitsILi256ELi128ELi64ELi8ES3_EELb0ELb1ELb0ELb0ELb0ELb0ELb1ELb0EEEvNS_16Flash_fwd_paramsE)
        /*0038*/ 	.word	0x000000ff


	//----- nvinfo : EIATTR_FRAME_SIZE
	.align		4
.L_20:
        /*003c*/ 	.byte	0x04, 0x11
        /*003e*/ 	.short	(.L_22 - .L_21)
	.align		4
.L_21:
        /*0040*/ 	.word	index@(_ZN5flash16flash_fwd_kernelI23Flash_fwd_kernel_traitsILi256ELi128ELi64ELi8ELb0ELb0EN7cutlass10bfloat16_tE19Flash_kernel_traitsILi256ELi128ELi64ELi8ES3_EELb0ELb1ELb0ELb0ELb0ELb0ELb1ELb0EEEvNS_16Flash_fwd_paramsE)
        /*0044*/ 	.word	0x00000000


	//----- nvinfo : EIATTR_REGCOUNT
	.align		4
.L_22:
        /*0048*/ 	.byte	0x04, 0x2f
        /*004a*/ 	.short	(.L_24 - .L_23)
	.align		4
.L_23:
        /*004c*/ 	.word	index@(_ZN5flash16flash_fwd_kernelI23Flash_fwd_kernel_traitsILi256ELi128ELi64ELi8ELb0ELb0EN7cutlass10bfloat16_tE19Flash_kernel_traitsILi256ELi128ELi64ELi8ES3_EELb1ELb1ELb0ELb0ELb0ELb0ELb0ELb1EEEvNS_16Flash_fwd_paramsE)
        /*0050*/ 	.word	0x000000ff


	//----- nvinfo : EIATTR_FRAME_SIZE
	.align		4
.L_24:
        /*0054*/ 	.byte	0x04, 0x11
        /*0056*/ 	.short	(.L_26 - .L_25)
	.align		4
.L_25:
        /*0058*/ 	.word	index@(_ZN5flash16flash_fwd_kernelI23Flash_fwd_kernel_traitsILi256ELi128ELi64ELi8ELb0ELb0EN7cutlass10bfloat16_tE19Flash_kernel_traitsILi256ELi128ELi64ELi8ES3_EELb1ELb1ELb0ELb0ELb0ELb0ELb0ELb1EEEvNS_16Flash_fwd_paramsE)
        /*005c*/ 	.word	0x00000058


	//----- nvinfo : EIATTR_REGCOUNT
	.align		4
.L_26:
        /*0060*/ 	.byte	0x04, 0x2f
        /*0062*/ 	.short	(.L_28 - .L_27)
	.align		4
.L_27:
        /*0064*/ 	.word	index@(_ZN5flash16flash_fwd_kernelI23Flash_fwd_kernel_traitsILi256ELi128ELi64ELi8ELb0ELb0EN7cutlass10bfloat16_tE19Flash_kernel_traitsILi256ELi128ELi64ELi8ES3_EELb1ELb1ELb0ELb1ELb0ELb0ELb0ELb0EEEvNS_16Flash_fwd_paramsE)
        /*0068*/ 	.word	0x000000ff


	//----- nvinfo : EIATTR_FRAME_SIZE
	.align		4
.L_28:
        /*006c*/ 	.byte	0x04, 0x11
        /*006e*/ 	.short	(.L_30 - .L_29)
	.align		4
.L_29:
        /*0070*/ 	.word	index@(_ZN5flash16flash_fwd_kernelI23Flash_fwd_kernel_traitsILi256ELi128ELi64ELi8ELb0ELb0EN7cutlass10bfloat16_tE19Flash_kernel_traitsILi256ELi128ELi64ELi8ES3_EELb1ELb1ELb0ELb1ELb0ELb0ELb0ELb0EEEvNS_16Flash_fwd_paramsE)
        /*0074*/ 	.word	0x00000000


	//----- nvinfo : EIATTR_REGCOUNT
	.align		4
.L_30:
        /*0078*/ 	.byte	0x04, 0x2f
        /*007a*/ 	.short	(.L_32 - .L_31)
	.align		4
.L_31:
        /*007c*/ 	.word	index@(_ZN5flash16flash_fwd_kernelI23Flash_fwd_kernel_traitsILi256ELi128ELi64ELi8ELb0ELb0EN7cutlass10bfloat16_tE19Flash_kernel_traitsILi256ELi128ELi64ELi8ES3_EELb0ELb1ELb0ELb0ELb0ELb1ELb1ELb0EEEvNS_16Flash_fwd_paramsE)
        /*0080*/ 	.word	0x000000ff


	//----- nvinfo : EIATTR_FRAME_SIZE
	.align		4
.L_32:
        /*0084*/ 	.byte	0x04, 0x11
        /*0086*/ 	.short	(.L_34 - .L_33)
	.align		4
.L_33:
        /*0088*/ 	.word	index@(_ZN5flash16flash_fwd_kernelI23Flash_fwd_kernel_traitsILi256ELi128ELi64ELi8ELb0ELb0EN7cutlass10bfloat16_tE19Flash_kernel_traitsILi256ELi128ELi64ELi8ES3_EELb0ELb1ELb0ELb0ELb0ELb1ELb1ELb0EEEvNS_16Flash_fwd_paramsE)
        /*008c*/ 	.word	0x00000000


	//----- nvinfo : EIATTR_REGCOUNT
	.align		4
.L_34:
        /*0090*/ 	.byte	0x04, 0x2f
        /*0092*/ 	.short	(.L_36 - .L_35)
	.align		4
.L_35:
        /*0094*/ 	.word	index@(_ZN5flash16flash_fwd_kernelI23Flash_fwd_kernel_traitsILi256ELi128ELi64ELi8ELb0ELb0EN7cutlass10bfloat16_tE19Flash_kernel_traitsILi256ELi128ELi64ELi8ES3_EELb1ELb1ELb0ELb0ELb0ELb1ELb0ELb0EEEvNS_16Flash_fwd_paramsE)
        /*0098*/ 	.word	0x000000ff


	//----- nvinfo : EIATTR_FRAME_SIZE
	.align		4
.L_36:
        /*009c*/ 	.byte	0x04, 0x11
        /*009e*/ 	.short	(.L_38 - .L_37)
	.align		4
.L_37:
        /*00a0*/ 	.word	index@(_ZN5flash16flash_fwd_kernelI23Flash_fwd_kernel_traitsILi256ELi128ELi64ELi8ELb0ELb0EN7cutlass10bfloat16_tE19Flash_kernel_traitsILi256ELi128ELi64ELi8ES3_EELb1ELb1ELb0ELb0ELb0ELb1ELb0ELb0EEEvNS_16Flash_fwd_paramsE)
        /*00a4*/ 	.word	0x00000000


	//----- nvinfo : EIATTR_REGCOUNT
	.align		4
.L_38:
        /*00a8*/ 	.byte	0x04, 0x2f
        /*00aa*/ 	.short	(.L_40 - .L_39)
	.align		4
.L_39:
        /*00ac*/ 	.word	index@(_ZN5flash16flash_fwd_kernelI23Flash_fwd_kernel_traitsILi256ELi128ELi64ELi8ELb0ELb0EN7cutlass10bfloat16_tE19Flash_kernel_traitsILi256ELi128ELi64ELi8ES3_EELb1ELb1ELb0ELb0ELb0ELb0ELb0ELb0EEEvNS_16Flash_fwd_paramsE)
        /*00b0*/ 	.word	0x000000ff


	//----- nvinfo : EIATTR_FRAME_SIZE
	.align		4
.L_40:
        /*00b4*/ 	.byte	0x04, 0x11
        /*00b6*/ 	.short	(.L_42 - .L_41)
	.align		4
.L_41:
        /*00b8*/ 	.word	index@(_ZN5flash16flash_fwd_kernelI23Flash_fwd_kernel_traitsILi256ELi128ELi64ELi8ELb0ELb0EN7cutlass10bfloat16_tE19Flash_kernel_traitsILi256ELi128ELi64ELi8ES3_EELb1ELb1ELb0ELb0ELb0ELb0ELb0ELb0EEEvNS_16Flash_fwd_paramsE)
        /*00bc*/ 	.word	0x00000000


	//----- nvinfo : EIATTR_REGCOUNT
	.align		4
.L_42:
        /*00c0*/ 	.byte	0x04, 0x2f
        /*00c2*/ 	.short	(.L_44 - .L_43)
	.align		4
.L_43:
        /*00c4*/ 	.word	index@(_ZN5flash16flash_fwd_kernelI23Flash_fwd_kernel_traitsILi256ELi64ELi64ELi4ELb0ELb0EN7cutlass10bfloat16_tE19Flash_kernel_traitsILi256ELi64ELi64ELi4ES3_EELb0ELb1ELb0ELb1ELb0ELb0ELb1ELb0EEEvNS_16Flash_fwd_paramsE)
        /*00c8*/ 	.word	0x000000ff


	//----- nvinfo : EIATTR_FRAME_SIZE
	.align		4
.L_44:
        /*00cc*/ 	.byte	0x04, 0x11
        /*00ce*/ 	.short	(.L_46 - .L_45)
	.align		4
.L_45:
        /*00d0*/ 	.word	index@(_ZN5flash16flash_fwd_kernelI23Flash_fwd_kernel_traitsILi256ELi64ELi64ELi4ELb0ELb0EN7cutlass10bfloat16_tE19Flash_kernel_traitsILi256ELi64ELi64ELi4ES3_EELb0ELb1ELb0ELb1ELb0ELb0ELb1ELb0EEEvNS_16Flash_fwd_paramsE)
        /*00d4*/ 	.word	0x00000000


	//----- nvinfo : EIATTR_REGCOUNT
	.align		4
.L_46:
        /*00d8*/ 	.byte	0x04, 0x2f
        /*00da*/ 	.short	(.L_48 - .L_47)
	.align		4
.L_47:
        /*00dc*/ 	.word	index@(_ZN5flash16flash_fwd_kernelI23Flash_fwd_kernel_traitsILi256ELi64ELi64ELi4ELb0ELb0EN7cutlass10bfloat16_tE19Flash_kernel_traitsILi256ELi64ELi64ELi4ES3_EELb1ELb1ELb0ELb1ELb0ELb0ELb0ELb1EEEvNS_16Flash_fwd_paramsE)
        /*00e0*/ 	.word	0x000000ff


	//----- nvinfo : EIATTR_FRAME_SIZE
	.align		4
.L_48:
        /*00e4*/ 	.byte	0x04, 0x11
        /*00e6*/ 	.short	(.L_50 - .L_49)
	.align		4
.L_49:
        /*00e8*/ 	.word	index@(_ZN5flash16flash_fwd_kernelI23Flash_fwd_kernel_traitsILi256ELi64ELi64ELi4ELb0ELb0EN7cutlass10bfloat16_tE19Flash_kernel_traitsILi256ELi64ELi64ELi4ES3_EELb1ELb1ELb0ELb1ELb0ELb0ELb0ELb1EEEvNS_16Flash_fwd_paramsE)
        /*00ec*/ 	.word	0x00000058


	//----- nvinfo : EIATTR_REGCOUNT
	.align		4
.L_50:
        /*00f0*/ 	.byte	0x04, 0x2f
        /*00f2*/ 	.short	(.L_52 - .L_51)
	.align		4
.L_51:
        /*00f4*/ 	.word	index@(_ZN5flash16flash_fwd_kernelI23Flash_fwd_kernel_traitsILi256ELi64ELi64ELi4ELb0ELb0EN7cutlass10bfloat16_tE19Flash_kernel_traitsILi256ELi64ELi64ELi4ES3_EELb0ELb1ELb0ELb0ELb0ELb0ELb1ELb0EEEvNS_16Flash_fwd_paramsE)
        /*00f8*/ 	.word	0x000000ff


	//----- nvinfo : EIATTR_FRAME_SIZE
	.align		4
.L_52:
        /*00fc*/ 	.byte	0x04, 0x11
        /*00fe*/ 	.short	(.L_54 - .L_53)
	.align		4
.L_53:
        /*0100*/ 	.word	index@(_ZN5flash16flash_fwd_kernelI23Flash_fwd_kernel_traitsILi256ELi64ELi64ELi4ELb0ELb0EN7cutlass10bfloat16_tE19Flash_kernel_traitsILi256ELi64ELi64ELi4ES3_EELb0ELb1ELb0ELb0ELb0ELb0ELb1ELb0EEEvNS_16Flash_fwd_paramsE)
        /*0104*/ 	.word	0x00000000


	//----- nvinfo : EIATTR_REGCOUNT
	.align		4
.L_54:
        /*0108*/ 	.byte	0x04, 0x2f
        /*010a*/ 	.short	(.L_56 - .L_55)
	.align		4
.L_55:
        /*010c*/ 	.word	index@(_ZN5flash16flash_fwd_kernelI23Flash_fwd_kernel_traitsILi256ELi64ELi64ELi4ELb0ELb0EN7cutlass10bfloat16_tE19Flash_kernel_traitsILi256ELi64ELi64ELi4ES3_EELb1ELb1ELb0ELb0ELb0ELb0ELb0ELb1EEEvNS_16Flash_fwd_paramsE)
        /*0110*/ 	.word	0x000000ff


	//----- nvinfo : EIATTR_FRAME_SIZE
	.align		4
.L_56:
        /*0114*/ 	.byte	0x04, 0x11
        /*0116*/ 	.short	(.L_58 - .L_57)
	.align		4
.L_57:
        /*0118*/ 	.word	index@(_ZN5flash16flash_fwd_kernelI23Flash_fwd_kernel_traitsILi256ELi64ELi64ELi4ELb0ELb0EN7cutlass10bfloat16_tE19Flash_kernel_traitsILi256ELi64ELi64ELi4ES3_EELb1ELb1ELb0ELb0ELb0ELb0ELb0ELb1EEEvNS_16Flash_fwd_paramsE)
        /*011c*/ 	.word	0x00000160


	//----- nvinfo : EIATTR_REGCOUNT
	.align		4
.L_58:
        /*0120*/ 	.byte	0x04, 0x2f
        /*0122*/ 	.short	(.L_60 - .L_59)
	.align		4
.L_59:
        /*0124*/ 	.word	index@(_ZN5flash16flash_fwd_kernelI23Flash_fwd_kernel_traitsILi256ELi64ELi64ELi4ELb0ELb0EN7cutlass10bfloat16_tE19Flash_kernel_traitsILi256ELi64ELi64ELi4ES3_EELb1ELb1ELb0ELb1ELb0ELb0ELb0ELb0EEEvNS_16Flash_fwd_paramsE)
        /*0128*/ 	.word	0x000000ff


	//----- nvinfo : EIATTR_FRAME_SIZE
	.align		4
.L_60:
        /*012c*/ 	.byte	0x04, 0x11
        /*012e*/ 	.short	(.L_62 - .L_61)
	.align		4
.L_61:
        /*0130*/ 	.word	index@(_ZN5flash16flash_fwd_kernelI23Flash_fwd_kernel_traitsILi256ELi64ELi64ELi4ELb0ELb0EN7cutlass10bfloat16_tE19Flash_kernel_traitsILi256ELi64ELi64ELi4ES3_EELb1ELb1ELb0ELb1ELb0ELb0ELb0ELb0EEEvNS_16Flash_fwd_paramsE)
        /*0134*/ 	.word	0x00000000


	//----- nvinfo : EIATTR_REGCOUNT
	.align		4
.L_62:
        /*0138*/ 	.byte	0x04, 0x2f
        /*013a*/ 	.short	(.L_64 - .L_63)
	.align		4
.L_63:
        /*013c*/ 	.word	index@(_ZN5flash16flash_fwd_kernelI23Flash_fwd_kernel_traitsILi256ELi64ELi64ELi4ELb0ELb0EN7cutlass10bfloat16_tE19Flash_kernel_traitsILi256ELi64ELi64ELi4ES3_EELb0ELb1ELb0ELb0ELb0ELb1ELb1ELb0EEEvNS_16Flash_fwd_paramsE)
        /*0140*/ 	.word	0x000000fd


	//----- nvinfo : EIATTR_FRAME_SIZE
	.align		4
.L_64:
        /*0144*/ 	.byte	0x04, 0x11
        /*0146*/ 	.short	(.L_66 - .L_65)
	.align		4
.L_65:
        /*0148*/ 	.word	index@(_ZN5flash16flash_fwd_kernelI23Flash_fwd_kernel_traitsILi256ELi64ELi64ELi4ELb0ELb0EN7cutlass10bfloat16_tE19Flash_kernel_traitsILi256ELi64ELi64ELi4ES3_EELb0ELb1ELb0ELb0ELb0ELb1ELb1ELb0EEEvNS_16Flash_fwd_paramsE)
        /*014c*/ 	.word	0x00000000


	//----- nvinfo : EIATTR_REGCOUNT
	.align		4
.L_66:
        /*0150*/ 	.byte	0x04, 0x2f
        /*0152*/ 	.short	(.L_68 - .L_67)
	.align		4
.L_67:
        /*0154*/ 	.word	index@(_ZN5flash16flash_fwd_kernelI23Flash_fwd_kernel_traitsILi256ELi64ELi64ELi4ELb0ELb0EN7cutlass10bfloat16_tE19Flash_kernel_traitsILi256ELi64ELi64ELi4ES3_EELb1ELb1ELb0ELb0ELb0ELb1ELb0ELb0EEEvNS_16Flash_fwd_paramsE)
        /*0158*/ 	.word	0x000000ff


	//----- nvinfo : EIATTR_FRAME_SIZE
	.align		4
.L_68:
        /*015c*/ 	.byte	0x04, 0x11
        /*015e*/ 	.short	(.L_70 - .L_69)
	.align		4
.L_69:
        /*0160*/ 	.word	index@(_ZN5flash16flash_fwd_kernelI23Flash_fwd_kernel_traitsILi256ELi64ELi64ELi4ELb0ELb0EN7cutlass10bfloat16_tE19Flash_kernel_traitsILi256ELi64ELi64ELi4ES3_EELb1ELb1ELb0ELb0ELb0ELb1ELb0ELb0EEEvNS_16Flash_fwd_paramsE)
        /*0164*/ 	.word	0x00000000


	//----- nvinfo : EIATTR_REGCOUNT
	.align		4
.L_70:
        /*0168*/ 	.byte	0x04, 0x2f
        /*016a*/ 	.short	(.L_72 - .L_71)
	.align		4
.L_71:
        /*016c*/ 	.word	index@(_ZN5flash16flash_fwd_kernelI23Flash_fwd_kernel_traitsILi256ELi64ELi64ELi4ELb0ELb0EN7cutlass10bfloat16_tE19Flash_kernel_traitsILi256ELi64ELi64ELi4ES3_EELb1ELb1ELb0ELb0ELb0ELb0ELb0ELb0EEEvNS_16Flash_fwd_paramsE)
        /*0170*/ 	.word	0x000000ff


	//----- nvinfo : EIATTR_FRAME_SIZE
	.align		4
.L_72:
        /*0174*/ 	.byte	0x04, 0x11
        /*0176*/ 	.short	(.L_74 - .L_73)
	.align		4
.L_73:
        /*0178*/ 	.word	index@(_ZN5flash16flash_fwd_kernelI23Flash_fwd_kernel_traitsILi256ELi64ELi64ELi4ELb0ELb0EN7cutlass10bfloat16_tE19Flash_kernel_traitsILi256ELi64ELi64ELi4ES3_EELb1ELb1ELb0ELb0ELb0ELb0ELb0ELb0EEEvNS_16Flash_fwd_paramsE)
        /*017c*/ 	.word	0x00000000


	//----- nvinfo : EIATTR_REGCOUNT
	.align		4
.L_74:
        /*0180*/ 	.byte	0x04, 0x2f
        /*0182*/ 	.short	(.L_76 - .L_75)
	.align		4
.L_75:
        /*0184*/ 	.word	index@(_ZN5flash16flash_fwd_kernelI23Flash_fwd_kernel_traitsILi256ELi128ELi64ELi8ELb0ELb0EN7cutlass10bfloat16_tE19Flash_kernel_traitsILi256ELi128ELi64ELi8ES3_EELb0ELb1ELb0ELb1ELb0ELb0ELb0ELb0EEEvNS_16Flash_fwd_paramsE)
        /*0188*/ 	.word	0x000000ff


	//----- nvinfo : EIATTR_FRAME_SIZE
	.align		4
.L_76:
        /*018c*/ 	.byte	0x04, 0x11
        /*018e*/ 	.short	(.L_78 - .L_77)
	.align		4
.L_77:
        /*0190*/ 	.word	index@(_ZN5flash16flash_fwd_kernelI23Flash_fwd_kernel_traitsILi256ELi128ELi64ELi8ELb0ELb0EN7cutlass10bfloat16_tE19Flash_kernel_traitsILi256ELi128ELi64ELi8ES3_EELb0ELb1ELb0ELb1ELb0ELb0ELb0ELb0EEEvNS_16Flash_fwd_paramsE)
        /*0194*/ 	.word	0x00000000


	//----- nvinfo : EIATTR_REGCOUNT
	.align		4
.L_78:
        /*0198*/ 	.byte	0x04, 0x2f
        /*019a*/ 	.short	(.L_80 - .L_79)
	.align		4
.L_79:
        /*019c*/ 	.word	index@(_ZN5flash16flash_fwd_kernelI23Flash_fwd_kernel_traitsILi256ELi128ELi64ELi8ELb0ELb0EN7cutlass10bfloat16_tE19Flash_kernel_traitsILi256ELi128ELi64ELi8ES3_EELb0ELb1ELb0ELb0ELb0ELb0ELb0ELb0EEEvNS_16Flash_fwd_paramsE)
        /*01a0*/ 	.word	0x000000ff


	//----- nvinfo : EIATTR_FRAME_SIZE
	.align		4
.L_80:
        /*01a4*/ 	.byte	0x04, 0x11
        /*01a6*/ 	.short	(.L_82 - .L_81)
	.align		4
.L_81:
        /*01a8*/ 	.word	index@(_ZN5flash16flash_fwd_kernelI23Flash_fwd_kernel_traitsILi256ELi128ELi64ELi8ELb0ELb0EN7cutlass10bfloat16_tE19Flash_kernel_traitsILi256ELi128ELi64ELi8ES3_EELb0ELb1ELb0ELb0ELb0ELb0ELb0ELb0EEEvNS_16Flash_fwd_paramsE)
        /*01ac*/ 	.word	0x00000000


	//----- nvinfo : EIATTR_REGCOUNT
	.align		4
.L_82:
        /*01b0*/ 	.byte	0x04, 0x2f
        /*01b2*/ 	.short	(.L_84 - .L_83)
	.align		4
.L_83:
        /*01b4*/ 	.word	index@(_ZN5flash16flash_fwd_kernelI23Flash_fwd_kernel_traitsILi256ELi128ELi64ELi8ELb0ELb0EN7cutlass10bfloat16_tE19Flash_kernel_traitsILi256ELi128ELi64ELi8ES3_EELb0ELb1ELb0ELb0ELb0ELb1ELb0ELb0EEEvNS_16Flash_fwd_paramsE)
        /*01b8*/ 	.word	0x000000ff


	//----- nvinfo : EIATTR_FRAME_SIZE
	.align		4
.L_84:
        /*01bc*/ 	.byte	0x04, 0x11
        /*01be*/ 	.short	(.L_86 - .L_85)
	.align		4
.L_85:
        /*01c0*/ 	.word	index@(_ZN5flash16flash_fwd_kernelI23Flash_fwd_kernel_traitsILi256ELi128ELi64ELi8ELb0ELb0EN7cutlass10bfloat16_tE19Flash_kernel_traitsILi256ELi128ELi64ELi8ES3_EELb0ELb1ELb0ELb0ELb0ELb1ELb0ELb0EEEvNS_16Flash_fwd_paramsE)
        /*01c4*/ 	.word	0x00000000


	//----- nvinfo : EIATTR_REGCOUNT
	.align		4
.L_86:
        /*01c8*/ 	.byte	0x04, 0x2f
        /*01ca*/ 	.short	(.L_88 - .L_87)
	.align		4
.L_87:
        /*01cc*/ 	.word	index@(_ZN5flash16flash_fwd_kernelI23Flash_fwd_kernel_traitsILi256ELi64ELi64ELi4ELb0ELb0EN7cutlass10bfloat16_tE19Flash_kernel_traitsILi256ELi64ELi64ELi4ES3_EELb0ELb1ELb0ELb1ELb0ELb0ELb0ELb0EEEvNS_16Flash_fwd_paramsE)
        /*01d0*/ 	.word	0x000000fc


	//----- nvinfo : EIATTR_FRAME_SIZE
	.align		4
.L_88:
        /*01d4*/ 	.byte	0x04, 0x11
        /*01d6*/ 	.short	(.L_90 - .L_89)
	.align		4
.L_89:
        /*01d8*/ 	.word	index@(_ZN5flash16flash_fwd_kernelI23Flash_fwd_kernel_traitsILi256ELi64ELi64ELi4ELb0ELb0EN7cutlass10bfloat16_tE19Flash_kernel_traitsILi256ELi64ELi64ELi4ES3_EELb0ELb1ELb0ELb1ELb0ELb0ELb0ELb0EEEvNS_16Flash_fwd_paramsE)
        /*01dc*/ 	.word	0x00000000


	//----- nvinfo : EIATTR_REGCOUNT
	.align		4
.L_90:
        /*01e0*/ 	.byte	0x04, 0x2f
        /*01e2*/ 	.short	(.L_92 - .L_91)
	.align		4
.L_91:
        /*01e4*/ 	.word	index@(_ZN5flash16flash_fwd_kernelI23Flash_fwd_kernel_traitsILi256ELi64ELi64ELi4ELb0ELb0EN7cutlass10bfloat16_tE19Flash_kernel_traitsILi256ELi64ELi64ELi4ES3_EELb0ELb1ELb0ELb0ELb0ELb0ELb0ELb0EEEvNS_16Flash_fwd_paramsE)
        /*01e8*/ 	.word	0x000000fc


	//----- nvinfo : EIATTR_FRAME_SIZE
	.align		4
.L_92:
        /*01ec*/ 	.byte	0x04, 0x11
        /*01ee*/ 	.short	(.L_94 - .L_93)
	.align		4
.L_93:
        /*01f0*/ 	.word	index@(_ZN5flash16flash_fwd_kernelI23Flash_fwd_kernel_traitsILi256ELi64ELi64ELi4ELb0ELb0EN7cutlass10bfloat16_tE19Flash_kernel_traitsILi256ELi64ELi64ELi4ES3_EELb0ELb1ELb0ELb0ELb0ELb0ELb0ELb0EEEvNS_16Flash_fwd_paramsE)
        /*01f4*/ 	.word	0x00000000


	//----- nvinfo : EIATTR_REGCOUNT
	.align		4
.L_94:
        /*01f8*/ 	.byte	0x04, 0x2f
        /*01fa*/ 	.short	(.L_96 - .L_95)
	.align		4
.L_95:
        /*01fc*/ 	.word	index@(_ZN5flash16flash_fwd_kernelI23Flash_fwd_kernel_traitsILi256ELi64ELi64ELi4ELb0ELb0EN7cutlass10bfloat16_tE19Flash_kernel_traitsILi256ELi64ELi64ELi4ES3_EELb0ELb1ELb0ELb0ELb0ELb1ELb0ELb0EEEvNS_16Flash_fwd_paramsE)
        /*0200*/ 	.word	0x000000f4


	//----- nvinfo : EIATTR_FRAME_SIZE
	.align		4
.L_96:
        /*0204*/ 	.byte	0x04, 0x11
        /*0206*/ 	.short	(.L_98 - .L_97)
	.align		4
.L_97:
        /*0208*/ 	.word	index@(_ZN5flash16flash_fwd_kernelI23Flash_fwd_kernel_traitsILi256ELi64ELi64ELi4ELb0ELb0EN7cutlass10bfloat16_tE19Flash_kernel_traitsILi256ELi64ELi64ELi4ES3_EELb0ELb1ELb0ELb0ELb0ELb1ELb0ELb0EEEvNS_16Flash_fwd_paramsE)
        /*020c*/ 	.word	0x00000000


	//----- nvinfo : EIATTR_MIN_STACK_SIZE
	.align		4
.L_98:
        /*0210*/ 	.byte	0x04, 0x12
        /*0212*/ 	.short	(.L_100 - .L_99)
	.align		4
.L_99:
        /*0214*/ 	.word	index@(_ZN5flash16flash_fwd_kernelI23Flash_fwd_kernel_traitsILi256ELi64ELi64ELi4ELb0ELb0EN7cutlass10bfloat16_tE19Flash_kernel_traitsILi256ELi64ELi64ELi4ES3_EELb0ELb1ELb0ELb0ELb0ELb1ELb0ELb0EEEvNS_16Flash_fwd_paramsE)
        /*0218*/ 	.word	0x00000000


	//----- nvinfo : EIATTR_MIN_STACK_SIZE
	.align		4
.L_100:
        /*021c*/ 	.byte	0x04, 0x12
        /*021e*/ 	.short	(.L_102 - .L_101)
	.align		4
.L_101:
        /*0220*/ 	.word	index@(_ZN5flash16flash_fwd_kernelI23Flash_fwd_kernel_traitsILi256ELi64ELi64ELi4ELb0ELb0EN7cutlass10bfloat16_tE19Flash_kernel_traitsILi256ELi64ELi64ELi4ES3_EELb0ELb1ELb0ELb0ELb0ELb0ELb0ELb0EEEvNS_16Flash_fwd_paramsE)
        /*0224*/ 	.word	0x00000000


	//----- nvinfo : EIATTR_MIN_STACK_SIZE
	.align		4
.L_102:
        /*0228*/ 	.byte	0x04, 0x12
        /*022a*/ 	.short	(.L_104 - .L_103)
	.align		4
.L_103:
        /*022c*/ 	.word	index@(_ZN5flash16flash_fwd_kernelI23Flash_fwd_kernel_traitsILi256ELi64ELi64ELi4ELb0ELb0EN7cutlass10bfloat16_tE19Flash_kernel_traitsILi256ELi64ELi64ELi4ES3_EELb0ELb1ELb0ELb1ELb0ELb0ELb0ELb0EEEvNS_16Flash_fwd_paramsE)
        /*0230*/ 	.word	0x00000000


	//----- nvinfo : EIATTR_MIN_STACK_SIZE
	.align		4
.L_104:
        /*0234*/ 	.byte	0x04, 0x12
        /*0236*/ 	.short	(.L_106 - .L_105)
	.align		4
.L_105:
        /*0238*/ 	.word	index@(_ZN5flash16flash_fwd_kernelI23Flash_fwd_kernel_traitsILi256ELi128ELi64ELi8ELb0ELb0EN7cutlass10bfloat16_tE19Flash_kernel_traitsILi256ELi128ELi64ELi8ES3_EELb0ELb1ELb0ELb0ELb0ELb1ELb0ELb0EEEvNS_16Flash_fwd_paramsE)
        /*023c*/ 	.word	0x00000000


	//----- nvinfo : EIATTR_MIN_STACK_SIZE
	.align		4
.L_106:
        /*0240*/ 	.byte	0x04, 0x12
        /*0242*/ 	.short	(.L_108 - .L_107)
	.align		4
.L_107:
        /*0244*/ 	.word	index@(_ZN5flash16flash_fwd_kernelI23Flash_fwd_kernel_traitsILi256ELi128ELi64ELi8ELb0ELb0EN7cutlass10bfloat16_tE19Flash_kernel_traitsILi256ELi128ELi64ELi8ES3_EELb0ELb1ELb0ELb0ELb0ELb0ELb0ELb0EEEvNS_16Flash_fwd_paramsE)
        /*0248*/ 	.word	0x00000000


	//----- nvinfo : EIATTR_MIN_STACK_SIZE
	.align		4
.L_108:
        /*024c*/ 	.byte	0x04, 0x12
        /*024e*/ 	.short	(.L_110 - .L_109)
	.align		4
.L_109:
        /*0250*/ 	.word	index@(_ZN5flash16flash_fwd_kernelI23Flash_fwd_kernel_traitsILi256ELi128ELi64ELi8ELb0ELb0EN7cutlass10bfloat16_tE19Flash_kernel_traitsILi256ELi128ELi64ELi8ES3_EELb0ELb1ELb0ELb1ELb0ELb0ELb0ELb0EEEvNS_16Flash_fwd_paramsE)
        /*0254*/ 	.word	0x00000000


	//----- nvinfo : EIATTR_MIN_STACK_SIZE
	.align		4
.L_110:
        /*0258*/ 	.byte	0x04, 0x12
        /*025a*/ 	.short	(.L_112 - .L_111)
	.align		4
.L_111:
        /*025c*/ 	.word	index@(_ZN5flash16flash_fwd_kernelI23Flash_fwd_kernel_traitsILi256ELi64ELi64ELi4ELb0ELb0EN7cutlass10bfloat16_tE19Flash_kernel_traitsILi256ELi64ELi64ELi4ES3_EELb1ELb1ELb0ELb0ELb0ELb0ELb0ELb0EEEvNS_16Flash_fwd_paramsE)
        /*0260*/ 	.word	0x00000000


	//----- nvinfo : EIATTR_MIN_STACK_SIZE
	.align		4
.L_112:
        /*0264*/ 	.byte	0x04, 0x12
        /*0266*/ 	.short	(.L_114 - .L_113)
	.align		4
.L_113:
        /*0268*/ 	.word	index@(_ZN5flash16flash_fwd_kernelI23Flash_fwd_kernel_traitsILi256ELi64ELi64ELi4ELb0ELb0EN7cutlass10bfloat16_tE19Flash_kernel_traitsILi256ELi64ELi64ELi4ES3_EELb1ELb1ELb0ELb0ELb0ELb1ELb0ELb0EEEvNS_16Flash_fwd_paramsE)
        /*026c*/ 	.word	0x00000000


	//----- nvinfo : EIATTR_MIN_STACK_SIZE
	.align		4
.L_114:
        /*0270*/ 	.byte	0x04, 0x12
        /*0272*/ 	.short	(.L_116 - .L_115)
	.align		4
.L_115:
        /*0274*/ 	.word	index@(_ZN5flash16flash_fwd_kernelI23Flash_fwd_kernel_traitsILi256ELi64ELi64ELi4ELb0ELb0EN7cutlass10bfloat16_tE19Flash_kernel_traitsILi256ELi64ELi64ELi4ES3_EELb0ELb1ELb0ELb0ELb0ELb1ELb1ELb0EEEvNS_16Flash_fwd_paramsE)
        /*0278*/ 	.word	0x00000000


	//----- nvinfo : EIATTR_MIN_STACK_SIZE
	.align		4
.L_116:
        /*027c*/ 	.byte	0x04, 0x12
        /*027e*/ 	.short	(.L_118 - .L_117)
	.align		4
.L_117:
        /*0280*/ 	.word	index@(_ZN5flash16flash_fwd_kernelI23Flash_fwd_kernel_traitsILi256ELi64ELi64ELi4ELb0ELb0EN7cutlass10bfloat16_tE19Flash_kernel_traitsILi256ELi64ELi64ELi4ES3_EELb1ELb1ELb0ELb1ELb0ELb0ELb0ELb0EEEvNS_16Flash_fwd_paramsE)
        /*0284*/ 	.word	0x00000000


	//----- nvinfo : EIATTR_MIN_STACK_SIZE
	.align		4
.L_118:
        /*0288*/ 	.byte	0x04, 0x12
        /*028a*/ 	.short	(.L_120 - .L_119)
	.align		4
.L_119:
        /*028c*/ 	.word	index@(_ZN5flash16flash_fwd_kernelI23Flash_fwd_kernel_traitsILi256ELi64ELi64ELi4ELb0ELb0EN7cutlass10bfloat16_tE19Flash_kernel_traitsILi256ELi64ELi64ELi4ES3_EELb1ELb1ELb0ELb0ELb0ELb0ELb0ELb1EEEvNS_16Flash_fwd_paramsE)
        /*0290*/ 	.word	0x00000160


	//----- nvinfo : EIATTR_MIN_STACK_SIZE
	.align		4
.L_120:
        /*0294*/ 	.byte	0x04, 0x12
        /*0296*/ 	.short	(.L_122 - .L_121)
	.align		4
.L_121:
        /*0298*/ 	.word	index@(_ZN5flash16flash_fwd_kernelI23Flash_fwd_kernel_traitsILi256ELi64ELi64ELi4ELb0ELb0EN7cutlass10bfloat16_tE19Flash_kernel_traitsILi256ELi64ELi64ELi4ES3_EELb0ELb1ELb0ELb0ELb0ELb0ELb1ELb0EEEvNS_16Flash_fwd_paramsE)
        /*029c*/ 	.word	0x00000000


	//----- nvinfo : EIATTR_MIN_STACK_SIZE
	.align		4
.L_122:
        /*02a0*/ 	.byte	0x04, 0x12
        /*02a2*/ 	.short	(.L_124 - .L_123)
	.align		4
.L_123:
        /*02a4*/ 	.word	index@(_ZN5flash16flash_fwd_kernelI23Flash_fwd_kernel_traitsILi256ELi64ELi64ELi4ELb0ELb0EN7cutlass10bfloat16_tE19Flash_kernel_traitsILi256ELi64ELi64ELi4ES3_EELb1ELb1ELb0ELb1ELb0ELb0ELb0ELb1EEEvNS_16Flash_fwd_paramsE)
        /*02a8*/ 	.word	0x00000058


	//----- nvinfo : EIATTR_MIN_STACK_SIZE
	.align		4
.L_124:
        /*02ac*/ 	.byte	0x04, 0x12
        /*02ae*/ 	.short	(.L_126 - .L_125)
	.align		4
.L_125:
        /*02b0*/ 	.word	index@(_ZN5flash16flash_fwd_kernelI23Flash_fwd_kernel_traitsILi256ELi64ELi64ELi4ELb0ELb0EN7cutlass10bfloat16_tE19Flash_kernel_traitsILi256ELi64ELi64ELi4ES3_EELb0ELb1ELb0ELb1ELb0ELb0ELb1ELb0EEEvNS_16Flash_fwd_paramsE)
        /*02b4*/ 	.word	0x00000000


	//----- nvinfo : EIATTR_MIN_STACK_SIZE
	.align		4
.L_126:
        /*02b8*/ 	.byte	0x04, 0x12
        /*02ba*/ 	.short	(.L_128 - .L_127)
	.align		4
.L_127:
        /*02bc*/ 	.word	index@(_ZN5flash16flash_fwd_kernelI23Flash_fwd_kernel_traitsILi256ELi128ELi64ELi8ELb0ELb0EN7cutlass10bfloat16_tE19Flash_kernel_traitsILi256ELi128ELi64ELi8ES3_EELb1ELb1ELb0ELb0ELb0ELb0ELb0ELb0EEEvNS_16Flash_fwd_paramsE)
        /*02c0*/ 	.word	0x00000000


	//----- nvinfo : EIATTR_MIN_STACK_SIZE
	.align		4
.L_128:
        /*02c4*/ 	.byte	0x04, 0x12
        /*02c6*/ 	.short	(.L_130 - .L_129)
	.align		4
.L_129:
        /*02c8*/ 	.word	index@(_ZN5flash16flash_fwd_kernelI23Flash_fwd_kernel_traitsILi256ELi128ELi64ELi8ELb0ELb0EN7cutlass10bfloat16_tE19Flash_kernel_traitsILi256ELi128ELi64ELi8ES3_EELb1ELb1ELb0ELb0ELb0ELb1ELb0ELb0EEEvNS_16Flash_fwd_paramsE)
        /*02cc*/ 	.word	0x00000000


	//----- nvinfo : EIATTR_MIN_STACK_SIZE
	.align		4
.L_130:
        /*02d0*/ 	.byte	0x04, 0x12
        /*02d2*/ 	.short	(.L_132 - .L_131)
	.align		4
.L_131:
        /*02d4*/ 	.word	index@(_ZN5flash16flash_fwd_kernelI23Flash_fwd_kernel_traitsILi256ELi128ELi64ELi8ELb0ELb0EN7cutlass10bfloat16_tE19Flash_kernel_traitsILi256ELi128ELi64ELi8ES3_EELb0ELb1ELb0ELb0ELb0ELb1ELb1ELb0EEEvNS_16Flash_fwd_paramsE)
        /*02d8*/ 	.word	0x00000000


	//----- nvinfo : EIATTR_MIN_STACK_SIZE
	.align		4
.L_132:
        /*02dc*/ 	.byte	0x04, 0x12
        /*02de*/ 	.short	(.L_134 - .L_133)
	.align		4
.L_133:
        /*02e0*/ 	.word	index@(_ZN5flash16flash_fwd_kernelI23Flash_fwd_kernel_traitsILi256ELi128ELi64ELi8ELb0ELb0EN7cutlass10bfloat16_tE19Flash_kernel_traitsILi256ELi128ELi64ELi8ES3_EELb1ELb1ELb0ELb1ELb0ELb0ELb0ELb0EEEvNS_16Flash_fwd_paramsE)
        /*02e4*/ 	.word	0x00000000


	//----- nvinfo : EIATTR_MIN_STACK_SIZE
	.align		4
.L_134:
        /*02e8*/ 	.byte	0x04, 0x12
        /*02ea*/ 	.short	(.L_136 - .L_135)
	.align		4
.L_135:
        /*02ec*/ 	.word	index@(_ZN5flash16flash_fwd_kernelI23Flash_fwd_kernel_traitsILi256ELi128ELi64ELi8ELb0ELb0EN7cutlass10bfloat16_tE19Flash_kernel_traitsILi256ELi128ELi64ELi8ES3_EELb1ELb1ELb0ELb0ELb0ELb0ELb0ELb1EEEvNS_16Flash_fwd_paramsE)
        /*02f0*/ 	.word	0x00000058


	//----- nvinfo : EIATTR_MIN_STACK_SIZE
	.align		4
.L_136:
        /*02f4*/ 	.byte	0x04, 0x12
        /*02f6*/ 	.short	(.L_138 - .L_137)
	.align		4
.L_137:
        /*02f8*/ 	.word	index@(_ZN5flash16flash_fwd_kernelI23Flash_fwd_kernel_traitsILi256ELi128ELi64ELi8ELb0ELb0EN7cutlass10bfloat16_tE19Flash_kernel_traitsILi256ELi128ELi64ELi8ES3_EELb0ELb1ELb0ELb0ELb0ELb0ELb1ELb0EEEvNS_16Flash_fwd_paramsE)
        /*02fc*/ 	.word	0x00000000


	//----- nvinfo : EIATTR_MIN_STACK_SIZE
	.align		4
.L_138:
        /*0300*/ 	.byte	0x04, 0x12
        /*0302*/ 	.short	(.L_140 - .L_139)
	.align		4
.L_139:
        /*0304*/ 	.word	index@(_ZN5flash16flash_fwd_kernelI23Flash_fwd_kernel_traitsILi256ELi128ELi64ELi8ELb0ELb0EN7cutlass10bfloat16_tE19Flash_kernel_traitsILi256ELi128ELi64ELi8ES3_EELb1ELb1ELb0ELb1ELb0ELb0ELb0ELb1EEEvNS_16Flash_fwd_paramsE)
        /*0308*/ 	.word	0x00000058


	//----- nvinfo : EIATTR_MIN_STACK_SIZE
	.align		4
.L_140:
        /*030c*/ 	.byte	0x04, 0x12
        /*030e*/ 	.short	(.L_142 - .L_141)
	.align		4
.L_141:
        /*0310*/ 	.word	index@(_ZN5flash16flash_fwd_kernelI23Flash_fwd_kernel_traitsILi256ELi128ELi64ELi8ELb0ELb0EN7cutlass10bfloat16_tE19Flash_kernel_traitsILi256ELi128ELi64ELi8ES3_EELb0ELb1ELb0ELb1ELb0ELb0ELb1ELb0EEEvNS_16Flash_fwd_paramsE)
        /*0314*/ 	.word	0x00000000
.L_142:


//--------------------- .nv.compat                --------------------------
	.section	.nv.compat,"",@"SHT_CUDA_COMPAT_INFO"
	.align	4
        /*0000*/ 	.byte	0x02, 0x09, 0x01, 0x00, 0x02, 0x02, 0x01, 0x00, 0x02, 0x05, 0x05, 0x00, 0x03, 0x07, 0x01, 0x01
        /*0010*/ 	.byte	0x02, 0x03, 0x00, 0x00, 0x02, 0x06, 0x01, 0x00, 0x04, 0x0b, 0x08, 0x00, 0x00, 0x00, 0x00, 0x00
        /*0020*/ 	.byte	0x00, 0x00, 0x00, 0x00


//--------------------- .nv.info._ZN5flash16flash_fwd_kernelI23Flash_fwd_kernel_traitsILi256ELi64ELi64ELi4ELb0ELb0EN7cutlass10bfloat16_tE19Flash_kernel_traitsILi256ELi64ELi64ELi4ES3_EELb0ELb1ELb0ELb0ELb0ELb1ELb0ELb0EEEvNS_16Flash_fwd_paramsE --------------------------
	.section	.nv.info._ZN5flash16flash_fwd_kernelI23Flash_fwd_kernel_traitsILi256ELi64ELi64ELi4ELb0ELb0EN7cutlass10bfloat16_tE19Flash_kernel_traitsILi256ELi64ELi64ELi4ES3_EELb0ELb1ELb0ELb0ELb0ELb1ELb0ELb0EEEvNS_16Flash_fwd_paramsE,"",@"SHT_CUDA_INFO"
	.sectionflags	@""
	.align	4


	//----- nvinfo : EIATTR_CUDA_API_VERSION
	.align		4
        /*0000*/ 	.byte	0x04, 0x37
        /*0002*/ 	.short	(.L_144 - .L_143)
.L_143:
        /*0004*/ 	.word	0x00000082


	//----- nvinfo : EIATTR_KPARAM_INFO
	.align		4
.L_144:
        /*0008*/ 	.byte	0x04, 0x17
        /*000a*/ 	.short	(.L_146 - .L_145)
.L_145:
        /*000c*/ 	.word	0x00000000
        /*0010*/ 	.short	0x0000
        /*0012*/ 	.short	0x0000
        /*0014*/ 	.byte	0x00, 0xf0, 0x41, 0x07


	//----- nvinfo : EIATTR_SPARSE_MMA_MASK
	.align		4
.L_146:
        /*0018*/ 	.byte	0x03, 0x50
        /*001a*/ 	.short	0x0000


	//----- nvinfo : EIATTR_MAXREG_COUNT
	.align		4
        /*001c*/ 	.byte	0x03, 0x1b
        /*001e*/ 	.short	0x00ff


	//----- nvinfo : EIATTR_NUM_BARRIERS
	.align		4
        /*0020*/ 	.byte	0x02, 0x4c
        /*0022*/ 	.byte	0x01
	.zero		1


	//----- nvinfo : EIATTR_MERCURY_ISA_VERSION
	.align		4
        /*0024*/ 	.byte	0x03, 0x5f
        /*0026*/ 	.short	0x0101


	//----- nvinfo : EIATTR_INT_WARP_WIDE_INSTR_OFFSETS
	.align		4
        /*0028*/ 	.byte	0x04, 0x31
        /*002a*/ 	.short	(.L_148 - .L_147)


	//   ....[0]....
.L_147:
        /*002c*/ 	.word	0x00001cf0


	//   ....[1]....
        /*0030*/ 	.word	0x00001e40


	//   ....[2]....
        /*0034*/ 	.word	0x000022f0


	//----- nvinfo : EIATTR_COOP_GROUP_MASK_REGIDS
	.align		4
.L_148:
        /*0038*/ 	.byte	0x04, 0x29
        /*003a*/ 	.short	(.L_150 - .L_149)


	//   ....[0]....
.L_149:
        /*003c*/ 	.word	0xffffffff


	//   ....[1]....
        /*0040*/ 	.word	0xffffffff


	//   ....[2]....
        /*0044*/ 	.word	0xffffffff


	//   ....[3]....
        /*0048*/ 	.word	0xffffffff


	//   ....[4]....
        /*004c*/ 	.word	0xffffffff


	//   ....[5]....
        /*0050*/ 	.word	0xffffffff


	//   ....[6]....
        /*0054*/ 	.word	0xffffffff


	//   ....[7]....
        /*0058*/ 	.word	0xffffffff


	//   ....[8]....
        /*005c*/ 	.word	0xffffffff


	//   ....[9]....
        /*0060*/ 	.word	0xffffffff


	//   ....[10]....
        /*0064*/ 	.word	0xffffffff


	//   ....[11]....
        /*0068*/ 	.word	0xffffffff


	//   ....[12]....
        /*006c*/ 	.word	0xffffffff


	//   ....[13]....
        /*0070*/ 	.word	0xffffffff


	//   ....[14]....
        /*0074*/ 	.word	0xffffffff


	//   ....[15]....
        /*0078*/ 	.word	0xffffffff


	//----- nvinfo : EIATTR_COOP_GROUP_INSTR_OFFSETS
	.align		4
.L_150:
        /*007c*/ 	.byte	0x04, 0x28
        /*007e*/ 	.short	(.L_152 - .L_151)


	//   ....[0]....
.L_151:
        /*0080*/ 	.word	0x00003f90


	//   ....[1]....
        /*0084*/ 	.word	0x00003fe0


	//   ....[2]....
        /*0088*/ 	.word	0x00004070


	//   ....[3]....
        /*008c*/ 	.word	0x000040a0


	//   ....[4]....
        /*0090*/ 	.word	0x00007080


	//   ....[5]....
        /*0094*/ 	.word	0x00007100


	//   ....[6]....
        /*0098*/ 	.word	0x00007180


	//   ....[7]....
        /*009c*/ 	.word	0x000071a0


	//   ....[8]....
        /*00a0*/ 	.word	0x0000a4b0


	//   ....[9]....
        /*00a4*/ 	.word	0x0000a4d0


	//   ....[10]....
        /*00a8*/ 	.word	0x0000a540


	//   ....[11]....
        /*00ac*/ 	.word	0x0000a550


	//   ....[12]....
        /*00b0*/ 	.word	0x0000c1a0


	//   ....[13]....
        /*00b4*/ 	.word	0x0000c1e0


	//   ....[14]....
        /*00b8*/ 	.word	0x0000c2b0


	//   ....[15]....
        /*00bc*/ 	.word	0x0000c2d0


	//----- nvinfo : EIATTR_VRC_CTA_INIT_COUNT
	.align		4
.L_152:
        /*00c0*/ 	.byte	0x02, 0x4a
	.zero		1
	.zero		1


	//----- nvinfo : EIATTR_EXIT_INSTR_OFFSETS
	.align		4
        /*00c4*/ 	.byte	0x04, 0x1c
        /*00c6*/ 	.short	(.L_154 - .L_153)


	//   ....[0]....
.L_153:
        /*00c8*/ 	.word	0x000004a0


	//   ....[1]....
        /*00cc*/ 	.word	0x000010c0


	//   ....[2]....
        /*00d0*/ 	.word	0x00001150


	//   ....[3]....
        /*00d4*/ 	.word	0x0000df10


	//   ....[4]....
        /*00d8*/ 	.word	0x0000e020


	//----- nvinfo : EIATTR_CRS_STACK_SIZE
	.align		4
.L_154:
        /*00dc*/ 	.byte	0x04, 0x1e
        /*00de*/ 	.short	(.L_156 - .L_155)
.L_155:
        /*00e0*/ 	.word	0x00000000


	//----- nvinfo : EIATTR_CBANK_PARAM_SIZE
	.align		4
.L_156:
        /*00e4*/ 	.byte	0x03, 0x19
        /*00e6*/ 	.short	0x01d0


	//----- nvinfo : EIATTR_PARAM_CBANK
	.align		4
        /*00e8*/ 	.byte	0x04, 0x0a
        /*00ea*/ 	.short	(.L_158 - .L_157)
	.align		4
.L_157:
        /*00ec*/ 	.word	index@(.nv.constant0._ZN5flash16flash_fwd_kernelI23Flash_fwd_kernel_traitsILi256ELi64ELi64ELi4ELb0ELb0EN7cutlass10bfloat16_tE19Flash_kernel_traitsILi256ELi64ELi64ELi4ES3_EELb0ELb1ELb0ELb0ELb0ELb1ELb0ELb0EEEvNS_16Flash_fwd_paramsE)
        /*00f0*/ 	.short	0x0380
        /*00f2*/ 	.short	0x01d0


	//----- nvinfo : EIATTR_SW_WAR
	.align		4
.L_158:
        /*00f4*/ 	.byte	0x04, 0x36
        /*00f6*/ 	.short	(.L_160 - .L_159)
.L_159:
        /*00f8*/ 	.word	0x00000008
.L_160:


//--------------------- .nv.info._ZN5flash16flash_fwd_kernelI23Flash_fwd_kernel_traitsILi256ELi64ELi64ELi4ELb0ELb0EN7cutlass10bfloat16_tE19Flash_kernel_traitsILi256ELi64ELi64ELi4ES3_EELb0ELb1ELb0ELb0ELb0ELb0ELb0ELb0EEEvNS_16Flash_fwd_paramsE --------------------------
	.section	.nv.info._ZN5flash16flash_fwd_kernelI23Flash_fwd_kernel_traitsILi256ELi64ELi64ELi4ELb0ELb0EN7cutlass10bfloat16_tE19Flash_kernel_traitsILi256ELi64ELi64ELi4ES3_EELb0ELb1ELb0ELb0ELb0ELb0ELb0ELb0EEEvNS_16Flash_fwd_paramsE,"",@"SHT_CUDA_INFO"
	.sectionflags	@""
	.align	4


	//----- nvinfo : EIATTR_CUDA_API_VERSION
	.align		4
        /*0000*/ 	.byte	0x04, 0x37
        /*0002*/ 	.short	(.L_162 - .L_161)
.L_161:
        /*0004*/ 	.word	0x00000082


	//----- nvinfo : EIATTR_KPARAM_INFO
	.align		4
.L_162:
        /*0008*/ 	.byte	0x04, 0x17
        /*000a*/ 	.short	(.L_164 - .L_163)
.L_163:
        /*000c*/ 	.word	0x00000000
        /*0010*/ 	.short	0x0000
        /*0012*/ 	.short	0x0000
        /*0014*/ 	.byte	0x00, 0xf0, 0x41, 0x07


	//----- nvinfo : EIATTR_SPARSE_MMA_MASK
	.align		4
.L_164:
        /*0018*/ 	.byte	0x03, 0x50
        /*001a*/ 	.short	0x0000


	//----- nvinfo : EIATTR_MAXREG_COUNT
	.align		4
        /*001c*/ 	.byte	0x03, 0x1b
        /*001e*/ 	.short	0x00ff


	//----- nvinfo : EIATTR_NUM_BARRIERS
	.align		4
        /*0020*/ 	.byte	0x02, 0x4c
        /*0022*/ 	.byte	0x01
	.zero		1


	//----- nvinfo : EIATTR_MERCURY_ISA_VERSION
	.align		4
        /*0024*/ 	.byte	0x03, 0x5f
        /*0026*/ 	.short	0x0101


	//----- nvinfo : EIATTR_COOP_GROUP_MASK_REGIDS
	.align		4
        /*0028*/ 	.byte	0x04, 0x29
        /*002a*/ 	.short	(.L_166 - .L_165)


	//   ....[0]....
.L_165:
        /*002c*/ 	.word	0xffffffff


	//   ....[1]....
        /*0030*/ 	.word	0xffffffff


	//   ....[2]....
        /*0034*/ 	.word	0xffffffff


	//   ....[3]....
        /*0038*/ 	.word	0xffffffff


	//   ....[4]....
        /*003c*/ 	.word	0xffffffff


	//   ....[5]....
        /*0040*/ 	.word	0xffffffff


	//   ....[6]....
        /*0044*/ 	.word	0xffffffff


	//   ....[7]....
        /*0048*/ 	.word	0xffffffff


	//   ....[8]....
        /*004c*/ 	.word	0xffffffff


	//   ....[9]....
        /*0050*/ 	.word	0xffffffff


	//   ....[10]....
        /*0054*/ 	.word	0xffffffff


	//   ....[11]....
        /*0058*/ 	.word	0xffffffff


	//   ....[12]....
        /*005c*/ 	.word	0xffffffff


	//   ....[13]....
        /*0060*/ 	.word	0xffffffff


	//   ....[14]....
        /*0064*/ 	.word	0xffffffff


	//   ....[15]....
        /*0068*/ 	.word	0xffffffff


	//----- nvinfo : EIATTR_COOP_GROUP_INSTR_OFFSETS
	.align		4
.L_166:
        /*006c*/ 	.byte	0x04, 0x28
        /*006e*/ 	.short	(.L_168 - .L_167)


	//   ....[0]....
.L_167:
        /*0070*/ 	.word	0x000055a0


	//   ....[1]....
        /*0074*/ 	.word	0x000055e0


	//   ....[2]....
        /*0078*/ 	.word	0x00005680


	//   ....[3]....
        /*007c*/ 	.word	0x000056b0


	//   ....[4]....
        /*0080*/ 	.word	0x00008cb0


	//   ....[5]....
        /*0084*/ 	.word	0x00008d30


	//   ....[6]....
        /*0088*/ 	.word	0x00008dc0


	//   ....[7]....
        /*008c*/ 	.word	0x00008de0


	//   ....[8]....
        /*0090*/ 	.word	0x0000c8b0


	//   ....[9]....
        /*0094*/ 	.word	0x0000c8e0


	//   ....[10]....
        /*0098*/ 	.word	0x0000c940


	//   ....[11]....
        /*009c*/ 	.word	0x0000c950


	//   ....[12]....
        /*00a0*/ 	.word	0x0000e580


	//   ....[13]....
        /*00a4*/ 	.word	0x0000e5c0


	//   ....[14]....
        /*00a8*/ 	.word	0x0000e680


	//   ....[15]....
        /*00ac*/ 	.word	0x0000e6b0


	//----- nvinfo : EIATTR_VRC_CTA_INIT_COUNT
	.align		4
.L_168:
        /*00b0*/ 	.byte	0x02, 0x4a
	.zero		1
	.zero		1


	//----- nvinfo : EIATTR_EXIT_INSTR_OFFSETS
	.align		4
        /*00b4*/ 	.byte	0x04, 0x1c
        /*00b6*/ 	.short	(.L_170 - .L_169)


	//   ....[0]....
.L_169:
        /*00b8*/ 	.word	0x000004a0


	//   ....[1]....
        /*00bc*/ 	.word	0x00001220


	//   ....[2]....
        /*00c0*/ 	.word	0x000012b0


	//   ....[3]....
        /*00c4*/ 	.word	0x00010330


	//   ....[4]....
        /*00c8*/ 	.word	0x00010490


	//   ....[5]....
        /*00cc*/ 	.word	0x000104b0


	//----- nvinfo : EIATTR_CRS_STACK_SIZE
	.align		4
.L_170:
        /*00d0*/ 	.byte	0x04, 0x1e
        /*00d2*/ 	.short	(.L_172 - .L_171)
.L_171:
        /*00d4*/ 	.word	0x00000000


	//----- nvinfo : EIATTR_CBANK_PARAM_SIZE
	.align		4
.L_172:
        /*00d8*/ 	.byte	0x03, 0x19
        /*00da*/ 	.short	0x01d0


	//----- nvinfo : EIATTR_PARAM_CBANK
	.align		4
        /*00dc*/ 	.byte	0x04, 0x0a
        /*00de*/ 	.short	(.L_174 - .L_173)
	.align		4
.L_173:
        /*00e0*/ 	.word	index@(.nv.constant0._ZN5flash16flash_fwd_kernelI23Flash_fwd_kernel_traitsILi256ELi64ELi64ELi4ELb0ELb0EN7cutlass10bfloat16_tE19Flash_kernel_traitsILi256ELi64ELi64ELi4ES3_EELb0ELb1ELb0ELb0ELb0ELb0ELb0ELb0EEEvNS_16Flash_fwd_paramsE)
        /*00e4*/ 	.short	0x0380
        /*00e6*/ 	.short	0x01d0


	//----- nvinfo : EIATTR_SW_WAR
	.align		4
.L_174:
        /*00e8*/ 	.byte	0x04, 0x36
        /*00ea*/ 	.short	(.L_176 - .L_175)
.L_175:
        /*00ec*/ 	.word	0x00000008
.L_176:


//--------------------- .nv.info._ZN5flash16flash_fwd_kernelI23Flash_fwd_kernel_traitsILi256ELi64ELi64ELi4ELb0ELb0EN7cutlass10bfloat16_tE19Flash_kernel_traitsILi256ELi64ELi64ELi4ES3_EELb0ELb1ELb0ELb1ELb0ELb0ELb0ELb0EEEvNS_16Flash_fwd_paramsE --------------------------
	.section	.nv.info._ZN5flash16flash_fwd_kernelI23Flash_fwd_kernel_traitsILi256ELi64ELi64ELi4ELb0ELb0EN7cutlass10bfloat16_tE19Flash_kernel_traitsILi256ELi64ELi64ELi4ES3_EELb0ELb1ELb0ELb1ELb0ELb0ELb0ELb0EEEvNS_16Flash_fwd_paramsE,"",@"SHT_CUDA_INFO"
	.sectionflags	@""
	.align	4


	//----- nvinfo : EIATTR_CUDA_API_VERSION
	.align		4
        /*0000*/ 	.byte	0x04, 0x37
        /*0002*/ 	.short	(.L_178 - .L_177)
.L_177:
        /*0004*/ 	.word	0x00000082


	//----- nvinfo : EIATTR_KPARAM_INFO
	.align		4
.L_178:
        /*0008*/ 	.byte	0x04, 0x17
        /*000a*/ 	.short	(.L_180 - .L_179)
.L_179:
        /*000c*/ 	.word	0x00000000
        /*0010*/ 	.short	0x0000
        /*0012*/ 	.short	0x0000
        /*0014*/ 	.byte	0x00, 0xf0, 0x41, 0x07


	//----- nvinfo : EIATTR_SPARSE_MMA_MASK
	.align		4
.L_180:
        /*0018*/ 	.byte	0x03, 0x50
        /*001a*/ 	.short	0x0000


	//----- nvinfo : EIATTR_MAXREG_COUNT
	.align		4
        /*001c*/ 	.byte	0x03, 0x1b
        /*001e*/ 	.short	0x00ff


	//----- nvinfo : EIATTR_NUM_BARRIERS
	.align		4
        /*0020*/ 	.byte	0x02, 0x4c
        /*0022*/ 	.byte	0x01
	.zero		1


	//----- nvinfo : EIATTR_MERCURY_ISA_VERSION
	.align		4
        /*0024*/ 	.byte	0x03, 0x5f
        /*0026*/ 	.short	0x0101


	//----- nvinfo : EIATTR_COOP_GROUP_MASK_REGIDS
	.align		4
        /*0028*/ 	.byte	0x04, 0x29
        /*002a*/ 	.short	(.L_182 - .L_181)


	//   ....[0]....
.L_181:
        /*002c*/ 	.word	0xffffffff


	//   ....[1]....
        /*0030*/ 	.word	0xffffffff


	//   ....[2]....
        /*0034*/ 	.word	0xffffffff


	//   ....[3]....
        /*0038*/ 	.word	0xffffffff


	//   ....[4]....
        /*003c*/ 	.word	0xffffffff


	//   ....[5]....
        /*0040*/ 	.word	0xffffffff


	//   ....[6]....
        /*0044*/ 	.word	0xffffffff


	//   ....[7]....
        /*0048*/ 	.word	0xffffffff


	//   ....[8]....
        /*004c*/ 	.word	0xffffffff


	//   ....[9]....
        /*0050*/ 	.word	0xffffffff


	//   ....[10]....
        /*0054*/ 	.word	0xffffffff


	//   ....[11]....
        /*0058*/ 	.word	0xffffffff


	//   ....[12]....
        /*005c*/ 	.word	0xffffffff


	//   ....[13]....
        /*0060*/ 	.word	0xffffffff


	//   ....[14]....
        /*0064*/ 	.word	0xffffffff


	//   ....[15]....
        /*0068*/ 	.word	0xffffffff


	//----- nvinfo : EIATTR_COOP_GROUP_INSTR_OFFSETS
	.align		4
.L_182:
        /*006c*/ 	.byte	0x04, 0x28
        /*006e*/ 	.short	(.L_184 - .L_183)


	//   ....[0]....
.L_183:
        /*0070*/ 	.word	0x000059b0


	//   ....[1]....
        /*0074*/ 	.word	0x00005a10


	//   ....[2]....
        /*0078*/ 	.word	0x00005aa0


	//   ....[3]....
        /*007c*/ 	.word	0x00005ad0


	//   ....[4]....
        /*0080*/ 	.word	0x000093d0


	//   ....[5]....
        /*0084*/ 	.word	0x00009420


	//   ....[6]....
        /*0088*/ 	.word	0x00009440


	//   ....[7]....
        /*008c*/ 	.word	0x00009460


	//   ....[8]....
        /*0090*/ 	.word	0x0000d400


	//   ....[9]....
        /*0094*/ 	.word	0x0000d430


	//   ....[10]....
        /*0098*/ 	.word	0x0000d490


	//   ....[11]....
        /*009c*/ 	.word	0x0000d4a0


	//   ....[12]....
        /*00a0*/ 	.word	0x0000f0d0


	//   ....[13]....
        /*00a4*/ 	.word	0x0000f110


	//   ....[14]....
        /*00a8*/ 	.word	0x0000f1d0


	//   ....[15]....
        /*00ac*/ 	.word	0x0000f200


	//----- nvinfo : EIATTR_VRC_CTA_INIT_COUNT
	.align		4
.L_184:
        /*00b0*/ 	.byte	0x02, 0x4a
	.zero		1
	.zero		1


	//----- nvinfo : EIATTR_EXIT_INSTR_OFFSETS
	.align		4
        /*00b4*/ 	.byte	0x04, 0x1c
        /*00b6*/ 	.short	(.L_186 - .L_185)


	//   ....[0]....
.L_185:
        /*00b8*/ 	.word	0x000004a0


	//   ....[1]....
        /*00bc*/ 	.word	0x00001220


	//   ....[2]....
        /*00c0*/ 	.word	0x000012b0


	//   ....[3]....
        /*00c4*/ 	.word	0x00010e80


	//   ....[4]....
        /*00c8*/ 	.word	0x00010fe0


	//   ....[5]....
        /*00cc*/ 	.word	0x00011000


	//----- nvinfo : EIATTR_CRS_STACK_SIZE
	.align		4
.L_186:
        /*00d0*/ 	.byte	0x04, 0x1e
        /*00d2*/ 	.short	(.L_188 - .L_187)
.L_187:
        /*00d4*/ 	.word	0x00000000


	//----- nvinfo : EIATTR_CBANK_PARAM_SIZE
	.align		4
.L_188:
        /*00d8*/ 	.byte	0x03, 0x19
        /*00da*/ 	.short	0x01d0


	//----- nvinfo : EIATTR_PARAM_CBANK
	.align		4
        /*00dc*/ 	.byte	0x04, 0x0a
        /*00de*/ 	.short	(.L_190 - .L_189)
	.align		4
.L_189:
        /*00e0*/ 	.word	index@(.nv.constant0._ZN5flash16flash_fwd_kernelI23Flash_fwd_kernel_traitsILi256ELi64ELi64ELi4ELb0ELb0EN7cutlass10bfloat16_tE19Flash_kernel_traitsILi256ELi64ELi64ELi4ES3_EELb0ELb1ELb0ELb1ELb0ELb0ELb0ELb0EEEvNS_16Flash_fwd_paramsE)
        /*00e4*/ 	.short	0x0380
        /*00e6*/ 	.short	0x01d0


	//----- nvinfo : EIATTR_SW_WAR
	.align		4
.L_190:
        /*00e8*/ 	.byte	0x04, 0x36
        /*00ea*/ 	.short	(.L_192 - .L_191)
.L_191:
        /*00ec*/ 	.word	0x00000008
.L_192:


//--------------------- .nv.info._ZN5flash16flash_fwd_kernelI23Flash_fwd_kernel_traitsILi256ELi128ELi64ELi8ELb0ELb0EN7cutlass10bfloat16_tE19Flash_kernel_traitsILi256ELi128ELi64ELi8ES3_EELb0ELb1ELb0ELb0ELb0ELb1ELb0ELb0EEEvNS_16Flash_fwd_paramsE --------------------------
	.section	.nv.info._ZN5flash16flash_fwd_kernelI23Flash_fwd_kernel_traitsILi256ELi128ELi64ELi8ELb0ELb0EN7cutlass10bfloat16_tE19Flash_kernel_traitsILi256ELi128ELi64ELi8ES3_EELb0ELb1ELb0ELb0ELb0ELb1ELb0ELb0EEEvNS_16Flash_fwd_paramsE,"",@"SHT_CUDA_INFO"
	.sectionflags	@""
	.align	4


	//----- nvinfo : EIATTR_CUDA_API_VERSION
	.align		4
        /*0000*/ 	.byte	0x04, 0x37
        /*0002*/ 	.short	(.L_194 - .L_193)
.L_193:
        /*0004*/ 	.word	0x00000082


	//----- nvinfo : EIATTR_KPARAM_INFO
	.align		4
.L_194:
        /*0008*/ 	.byte	0x04, 0x17
        /*000a*/ 	.short	(.L_196 - .L_195)
.L_195:
        /*000c*/ 	.word	0x00000000
        /*0010*/ 	.short	0x0000
        /*0012*/ 	.short	0x0000
        /*0014*/ 	.byte	0x00, 0xf0, 0x41, 0x07


	//----- nvinfo : EIATTR_SPARSE_MMA_MASK
	.align		4
.L_196:
        /*0018*/ 	.byte	0x03, 0x50
        /*001a*/ 	.short	0x0000


	//----- nvinfo : EIATTR_MAXREG_COUNT
	.align		4
        /*001c*/ 	.byte	0x03, 0x1b
        /*001e*/ 	.short	0x00ff


	//----- nvinfo : EIATTR_NUM_BARRIERS
	.align		4
        /*0020*/ 	.byte	0x02, 0x4c
        /*0022*/ 	.byte	0x01
	.zero		1


	//----- nvinfo : EIATTR_MERCURY_ISA_VERSION
	.align		4
        /*0024*/ 	.byte	0x03, 0x5f
        /*0026*/ 	.short	0x0101


	//----- nvinfo : EIATTR_COOP_GROUP_MASK_REGIDS
	.align		4
        /*0028*/ 	.byte	0x04, 0x29
        /*002a*/ 	.short	(.L_198 - .L_197)


	//   ....[0]....
.L_197:
        /*002c*/ 	.word	0xffffffff


	//   ....[1]....
        /*0030*/ 	.word	0xffffffff


	//   ....[2]....
        /*0034*/ 	.word	0xffffffff


	//   ....[3]....
        /*0038*/ 	.word	0xffffffff


	//   ....[4]....
        /*003c*/ 	.word	0xffffffff


	//   ....[5]....
        /*0040*/ 	.word	0xffffffff


	//   ....[6]....
        /*0044*/ 	.word	0xffffffff


	//   ....[7]....
        /*0048*/ 	.word	0xffffffff


	//   ....[8]....
        /*004c*/ 	.word	0xffffffff


	//   ....[9]....
        /*0050*/ 	.word	0xffffffff


	//   ....[10]....
        /*0054*/ 	.word	0xffffffff


	//   ....[11]....
        /*0058*/ 	.word	0xffffffff


	//   ....[12]....
        /*005c*/ 	.word	0xffffffff


	//   ....[13]....
        /*0060*/ 	.word	0xffffffff


	//   ....[14]....
        /*0064*/ 	.word	0xffffffff


	//   ....[15]....
        /*0068*/ 	.word	0xffffffff


	//   ....[16]....
        /*006c*/ 	.word	0xffffffff


	//   ....[17]....
        /*0070*/ 	.word	0xffffffff


	//   ....[18]....
        /*0074*/ 	.word	0xffffffff


	//   ....[19]....
        /*0078*/ 	.word	0xffffffff


	//----- nvinfo : EIATTR_COOP_GROUP_INSTR_OFFSETS
	.align		4
.L_198:
        /*007c*/ 	.byte	0x04, 0x28
        /*007e*/ 	.short	(.L_200 - .L_199)


	//   ....[0]....
.L_199:
        /*0080*/ 	.word	0x000035f0


	//   ....[1]....
        /*0084*/ 	.word	0x00003650


	//   ....[2]....
        /*0088*/ 	.word	0x000036e0


	//   ....[3]....
        /*008c*/ 	.word	0x00003710


	//   ....[4]....
        /*0090*/ 	.word	0x000061f0


	//   ....[5]....
        /*0094*/ 	.word	0x00006240


	//   ....[6]....
        /*0098*/ 	.word	0x00006280


	//   ....[7]....
        /*009c*/ 	.word	0x000062d0


	//   ....[8]....
        /*00a0*/ 	.word	0x00009740


	//   ....[9]....
        /*00a4*/ 	.word	0x000097a0


	//   ....[10]....
        /*00a8*/ 	.word	0x00009830


	//   ....[11]....
        /*00ac*/ 	.word	0x00009850


	//   ....[12]....
        /*00b0*/ 	.word	0x0000c7d0


	//   ....[13]....
        /*00b4*/ 	.word	0x0000c7e0


	//   ....[14]....
        /*00b8*/ 	.word	0x0000c840


	//   ....[15]....
        /*00bc*/ 	.word	0x0000c850


	//   ....[16]....
        /*00c0*/ 	.word	0x0000e4a0


	//   ....[17]....
        /*00c4*/ 	.word	0x0000e4d0


	//   ....[18]....
        /*00c8*/ 	.word	0x0000e550


	//   ....[19]....
        /*00cc*/ 	.word	0x0000e560


	//----- nvinfo : EIATTR_VRC_CTA_INIT_COUNT
	.align		4
.L_200:
        /*00d0*/ 	.byte	0x02, 0x4a
	.zero		1
	.zero		1


	//----- nvinfo : EIATTR_EXIT_INSTR_OFFSETS
	.align		4
        /*00d4*/ 	.byte	0x04, 0x1c
        /*00d6*/ 	.short	(.L_202 - .L_201)


	//   ....[0]....
.L_201:
        /*00d8*/ 	.word	0x00000330


	//   ....[1]....
        /*00dc*/ 	.word	0x00000f30


	//   ....[2]....
        /*00e0*/ 	.word	0x00000fc0


	//   ....[3]....
        /*00e4*/ 	.word	0x000101e0


	//   ....[4]....
        /*00e8*/ 	.word	0x000102f0


	//----- nvinfo : EIATTR_CRS_STACK_SIZE
	.align		4
.L_202:
        /*00ec*/ 	.byte	0x04, 0x1e
        /*00ee*/ 	.short	(.L_204 - .L_203)
.L_203:
        /*00f0*/ 	.word	0x00000000


	//----- nvinfo : EIATTR_CBANK_PARAM_SIZE
	.align		4
.L_204:
        /*00f4*/ 	.byte	0x03, 0x19
        /*00f6*/ 	.short	0x01d0


	//----- nvinfo : EIATTR_PARAM_CBANK
	.align		4
        /*00f8*/ 	.byte	0x04, 0x0a
        /*00fa*/ 	.short	(.L_206 - .L_205)
	.align		4
.L_205:
        /*00fc*/ 	.word	index@(.nv.constant0._ZN5flash16flash_fwd_kernelI23Flash_fwd_kernel_traitsILi256ELi128ELi64ELi8ELb0ELb0EN7cutlass10bfloat16_tE19Flash_kernel_traitsILi256ELi128ELi64ELi8ES3_EELb0ELb1ELb0ELb0ELb0ELb1ELb0ELb0EEEvNS_16Flash_fwd_paramsE)
        /*0100*/ 	.short	0x0380
        /*0102*/ 	.short	0x01d0


	//----- nvinfo : EIATTR_SW_WAR
	.align		4
.L_206:
        /*0104*/ 	.byte	0x04, 0x36
        /*0106*/ 	.short	(.L_208 - .L_207)
.L_207:
        /*0108*/ 	.word	0x00000008
.L_208:


//--------------------- .nv.info._ZN5flash16flash_fwd_kernelI23Flash_fwd_kernel_traitsILi256ELi128ELi64ELi8ELb0ELb0EN7cutlass10bfloat16_tE19Flash_kernel_traitsILi256ELi128ELi64ELi8ES3_EELb0ELb1ELb0ELb0ELb0ELb0ELb0ELb0EEEvNS_16Flash_fwd_paramsE --------------------------
	.section	.nv.info._ZN5flash16flash_fwd_kernelI23Flash_fwd_kernel_traitsILi256ELi128ELi64ELi8ELb0ELb0EN7cutlass10bfloat16_tE19Flash_kernel_traitsILi256ELi128ELi64ELi8ES3_EELb0ELb1ELb0ELb0ELb0ELb0ELb0ELb0EEEvNS_16Flash_fwd_paramsE,"",@"SHT_CUDA_INFO"
	.sectionflags	@""
	.align	4


	//----- nvinfo : EIATTR_CUDA_API_VERSION
	.align		4
        /*0000*/ 	.byte	0x04, 0x37
        /*0002*/ 	.short	(.L_210 - .L_209)
.L_209:
        /*0004*/ 	.word	0x00000082


	//----- nvinfo : EIATTR_KPARAM_INFO
	.align		4
.L_210:
        /*0008*/ 	.byte	0x04, 0x17
        /*000a*/ 	.short	(.L_212 - .L_211)
.L_211:
        /*000c*/ 	.word	0x00000000
        /*0010*/ 	.short	0x0000
        /*0012*/ 	.short	0x0000
        /*0014*/ 	.byte	0x00, 0xf0, 0x41, 0x07


	//----- nvinfo : EIATTR_SPARSE_MMA_MASK
	.align		4
.L_212:
        /*0018*/ 	.byte	0x03, 0x50
        /*001a*/ 	.short	0x0000


	//----- nvinfo : EIATTR_MAXREG_COUNT
	.align		4
        /*001c*/ 	.byte	0x03, 0x1b
        /*001e*/ 	.short	0x00ff


	//----- nvinfo : EIATTR_NUM_BARRIERS
	.align		4
        /*0020*/ 	.byte	0x02, 0x4c
        /*0022*/ 	.byte	0x01
	.zero		1


	//----- nvinfo : EIATTR_MERCURY_ISA_VERSION
	.align		4
        /*0024*/ 	.byte	0x03, 0x5f
        /*0026*/ 	.short	0x0101


	//----- nvinfo : EIATTR_COOP_GROUP_MASK_REGIDS
	.align		4
        /*0028*/ 	.byte	0x04, 0x29
        /*002a*/ 	.short	(.L_214 - .L_213)


	//   ....[0]....
.L_213:
        /*002c*/ 	.word	0xffffffff


	//   ....[1]....
        /*0030*/ 	.word	0xffffffff


	//   ....[2]....
        /*0034*/ 	.word	0xffffffff


	//   ....[3]....
        /*0038*/ 	.word	0xffffffff


	//   ....[4]....
        /*003c*/ 	.word	0xffffffff


	//   ....[5]....
        /*0040*/ 	.word	0xffffffff


	//   ....[6]....
        /*0044*/ 	.word	0xffffffff


	//   ....[7]....
        /*0048*/ 	.word	0xffffffff


	//   ....[8]....
        /*004c*/ 	.word	0xffffffff


	//   ....[9]....
        /*0050*/ 	.word	0xffffffff


	//   ....[10]....
        /*0054*/ 	.word	0xffffffff


	//   ....[11]....
        /*0058*/ 	.word	0xffffffff


	//   ....[12]....
        /*005c*/ 	.word	0xffffffff


	//   ....[13]....
        /*0060*/ 	.word	0xffffffff


	//   ....[14]....
        /*0064*/ 	.word	0xffffffff


	//   ....[15]....
        /*0068*/ 	.word	0xffffffff


	//   ....[16]....
        /*006c*/ 	.word	0xffffffff


	//   ....[17]....
        /*0070*/ 	.word	0xffffffff


	//   ....[18]....
        /*0074*/ 	.word	0xffffffff


	//   ....[19]....
        /*0078*/ 	.word	0xffffffff


	//----- nvinfo : EIATTR_COOP_GROUP_INSTR_OFFSETS
	.align		4
.L_214:
        /*007c*/ 	.byte	0x04, 0x28
        /*007e*/ 	.short	(.L_216 - .L_215)


	//   ....[0]....
.L_215:
        /*0080*/ 	.word	0x00004830


	//   ....[1]....
        /*0084*/ 	.word	0x00004890


	//   ....[2]....
        /*0088*/ 	.word	0x00004920


	//   ....[3]....
        /*008c*/ 	.word	0x00004950


	//   ....[4]....
        /*0090*/ 	.word	0x00007860


	//   ....[5]....
        /*0094*/ 	.word	0x000078a0


	//   ....[6]....
        /*0098*/ 	.word	0x000078d0


	//   ....[7]....
        /*009c*/ 	.word	0x00007900


	//   ....[8]....
        /*00a0*/ 	.word	0x0000b160


	//   ....[9]....
        /*00a4*/ 	.word	0x0000b1e0


	//   ....[10]....
        /*00a8*/ 	.word	0x0000b250


	//   ....[11]....
        /*00ac*/ 	.word	0x0000b270


	//   ....[12]....
        /*00b0*/ 	.word	0x0000e740


	//   ....[13]....
        /*00b4*/ 	.word	0x0000e770


	//   ....[14]....
        /*00b8*/ 	.word	0x0000e7d0


	//   ....[15]....
        /*00bc*/ 	.word	0x0000e7e0


	//   ....[16]....
        /*00c0*/ 	.word	0x00010410


	//   ....[17]....
        /*00c4*/ 	.word	0x00010450


	//   ....[18]....
        /*00c8*/ 	.word	0x00010500


	//   ....[19]....
        /*00cc*/ 	.word	0x00010530


	//----- nvinfo : EIATTR_VRC_CTA_INIT_COUNT
	.align		4
.L_216:
        /*00d0*/ 	.byte	0x02, 0x4a
	.zero		1
	.zero		1


	//----- nvinfo : EIATTR_EXIT_INSTR_OFFSETS
	.align		4
        /*00d4*/ 	.byte	0x04, 0x1c
        /*00d6*/ 	.short	(.L_218 - .L_217)


	//   ....[0]....
.L_217:
        /*00d8*/ 	.word	0x000004a0


	//   ....[1]....
        /*00dc*/ 	.word	0x00001220


	//   ....[2]....
        /*00e0*/ 	.word	0x000012b0


	//   ....[3]....
        /*00e4*/ 	.word	0x000121c0


	//   ....[4]....
        /*00e8*/ 	.word	0x00012320


	//   ....[5]....
        /*00ec*/ 	.word	0x00012340


	//----- nvinfo : EIATTR_CRS_STACK_SIZE
	.align		4
.L_218:
        /*00f0*/ 	.byte	0x04, 0x1e
        /*00f2*/ 	.short	(.L_220 - .L_219)
.L_219:
        /*00f4*/ 	.word	0x00000000


	//----- nvinfo : EIATTR_CBANK_PARAM_SIZE
	.align		4
.L_220:
        /*00f8*/ 	.byte	0x03, 0x19
        /*00fa*/ 	.short	0x01d0


	//----- nvinfo : EIATTR_PARAM_CBANK
	.align		4
        /*00fc*/ 	.byte	0x04, 0x0a
        /*00fe*/ 	.short	(.L_222 - .L_221)
	.align		4
.L_221:
        /*0100*/ 	.word	index@(.nv.constant0._ZN5flash16flash_fwd_kernelI23Flash_fwd_kernel_traitsILi256ELi128ELi64ELi8ELb0ELb0EN7cutlass10bfloat16_tE19Flash_kernel_traitsILi256ELi128ELi64ELi8ES3_EELb0ELb1ELb0ELb0ELb0ELb0ELb0ELb0EEEvNS_16Flash_fwd_paramsE)
        /*0104*/ 	.short	0x0380
        /*0106*/ 	.short	0x01d0


	//----- nvinfo : EIATTR_SW_WAR
	.align		4
.L_222:
        /*0108*/ 	.byte	0x04, 0x36
        /*010a*/ 	.short	(.L_224 - .L_223)
.L_223:
        /*010c*/ 	.word	0x00000008
.L_224:


//--------------------- .nv.info._ZN5flash16flash_fwd_kernelI23Flash_fwd_kernel_traitsILi256ELi128ELi64ELi8ELb0ELb0EN7cutlass10bfloat16_tE19Flash_kernel_traitsILi256ELi128ELi64ELi8ES3_EELb0ELb1ELb0ELb1ELb0ELb0ELb0ELb0EEEvNS_16Flash_fwd_paramsE --------------------------
	.section	.nv.info._ZN5flash16flash_fwd_kernelI23Flash_fwd_kernel_traitsILi256ELi128ELi64ELi8ELb0ELb0EN7cutlass10bfloat16_tE19Flash_kernel_traitsILi256ELi128ELi64ELi8ES3_EELb0ELb1ELb0ELb1ELb0ELb0ELb0ELb0EEEvNS_16Flash_fwd_paramsE,"",@"SHT_CUDA_INFO"
	.sectionflags	@""
	.align	4


	//----- nvinfo : EIATTR_CUDA_API_VERSION
	.align		4
        /*0000*/ 	.byte	0x04, 0x37
        /*0002*/ 	.short	(.L_226 - .L_225)
.L_225:
        /*0004*/ 	.word	0x00000082


	//----- nvinfo : EIATTR_KPARAM_INFO
	.align		4
.L_226:
        /*0008*/ 	.byte	0x04, 0x17
        /*000a*/ 	.short	(.L_228 - .L_227)
.L_227:
        /*000c*/ 	.word	0x00000000
        /*0010*/ 	.short	0x0000
        /*0012*/ 	.short	0x0000
        /*0014*/ 	.byte	0x00, 0xf0, 0x41, 0x07


	//----- nvinfo : EIATTR_SPARSE_MMA_MASK
	.align		4
.L_228:
        /*0018*/ 	.byte	0x03, 0x50
        /*001a*/ 	.short	0x0000


	//----- nvinfo : EIATTR_MAXREG_COUNT
	.align		4
        /*001c*/ 	.byte	0x03, 0x1b
        /*001e*/ 	.short	0x00ff


	//----- nvinfo : EIATTR_NUM_BARRIERS
	.align		4
        /*0020*/ 	.byte	0x02, 0x4c
        /*0022*/ 	.byte	0x01
	.zero		1


	//----- nvinfo : EIATTR_MERCURY_ISA_VERSION
	.align		4
        /*0024*/ 	.byte	0x03, 0x5f
        /*0026*/ 	.short	0x0101


	//----- nvinfo : EIATTR_COOP_GROUP_MASK_REGIDS
	.align		4
        /*0028*/ 	.byte	0x04, 0x29
        /*002a*/ 	.short	(.L_230 - .L_229)


	//   ....[0]....
.L_229:
        /*002c*/ 	.word	0xffffffff


	//   ....[1]....
        /*0030*/ 	.word	0xffffffff


	//   ....[2]....
        /*0034*/ 	.word	0xffffffff


	//   ....[3]....
        /*0038*/ 	.word	0xffffffff


	//   ....[4]....
        /*003c*/ 	.word	0xffffffff


	//   ....[5]....
        /*0040*/ 	.word	0xffffffff


	//   ....[6]....
        /*0044*/ 	.word	0xffffffff


	//   ....[7]....
        /*0048*/ 	.word	0xffffffff


	//   ....[8]....
        /*004c*/ 	.word	0xffffffff


	//   ....[9]....
        /*0050*/ 	.word	0xffffffff


	//   ....[10]....
        /*0054*/ 	.word	0xffffffff


	//   ....[11]....
        /*0058*/ 	.word	0xffffffff


	//   ....[12]....
        /*005c*/ 	.word	0xffffffff


	//   ....[13]....
        /*0060*/ 	.word	0xffffffff


	//   ....[14]....
        /*0064*/ 	.word	0xffffffff


	//   ....[15]....
        /*0068*/ 	.word	0xffffffff


	//   ....[16]....
        /*006c*/ 	.word	0xffffffff


	//   ....[17]....
        /*0070*/ 	.word	0xffffffff


	//   ....[18]....
        /*0074*/ 	.word	0xffffffff


	//   ....[19]....
        /*0078*/ 	.word	0xffffffff


	//----- nvinfo : EIATTR_COOP_GROUP_INSTR_OFFSETS
	.align		4
.L_230:
        /*007c*/ 	.byte	0x04, 0x28
        /*007e*/ 	.short	(.L_232 - .L_231)


	//   ....[0]....
.L_231:
        /*0080*/ 	.word	0x00004c50


	//   ....[1]....
        /*0084*/ 	.word	0x00004cb0


	//   ....[2]....
        /*0088*/ 	.word	0x00004d40


	//   ....[3]....
        /*008c*/ 	.word	0x00004d70


	//   ....[4]....
        /*0090*/ 	.word	0x00007fb0


	//   ....[5]....
        /*0094*/ 	.word	0x00008020


	//   ....[6]....
        /*0098*/ 	.word	0x00008050


	//   ....[7]....
        /*009c*/ 	.word	0x00008070


	//   ....[8]....
        /*00a0*/ 	.word	0x0000bb90


	//   ....[9]....
        /*00a4*/ 	.word	0x0000bc00


	//   ....[10]....
        /*00a8*/ 	.word	0x0000bc20


	//   ....[11]....
        /*00ac*/ 	.word	0x0000bc40


	//   ....[12]....
        /*00b0*/ 	.word	0x0000f590


	//   ....[13]....
        /*00b4*/ 	.word	0x0000f5c0


	//   ....[14]....
        /*00b8*/ 	.word	0x0000f620


	//   ....[15]....
        /*00bc*/ 	.word	0x0000f630


	//   ....[16]....
        /*00c0*/ 	.word	0x00011260


	//   ....[17]....
        /*00c4*/ 	.word	0x000112a0


	//   ....[18]....
        /*00c8*/ 	.word	0x00011360


	//   ....[19]....
        /*00cc*/ 	.word	0x00011390


	//----- nvinfo : EIATTR_VRC_CTA_INIT_COUNT
	.align		4
.L_232:
        /*00d0*/ 	.byte	0x02, 0x4a
	.zero		1
	.zero		1


	//----- nvinfo : EIATTR_EXIT_INSTR_OFFSETS
	.align		4
        /*00d4*/ 	.byte	0x04, 0x1c
        /*00d6*/ 	.short	(.L_234 - .L_233)


	//   ....[0]....
.L_233:
        /*00d8*/ 	.word	0x000004a0


	//   ....[1]....
        /*00dc*/ 	.word	0x00001220


	//   ....[2]....
        /*00e0*/ 	.word	0x000012b0


	//   ....[3]....
        /*00e4*/ 	.word	0x00013010


	//   ....[4]....
        /*00e8*/ 	.word	0x00013170


	//   ....[5]....
        /*00ec*/ 	.word	0x00013190


	//----- nvinfo : EIATTR_CRS_STACK_SIZE
	.align		4
.L_234:
        /*00f0*/ 	.byte	0x04, 0x1e
        /*00f2*/ 	.short	(.L_236 - .L_235)
.L_235:
        /*00f4*/ 	.word	0x00000000


	//----- nvinfo : EIATTR_CBANK_PARAM_SIZE
	.align		4
.L_236:
        /*00f8*/ 	.byte	0x03, 0x19
        /*00fa*/ 	.short	0x01d0


	//----- nvinfo : EIATTR_PARAM_CBANK
	.align		4
        /*00fc*/ 	.byte	0x04, 0x0a
        /*00fe*/ 	.short	(.L_238 - .L_237)
	.align		4
.L_237:
        /*0100*/ 	.word	index@(.nv.constant0._ZN5flash16flash_fwd_kernelI23Flash_fwd_kernel_traitsILi256ELi128ELi64ELi8ELb0ELb0EN7cutlass10bfloat16_tE19Flash_kernel_traitsILi256ELi128ELi64ELi8ES3_EELb0ELb1ELb0ELb1ELb0ELb0ELb0ELb0EEEvNS_16Flash_fwd_paramsE)
        /*0104*/ 	.short	0x0380
        /*0106*/ 	.short	0x01d0


	//----- nvinfo : EIATTR_SW_WAR
	.align		4
.L_238:
        /*0108*/ 	.byte	0x04, 0x36
        /*010a*/ 	.short	(.L_240 - .L_239)
.L_239:
        /*010c*/ 	.word	0x00000008
.L_240:


//--------------------- .nv.info._ZN5flash16flash_fwd_kernelI23Flash_fwd_kernel_traitsILi256ELi64ELi64ELi4ELb0ELb0EN7cutlass10bfloat16_tE19Flash_kernel_traitsILi256ELi64ELi64ELi4ES3_EELb1ELb1ELb0ELb0ELb0ELb0ELb0ELb0EEEvNS_16Flash_fwd_paramsE --------------------------
	.section	.nv.info._ZN5flash16flash_fwd_kernelI23Flash_fwd_kernel_traitsILi256ELi64ELi64ELi4ELb0ELb0EN7cutlass10bfloat16_tE19Flash_kernel_traitsILi256ELi64ELi64ELi4ES3_EELb1ELb1ELb0ELb0ELb0ELb0ELb0ELb0EEEvNS_16Flash_fwd_paramsE,"",@"SHT_CUDA_INFO"
	.sectionflags	@""
	.align	4


	//----- nvinfo : EIATTR_CUDA_API_VERSION
	.align		4
        /*0000*/ 	.byte	0x04, 0x37
        /*0002*/ 	.short	(.L_242 - .L_241)
.L_241:
        /*0004*/ 	.word	0x00000082


	//----- nvinfo : EIATTR_KPARAM_INFO
	.align		4
.L_242:
        /*0008*/ 	.byte	0x04, 0x17
        /*000a*/ 	.short	(.L_244 - .L_243)
.L_243:
        /*000c*/ 	.word	0x00000000
        /*0010*/ 	.short	0x0000
        /*0012*/ 	.short	0x0000
        /*0014*/ 	.byte	0x00, 0xf0, 0x41, 0x07


	//----- nvinfo : EIATTR_SPARSE_MMA_MASK
	.align		4
.L_244:
        /*0018*/ 	.byte	0x03, 0x50
        /*001a*/ 	.short	0x0000


	//----- nvinfo : EIATTR_MAXREG_COUNT
	.align		4
        /*001c*/ 	.byte	0x03, 0x1b
        /*001e*/ 	.short	0x00ff


	//----- nvinfo : EIATTR_NUM_BARRIERS
	.align		4
        /*0020*/ 	.byte	0x02, 0x4c
        /*0022*/ 	.byte	0x01
	.zero		1


	//----- nvinfo : EIATTR_MERCURY_ISA_VERSION
	.align		4
        /*0024*/ 	.byte	0x03, 0x5f
        /*0026*/ 	.short	0x0101


	//----- nvinfo : EIATTR_COOP_GROUP_MASK_REGIDS
	.align		4
        /*0028*/ 	.byte	0x04, 0x29
        /*002a*/ 	.short	(.L_246 - .L_245)


	//   ....[0]....
.L_245:
        /*002c*/ 	.word	0xffffffff


	//   ....[1]....
        /*0030*/ 	.word	0xffffffff


	//   ....[2]....
        /*0034*/ 	.word	0xffffffff


	//   ....[3]....
        /*0038*/ 	.word	0xffffffff


	//   ....[4]....
        /*003c*/ 	.word	0xffffffff


	//   ....[5]....
        /*0040*/ 	.word	0xffffffff


	//   ....[6]....
        /*0044*/ 	.word	0xffffffff


	//   ....[7]....
        /*0048*/ 	.word	0xffffffff


	//   ....[8]....
        /*004c*/ 	.word	0xffffffff


	//   ....[9]....
        /*0050*/ 	.word	0xffffffff


	//   ....[10]....
        /*0054*/ 	.word	0xffffffff


	//   ....[11]....
        /*0058*/ 	.word	0xffffffff


	//   ....[12]....
        /*005c*/ 	.word	0xffffffff


	//   ....[13]....
        /*0060*/ 	.word	0xffffffff


	//   ....[14]....
        /*0064*/ 	.word	0xffffffff


	//   ....[15]....
        /*0068*/ 	.word	0xffffffff


	//----- nvinfo : EIATTR_COOP_GROUP_INSTR_OFFSETS
	.align		4
.L_246:
        /*006c*/ 	.byte	0x04, 0x28
        /*006e*/ 	.short	(.L_248 - .L_247)


	//   ....[0]....
.L_247:
        /*0070*/ 	.word	0x000057e0


	//   ....[1]....
        /*0074*/ 	.word	0x00005820


	//   ....[2]....
        /*0078*/ 	.word	0x00005a20


	//   ....[3]....
        /*007c*/ 	.word	0x00005a60


	//   ....[4]....
        /*0080*/ 	.word	0x00009870


	//   ....[5]....
        /*0084*/ 	.word	0x00009970


	//   ....[6]....
        /*0088*/ 	.word	0x00009a10


	//   ....[7]....
        /*008c*/ 	.word	0x00009ac0


	//   ....[8]....
        /*0090*/ 	.word	0x0000de30


	//   ....[9]....
        /*0094*/ 	.word	0x0000dea0


	//   ....[10]....
        /*0098*/ 	.word	0x0000e030


	//   ....[11]....
        /*009c*/ 	.word	0x0000e060


	//   ....[12]....
        /*00a0*/ 	.word	0x00010510


	//   ....[13]....
        /*00a4*/ 	.word	0x00010550


	//   ....[14]....
        /*00a8*/ 	.word	0x00010640


	//   ....[15]....
        /*00ac*/ 	.word	0x00010650


	//----- nvinfo : EIATTR_VRC_CTA_INIT_COUNT
	.align		4
.L_248:
        /*00b0*/ 	.byte	0x02, 0x4a
	.zero		1
	.zero		1


	//----- nvinfo : EIATTR_EXIT_INSTR_OFFSETS
	.align		4
        /*00b4*/ 	.byte	0x04, 0x1c
        /*00b6*/ 	.short	(.L_250 - .L_249)


	//   ....[0]....
.L_249:
        /*00b8*/ 	.word	0x00000630


	//   ....[1]....
        /*00bc*/ 	.word	0x00001390


	//   ....[2]....
        /*00c0*/ 	.word	0x00001420


	//   ....[3]....
        /*00c4*/ 	.word	0x00012300


	//   ....[4]....
        /*00c8*/ 	.word	0x00012460


	//   ....[5]....
        /*00cc*/ 	.word	0x00012480


	//----- nvinfo : EIATTR_CRS_STACK_SIZE
	.align		4
.L_250:
        /*00d0*/ 	.byte	0x04, 0x1e
        /*00d2*/ 	.short	(.L_252 - .L_251)
.L_251:
        /*00d4*/ 	.word	0x00000000


	//----- nvinfo : EIATTR_CBANK_PARAM_SIZE
	.align		4
.L_252:
        /*00d8*/ 	.byte	0x03, 0x19
        /*00da*/ 	.short	0x01d0


	//----- nvinfo : EIATTR_PARAM_CBANK
	.align		4
        /*00dc*/ 	.byte	0x04, 0x0a
        /*00de*/ 	.short	(.L_254 - .L_253)
	.align		4
.L_253:
        /*00e0*/ 	.word	index@(.nv.constant0._ZN5flash16flash_fwd_kernelI23Flash_fwd_kernel_traitsILi256ELi64ELi64ELi4ELb0ELb0EN7cutlass10bfloat16_tE19Flash_kernel_traitsILi256ELi64ELi64ELi4ES3_EELb1ELb1ELb0ELb0ELb0ELb0ELb0ELb0EEEvNS_16Flash_fwd_paramsE)
        /*00e4*/ 	.short	0x0380
        /*00e6*/ 	.short	0x01d0


	//----- nvinfo : EIATTR_SW_WAR
	.align		4
.L_254:
        /*00e8*/ 	.byte	0x04, 0x36
        /*00ea*/ 	.short	(.L_256 - .L_255)
.L_255:
        /*00ec*/ 	.word	0x00000008
.L_256:


//--------------------- .nv.info._ZN5flash16flash_fwd_kernelI23Flash_fwd_kernel_traitsILi256ELi64ELi64ELi4ELb0ELb0EN7cutlass10bfloat16_tE19Flash_kernel_traitsILi256ELi64ELi64ELi4ES3_EELb1ELb1ELb0ELb0ELb0ELb1ELb0ELb0EEEvNS_16Flash_fwd_paramsE --------------------------
	.section	.nv.info._ZN5flash16flash_fwd_kernelI23Flash_fwd_kernel_traitsILi256ELi64ELi64ELi4ELb0ELb0EN7cutlass10bfloat16_tE19Flash_kernel_traitsILi256ELi64ELi64ELi4ES3_EELb1ELb1ELb0ELb0ELb0ELb1ELb0ELb0EEEvNS_16Flash_fwd_paramsE,"",@"SHT_CUDA_INFO"
	.sectionflags	@""
	.align	4


	//----- nvinfo : EIATTR_CUDA_API_VERSION
	.align		4
        /*0000*/ 	.byte	0x04, 0x37
        /*0002*/ 	.short	(.L_258 - .L_257)
.L_257:
        /*0004*/ 	.word	0x00000082


	//----- nvinfo : EIATTR_KPARAM_INFO
	.align		4
.L_258:
        /*0008*/ 	.byte	0x04, 0x17
        /*000a*/ 	.short	(.L_260 - .L_259)
.L_259:
        /*000c*/ 	.word	0x00000000
        /*0010*/ 	.short	0x0000
        /*0012*/ 	.short	0x0000
        /*0014*/ 	.byte	0x00, 0xf0, 0x41, 0x07


	//----- nvinfo : EIATTR_SPARSE_MMA_MASK
	.align		4
.L_260:
        /*0018*/ 	.byte	0x03, 0x50
        /*001a*/ 	.short	0x0000


	//----- nvinfo : EIATTR_MAXREG_COUNT
	.align		4
        /*001c*/ 	.byte	0x03, 0x1b
        /*001e*/ 	.short	0x00ff


	//----- nvinfo : EIATTR_NUM_BARRIERS
	.align		4
        /*0020*/ 	.byte	0x02, 0x4c
        /*0022*/ 	.byte	0x01
	.zero		1


	//----- nvinfo : EIATTR_MERCURY_ISA_VERSION
	.align		4
        /*0024*/ 	.byte	0x03, 0x5f
        /*0026*/ 	.short	0x0101


	//----- nvinfo : EIATTR_INT_WARP_WIDE_INSTR_OFFSETS
	.align		4
        /*0028*/ 	.byte	0x04, 0x31
        /*002a*/ 	.short	(.L_262 - .L_261)


	//   ....[0]....
.L_261:
        /*002c*/ 	.word	0x00001e10


	//   ....[1]....
        /*0030*/ 	.word	0x00002060


	//   ....[2]....
        /*0034*/ 	.word	0x00002400


	//----- nvinfo : EIATTR_COOP_GROUP_MASK_REGIDS
	.align		4
.L_262:
        /*0038*/ 	.byte	0x04, 0x29
        /*003a*/ 	.short	(.L_264 - .L_263)


	//   ....[0]....
.L_263:
        /*003c*/ 	.word	0xffffffff


	//   ....[1]....
        /*0040*/ 	.word	0xffffffff


	//   ....[2]....
        /*0044*/ 	.word	0xffffffff


	//   ....[3]....
        /*0048*/ 	.word	0xffffffff


	//   ....[4]....
        /*004c*/ 	.word	0xffffffff


	//   ....[5]....
        /*0050*/ 	.word	0xffffffff


	//   ....[6]....
        /*0054*/ 	.word	0xffffffff


	//   ....[7]....
        /*0058*/ 	.word	0xffffffff


	//   ....[8]....
        /*005c*/ 	.word	0xffffffff


	//   ....[9]....
        /*0060*/ 	.word	0xffffffff


	//   ....[10]....
        /*0064*/ 	.word	0xffffffff


	//   ....[11]....
        /*0068*/ 	.word	0xffffffff


	//   ....[12]....
        /*006c*/ 	.word	0xffffffff


	//   ....[13]....
        /*0070*/ 	.word	0xffffffff


	//   ....[14]....
        /*0074*/ 	.word	0xffffffff


	//   ....[15]....
        /*0078*/ 	.word	0xffffffff


	//----- nvinfo : EIATTR_COOP_GROUP_INSTR_OFFSETS
	.align		4
.L_264:
        /*007c*/ 	.byte	0x04, 0x28
        /*007e*/ 	.short	(.L_266 - .L_265)


	//   ....[0]....
.L_265:
        /*0080*/ 	.word	0x000041b0


	//   ....[1]....
        /*0084*/ 	.word	0x00004220


	//   ....[2]....
        /*0088*/ 	.word	0x00004360


	//   ....[3]....
        /*008c*/ 	.word	0x00004410


	//   ....[4]....
        /*0090*/ 	.word	0x00007c30


	//   ....[5]....
        /*0094*/ 	.word	0x00007cd0


	//   ....[6]....
        /*0098*/ 	.word	0x00007e10


	//   ....[7]....
        /*009c*/ 	.word	0x00007e70


	//   ....[8]....
        /*00a0*/ 	.word	0x0000ba20


	//   ....[9]....
        /*00a4*/ 	.word	0x0000ba60


	//   ....[10]....
        /*00a8*/ 	.word	0x0000bc20


	//   ....[11]....
        /*00ac*/ 	.word	0x0000bc40


	//   ....[12]....
        /*00b0*/ 	.word	0x0000e1a0


	//   ....[13]....
        /*00b4*/ 	.word	0x0000e1e0


	//   ....[14]....
        /*00b8*/ 	.word	0x0000e2d0


	//   ....[15]....
        /*00bc*/ 	.word	0x0000e2f0


	//----- nvinfo : EIATTR_VRC_CTA_INIT_COUNT
	.align		4
.L_266:
        /*00c0*/ 	.byte	0x02, 0x4a
	.zero		1
	.zero		1


	//----- nvinfo : EIATTR_EXIT_INSTR_OFFSETS
	.align		4
        /*00c4*/ 	.byte	0x04, 0x1c
        /*00c6*/ 	.short	(.L_268 - .L_267)


	//   ....[0]....
.L_267:
        /*00c8*/ 	.word	0x00000630


	//   ....[1]....
        /*00cc*/ 	.word	0x00001220


	//   ....[2]....
        /*00d0*/ 	.word	0x000012b0


	//   ....[3]....
        /*00d4*/ 	.word	0x0000feb0


	//   ....[4]....
        /*00d8*/ 	.word	0x0000ffc0


	//----- nvinfo : EIATTR_CRS_STACK_SIZE
	.align		4
.L_268:
        /*00dc*/ 	.byte	0x04, 0x1e
        /*00de*/ 	.short	(.L_270 - .L_269)
.L_269:
        /*00e0*/ 	.word	0x00000000


	//----- nvinfo : EIATTR_CBANK_PARAM_SIZE
	.align		4
.L_270:
        /*00e4*/ 	.byte	0x03, 0x19
        /*00e6*/ 	.short	0x01d0


	//----- nvinfo : EIATTR_PARAM_CBANK
	.align		4
        /*00e8*/ 	.byte	0x04, 0x0a
        /*00ea*/ 	.short	(.L_272 - .L_271)
	.align		4
.L_271:
        /*00ec*/ 	.word	index@(.nv.constant0._ZN5flash16flash_fwd_kernelI23Flash_fwd_kernel_traitsILi256ELi64ELi64ELi4ELb0ELb0EN7cutlass10bfloat16_tE19Flash_kernel_traitsILi256ELi64ELi64ELi4ES3_EELb1ELb1ELb0ELb0ELb0ELb1ELb0ELb0EEEvNS_16Flash_fwd_paramsE)
        /*00f0*/ 	.short	0x0380
        /*00f2*/ 	.short	0x01d0


	//----- nvinfo : EIATTR_SW_WAR
	.align		4
.L_272:
        /*00f4*/ 	.byte	0x04, 0x36
        /*00f6*/ 	.short	(.L_274 - .L_273)
.L_273:
        /*00f8*/ 	.word	0x00000008
.L_274:


//--------------------- .nv.info._ZN5flash16flash_fwd_kernelI23Flash_fwd_kernel_traitsILi256ELi64ELi64ELi4ELb0ELb0EN7cutlass10bfloat16_tE19Flash_kernel_traitsILi256ELi64ELi64ELi4ES3_EELb0ELb1ELb0ELb0ELb0ELb1ELb1ELb0EEEvNS_16Flash_fwd_paramsE --------------------------
	.section	.nv.info._ZN5flash16flash_fwd_kernelI23Flash_fwd_kernel_traitsILi256ELi64ELi64ELi4ELb0ELb0EN7cutlass10bfloat16_tE19Flash_kernel_traitsILi256ELi64ELi64ELi4ES3_EELb0ELb1ELb0ELb0ELb0ELb1ELb1ELb0EEEvNS_16Flash_fwd_paramsE,"",@"SHT_CUDA_INFO"
	.sectionflags	@""
	.align	4


	//----- nvinfo : EIATTR_CUDA_API_VERSION
	.align		4
        /*0000*/ 	.byte	0x04, 0x37
        /*0002*/ 	.short	(.L_276 - .L_275)
.L_275:
        /*0004*/ 	.word	0x00000082


	//----- nvinfo : EIATTR_KPARAM_INFO
	.align		4
.L_276:
        /*0008*/ 	.byte	0x04, 0x17
        /*000a*/ 	.short	(.L_278 - .L_277)
.L_277:
        /*000c*/ 	.word	0x00000000
        /*0010*/ 	.short	0x0000
        /*0012*/ 	.short	0x0000
        /*0014*/ 	.byte	0x00, 0xf0, 0x41, 0x07


	//----- nvinfo : EIATTR_SPARSE_MMA_MASK
	.align		4
.L_278:
        /*0018*/ 	.byte	0x03, 0x50
        /*001a*/ 	.short	0x0000


	//----- nvinfo : EIATTR_MAXREG_COUNT
	.align		4
        /*001c*/ 	.byte	0x03, 0x1b
        /*001e*/ 	.short	0x00ff


	//----- nvinfo : EIATTR_NUM_BARRIERS
	.align		4
        /*0020*/ 	.byte	0x02, 0x4c
        /*0022*/ 	.byte	0x01
	.zero		1


	//----- nvinfo : EIATTR_MERCURY_ISA_VERSION
	.align		4
        /*0024*/ 	.byte	0x03, 0x5f
        /*0026*/ 	.short	0x0101


	//----- nvinfo : EIATTR_INT_WARP_WIDE_INSTR_OFFSETS
	.align		4
        /*0028*/ 	.byte	0x04, 0x31
        /*002a*/ 	.short	(.L_280 - .L_279)


	//   ....[0]....
.L_279:
        /*002c*/ 	.word	0x00001cf0


	//   ....[1]....
        /*0030*/ 	.word	0x00001e40


	//   ....[2]....
        /*0034*/ 	.word	0x000022f0


	//----- nvinfo : EIATTR_COOP_GROUP_MASK_REGIDS
	.align		4
.L_280:
        /*0038*/ 	.byte	0x04, 0x29
        /*003a*/ 	.short	(.L_282 - .L_281)


	//   ....[0]....
.L_281:
        /*003c*/ 	.word	0xffffffff


	//   ....[1]....
        /*0040*/ 	.word	0xffffffff


	//   ....[2]....
        /*0044*/ 	.word	0xffffffff


	//   ....[3]....
        /*0048*/ 	.word	0xffffffff


	//   ....[4]....
        /*004c*/ 	.word	0xffffffff


	//   ....[5]....
        /*0050*/ 	.word	0xffffffff


	//   ....[6]....
        /*0054*/ 	.word	0xffffffff


	//   ....[7]....
        /*0058*/ 	.word	0xffffffff


	//   ....[8]....
        /*005c*/ 	.word	0xffffffff


	//   ....[9]....
        /*0060*/ 	.word	0xffffffff


	//   ....[10]....
        /*0064*/ 	.word	0xffffffff


	//   ....[11]....
        /*0068*/ 	.word	0xffffffff


	//   ....[12]....
        /*006c*/ 	.word	0xffffffff


	//   ....[13]....
        /*0070*/ 	.word	0xffffffff


	//   ....[14]....
        /*0074*/ 	.word	0xffffffff


	//   ....[15]....
        /*0078*/ 	.word	0xffffffff


	//----- nvinfo : EIATTR_COOP_GROUP_INSTR_OFFSETS
	.align		4
.L_282:
        /*007c*/ 	.byte	0x04, 0x28
        /*007e*/ 	.short	(.L_284 - .L_283)


	//   ....[0]....
.L_283:
        /*0080*/ 	.word	0x00004390


	//   ....[1]....
        /*0084*/ 	.word	0x000043f0


	//   ....[2]....
        /*0088*/ 	.word	0x00004490


	//   ....[3]....
        /*008c*/ 	.word	0x000044c0


	//   ....[4]....
        /*0090*/ 	.word	0x000078a0


	//   ....[5]....
        /*0094*/ 	.word	0x00007930


	//   ....[6]....
        /*0098*/ 	.word	0x00007980


	//   ....[7]....
        /*009c*/ 	.word	0x000079a0


	//   ....[8]....
        /*00a0*/ 	.word	0x0000b100


	//   ....[9]....
        /*00a4*/ 	.word	0x0000b140


	//   ....[10]....
        /*00a8*/ 	.word	0x0000b1f0


	//   ....[11]....
        /*00ac*/ 	.word	0x0000b200


	//   ....[12]....
        /*00b0*/ 	.word	0x0000cdf0


	//   ....[13]....
        /*00b4*/ 	.word	0x0000ce30


	//   ....[14]....
        /*00b8*/ 	.word	0x0000cf00


	//   ....[15]....
        /*00bc*/ 	.word	0x0000cf20


	//----- nvinfo : EIATTR_VRC_CTA_INIT_COUNT
	.align		4
.L_284:
        /*00c0*/ 	.byte	0x02, 0x4a
	.zero		1
	.zero		1


	//----- nvinfo : EIATTR_EXIT_INSTR_OFFSETS
	.align		4
        /*00c4*/ 	.byte	0x04, 0x1c
        /*00c6*/ 	.short	(.L_286 - .L_285)


	//   ....[0]....
.L_285:
        /*00c8*/ 	.word	0x000004a0


	//   ....[1]....
        /*00cc*/ 	.word	0x000010c0


	//   ....[2]....
        /*00d0*/ 	.word	0x00001150


	//   ....[3]....
        /*00d4*/ 	.word	0x0000eb60


	//   ....[4]....
        /*00d8*/ 	.word	0x0000ec70


	//----- nvinfo : EIATTR_CRS_STACK_SIZE
	.align		4
.L_286:
        /*00dc*/ 	.byte	0x04, 0x1e
        /*00de*/ 	.short	(.L_288 - .L_287)
.L_287:
        /*00e0*/ 	.word	0x00000000


	//----- nvinfo : EIATTR_CBANK_PARAM_SIZE
	.align		4
.L_288:
        /*00e4*/ 	.byte	0x03, 0x19
        /*00e6*/ 	.short	0x01d0


	//----- nvinfo : EIATTR_PARAM_CBANK
	.align		4
        /*00e8*/ 	.byte	0x04, 0x0a
        /*00ea*/ 	.short	(.L_290 - .L_289)
	.align		4
.L_289:
        /*00ec*/ 	.word	index@(.nv.constant0._ZN5flash16flash_fwd_kernelI23Flash_fwd_kernel_traitsILi256ELi64ELi64ELi4ELb0ELb0EN7cutlass10bfloat16_tE19Flash_kernel_traitsILi256ELi64ELi64ELi4ES3_EELb0ELb1ELb0ELb0ELb0ELb1ELb1ELb0EEEvNS_16Flash_fwd_paramsE)
        /*00f0*/ 	.short	0x0380
        /*00f2*/ 	.short	0x01d0


	//----- nvinfo : EIATTR_SW_WAR
	.align		4
.L_290:
        /*00f4*/ 	.byte	0x04, 0x36
        /*00f6*/ 	.short	(.L_292 - .L_291)
.L_291:
        /*00f8*/ 	.word	0x00000008
.L_292:


//--------------------- .nv.info._ZN5flash16flash_fwd_kernelI23Flash_fwd_kernel_traitsILi256ELi64ELi64ELi4ELb0ELb0EN7cutlass10bfloat16_tE19Flash_kernel_traitsILi256ELi64ELi64ELi4ES3_EELb1ELb1ELb0ELb1ELb0ELb0ELb0ELb0EEEvNS_16Flash_fwd_paramsE --------------------------
	.section	.nv.info._ZN5flash16flash_fwd_kernelI23Flash_fwd_kernel_traitsILi256ELi64ELi64ELi4ELb0ELb0EN7cutlass10bfloat16_tE19Flash_kernel_traitsILi256ELi64ELi64ELi4ES3_EELb1ELb1ELb0ELb1ELb0ELb0ELb0ELb0EEEvNS_16Flash_fwd_paramsE,"",@"SHT_CUDA_INFO"
	.sectionflags	@""
	.align	4


	//----- nvinfo : EIATTR_CUDA_API_VERSION
	.align		4
        /*0000*/ 	.byte	0x04, 0x37
        /*0002*/ 	.short	(.L_294 - .L_293)
.L_293:
        /*0004*/ 	.word	0x00000082


	//----- nvinfo : EIATTR_KPARAM_INFO
	.align		4
.L_294:
        /*0008*/ 	.byte	0x04, 0x17
        /*000a*/ 	.short	(.L_296 - .L_295)
.L_295:
        /*000c*/ 	.word	0x00000000
        /*0010*/ 	.short	0x0000
        /*0012*/ 	.short	0x0000
        /*0014*/ 	.byte	0x00, 0xf0, 0x41, 0x07


	//----- nvinfo : EIATTR_SPARSE_MMA_MASK
	.align		4
.L_296:
        /*0018*/ 	.byte	0x03, 0x50
        /*001a*/ 	.short	0x0000


	//----- nvinfo : EIATTR_MAXREG_COUNT
	.align		4
        /*001c*/ 	.byte	0x03, 0x1b
        /*001e*/ 	.short	0x00ff


	//----- nvinfo : EIATTR_NUM_BARRIERS
	.align		4
        /*0020*/ 	.byte	0x02, 0x4c
        /*0022*/ 	.byte	0x01
	.zero		1


	//----- nvinfo : EIATTR_MERCURY_ISA_VERSION
	.align		4
        /*0024*/ 	.byte	0x03, 0x5f
        /*0026*/ 	.short	0x0101


	//----- nvinfo : EIATTR_COOP_GROUP_MASK_REGIDS
	.align		4
        /*0028*/ 	.byte	0x04, 0x29
        /*002a*/ 	.short	(.L_298 - .L_297)


	//   ....[0]....
.L_297:
        /*002c*/ 	.word	0xffffffff


	//   ....[1]....
        /*0030*/ 	.word	0xffffffff


	//   ....[2]....
        /*0034*/ 	.word	0xffffffff


	//   ....[3]....
        /*0038*/ 	.word	0xffffffff


	//   ....[4]....
        /*003c*/ 	.word	0xffffffff


	//   ....[5]....
        /*0040*/ 	.word	0xffffffff


	//   ....[6]....
        /*0044*/ 	.word	0xffffffff


	//   ....[7]....
        /*0048*/ 	.word	0xffffffff


	//   ....[8]....
        /*004c*/ 	.word	0xffffffff


	//   ....[9]....
        /*0050*/ 	.word	0xffffffff


	//   ....[10]....
        /*0054*/ 	.word	0xffffffff


	//   ....[11]....
        /*0058*/ 	.word	0xffffffff


	//   ....[12]....
        /*005c*/ 	.word	0xffffffff


	//   ....[13]....
        /*0060*/ 	.word	0xffffffff


	//   ....[14]....
        /*0064*/ 	.word	0xffffffff


	//   ....[15]....
        /*0068*/ 	.word	0xffffffff


	//----- nvinfo : EIATTR_COOP_GROUP_INSTR_OFFSETS
	.align		4
.L_298:
        /*006c*/ 	.byte	0x04, 0x28
        /*006e*/ 	.short	(.L_300 - .L_299)


	//   ....[0]....
.L_299:
        /*0070*/ 	.word	0x00005c40


	//   ....[1]....
        /*0074*/ 	.word	0x00005c80


	//   ....[2]....
        /*0078*/ 	.word	0x00005e30


	//   ....[3]....
        /*007c*/ 	.word	0x00005e70


	//   ....[4]....
        /*0080*/ 	.word	0x00009fa0


	//   ....[5]....
        /*0084*/ 	.word	0x0000a0a0


	//   ....[6]....
        /*0088*/ 	.word	0x0000a150


	//   ....[7]....
        /*008c*/ 	.word	0x0000a1f0


	//   ....[8]....
        /*0090*/ 	.word	0x0000e9d0


	//   ....[9]....
        /*0094*/ 	.word	0x0000ea00


	//   ....[10]....
        /*0098*/ 	.word	0x0000eb80


	//   ....[11]....
        /*009c*/ 	.word	0x0000ebb0


	//   ....[12]....
        /*00a0*/ 	.word	0x000110a0


	//   ....[13]....
        /*00a4*/ 	.word	0x000110e0


	//   ....[14]....
        /*00a8*/ 	.word	0x00011230


	//   ....[15]....
        /*00ac*/ 	.word	0x00011270


	//----- nvinfo : EIATTR_VRC_CTA_INIT_COUNT
	.align		4
.L_300:
        /*00b0*/ 	.byte	0x02, 0x4a
	.zero		1
	.zero		1


	//----- nvinfo : EIATTR_EXIT_INSTR_OFFSETS
	.align		4
        /*00b4*/ 	.byte	0x04, 0x1c
        /*00b6*/ 	.short	(.L_302 - .L_301)


	//   ....[0]....
.L_301:
        /*00b8*/ 	.word	0x00000630


	//   ....[1]....
        /*00bc*/ 	.word	0x00001390


	//   ....[2]....
        /*00c0*/ 	.word	0x00001420


	//   ....[3]....
        /*00c4*/ 	.word	0x00012e70


	//   ....[4]....
        /*00c8*/ 	.word	0x00012fd0


	//   ....[5]....
        /*00cc*/ 	.word	0x00012ff0


	//----- nvinfo : EIATTR_CRS_STACK_SIZE
	.align		4
.L_302:
        /*00d0*/ 	.byte	0x04, 0x1e
        /*00d2*/ 	.short	(.L_304 - .L_303)
.L_303:
        /*00d4*/ 	.word	0x00000000


	//----- nvinfo : EIATTR_CBANK_PARAM_SIZE
	.align		4
.L_304:
        /*00d8*/ 	.byte	0x03, 0x19
        /*00da*/ 	.short	0x01d0


	//----- nvinfo : EIATTR_PARAM_CBANK
	.align		4
        /*00dc*/ 	.byte	0x04, 0x0a
        /*00de*/ 	.short	(.L_306 - .L_305)
	.align		4
.L_305:
        /*00e0*/ 	.word	index@(.nv.constant0._ZN5flash16flash_fwd_kernelI23Flash_fwd_kernel_traitsILi256ELi64ELi64ELi4ELb0ELb0EN7cutlass10bfloat16_tE19Flash_kernel_traitsILi256ELi64ELi64ELi4ES3_EELb1ELb1ELb0ELb1ELb0ELb0ELb0ELb0EEEvNS_16Flash_fwd_paramsE)
        /*00e4*/ 	.short	0x0380
        /*00e6*/ 	.short	0x01d0


	//----- nvinfo : EIATTR_SW_WAR
	.align		4
.L_306:
        /*00e8*/ 	.byte	0x04, 0x36
        /*00ea*/ 	.short	(.L_308 - .L_307)
.L_307:
        /*00ec*/ 	.word	0x00000008
.L_308:


//--------------------- .nv.info._ZN5flash16flash_fwd_kernelI23Flash_fwd_kernel_traitsILi256ELi64ELi64ELi4ELb0ELb0EN7cutlass10bfloat16_tE19Flash_kernel_traitsILi256ELi64ELi64ELi4ES3_EELb1ELb1ELb0ELb0ELb0ELb0ELb0ELb1EEEvNS_16Flash_fwd_paramsE --------------------------
	.section	.nv.info._ZN5flash16flash_fwd_kernelI23Flash_fwd_kernel_traitsILi256ELi64ELi64ELi4ELb0ELb0EN7cutlass10bfloat16_tE19Flash_kernel_traitsILi256ELi64ELi64ELi4ES3_EELb1ELb1ELb0ELb0ELb0ELb0ELb0ELb1EEEvNS_16Flash_fwd_paramsE,"",@"SHT_CUDA_INFO"
	.sectionflags	@""
	.align	4


	//----- nvinfo : EIATTR_CUDA_API_VERSION
	.align		4
        /*0000*/ 	.byte	0x04, 0x37
        /*0002*/ 	.short	(.L_310 - .L_309)
.L_309:
        /*0004*/ 	.word	0x00000082


	//----- nvinfo : EIATTR_KPARAM_INFO
	.align		4
.L_310:
        /*0008*/ 	.byte	0x04, 0x17
        /*000a*/ 	.short	(.L_312 - .L_311)
.L_311:
        /*000c*/ 	.word	0x00000000
        /*0010*/ 	.short	0x0000
        /*0012*/ 	.short	0x0000
        /*0014*/ 	.byte	0x00, 0xf0, 0x41, 0x07


	//----- nvinfo : EIATTR_SPARSE_MMA_MASK
	.align		4
.L_312:
        /*0018*/ 	.byte	0x03, 0x50
        /*001a*/ 	.short	0x0000


	//----- nvinfo : EIATTR_MAXREG_COUNT
	.align		4
        /*001c*/ 	.byte	0x03, 0x1b
        /*001e*/ 	.short	0x00ff


	//----- nvinfo : EIATTR_NUM_BARRIERS
	.align		4
        /*0020*/ 	.byte	0x02, 0x4c
        /*0022*/ 	.byte	0x01
	.zero		1


	//----- nvinfo : EIATTR_ANNOTATIONS
	.align		4
        /*0024*/ 	.byte	0x04, 0x55
        /*0026*/ 	.short	(.L_314 - .L_313)


	//   ....[0]....
.L_313:
        /*0028*/ 	.word	0x00000001
        /*002c*/ 	.byte	0xb0, 0x19, 0x00, 0x00, 0x01, 0x00, 0x00, 0x00, 0xe0, 0x1c, 0x00, 0x00, 0x01, 0x00, 0x00, 0x00
        /* <DEDUP_REMOVED lines=93> */
        /*060c*/ 	.byte	0x70, 0x6b, 0x01, 0x00


	//----- nvinfo : EIATTR_MERCURY_ISA_VERSION
	.align		4
.L_314:
        /*0610*/ 	.byte	0x03, 0x5f
        /*0612*/ 	.short	0x0101


	//----- nvinfo : EIATTR_COOP_GROUP_MASK_REGIDS
	.align		4
        /*0614*/ 	.byte	0x04, 0x29
        /*0616*/ 	.short	(.L_316 - .L_315)


	//   ....[0]....
.L_315:
        /*0618*/ 	.word	0xffffffff


	//   ....[1]....
        /*061c*/ 	.word	0xffffffff


	//   ....[2]....
        /*0620*/ 	.word	0xffffffff


	//   ....[3]....
        /*0624*/ 	.word	0xffffffff


	//   ....[4]....
        /*0628*/ 	.word	0xffffffff


	//   ....[5]....
        /*062c*/ 	.word	0xffffffff


	//   ....[6]....
        /*0630*/ 	.word	0xffffffff


	//   ....[7]....
        /*0634*/ 	.word	0xffffffff


	//   ....[8]....
        /*0638*/ 	.word	0xffffffff


	//   ....[9]....
        /*063c*/ 	.word	0xffffffff


	//   ....[10]....
        /*0640*/ 	.word	0xffffffff


	//   ....[11]....
        /*0644*/ 	.word	0xffffffff


	//   ....[12]....
        /*0648*/ 	.word	0xffffffff


	//   ....[13]....
        /*064c*/ 	.word	0xffffffff


	//   ....[14]....
        /*0650*/ 	.word	0xffffffff


	//   ....[15]....
        /*0654*/ 	.word	0xffffffff


	//----- nvinfo : EIATTR_COOP_GROUP_INSTR_OFFSETS
	.align		4
.L_316:
        /*0658*/ 	.byte	0x04, 0x28
        /*065a*/ 	.short	(.L_318 - .L_317)


	//   ....[0]....
.L_317:
        /*065c*/ 	.word	0x000059a0


	//   ....[1]....
        /*0660*/ 	.word	0x00005ad0


	//   ....[2]....
        /*0664*/ 	.word	0x00005af0


	//   ....[3]....
        /*0668*/ 	.word	0x00005bd0


	//   ....[4]....
        /*066c*/ 	.word	0x0000ae60


	//   ....[5]....
        /*0670*/ 	.word	0x0000b020


	//   ....[6]....
        /*0674*/ 	.word	0x0000b090


	//   ....[7]....
        /*0678*/ 	.word	0x0000b270


	//   ....[8]....
        /*067c*/ 	.word	0x00011e80


	//   ....[9]....
        /*0680*/ 	.word	0x00011ec0


	//   ....[10]....
        /*0684*/ 	.word	0x00012220


	//   ....[11]....
        /*0688*/ 	.word	0x00012250


	//   ....[12]....
        /*068c*/ 	.word	0x000153c0


	//   ....[13]....
        /*0690*/ 	.word	0x00015400


	//   ....[14]....
        /*0694*/ 	.word	0x000154a0


	//   ....[15]....
        /*0698*/ 	.word	0x000154c0


	//----- nvinfo : EIATTR_VRC_CTA_INIT_COUNT
	.align		4
.L_318:
        /*069c*/ 	.byte	0x02, 0x4a
	.zero		1
	.zero		1


	//----- nvinfo : EIATTR_EXIT_INSTR_OFFSETS
	.align		4
        /*06a0*/ 	.byte	0x04, 0x1c
        /*06a2*/ 	.short	(.L_320 - .L_319)


	//   ....[0]....
.L_319:
        /*06a4*/ 	.word	0x00000660


	//   ....[1]....
        /*06a8*/ 	.word	0x000013e0


	//   ....[2]....
        /*06ac*/ 	.word	0x00001470


	//   ....[3]....
        /*06b0*/ 	.word	0x000171b0


	//   ....[4]....
        /*06b4*/ 	.word	0x00017310


	//   ....[5]....
        /*06b8*/ 	.word	0x00017330


	//----- nvinfo : EIATTR_CRS_STACK_SIZE
	.align		4
.L_320:
        /*06bc*/ 	.byte	0x04, 0x1e
        /*06be*/ 	.short	(.L_322 - .L_321)
.L_321:
        /*06c0*/ 	.word	0x00000000


	//----- nvinfo : EIATTR_CBANK_PARAM_SIZE
	.align		4
.L_322:
        /*06c4*/ 	.byte	0x03, 0x19
        /*06c6*/ 	.short	0x01d0


	//----- nvinfo : EIATTR_PARAM_CBANK
	.align		4
        /*06c8*/ 	.byte	0x04, 0x0a
        /*06ca*/ 	.short	(.L_324 - .L_323)
	.align		4
.L_323:
        /*06cc*/ 	.word	index@(.nv.constant0._ZN5flash16flash_fwd_kernelI23Flash_fwd_kernel_traitsILi256ELi64ELi64ELi4ELb0ELb0EN7cutlass10bfloat16_tE19Flash_kernel_traitsILi256ELi64ELi64ELi4ES3_EELb1ELb1ELb0ELb0ELb0ELb0ELb0ELb1EEEvNS_16Flash_fwd_paramsE)
        /*06d0*/ 	.short	0x0380
        /*06d2*/ 	.short	0x01d0


	//----- nvinfo : EIATTR_SW_WAR
	.align		4
.L_324:
        /*06d4*/ 	.byte	0x04, 0x36
        /*06d6*/ 	.short	(.L_326 - .L_325)
.L_325:
        /*06d8*/ 	.word	0x00000008
.L_326:


//--------------------- .nv.info._ZN5flash16flash_fwd_kernelI23Flash_fwd_kernel_traitsILi256ELi64ELi64ELi4ELb0ELb0EN7cutlass10bfloat16_tE19Flash_kernel_traitsILi256ELi64ELi64ELi4ES3_EELb0ELb1ELb0ELb0ELb0ELb0ELb1ELb0EEEvNS_16Flash_fwd_paramsE --------------------------
	.section	.nv.info._ZN5flash16flash_fwd_kernelI23Flash_fwd_kernel_traitsILi256ELi64ELi64ELi4ELb0ELb0EN7cutlass10bfloat16_tE19Flash_kernel_traitsILi256ELi64ELi64ELi4ES3_EELb0ELb1ELb0ELb0ELb0ELb0ELb1ELb0EEEvNS_16Flash_fwd_paramsE,"",@"SHT_CUDA_INFO"
	.sectionflags	@""
	.align	4


	//----- nvinfo : EIATTR_CUDA_API_VERSION
	.align		4
        /*0000*/ 	.byte	0x04, 0x37
        /*0002*/ 	.short	(.L_328 - .L_327)
.L_327:
        /*0004*/ 	.word	0x00000082


	//----- nvinfo : EIATTR_KPARAM_INFO
	.align		4
.L_328:
        /*0008*/ 	.byte	0x04, 0x17
        /*000a*/ 	.short	(.L_330 - .L_329)
.L_329:
        /*000c*/ 	.word	0x00000000
        /*0010*/ 	.short	0x0000
        /*0012*/ 	.short	0x0000
        /*0014*/ 	.byte	0x00, 0xf0, 0x41, 0x07


	//----- nvinfo : EIATTR_SPARSE_MMA_MASK
	.align		4
.L_330:
        /*0018*/ 	.byte	0x03, 0x50
        /*001a*/ 	.short	0x0000


	//----- nvinfo : EIATTR_MAXREG_COUNT
	.align		4
        /*001c*/ 	.byte	0x03, 0x1b
        /*001e*/ 	.short	0x00ff


	//----- nvinfo : EIATTR_NUM_BARRIERS
	.align		4
        /*0020*/ 	.byte	0x02, 0x4c
        /*0022*/ 	.byte	0x01
	.zero		1


	//----- nvinfo : EIATTR_MERCURY_ISA_VERSION
	.align		4
        /*0024*/ 	.byte	0x03, 0x5f
        /*0026*/ 	.short	0x0101


	//----- nvinfo : EIATTR_COOP_GROUP_MASK_REGIDS
	.align		4
        /*0028*/ 	.byte	0x04, 0x29
        /*002a*/ 	.short	(.L_332 - .L_331)


	//   ....[0]....
.L_331:
        /*002c*/ 	.word	0xffffffff


	//   ....[1]....
        /*0030*/ 	.word	0xffffffff


	//   ....[2]....
        /*0034*/ 	.word	0xffffffff


	//   ....[3]....
        /*0038*/ 	.word	0xffffffff


	//   ....[4]....
        /*003c*/ 	.word	0xffffffff


	//   ....[5]....
        /*0040*/ 	.word	0xffffffff


	//   ....[6]....
        /*0044*/ 	.word	0xffffffff


	//   ....[7]....
        /*0048*/ 	.word	0xffffffff


	//   ....[8]....
        /*004c*/ 	.word	0xffffffff


	//   ....[9]....
        /*0050*/ 	.word	0xffffffff


	//   ....[10]....
        /*0054*/ 	.word	0xffffffff


	//   ....[11]....
        /*0058*/ 	.word	0xffffffff


	//   ....[12]....
        /*005c*/ 	.word	0xffffffff


	//   ....[13]....
        /*0060*/ 	.word	0xffffffff


	//   ....[14]....
        /*0064*/ 	.word	0xffffffff


	//   ....[15]....
        /*0068*/ 	.word	0xffffffff


	//----- nvinfo : EIATTR_COOP_GROUP_INSTR_OFFSETS
	.align		4
.L_332:
        /*006c*/ 	.byte	0x04, 0x28
        /*006e*/ 	.short	(.L_334 - .L_333)


	//   ....[0]....
.L_333:
        /*0070*/ 	.word	0x000059b0


	//   ....[1]....
        /*0074*/ 	.word	0x000059f0


	//   ....[2]....
        /*0078*/ 	.word	0x00005a90


	//   ....[3]....
        /*007c*/ 	.word	0x00005ac0


	//   ....[4]....
        /*0080*/ 	.word	0x000094d0


	//   ....[5]....
        /*0084*/ 	.word	0x00009550


	//   ....[6]....
        /*0088*/ 	.word	0x000095d0


	//   ....[7]....
        /*008c*/ 	.word	0x000095f0


	//   ....[8]....
        /*0090*/ 	.word	0x0000d4e0


	//   ....[9]....
        /*0094*/ 	.word	0x0000d520


	//   ....[10]....
        /*0098*/ 	.word	0x0000d5c0


	//   ....[11]....
        /*009c*/ 	.word	0x0000d5d0


	//   ....[12]....
        /*00a0*/ 	.word	0x0000f1b0


	//   ....[13]....
        /*00a4*/ 	.word	0x0000f1f0


	//   ....[14]....
        /*00a8*/ 	.word	0x0000f2b0


	//   ....[15]....
        /*00ac*/ 	.word	0x0000f2e0


	//----- nvinfo : EIATTR_VRC_CTA_INIT_COUNT
	.align		4
.L_334:
        /*00b0*/ 	.byte	0x02, 0x4a
	.zero		1
	.zero		1


	//----- nvinfo : EIATTR_EXIT_INSTR_OFFSETS
	.align		4
        /*00b4*/ 	.byte	0x04, 0x1c
        /*00b6*/ 	.short	(.L_336 - .L_335)


	//   ....[0]....
.L_335:
        /*00b8*/ 	.word	0x000004a0


	//   ....[1]....
        /*00bc*/ 	.word	0x00001220


	//   ....[2]....
        /*00c0*/ 	.word	0x000012b0


	//   ....[3]....
        /*00c4*/ 	.word	0x00010f60


	//   ....[4]....
        /*00c8*/ 	.word	0x000110c0


	//   ....[5]....
        /*00cc*/ 	.word	0x000110e0


	//----- nvinfo : EIATTR_CRS_STACK_SIZE
	.align		4
.L_336:
        /*00d0*/ 	.byte	0x04, 0x1e
        /*00d2*/ 	.short	(.L_338 - .L_337)
.L_337:
        /*00d4*/ 	.word	0x00000000


	//----- nvinfo : EIATTR_CBANK_PARAM_SIZE
	.align		4
.L_338:
        /*00d8*/ 	.byte	0x03, 0x19
        /*00da*/ 	.short	0x01d0


	//----- nvinfo : EIATTR_PARAM_CBANK
	.align		4
        /*00dc*/ 	.byte	0x04, 0x0a
        /*00de*/ 	.short	(.L_340 - .L_339)
	.align		4
.L_339:
        /*00e0*/ 	.word	index@(.nv.constant0._ZN5flash16flash_fwd_kernelI23Flash_fwd_kernel_traitsILi256ELi64ELi64ELi4ELb0ELb0EN7cutlass10bfloat16_tE19Flash_kernel_traitsILi256ELi64ELi64ELi4ES3_EELb0ELb1ELb0ELb0ELb0ELb0ELb1ELb0EEEvNS_16Flash_fwd_paramsE)
        /*00e4*/ 	.short	0x0380
        /*00e6*/ 	.short	0x01d0


	//----- nvinfo : EIATTR_SW_WAR
	.align		4
.L_340:
        /*00e8*/ 	.byte	0x04, 0x36
        /*00ea*/ 	.short	(.L_342 - .L_341)
.L_341:
        /*00ec*/ 	.word	0x00000008
.L_342:


//--------------------- .nv.info._ZN5flash16flash_fwd_kernelI23Flash_fwd_kernel_traitsILi256ELi64ELi64ELi4ELb0ELb0EN7cutlass10bfloat16_tE19Flash_kernel_traitsILi256ELi64ELi64ELi4ES3_EELb1ELb1ELb0ELb1ELb0ELb0ELb0ELb1EEEvNS_16Flash_fwd_paramsE --------------------------
	.section	.nv.info._ZN5flash16flash_fwd_kernelI23Flash_fwd_kernel_traitsILi256ELi64ELi64ELi4ELb0ELb0EN7cutlass10bfloat16_tE19Flash_kernel_traitsILi256ELi64ELi64ELi4ES3_EELb1ELb1ELb0ELb1ELb0ELb0ELb0ELb1EEEvNS_16Flash_fwd_paramsE,"",@"SHT_CUDA_INFO"
	.sectionflags	@""
	.align	4


	//----- nvinfo : EIATTR_CUDA_API_VERSION
	.align		4
        /*0000*/ 	.byte	0x04, 0x37
        /*0002*/ 	.short	(.L_344 - .L_343)
.L_343:
        /*0004*/ 	.word	0x00000082


	//----- nvinfo : EIATTR_KPARAM_INFO
	.align		4
.L_344:
        /*0008*/ 	.byte	0x04, 0x17
        /*000a*/ 	.short	(.L_346 - .L_345)
.L_345:
        /*000c*/ 	.word	0x00000000
        /*0010*/ 	.short	0x0000
        /*0012*/ 	.short	0x0000
        /*0014*/ 	.byte	0x00, 0xf0, 0x41, 0x07


	//----- nvinfo : EIATTR_SPARSE_MMA_MASK
	.align		4
.L_346:
        /*0018*/ 	.byte	0x03, 0x50
        /*001a*/ 	.short	0x0000


	//----- nvinfo : EIATTR_MAXREG_COUNT
	.align		4
        /*001c*/ 	.byte	0x03, 0x1b
        /*001e*/ 	.short	0x00ff


	//----- nvinfo : EIATTR_NUM_BARRIERS
	.align		4
        /*0020*/ 	.byte	0x02, 0x4c
        /*0022*/ 	.byte	0x01
	.zero		1


	//----- nvinfo : EIATTR_ANNOTATIONS
	.align		4
        /*0024*/ 	.byte	0x04, 0x55
        /*0026*/ 	.short	(.L_348 - .L_347)


	//   ....[0]....
.L_347:
        /* <DEDUP_REMOVED lines=30> */
        /*01fc*/ 	.byte	0x00, 0x56, 0x01, 0x00, 0x01, 0x00, 0x00, 0x00, 0x10, 0x56, 0x01, 0x00


	//----- nvinfo : EIATTR_MERCURY_ISA_VERSION
	.align		4
.L_348:
        /*0208*/ 	.byte	0x03, 0x5f
        /*020a*/ 	.short	0x0101


	//----- nvinfo : EIATTR_COOP_GROUP_MASK_REGIDS
	.align		4
        /*020c*/ 	.byte	0x04, 0x29
        /*020e*/ 	.short	(.L_350 - .L_349)


	//   ....[0]....
.L_349:
        /*0210*/ 	.word	0xffffffff


	//   ....[1]....
        /*0214*/ 	.word	0xffffffff


	//   ....[2]....
        /*0218*/ 	.word	0xffffffff


	//   ....[3]....
        /*021c*/ 	.word	0xffffffff


	//   ....[4]....
        /*0220*/ 	.word	0xffffffff


	//   ....[5]....
        /*0224*/ 	.word	0xffffffff


	//   ....[6]....
        /*0228*/ 	.word	0xffffffff


	//   ....[7]....
        /*022c*/ 	.word	0xffffffff


	//   ....[8]....
        /*0230*/ 	.word	0xffffffff


	//   ....[9]....
        /*0234*/ 	.word	0xffffffff


	//   ....[10]....
        /*0238*/ 	.word	0xffffffff


	//   ....[11]....
        /*023c*/ 	.word	0xffffffff


	//   ....[12]....
        /*0240*/ 	.word	0xffffffff


	//   ....[13]....
        /*0244*/ 	.word	0xffffffff


	//   ....[14]....
        /*0248*/ 	.word	0xffffffff


	//   ....[15]....
        /*024c*/ 	.word	0xffffffff


	//----- nvinfo : EIATTR_COOP_GROUP_INSTR_OFFSETS
	.align		4
.L_350:
        /*0250*/ 	.byte	0x04, 0x28
        /*0252*/ 	.short	(.L_352 - .L_351)


	//   ....[0]....
.L_351:
        /*0254*/ 	.word	0x00005ed0


	//   ....[1]....
        /*0258*/ 	.word	0x00005f20


	//   ....[2]....
        /*025c*/ 	.word	0x00005fb0


	//   ....[3]....
        /*0260*/ 	.word	0x00005fe0


	//   ....[4]....
        /*0264*/ 	.word	0x0000ae70


	//   ....[5]....
        /*0268*/ 	.word	0x0000af10


	//   ....[6]....
        /*026c*/ 	.word	0x0000af60


	//   ....[7]....
        /*0270*/ 	.word	0x0000b070


	//   ....[8]....
        /*0274*/ 	.word	0x000108c0


	//   ....[9]....
        /*0278*/ 	.word	0x00010a80


	//   ....[10]....
        /*027c*/ 	.word	0x00010ac0


	//   ....[11]....
        /*0280*/ 	.word	0x00010c30


	//   ....[12]....
        /*0284*/ 	.word	0x00013f90


	//   ....[13]....
        /*0288*/ 	.word	0x00013fa0


	//   ....[14]....
        /*028c*/ 	.word	0x00013ff0


	//   ....[15]....
        /*0290*/ 	.word	0x00014010


	//----- nvinfo : EIATTR_VRC_CTA_INIT_COUNT
	.align		4
.L_352:
        /*0294*/ 	.byte	0x02, 0x4a
	.zero		1
	.zero		1


	//----- nvinfo : EIATTR_EXIT_INSTR_OFFSETS
	.align		4
        /*0298*/ 	.byte	0x04, 0x1c
        /*029a*/ 	.short	(.L_354 - .L_353)


	//   ....[0]....
.L_353:
        /*029c*/ 	.word	0x00000640


	//   ....[1]....
        /*02a0*/ 	.word	0x000013b0


	//   ....[2]....
        /*02a4*/ 	.word	0x00001440


	//   ....[3]....
        /*02a8*/ 	.word	0x00015c50


	//   ....[4]....
        /*02ac*/ 	.word	0x00015db0


	//   ....[5]....
        /*02b0*/ 	.word	0x00015dd0


	//----- nvinfo : EIATTR_CRS_STACK_SIZE
	.align		4
.L_354:
        /*02b4*/ 	.byte	0x04, 0x1e
        /*02b6*/ 	.short	(.L_356 - .L_355)
.L_355:
        /*02b8*/ 	.word	0x00000000


	//----- nvinfo : EIATTR_CBANK_PARAM_SIZE
	.align		4
.L_356:
        /*02bc*/ 	.byte	0x03, 0x19
        /*02be*/ 	.short	0x01d0


	//----- nvinfo : EIATTR_PARAM_CBANK
	.align		4
        /*02c0*/ 	.byte	0x04, 0x0a
        /*02c2*/ 	.short	(.L_358 - .L_357)
	.align		4
.L_357:
        /*02c4*/ 	.word	index@(.nv.constant0._ZN5flash16flash_fwd_kernelI23Flash_fwd_kernel_traitsILi256ELi64ELi64ELi4ELb0ELb0EN7cutlass10bfloat16_tE19Flash_kernel_traitsILi256ELi64ELi64ELi4ES3_EELb1ELb1ELb0ELb1ELb0ELb0ELb0ELb1EEEvNS_16Flash_fwd_paramsE)
        /*02c8*/ 	.short	0x0380
        /*02ca*/ 	.short	0x01d0


	//----- nvinfo : EIATTR_SW_WAR
	.align		4
.L_358:
        /*02cc*/ 	.byte	0x04, 0x36
        /*02ce*/ 	.short	(.L_360 - .L_359)
.L_359:
        /*02d0*/ 	.word	0x00000008
.L_360:


//--------------------- .nv.info._ZN5flash16flash_fwd_kernelI23Flash_fwd_kernel_traitsILi256ELi64ELi64ELi4ELb0ELb0EN7cutlass10bfloat16_tE19Flash_kernel_traitsILi256ELi64ELi64ELi4ES3_EELb0ELb1ELb0ELb1ELb0ELb0ELb1ELb0EEEvNS_16Flash_fwd_paramsE --------------------------
	.section	.nv.info._ZN5flash16flash_fwd_kernelI23Flash_fwd_kernel_traitsILi256ELi64ELi64ELi4ELb0ELb0EN7cutlass10bfloat16_tE19Flash_kernel_traitsILi256ELi64ELi64ELi4ES3_EELb0ELb1ELb0ELb1ELb0ELb0ELb1ELb0EEEvNS_16Flash_fwd_paramsE,"",@"SHT_CUDA_INFO"
	.sectionflags	@""
	.align	4


	//----- nvinfo : EIATTR_CUDA_API_VERSION
	.align		4
        /*0000*/ 	.byte	0x04, 0x37
        /*0002*/ 	.short	(.L_362 - .L_361)
.L_361:
        /*0004*/ 	.word	0x00000082


	//----- nvinfo : EIATTR_KPARAM_INFO
	.align		4
.L_362:
        /*0008*/ 	.byte	0x04, 0x17
        /*000a*/ 	.short	(.L_364 - .L_363)
.L_363:
        /*000c*/ 	.word	0x00000000
        /*0010*/ 	.short	0x0000
        /*0012*/ 	.short	0x0000
        /*0014*/ 	.byte	0x00, 0xf0, 0x41, 0x07


	//----- nvinfo : EIATTR_SPARSE_MMA_MASK
	.align		4
.L_364:
        /*0018*/ 	.byte	0x03, 0x50
        /*001a*/ 	.short	0x0000


	//----- nvinfo : EIATTR_MAXREG_COUNT
	.align		4
        /*001c*/ 	.byte	0x03, 0x1b
        /*001e*/ 	.short	0x00ff


	//----- nvinfo : EIATTR_NUM_BARRIERS
	.align		4
        /*0020*/ 	.byte	0x02, 0x4c
        /*0022*/ 	.byte	0x01
	.zero		1


	//----- nvinfo : EIATTR_MERCURY_ISA_VERSION
	.align		4
        /*0024*/ 	.byte	0x03, 0x5f
        /*0026*/ 	.short	0x0101


	//----- nvinfo : EIATTR_COOP_GROUP_MASK_REGIDS
	.align		4
        /*0028*/ 	.byte	0x04, 0x29
        /*002a*/ 	.short	(.L_366 - .L_365)


	//   ....[0]....
.L_365:
        /*002c*/ 	.word	0xffffffff


	//   ....[1]....
        /*0030*/ 	.word	0xffffffff


	//   ....[2]....
        /*0034*/ 	.word	0xffffffff


	//   ....[3]....
        /*0038*/ 	.word	0xffffffff


	//   ....[4]....
        /*003c*/ 	.word	0xffffffff


	//   ....[5]....
        /*0040*/ 	.word	0xffffffff


	//   ....[6]....
        /*0044*/ 	.word	0xffffffff


	//   ....[7]....
        /*0048*/ 	.word	0xffffffff


	//   ....[8]....
        /*004c*/ 	.word	0xffffffff


	//   ....[9]....
        /*0050*/ 	.word	0xffffffff


	//   ....[10]....
        /*0054*/ 	.word	0xffffffff


	//   ....[11]....
        /*0058*/ 	.word	0xffffffff


	//   ....[12]....
        /*005c*/ 	.word	0xffffffff


	//   ....[13]....
        /*0060*/ 	.word	0xffffffff


	//   ....[14]....
        /*0064*/ 	.word	0xffffffff


	//   ....[15]....
        /*0068*/ 	.word	0xffffffff


	//----- nvinfo : EIATTR_COOP_GROUP_INSTR_OFFSETS
	.align		4
.L_366:
        /*006c*/ 	.byte	0x04, 0x28
        /*006e*/ 	.short	(.L_368 - .L_367)


	//   ....[0]....
.L_367:
        /*0070*/ 	.word	0x00005dc0


	//   ....[1]....
        /*0074*/ 	.word	0x00005e20


	//   ....[2]....
        /*0078*/ 	.word	0x00005eb0


	//   ....[3]....
        /*007c*/ 	.word	0x00005ee0


	//   ....[4]....
        /*0080*/ 	.word	0x00009bf0


	//   ....[5]....
        /*0084*/ 	.word	0x00009c60


	//   ....[6]....
        /*0088*/ 	.word	0x00009cc0


	//   ....[7]....
        /*008c*/ 	.word	0x00009ce0


	//   ....[8]....
        /*0090*/ 	.word	0x0000e030


	//   ....[9]....
        /*0094*/ 	.word	0x0000e070


	//   ....[10]....
        /*0098*/ 	.word	0x0000e100


	//   ....[11]....
        /*009c*/ 	.word	0x0000e110


	//   ....[12]....
        /*00a0*/ 	.word	0x0000fd00


	//   ....[13]....
        /*00a4*/ 	.word	0x0000fd40


	//   ....[14]....
        /*00a8*/ 	.word	0x0000fe00


	//   ....[15]....
        /*00ac*/ 	.word	0x0000fe30


	//----- nvinfo : EIATTR_VRC_CTA_INIT_COUNT
	.align		4
.L_368:
        /*00b0*/ 	.byte	0x02, 0x4a
	.zero		1
	.zero		1


	//----- nvinfo : EIATTR_EXIT_INSTR_OFFSETS
	.align		4
        /*00b4*/ 	.byte	0x04, 0x1c
        /*00b6*/ 	.short	(.L_370 - .L_369)


	//   ....[0]....
.L_369:
        /*00b8*/ 	.word	0x000004a0


	//   ....[1]....
        /*00bc*/ 	.word	0x00001220


	//   ....[2]....
        /*00c0*/ 	.word	0x000012b0


	//   ....[3]....
        /*00c4*/ 	.word	0x00011ab0


	//   ....[4]....
        /*00c8*/ 	.word	0x00011c10


	//   ....[5]....
        /*00cc*/ 	.word	0x00011c30


	//----- nvinfo : EIATTR_CRS_STACK_SIZE
	.align		4
.L_370:
        /*00d0*/ 	.byte	0x04, 0x1e
        /*00d2*/ 	.short	(.L_372 - .L_371)
.L_371:
        /*00d4*/ 	.word	0x00000000


	//----- nvinfo : EIATTR_CBANK_PARAM_SIZE
	.align		4
.L_372:
        /*00d8*/ 	.byte	0x03, 0x19
        /*00da*/ 	.short	0x01d0


	//----- nvinfo : EIATTR_PARAM_CBANK
	.align		4
        /*00dc*/ 	.byte	0x04, 0x0a
        /*00de*/ 	.short	(.L_374 - .L_373)
	.align		4
.L_373:
        /*00e0*/ 	.word	index@(.nv.constant0._ZN5flash16flash_fwd_kernelI23Flash_fwd_kernel_traitsILi256ELi64ELi64ELi4ELb0ELb0EN7cutlass10bfloat16_tE19Flash_kernel_traitsILi256ELi64ELi64ELi4ES3_EELb0ELb1ELb0ELb1ELb0ELb0ELb1ELb0EEEvNS_16Flash_fwd_paramsE)
        /*00e4*/ 	.short	0x0380
        /*00e6*/ 	.short	0x01d0


	//----- nvinfo : EIATTR_SW_WAR
	.align		4
.L_374:
        /*00e8*/ 	.byte	0x04, 0x36
        /*00ea*/ 	.short	(.L_376 - .L_375)
.L_375:
        /*00ec*/ 	.word	0x00000008
.L_376:


//--------------------- .nv.info._ZN5flash16flash_fwd_kernelI23Flash_fwd_kernel_traitsILi256ELi128ELi64ELi8ELb0ELb0EN7cutlass10bfloat16_tE19Flash_kernel_traitsILi256ELi128ELi64ELi8ES3_EELb1ELb1ELb0ELb0ELb0ELb0ELb0ELb0EEEvNS_16Flash_fwd_paramsE --------------------------
	.section	.nv.info._ZN5flash16flash_fwd_kernelI23Flash_fwd_kernel_traitsILi256ELi128ELi64ELi8ELb0ELb0EN7cutlass10bfloat16_tE19Flash_kernel_traitsILi256ELi128ELi64ELi8ES3_EELb1ELb1ELb0ELb0ELb0ELb0ELb0ELb0EEEvNS_16Flash_fwd_paramsE,"",@"SHT_CUDA_INFO"
	.sectionflags	@""
	.align	4


	//----- nvinfo : EIATTR_CUDA_API_VERSION
	.align		4
        /*0000*/ 	.byte	0x04, 0x37
        /*0002*/ 	.short	(.L_378 - .L_377)
.L_377:
        /*0004*/ 	.word	0x00000082


	//----- nvinfo : EIATTR_KPARAM_INFO
	.align		4
.L_378:
        /*0008*/ 	.byte	0x04, 0x17
        /*000a*/ 	.short	(.L_380 - .L_379)
.L_379:
        /*000c*/ 	.word	0x00000000
        /*0010*/ 	.short	0x0000
        /*0012*/ 	.short	0x0000
        /*0014*/ 	.byte	0x00, 0xf0, 0x41, 0x07


	//----- nvinfo : EIATTR_SPARSE_MMA_MASK
	.align		4
.L_380:
        /*0018*/ 	.byte	0x03, 0x50
        /*001a*/ 	.short	0x0000


	//----- nvinfo : EIATTR_MAXREG_COUNT
	.align		4
        /*001c*/ 	.byte	0x03, 0x1b
        /*001e*/ 	.short	0x00ff


	//----- nvinfo : EIATTR_NUM_BARRIERS
	.align		4
        /*0020*/ 	.byte	0x02, 0x4c
        /*0022*/ 	.byte	0x01
	.zero		1


	//----- nvinfo : EIATTR_MERCURY_ISA_VERSION
	.align		4
        /*0024*/ 	.byte	0x03, 0x5f
        /*0026*/ 	.short	0x0101


	//----- nvinfo : EIATTR_COOP_GROUP_MASK_REGIDS
	.align		4
        /*0028*/ 	.byte	0x04, 0x29
        /*002a*/ 	.short	(.L_382 - .L_381)


	//   ....[0]....
.L_381:
        /*002c*/ 	.word	0xffffffff


	//   ....[1]....
        /*0030*/ 	.word	0xffffffff


	//   ....[2]....
        /*0034*/ 	.word	0xffffffff


	//   ....[3]....
        /*0038*/ 	.word	0xffffffff


	//   ....[4]....
        /*003c*/ 	.word	0xffffffff


	//   ....[5]....
        /*0040*/ 	.word	0xffffffff


	//   ....[6]....
        /*0044*/ 	.word	0xffffffff


	//   ....[7]....
        /*0048*/ 	.word	0xffffffff


	//   ....[8]....
        /*004c*/ 	.word	0xffffffff


	//   ....[9]....
        /*0050*/ 	.word	0xffffffff


	//   ....[10]....
        /*0054*/ 	.word	0xffffffff


	//   ....[11]....
        /*0058*/ 	.word	0xffffffff


	//   ....[12]....
        /*005c*/ 	.word	0xffffffff


	//   ....[13]....
        /*0060*/ 	.word	0xffffffff


	//   ....[14]....
        /*0064*/ 	.word	0xffffffff


	//   ....[15]....
        /*0068*/ 	.word	0xffffffff


	//   ....[16]....
        /*006c*/ 	.word	0xffffffff


	//   ....[17]....
        /*0070*/ 	.word	0xffffffff


	//   ....[18]....
        /*0074*/ 	.word	0xffffffff


	//   ....[19]....
        /*0078*/ 	.word	0xffffffff


	//----- nvinfo : EIATTR_COOP_GROUP_INSTR_OFFSETS
	.align		4
.L_382:
        /*007c*/ 	.byte	0x04, 0x28
        /*007e*/ 	.short	(.L_384 - .L_383)


	//   ....[0]....
.L_383:
        /*0080*/ 	.word	0x00004a90


	//   ....[1]....
        /*0084*/ 	.word	0x00004b10


	//   ....[2]....
        /*0088*/ 	.word	0x00004c60


	//   ....[3]....
        /*008c*/ 	.word	0x00004d40


	//   ....[4]....
        /*0090*/ 	.word	0x00008540


	//   ....[5]....
        /*0094*/ 	.word	0x00008580


	//   ....[6]....
        /*0098*/ 	.word	0x00008690


	//   ....[7]....
        /*009c*/ 	.word	0x000086d0


	//   ....[8]....
        /*00a0*/ 	.word	0x0000c8f0


	//   ....[9]....
        /*00a4*/ 	.word	0x0000ca10


	//   ....[10]....
        /*00a8*/ 	.word	0x0000cae0


	//   ....[11]....
        /*00ac*/ 	.word	0x0000cb70


	//   ....[12]....
        /*00b0*/ 	.word	0x00010890


	//   ....[13]....
        /*00b4*/ 	.word	0x00010900


	//   ....[14]....
        /*00b8*/ 	.word	0x00010a70


	//   ....[15]....
        /*00bc*/ 	.word	0x00010ab0


	//   ....[16]....
        /*00c0*/ 	.word	0x00012f70


	//   ....[17]....
        /*00c4*/ 	.word	0x00012fb0


	//   ....[18]....
        /*00c8*/ 	.word	0x000130b0


	//   ....[19]....
        /*00cc*/ 	.word	0x000130c0


	//----- nvinfo : EIATTR_VRC_CTA_INIT_COUNT
	.align		4
.L_384:
        /*00d0*/ 	.byte	0x02, 0x4a
	.zero		1
	.zero		1


	//----- nvinfo : EIATTR_EXIT_INSTR_OFFSETS
	.align		4
        /*00d4*/ 	.byte	0x04, 0x1c
        /*00d6*/ 	.short	(.L_386 - .L_385)


	//   ....[0]....
.L_385:
        /*00d8*/ 	.word	0x00000630


	//   ....[1]....
        /*00dc*/ 	.word	0x00001390


	//   ....[2]....
        /*00e0*/ 	.word	0x00001420


	//   ....[3]....
        /*00e4*/ 	.word	0x00014d60


	//   ....[4]....
        /*00e8*/ 	.word	0x00014ec0


	//   ....[5]....
        /*00ec*/ 	.word	0x00014ee0


	//----- nvinfo : EIATTR_CRS_STACK_SIZE
	.align		4
.L_386:
        /*00f0*/ 	.byte	0x04, 0x1e
        /*00f2*/ 	.short	(.L_388 - .L_387)
.L_387:
        /*00f4*/ 	.word	0x00000000


	//----- nvinfo : EIATTR_CBANK_PARAM_SIZE
	.align		4
.L_388:
        /*00f8*/ 	.byte	0x03, 0x19
        /*00fa*/ 	.short	0x01d0


	//----- nvinfo : EIATTR_PARAM_CBANK
	.align		4
        /*00fc*/ 	.byte	0x04, 0x0a
        /*00fe*/ 	.short	(.L_390 - .L_389)
	.align		4
.L_389:
        /*0100*/ 	.word	index@(.nv.constant0._ZN5flash16flash_fwd_kernelI23Flash_fwd_kernel_traitsILi256ELi128ELi64ELi8ELb0ELb0EN7cutlass10bfloat16_tE19Flash_kernel_traitsILi256ELi128ELi64ELi8ES3_EELb1ELb1ELb0ELb0ELb0ELb0ELb0ELb0EEEvNS_16Flash_fwd_paramsE)
        /*0104*/ 	.short	0x0380
        /*0106*/ 	.short	0x01d0


	//----- nvinfo : EIATTR_SW_WAR
	.align		4
.L_390:
        /*0108*/ 	.byte	0x04, 0x36
        /*010a*/ 	.short	(.L_392 - .L_391)
.L_391:
        /*010c*/ 	.word	0x00000008
.L_392:


//--------------------- .nv.info._ZN5flash16flash_fwd_kernelI23Flash_fwd_kernel_traitsILi256ELi128ELi64ELi8ELb0ELb0EN7cutlass10bfloat16_tE19Flash_kernel_traitsILi256ELi128ELi64ELi8ES3_EELb1ELb1ELb0ELb0ELb0ELb1ELb0ELb0EEEvNS_16Flash_fwd_paramsE --------------------------
	.section	.nv.info._ZN5flash16flash_fwd_kernelI23Flash_fwd_kernel_traitsILi256ELi128ELi64ELi8ELb0ELb0EN7cutlass10bfloat16_tE19Flash_kernel_traitsILi256ELi128ELi64ELi8ES3_EELb1ELb1ELb0ELb0ELb0ELb1ELb0ELb0EEEvNS_16Flash_fwd_paramsE,"",@"SHT_CUDA_INFO"
	.sectionflags	@""
	.align	4


	//----- nvinfo : EIATTR_CUDA_API_VERSION
	.align		4
        /*0000*/ 	.byte	0x04, 0x37
        /*0002*/ 	.short	(.L_394 - .L_393)
.L_393:
        /*0004*/ 	.word	0x00000082


	//----- nvinfo : EIATTR_KPARAM_INFO
	.align		4
.L_394:
        /*0008*/ 	.byte	0x04, 0x17
        /*000a*/ 	.short	(.L_396 - .L_395)
.L_395:
        /*000c*/ 	.word	0x00000000
        /*0010*/ 	.short	0x0000
        /*0012*/ 	.short	0x0000
        /*0014*/ 	.byte	0x00, 0xf0, 0x41, 0x07


	//----- nvinfo : EIATTR_SPARSE_MMA_MASK
	.align		4
.L_396:
        /*0018*/ 	.byte	0x03, 0x50
        /*001a*/ 	.short	0x0000


	//----- nvinfo : EIATTR_MAXREG_COUNT
	.align		4
        /*001c*/ 	.byte	0x03, 0x1b
        /*001e*/ 	.short	0x00ff


	//----- nvinfo : EIATTR_NUM_BARRIERS
	.align		4
        /*0020*/ 	.byte	0x02, 0x4c
        /*0022*/ 	.byte	0x01
	.zero		1


	//----- nvinfo : EIATTR_MERCURY_ISA_VERSION
	.align		4
        /*0024*/ 	.byte	0x03, 0x5f
        /*0026*/ 	.short	0x0101


	//----- nvinfo : EIATTR_INT_WARP_WIDE_INSTR_OFFSETS
	.align		4
        /*0028*/ 	.byte	0x04, 0x31
        /*002a*/ 	.short	(.L_398 - .L_397)


	//   ....[0]....
.L_397:
        /*002c*/ 	.word	0x00001df0


	//----- nvinfo : EIATTR_COOP_GROUP_MASK_REGIDS
	.align		4
.L_398:
        /*0030*/ 	.byte	0x04, 0x29
        /*0032*/ 	.short	(.L_400 - .L_399)


	//   ....[0]....
.L_399:
        /*0034*/ 	.word	0xffffffff


	//   ....[1]....
        /*0038*/ 	.word	0xffffffff


	//   ....[2]....
        /*003c*/ 	.word	0xffffffff


	//   ....[3]....
        /*0040*/ 	.word	0xffffffff


	//   ....[4]....
        /*0044*/ 	.word	0xffffffff


	//   ....[5]....
        /*0048*/ 	.word	0xffffffff


	//   ....[6]....
        /*004c*/ 	.word	0xffffffff


	//   ....[7]....
        /*0050*/ 	.word	0xffffffff


	//   ....[8]....
        /*0054*/ 	.word	0xffffffff


	//   ....[9]....
        /*0058*/ 	.word	0xffffffff


	//   ....[10]....
        /*005c*/ 	.word	0xffffffff


	//   ....[11]....
        /*0060*/ 	.word	0xffffffff


	//   ....[12]....
        /*0064*/ 	.word	0xffffffff


	//   ....[13]....
        /*0068*/ 	.word	0xffffffff


	//   ....[14]....
        /*006c*/ 	.word	0xffffffff


	//   ....[15]....
        /*0070*/ 	.word	0xffffffff


	//   ....[16]....
        /*0074*/ 	.word	0xffffffff


	//   ....[17]....
        /*0078*/ 	.word	0xffffffff


	//   ....[18]....
        /*007c*/ 	.word	0xffffffff


	//   ....[19]....
        /*0080*/ 	.word	0xffffffff


	//----- nvinfo : EIATTR_COOP_GROUP_INSTR_OFFSETS
	.align		4
.L_400:
        /*0084*/ 	.byte	0x04, 0x28
        /*0086*/ 	.short	(.L_402 - .L_401)


	//   ....[0]....
.L_401:
        /*0088*/ 	.word	0x00003b30


	//   ....[1]....
        /*008c*/ 	.word	0x00003bb0


	//   ....[2]....
        /*0090*/ 	.word	0x00003cd0


	//   ....[3]....
        /*0094*/ 	.word	0x00003d60


	//   ....[4]....
        /*0098*/ 	.word	0x000071a0


	//   ....[5]....
        /*009c*/ 	.word	0x00007280


	//   ....[6]....
        /*00a0*/ 	.word	0x00007340


	//   ....[7]....
        /*00a4*/ 	.word	0x000073f0


	//   ....[8]....
        /*00a8*/ 	.word	0x0000b0d0


	//   ....[9]....
        /*00ac*/ 	.word	0x0000b150


	//   ....[10]....
        /*00b0*/ 	.word	0x0000b260


	//   ....[11]....
        /*00b4*/ 	.word	0x0000b2c0


	//   ....[12]....
        /*00b8*/ 	.word	0x0000eb20


	//   ....[13]....
        /*00bc*/ 	.word	0x0000eb80


	//   ....[14]....
        /*00c0*/ 	.word	0x0000ece0


	//   ....[15]....
        /*00c4*/ 	.word	0x0000ed40


	//   ....[16]....
        /*00c8*/ 	.word	0x00011230


	//   ....[17]....
        /*00cc*/ 	.word	0x00011260


	//   ....[18]....
        /*00d0*/ 	.word	0x00011390


	//   ....[19]....
        /*00d4*/ 	.word	0x000113b0


	//----- nvinfo : EIATTR_VRC_CTA_INIT_COUNT
	.align		4
.L_402:
        /*00d8*/ 	.byte	0x02, 0x4a
	.zero		1
	.zero		1


	//----- nvinfo : EIATTR_EXIT_INSTR_OFFSETS
	.align		4
        /*00dc*/ 	.byte	0x04, 0x1c
        /*00de*/ 	.short	(.L_404 - .L_403)


	//   ....[0]....
.L_403:
        /*00e0*/ 	.word	0x00000650


	//   ....[1]....
        /*00e4*/ 	.word	0x00001240


	//   ....[2]....
        /*00e8*/ 	.word	0x000012d0


	//   ....[3]....
        /*00ec*/ 	.word	0x00012f50


	//   ....[4]....
        /*00f0*/ 	.word	0x00013060


	//----- nvinfo : EIATTR_CRS_STACK_SIZE
	.align		4
.L_404:
        /*00f4*/ 	.byte	0x04, 0x1e
        /*00f6*/ 	.short	(.L_406 - .L_405)
.L_405:
        /*00f8*/ 	.word	0x00000000


	//----- nvinfo : EIATTR_CBANK_PARAM_SIZE
	.align		4
.L_406:
        /*00fc*/ 	.byte	0x03, 0x19
        /*00fe*/ 	.short	0x01d0


	//----- nvinfo : EIATTR_PARAM_CBANK
	.align		4
        /*0100*/ 	.byte	0x04, 0x0a
        /*0102*/ 	.short	(.L_408 - .L_407)
	.align		4
.L_407:
        /*0104*/ 	.word	index@(.nv.constant0._ZN5flash16flash_fwd_kernelI23Flash_fwd_kernel_traitsILi256ELi128ELi64ELi8ELb0ELb0EN7cutlass10bfloat16_tE19Flash_kernel_traitsILi256ELi128ELi64ELi8ES3_EELb1ELb1ELb0ELb0ELb0ELb1ELb0ELb0EEEvNS_16Flash_fwd_paramsE)
        /*0108*/ 	.short	0x0380
        /*010a*/ 	.short	0x01d0


	//----- nvinfo : EIATTR_SW_WAR
	.align		4
.L_408:
        /*010c*/ 	.byte	0x04, 0x36
        /*010e*/ 	.short	(.L_410 - .L_409)
.L_409:
        /*0110*/ 	.word	0x00000008
.L_410:


//--------------------- .nv.info._ZN5flash16flash_fwd_kernelI23Flash_fwd_kernel_traitsILi256ELi128ELi64ELi8ELb0ELb0EN7cutlass10bfloat16_tE19Flash_kernel_traitsILi256ELi128ELi64ELi8ES3_EELb0ELb1ELb0ELb0ELb0ELb1ELb1ELb0EEEvNS_16Flash_fwd_paramsE --------------------------
	.section	.nv.info._ZN5flash16flash_fwd_kernelI23Flash_fwd_kernel_traitsILi256ELi128ELi64ELi8ELb0ELb0EN7cutlass10bfloat16_tE19Flash_kernel_traitsILi256ELi128ELi64ELi8ES3_EELb0ELb1ELb0ELb0ELb0ELb1ELb1ELb0EEEvNS_16Flash_fwd_paramsE,"",@"SHT_CUDA_INFO"
	.sectionflags	@""
	.align	4


	//----- nvinfo : EIATTR_CUDA_API_VERSION
	.align		4
        /*0000*/ 	.byte	0x04, 0x37
        /*0002*/ 	.short	(.L_412 - .L_411)
.L_411:
        /*0004*/ 	.word	0x00000082


	//----- nvinfo : EIATTR_KPARAM_INFO
	.align		4
.L_412:
        /*0008*/ 	.byte	0x04, 0x17
        /*000a*/ 	.short	(.L_414 - .L_413)
.L_413:
        /*000c*/ 	.word	0x00000000
        /*0010*/ 	.short	0x0000
        /*0012*/ 	.short	0x0000
        /*0014*/ 	.byte	0x00, 0xf0, 0x41, 0x07


	//----- nvinfo : EIATTR_SPARSE_MMA_MASK
	.align		4
.L_414:
        /*0018*/ 	.byte	0x03, 0x50
        /*001a*/ 	.short	0x0000


	//----- nvinfo : EIATTR_MAXREG_COUNT
	.align		4
        /*001c*/ 	.byte	0x03, 0x1b
        /*001e*/ 	.short	0x00ff


	//----- nvinfo : EIATTR_NUM_BARRIERS
	.align		4
        /*0020*/ 	.byte	0x02, 0x4c
        /*0022*/ 	.byte	0x01
	.zero		1


	//----- nvinfo : EIATTR_MERCURY_ISA_VERSION
	.align		4
        /*0024*/ 	.byte	0x03, 0x5f
        /*0026*/ 	.short	0x0101


	//----- nvinfo : EIATTR_COOP_GROUP_MASK_REGIDS
	.align		4
        /*0028*/ 	.byte	0x04, 0x29
        /*002a*/ 	.short	(.L_416 - .L_415)


	//   ....[0]....
.L_415:
        /*002c*/ 	.word	0xffffffff


	//   ....[1]....
        /*0030*/ 	.word	0xffffffff


	//   ....[2]....
        /*0034*/ 	.word	0xffffffff


	//   ....[3]....
        /*0038*/ 	.word	0xffffffff


	//   ....[4]....
        /*003c*/ 	.word	0xffffffff


	//   ....[5]....
        /*0040*/ 	.word	0xffffffff


	//   ....[6]....
        /*0044*/ 	.word	0xffffffff


	//   ....[7]....
        /*0048*/ 	.word	0xffffffff


	//   ....[8]....
        /*004c*/ 	.word	0xffffffff


	//   ....[9]....
        /*0050*/ 	.word	0xffffffff


	//   ....[10]....
        /*0054*/ 	.word	0xffffffff


	//   ....[11]....
        /*0058*/ 	.word	0xffffffff


	//   ....[12]....
        /*005c*/ 	.word	0xffffffff


	//   ....[13]....
        /*0060*/ 	.word	0xffffffff


	//   ....[14]....
        /*0064*/ 	.word	0xffffffff


	//   ....[15]....
        /*0068*/ 	.word	0xffffffff


	//   ....[16]....
        /*006c*/ 	.word	0xffffffff


	//   ....[17]....
        /*0070*/ 	.word	0xffffffff


	//   ....[18]....
        /*0074*/ 	.word	0xffffffff


	//   ....[19]....
        /*0078*/ 	.word	0xffffffff


	//----- nvinfo : EIATTR_COOP_GROUP_INSTR_OFFSETS
	.align		4
.L_416:
        /*007c*/ 	.byte	0x04, 0x28
        /*007e*/ 	.short	(.L_418 - .L_417)


	//   ....[0]....
.L_417:
        /*0080*/ 	.word	0x000039c0


	//   ....[1]....
        /*0084*/ 	.word	0x00003a30


	//   ....[2]....
        /*0088*/ 	.word	0x00003ab0


	//   ....[3]....
        /*008c*/ 	.word	0x00003af0


	//   ....[4]....
        /*0090*/ 	.word	0x000069c0


	//   ....[5]....
        /*0094*/ 	.word	0x00006a50


	//   ....[6]....
        /*0098*/ 	.word	0x00006a80


	//   ....[7]....
        /*009c*/ 	.word	0x00006ad0


	//   ....[8]....
        /*00a0*/ 	.word	0x0000a330


	//   ....[9]....
        /*00a4*/ 	.word	0x0000a3c0


	//   ....[10]....
        /*00a8*/ 	.word	0x0000a410


	//   ....[11]....
        /*00ac*/ 	.word	0x0000a430


	//   ....[12]....
        /*00b0*/ 	.word	0x0000d7f0


	//   ....[13]....
        /*00b4*/ 	.word	0x0000d820


	//   ....[14]....
        /*00b8*/ 	.word	0x0000d8b0


	//   ....[15]....
        /*00bc*/ 	.word	0x0000d8c0


	//   ....[16]....
        /*00c0*/ 	.word	0x0000f4c0


	//   ....[17]....
        /*00c4*/ 	.word	0x0000f4f0


	//   ....[18]....
        /*00c8*/ 	.word	0x0000f570


	//   ....[19]....
        /*00cc*/ 	.word	0x0000f580


	//----- nvinfo : EIATTR_VRC_CTA_INIT_COUNT
	.align		4
.L_418:
        /*00d0*/ 	.byte	0x02, 0x4a
	.zero		1
	.zero		1


	//----- nvinfo : EIATTR_EXIT_INSTR_OFFSETS
	.align		4
        /*00d4*/ 	.byte	0x04, 0x1c
        /*00d6*/ 	.short	(.L_420 - .L_419)


	//   ....[0]....
.L_419:
        /*00d8*/ 	.word	0x00000330


	//   ....[1]....
        /*00dc*/ 	.word	0x00000f30


	//   ....[2]....
        /*00e0*/ 	.word	0x00000fc0


	//   ....[3]....
        /*00e4*/ 	.word	0x00011200


	//   ....[4]....
        /*00e8*/ 	.word	0x00011310


	//----- nvinfo : EIATTR_CRS_STACK_SIZE
	.align		4
.L_420:
        /*00ec*/ 	.byte	0x04, 0x1e
        /*00ee*/ 	.short	(.L_422 - .L_421)
.L_421:
        /*00f0*/ 	.word	0x00000000


	//----- nvinfo : EIATTR_CBANK_PARAM_SIZE
	.align		4
.L_422:
        /*00f4*/ 	.byte	0x03, 0x19
        /*00f6*/ 	.short	0x01d0


	//----- nvinfo : EIATTR_PARAM_CBANK
	.align		4
        /*00f8*/ 	.byte	0x04, 0x0a
        /*00fa*/ 	.short	(.L_424 - .L_423)
	.align		4
.L_423:
        /*00fc*/ 	.word	index@(.nv.constant0._ZN5flash16flash_fwd_kernelI23Flash_fwd_kernel_traitsILi256ELi128ELi64ELi8ELb0ELb0EN7cutlass10bfloat16_tE19Flash_kernel_traitsILi256ELi128ELi64ELi8ES3_EELb0ELb1ELb0ELb0ELb0ELb1ELb1ELb0EEEvNS_16Flash_fwd_paramsE)
        /*0100*/ 	.short	0x0380
        /*0102*/ 	.short	0x01d0


	//----- nvinfo : EIATTR_SW_WAR
	.align		4
.L_424:
        /*0104*/ 	.byte	0x04, 0x36
        /*0106*/ 	.short	(.L_426 - .L_425)
.L_425:
        /*0108*/ 	.word	0x00000008
.L_426:


//--------------------- .nv.info._ZN5flash16flash_fwd_kernelI23Flash_fwd_kernel_traitsILi256ELi128ELi64ELi8ELb0ELb0EN7cutlass10bfloat16_tE19Flash_kernel_traitsILi256ELi128ELi64ELi8ES3_EELb1ELb1ELb0ELb1ELb0ELb0ELb0ELb0EEEvNS_16Flash_fwd_paramsE --------------------------
	.section	.nv.info._ZN5flash16flash_fwd_kernelI23Flash_fwd_kernel_traitsILi256ELi128ELi64ELi8ELb0ELb0EN7cutlass10bfloat16_tE19Flash_kernel_traitsILi256ELi128ELi64ELi8ES3_EELb1ELb1ELb0ELb1ELb0ELb0ELb0ELb0EEEvNS_16Flash_fwd_paramsE,"",@"SHT_CUDA_INFO"
	.sectionflags	@""
	.align	4


	//----- nvinfo : EIATTR_CUDA_API_VERSION
	.align		4
        /*0000*/ 	.byte	0x04, 0x37
        /*0002*/ 	.short	(.L_428 - .L_427)
.L_427:
        /*0004*/ 	.word	0x00000082


	//----- nvinfo : EIATTR_KPARAM_INFO
	.align		4
.L_428:
        /*0008*/ 	.byte	0x04, 0x17
        /*000a*/ 	.short	(.L_430 - .L_429)
.L_429:
        /*000c*/ 	.word	0x00000000
        /*0010*/ 	.short	0x0000
        /*0012*/ 	.short	0x0000
        /*0014*/ 	.byte	0x00, 0xf0, 0x41, 0x07


	//----- nvinfo : EIATTR_SPARSE_MMA_MASK
	.align		4
.L_430:
        /*0018*/ 	.byte	0x03, 0x50
        /*001a*/ 	.short	0x0000


	//----- nvinfo : EIATTR_MAXREG_COUNT
	.align		4
        /*001c*/ 	.byte	0x03, 0x1b
        /*001e*/ 	.short	0x00ff


	//----- nvinfo : EIATTR_NUM_BARRIERS
	.align		4
        /*0020*/ 	.byte	0x02, 0x4c
        /*0022*/ 	.byte	0x01
	.zero		1


	//----- nvinfo : EIATTR_MERCURY_ISA_VERSION
	.align		4
        /*0024*/ 	.byte	0x03, 0x5f
        /*0026*/ 	.short	0x0101


	//----- nvinfo : EIATTR_COOP_GROUP_MASK_REGIDS
	.align		4
        /*0028*/ 	.byte	0x04, 0x29
        /*002a*/ 	.short	(.L_432 - .L_431)


	//   ....[0]....
.L_431:
        /*002c*/ 	.word	0xffffffff


	//   ....[1]....
        /*0030*/ 	.word	0xffffffff


	//   ....[2]....
        /*0034*/ 	.word	0xffffffff


	//   ....[3]....
        /*0038*/ 	.word	0xffffffff


	//   ....[4]....
        /*003c*/ 	.word	0xffffffff


	//   ....[5]....
        /*0040*/ 	.word	0xffffffff


	//   ....[6]....
        /*0044*/ 	.word	0xffffffff


	//   ....[7]....
        /*0048*/ 	.word	0xffffffff


	//   ....[8]....
        /*004c*/ 	.word	0xffffffff


	//   ....[9]....
        /*0050*/ 	.word	0xffffffff


	//   ....[10]....
        /*0054*/ 	.word	0xffffffff


	//   ....[11]....
        /*0058*/ 	.word	0xffffffff


	//   ....[12]....
        /*005c*/ 	.word	0xffffffff


	//   ....[13]....
        /*0060*/ 	.word	0xffffffff


	//   ....[14]....
        /*0064*/ 	.word	0xffffffff


	//   ....[15]....
        /*0068*/ 	.word	0xffffffff


	//   ....[16]....
        /*006c*/ 	.word	0xffffffff


	//   ....[17]....
        /*0070*/ 	.word	0xffffffff


	//   ....[18]....
        /*0074*/ 	.word	0xffffffff


	//   ....[19]....
        /*0078*/ 	.word	0xffffffff


	//----- nvinfo : EIATTR_COOP_GROUP_INSTR_OFFSETS
	.align		4
.L_432:
        /*007c*/ 	.byte	0x04, 0x28
        /*007e*/ 	.short	(.L_434 - .L_433)


	//   ....[0]....
.L_433:
        /*0080*/ 	.word	0x00004ed0


	//   ....[1]....
        /*0084*/ 	.word	0x00004f60


	//   ....[2]....
        /*0088*/ 	.word	0x000050a0


	//   ....[3]....
        /*008c*/ 	.word	0x00005170


	//   ....[4]....
        /*0090*/ 	.word	0x00008c20


	//   ....[5]....
        /*0094*/ 	.word	0x00008d20


	//   ....[6]....
        /*0098*/ 	.word	0x00008d90


	//   ....[7]....
        /*009c*/ 	.word	0x00008e20


	//   ....[8]....
        /*00a0*/ 	.word	0x0000d3f0


	//   ....[9]....
        /*00a4*/ 	.word	0x0000d460


	//   ....[10]....
        /*00a8*/ 	.word	0x0000d530


	//   ....[11]....
        /*00ac*/ 	.word	0x0000d590


	//   ....[12]....
        /*00b0*/ 	.word	0x000116d0


	//   ....[13]....
        /*00b4*/ 	.word	0x00011700


	//   ....[14]....
        /*00b8*/ 	.word	0x00011880


	//   ....[15]....
        /*00bc*/ 	.word	0x000118b0


	//   ....[16]....
        /*00c0*/ 	.word	0x00013da0


	//   ....[17]....
        /*00c4*/ 	.word	0x00013de0


	//   ....[18]....
        /*00c8*/ 	.word	0x00013f30


	//   ....[19]....
        /*00cc*/ 	.word	0x00013f70


	//----- nvinfo : EIATTR_VRC_CTA_INIT_COUNT
	.align		4
.L_434:
        /*00d0*/ 	.byte	0x02, 0x4a
	.zero		1
	.zero		1


	//----- nvinfo : EIATTR_EXIT_INSTR_OFFSETS
	.align		4
        /*00d4*/ 	.byte	0x04, 0x1c
        /*00d6*/ 	.short	(.L_436 - .L_435)


	//   ....[0]....
.L_435:
        /*00d8*/ 	.word	0x00000630


	//   ....[1]....
        /*00dc*/ 	.word	0x00001390


	//   ....[2]....
        /*00e0*/ 	.word	0x00001420


	//   ....[3]....
        /*00e4*/ 	.word	0x00015b70


	//   ....[4]....
        /*00e8*/ 	.word	0x00015cd0


	//   ....[5]....
        /*00ec*/ 	.word	0x00015cf0


	//----- nvinfo : EIATTR_CRS_STACK_SIZE
	.align		4
.L_436:
        /*00f0*/ 	.byte	0x04, 0x1e
        /*00f2*/ 	.short	(.L_438 - .L_437)
.L_437:
        /*00f4*/ 	.word	0x00000000


	//----- nvinfo : EIATTR_CBANK_PARAM_SIZE
	.align		4
.L_438:
        /*00f8*/ 	.byte	0x03, 0x19
        /*00fa*/ 	.short	0x01d0


	//----- nvinfo : EIATTR_PARAM_CBANK
	.align		4
        /*00fc*/ 	.byte	0x04, 0x0a
        /*00fe*/ 	.short	(.L_440 - .L_439)
	.align		4
.L_439:
        /*0100*/ 	.word	index@(.nv.constant0._ZN5flash16flash_fwd_kernelI23Flash_fwd_kernel_traitsILi256ELi128ELi64ELi8ELb0ELb0EN7cutlass10bfloat16_tE19Flash_kernel_traitsILi256ELi128ELi64ELi8ES3_EELb1ELb1ELb0ELb1ELb0ELb0ELb0ELb0EEEvNS_16Flash_fwd_paramsE)
        /*0104*/ 	.short	0x0380
        /*0106*/ 	.short	0x01d0


	//----- nvinfo : EIATTR_SW_WAR
	.align		4
.L_440:
        /*0108*/ 	.byte	0x04, 0x36
        /*010a*/ 	.short	(.L_442 - .L_441)
.L_441:
        /*010c*/ 	.word	0x00000008
.L_442:


//--------------------- .nv.info._ZN5flash16flash_fwd_kernelI23Flash_fwd_kernel_traitsILi256ELi128ELi64ELi8ELb0ELb0EN7cutlass10bfloat16_tE19Flash_kernel_traitsILi256ELi128ELi64ELi8ES3_EELb1ELb1ELb0ELb0ELb0ELb0ELb0ELb1EEEvNS_16Flash_fwd_paramsE --------------------------
	.section	.nv.info._ZN5flash16flash_fwd_kernelI23Flash_fwd_kernel_traitsILi256ELi128ELi64ELi8ELb0ELb0EN7cutlass10bfloat16_tE19Flash_kernel_traitsILi256ELi128ELi64ELi8ES3_EELb1ELb1ELb0ELb0ELb0ELb0ELb0ELb1EEEvNS_16Flash_fwd_paramsE,"",@"SHT_CUDA_INFO"
	.sectionflags	@""
	.align	4


	//----- nvinfo : EIATTR_CUDA_API_VERSION
	.align		4
        /*0000*/ 	.byte	0x04, 0x37
        /*0002*/ 	.short	(.L_444 - .L_443)
.L_443:
        /*0004*/ 	.word	0x00000082


	//----- nvinfo : EIATTR_KPARAM_INFO
	.align		4
.L_444:
        /*0008*/ 	.byte	0x04, 0x17
        /*000a*/ 	.short	(.L_446 - .L_445)
.L_445:
        /*000c*/ 	.word	0x00000000
        /*0010*/ 	.short	0x0000
        /*0012*/ 	.short	0x0000
        /*0014*/ 	.byte	0x00, 0xf0, 0x41, 0x07


	//----- nvinfo : EIATTR_SPARSE_MMA_MASK
	.align		4
.L_446:
        /*0018*/ 	.byte	0x03, 0x50
        /*001a*/ 	.short	0x0000


	//----- nvinfo : EIATTR_MAXREG_COUNT
	.align		4
        /*001c*/ 	.byte	0x03, 0x1b
        /*001e*/ 	.short	0x00ff


	//----- nvinfo : EIATTR_NUM_BARRIERS
	.align		4
        /*0020*/ 	.byte	0x02, 0x4c
        /*0022*/ 	.byte	0x01
	.zero		1


	//----- nvinfo : EIATTR_ANNOTATIONS
	.align		4
        /*0024*/ 	.byte	0x04, 0x55
        /*0026*/ 	.short	(.L_448 - .L_447)


	//   ....[0]....
.L_447:
        /* <DEDUP_REMOVED lines=31> */


	//----- nvinfo : EIATTR_MERCURY_ISA_VERSION
	.align		4
.L_448:
        /*0208*/ 	.byte	0x03, 0x5f
        /*020a*/ 	.short	0x0101


	//----- nvinfo : EIATTR_COOP_GROUP_MASK_REGIDS
	.align		4
        /*020c*/ 	.byte	0x04, 0x29
        /*020e*/ 	.short	(.L_450 - .L_449)


	//   ....[0]....
.L_449:
        /*0210*/ 	.word	0xffffffff


	//   ....[1]....
        /*0214*/ 	.word	0xffffffff


	//   ....[2]....
        /*0218*/ 	.word	0xffffffff


	//   ....[3]....
        /*021c*/ 	.word	0xffffffff


	//   ....[4]....
        /*0220*/ 	.word	0xffffffff


	//   ....[5]....
        /*0224*/ 	.word	0xffffffff


	//   ....[6]....
        /*0228*/ 	.word	0xffffffff


	//   ....[7]....
        /*022c*/ 	.word	0xffffffff


	//   ....[8]....
        /*0230*/ 	.word	0xffffffff


	//   ....[9]....
        /*0234*/ 	.word	0xffffffff


	//   ....[10]....
        /*0238*/ 	.word	0xffffffff


	//   ....[11]....
        /*023c*/ 	.word	0xffffffff


	//   ....[12]....
        /*0240*/ 	.word	0xffffffff


	//   ....[13]....
        /*0244*/ 	.word	0xffffffff


	//   ....[14]....
        /*0248*/ 	.word	0xffffffff


	//   ....[15]....
        /*024c*/ 	.word	0xffffffff


	//   ....[16]....
        /*0250*/ 	.word	0xffffffff


	//   ....[17]....
        /*0254*/ 	.word	0xffffffff


	//   ....[18]....
        /*0258*/ 	.word	0xffffffff


	//   ....[19]....
        /*025c*/ 	.word	0xffffffff


	//----- nvinfo : EIATTR_COOP_GROUP_INSTR_OFFSETS
	.align		4
.L_450:
        /*0260*/ 	.byte	0x04, 0x28
        /*0262*/ 	.short	(.L_452 - .L_451)


	//   ....[0]....
.L_451:
        /*0264*/ 	.word	0x00004c90


	//   ....[1]....
        /*0268*/ 	.word	0x00004d20


	//   ....[2]....
        /*026c*/ 	.word	0x00004dc0


	//   ....[3]....
        /*0270*/ 	.word	0x00004e50


	//   ....[4]....
        /*0274*/ 	.word	0x00009030


	//   ....[5]....
        /*0278*/ 	.word	0x00009270


	//   ....[6]....
        /*027c*/ 	.word	0x000092d0


	//   ....[7]....
        /*0280*/ 	.word	0x00009440


	//   ....[8]....
        /*0284*/ 	.word	0x0000e1e0


	//   ....[9]....
        /*0288*/ 	.word	0x0000e260


	//   ....[10]....
        /*028c*/ 	.word	0x0000e490


	//   ....[11]....
        /*0290*/ 	.word	0x0000e670


	//   ....[12]....
        /*0294*/ 	.word	0x000131f0


	//   ....[13]....
        /*0298*/ 	.word	0x00013220


	//   ....[14]....
        /*029c*/ 	.word	0x00013380


	//   ....[15]....
        /*02a0*/ 	.word	0x00013410


	//   ....[16]....
        /*02a4*/ 	.word	0x000167e0


	//   ....[17]....
        /*02a8*/ 	.word	0x000167f0


	//   ....[18]....
        /*02ac*/ 	.word	0x00016840


	//   ....[19]....
        /*02b0*/ 	.word	0x00016860


	//----- nvinfo : EIATTR_VRC_CTA_INIT_COUNT
	.align		4
.L_452:
        /*02b4*/ 	.byte	0x02, 0x4a
	.zero		1
	.zero		1


	//----- nvinfo : EIATTR_EXIT_INSTR_OFFSETS
	.align		4
        /*02b8*/ 	.byte	0x04, 0x1c
        /*02ba*/ 	.short	(.L_454 - .L_453)


	//   ....[0]....
.L_453:
        /*02bc*/ 	.word	0x00000640


	//   ....[1]....
        /*02c0*/ 	.word	0x000013b0


	//   ....[2]....
        /*02c4*/ 	.word	0x00001440


	//   ....[3]....
        /*02c8*/ 	.word	0x000184b0


	//   ....[4]....
        /*02cc*/ 	.word	0x00018610


	//   ....[5]....
        /*02d0*/ 	.word	0x00018630


	//----- nvinfo : EIATTR_CRS_STACK_SIZE
	.align		4
.L_454:
        /*02d4*/ 	.byte	0x04, 0x1e
        /*02d6*/ 	.short	(.L_456 - .L_455)
.L_455:
        /*02d8*/ 	.word	0x00000000


	//----- nvinfo : EIATTR_CBANK_PARAM_SIZE
	.align		4
.L_456:
        /*02dc*/ 	.byte	0x03, 0x19
        /*02de*/ 	.short	0x01d0


	//----- nvinfo : EIATTR_PARAM_CBANK
	.align		4
        /*02e0*/ 	.byte	0x04, 0x0a
        /*02e2*/ 	.short	(.L_458 - .L_457)
	.align		4
.L_457:
        /*02e4*/ 	.word	index@(.nv.constant0._ZN5flash16flash_fwd_kernelI23Flash_fwd_kernel_traitsILi256ELi128ELi64ELi8ELb0ELb0EN7cutlass10bfloat16_tE19Flash_kernel_traitsILi256ELi128ELi64ELi8ES3_EELb1ELb1ELb0ELb0ELb0ELb0ELb0ELb1EEEvNS_16Flash_fwd_paramsE)
        /*02e8*/ 	.short	0x0380
        /*02ea*/ 	.short	0x01d0


	//----- nvinfo : EIATTR_SW_WAR
	.align		4
.L_458:
        /*02ec*/ 	.byte	0x04, 0x36
        /*02ee*/ 	.short	(.L_460 - .L_459)
.L_459:
        /*02f0*/ 	.word	0x00000008
.L_460:


//--------------------- .nv.info._ZN5flash16flash_fwd_kernelI23Flash_fwd_kernel_traitsILi256ELi128ELi64ELi8ELb0ELb0EN7cutlass10bfloat16_tE19Flash_kernel_traitsILi256ELi128ELi64ELi8ES3_EELb0ELb1ELb0ELb0ELb0ELb0ELb1ELb0EEEvNS_16Flash_fwd_paramsE --------------------------
	.section	.nv.info._ZN5flash16flash_fwd_kernelI23Flash_fwd_kernel_traitsILi256ELi128ELi64ELi8ELb0ELb0EN7cutlass10bfloat16_tE19Flash_kernel_traitsILi256ELi128ELi64ELi8ES3_EELb0ELb1ELb0ELb0ELb0ELb0ELb1ELb0EEEvNS_16Flash_fwd_paramsE,"",@"SHT_CUDA_INFO"
	.sectionflags	@""
	.align	4


	//----- nvinfo : EIATTR_CUDA_API_VERSION
	.align		4
        /*0000*/ 	.byte	0x04, 0x37
        /*0002*/ 	.short	(.L_462 - .L_461)
.L_461:
        /*0004*/ 	.word	0x00000082


	//----- nvinfo : EIATTR_KPARAM_INFO
	.align		4
.L_462:
        /*0008*/ 	.byte	0x04, 0x17
        /*000a*/ 	.short	(.L_464 - .L_463)
.L_463:
        /*000c*/ 	.word	0x00000000
        /*0010*/ 	.short	0x0000
        /*0012*/ 	.short	0x0000
        /*0014*/ 	.byte	0x00, 0xf0, 0x41, 0x07


	//----- nvinfo : EIATTR_SPARSE_MMA_MASK
	.align		4
.L_464:
        /*0018*/ 	.byte	0x03, 0x50
        /*001a*/ 	.short	0x0000


	//----- nvinfo : EIATTR_MAXREG_COUNT
	.align		4
        /*001c*/ 	.byte	0x03, 0x1b
        /*001e*/ 	.short	0x00ff


	//----- nvinfo : EIATTR_NUM_BARRIERS
	.align		4
        /*0020*/ 	.byte	0x02, 0x4c
        /*0022*/ 	.byte	0x01
	.zero		1


	//----- nvinfo : EIATTR_MERCURY_ISA_VERSION
	.align		4
        /*0024*/ 	.byte	0x03, 0x5f
        /*0026*/ 	.short	0x0101


	//----- nvinfo : EIATTR_COOP_GROUP_MASK_REGIDS
	.align		4
        /*0028*/ 	.byte	0x04, 0x29
        /*002a*/ 	.short	(.L_466 - .L_465)


	//   ....[0]....
.L_465:
        /*002c*/ 	.word	0xffffffff


	//   ....[1]....
        /*0030*/ 	.word	0xffffffff


	//   ....[2]....
        /*0034*/ 	.word	0xffffffff


	//   ....[3]....
        /*0038*/ 	.word	0xffffffff


	//   ....[4]....
        /*003c*/ 	.word	0xffffffff


	//   ....[5]....
        /*0040*/ 	.word	0xffffffff


	//   ....[6]....
        /*0044*/ 	.word	0xffffffff


	//   ....[7]....
        /*0048*/ 	.word	0xffffffff


	//   ....[8]....
        /*004c*/ 	.word	0xffffffff


	//   ....[9]....
        /*0050*/ 	.word	0xffffffff


	//   ....[10]....
        /*0054*/ 	.word	0xffffffff


	//   ....[11]....
        /*0058*/ 	.word	0xffffffff


	//   ....[12]....
        /*005c*/ 	.word	0xffffffff


	//   ....[13]....
        /*0060*/ 	.word	0xffffffff


	//   ....[14]....
        /*0064*/ 	.word	0xffffffff


	//   ....[15]....
        /*0068*/ 	.word	0xffffffff


	//   ....[16]....
        /*006c*/ 	.word	0xffffffff


	//   ....[17]....
        /*0070*/ 	.word	0xffffffff


	//   ....[18]....
        /*0074*/ 	.word	0xffffffff


	//   ....[19]....
        /*0078*/ 	.word	0xffffffff


	//----- nvinfo : EIATTR_COOP_GROUP_INSTR_OFFSETS
	.align		4
.L_466:
        /*007c*/ 	.byte	0x04, 0x28
        /*007e*/ 	.short	(.L_468 - .L_467)


	//   ....[0]....
.L_467:
        /*0080*/ 	.word	0x00004c60


	//   ....[1]....
        /*0084*/ 	.word	0x00004ca0


	//   ....[2]....
        /*0088*/ 	.word	0x00004d30


	//   ....[3]....
        /*008c*/ 	.word	0x00004d60


	//   ....[4]....
        /*0090*/ 	.word	0x00008070


	//   ....[5]....
        /*0094*/ 	.word	0x000080c0


	//   ....[6]....
        /*0098*/ 	.word	0x00008100


	//   ....[7]....
        /*009c*/ 	.word	0x00008180


	//   ....[8]....
        /*00a0*/ 	.word	0x0000bd80


	//   ....[9]....
        /*00a4*/ 	.word	0x0000be00


	//   ....[10]....
        /*00a8*/ 	.word	0x0000be80


	//   ....[11]....
        /*00ac*/ 	.word	0x0000bea0


	//   ....[12]....
        /*00b0*/ 	.word	0x0000f770


	//   ....[13]....
        /*00b4*/ 	.word	0x0000f7b0


	//   ....[14]....
        /*00b8*/ 	.word	0x0000f860


	//   ....[15]....
        /*00bc*/ 	.word	0x0000f870


	//   ....[16]....
        /*00c0*/ 	.word	0x00011440


	//   ....[17]....
        /*00c4*/ 	.word	0x00011480


	//   ....[18]....
        /*00c8*/ 	.word	0x00011530


	//   ....[19]....
        /*00cc*/ 	.word	0x00011560


	//----- nvinfo : EIATTR_VRC_CTA_INIT_COUNT
	.align		4
.L_468:
        /*00d0*/ 	.byte	0x02, 0x4a
	.zero		1
	.zero		1


	//----- nvinfo : EIATTR_EXIT_INSTR_OFFSETS
	.align		4
        /*00d4*/ 	.byte	0x04, 0x1c
        /*00d6*/ 	.short	(.L_470 - .L_469)


	//   ....[0]....
.L_469:
        /*00d8*/ 	.word	0x000004a0


	//   ....[1]....
        /*00dc*/ 	.word	0x00001220


	//   ....[2]....
        /*00e0*/ 	.word	0x000012b0


	//   ....[3]....
        /*00e4*/ 	.word	0x000131f0


	//   ....[4]....
        /*00e8*/ 	.word	0x00013350


	//   ....[5]....
        /*00ec*/ 	.word	0x00013370


	//----- nvinfo : EIATTR_CRS_STACK_SIZE
	.align		4
.L_470:
        /*00f0*/ 	.byte	0x04, 0x1e
        /*00f2*/ 	.short	(.L_472 - .L_471)
.L_471:
        /*00f4*/ 	.word	0x00000000


	//----- nvinfo : EIATTR_CBANK_PARAM_SIZE
	.align		4
.L_472:
        /*00f8*/ 	.byte	0x03, 0x19
        /*00fa*/ 	.short	0x01d0


	//----- nvinfo : EIATTR_PARAM_CBANK
	.align		4
        /*00fc*/ 	.byte	0x04, 0x0a
        /*00fe*/ 	.short	(.L_474 - .L_473)
	.align		4
.L_473:
        /*0100*/ 	.word	index@(.nv.constant0._ZN5flash16flash_fwd_kernelI23Flash_fwd_kernel_traitsILi256ELi128ELi64ELi8ELb0ELb0EN7cutlass10bfloat16_tE19Flash_kernel_traitsILi256ELi128ELi64ELi8ES3_EELb0ELb1ELb0ELb0ELb0ELb0ELb1ELb0EEEvNS_16Flash_fwd_paramsE)
        /*0104*/ 	.short	0x0380
        /*0106*/ 	.short	0x01d0


	//----- nvinfo : EIATTR_SW_WAR
	.align		4
.L_474:
        /*0108*/ 	.byte	0x04, 0x36
        /*010a*/ 	.short	(.L_476 - .L_475)
.L_475:
        /*010c*/ 	.word	0x00000008
.L_476:


//--------------------- .nv.info._ZN5flash16flash_fwd_kernelI23Flash_fwd_kernel_traitsILi256ELi128ELi64ELi8ELb0ELb0EN7cutlass10bfloat16_tE19Flash_kernel_traitsILi256ELi128ELi64ELi8ES3_EELb1ELb1ELb0ELb1ELb0ELb0ELb0ELb1EEEvNS_16Flash_fwd_paramsE --------------------------
	.section	.nv.info._ZN5flash16flash_fwd_kernelI23Flash_fwd_kernel_traitsILi256ELi128ELi64ELi8ELb0ELb0EN7cutlass10bfloat16_tE19Flash_kernel_traitsILi256ELi128ELi64ELi8ES3_EELb1ELb1ELb0ELb1ELb0ELb0ELb0ELb1EEEvNS_16Flash_fwd_paramsE,"",@"SHT_CUDA_INFO"
	.sectionflags	@""
	.align	4


	//----- nvinfo : EIATTR_CUDA_API_VERSION
	.align		4
        /*0000*/ 	.byte	0x04, 0x37
        /*0002*/ 	.short	(.L_478 - .L_477)
.L_477:
        /*0004*/ 	.word	0x00000082


	//----- nvinfo : EIATTR_KPARAM_INFO
	.align		4
.L_478:
        /*0008*/ 	.byte	0x04, 0x17
        /*000a*/ 	.short	(.L_480 - .L_479)
.L_479:
        /*000c*/ 	.word	0x00000000
        /*0010*/ 	.short	0x0000
        /*0012*/ 	.short	0x0000
        /*0014*/ 	.byte	0x00, 0xf0, 0x41, 0x07


	//----- nvinfo : EIATTR_SPARSE_MMA_MASK
	.align		4
.L_480:
        /*0018*/ 	.byte	0x03, 0x50
        /*001a*/ 	.short	0x0000


	//----- nvinfo : EIATTR_MAXREG_COUNT
	.align		4
        /*001c*/ 	.byte	0x03, 0x1b
        /*001e*/ 	.short	0x00ff


	//----- nvinfo : EIATTR_NUM_BARRIERS
	.align		4
        /*0020*/ 	.byte	0x02, 0x4c
        /*0022*/ 	.byte	0x01
	.zero		1


	//----- nvinfo : EIATTR_ANNOTATIONS
	.align		4
        /*0024*/ 	.byte	0x04, 0x55
        /*0026*/ 	.short	(.L_482 - .L_481)


	//   ....[0]....
.L_481:
        /* <DEDUP_REMOVED lines=31> */


	//----- nvinfo : EIATTR_MERCURY_ISA_VERSION
	.align		4
.L_482:
        /*0208*/ 	.byte	0x03, 0x5f
        /*020a*/ 	.short	0x0101


	//----- nvinfo : EIATTR_COOP_GROUP_MASK_REGIDS
	.align		4
        /*020c*/ 	.byte	0x04, 0x29
        /*020e*/ 	.short	(.L_484 - .L_483)


	//   ....[0]....
.L_483:
        /*0210*/ 	.word	0xffffffff


	//   ....[1]....
        /*0214*/ 	.word	0xffffffff


	//   ....[2]....
        /*0218*/ 	.word	0xffffffff


	//   ....[3]....
        /*021c*/ 	.word	0xffffffff


	//   ....[4]....
        /*0220*/ 	.word	0xffffffff


	//   ....[5]....
        /*0224*/ 	.word	0xffffffff


	//   ....[6]....
        /*0228*/ 	.word	0xffffffff


	//   ....[7]....
        /*022c*/ 	.word	0xffffffff


	//   ....[8]....
        /*0230*/ 	.word	0xffffffff


	//   ....[9]....
        /*0234*/ 	.word	0xffffffff


	//   ....[10]....
        /*0238*/ 	.word	0xffffffff


	//   ....[11]....
        /*023c*/ 	.word	0xffffffff


	//   ....[12]....
        /*0240*/ 	.word	0xffffffff


	//   ....[13]....
        /*0244*/ 	.word	0xffffffff


	//   ....[14]....
        /*0248*/ 	.word	0xffffffff


	//   ....[15]....
        /*024c*/ 	.word	0xffffffff


	//   ....[16]....
        /*0250*/ 	.word	0xffffffff


	//   ....[17]....
        /*0254*/ 	.word	0xffffffff


	//   ....[18]....
        /*0258*/ 	.word	0xffffffff


	//   ....[19]....
        /*025c*/ 	.word	0xffffffff


	//----- nvinfo : EIATTR_COOP_GROUP_INSTR_OFFSETS
	.align		4
.L_484:
        /*0260*/ 	.byte	0x04, 0x28
        /*0262*/ 	.short	(.L_486 - .L_485)


	//   ....[0]....
.L_485:
        /*0264*/ 	.word	0x00005190


	//   ....[1]....
        /*0268*/ 	.word	0x00005210


	//   ....[2]....
        /*026c*/ 	.word	0x00005290


	//   ....[3]....
        /*0270*/ 	.word	0x00005310


	//   ....[4]....
        /*0274*/ 	.word	0x000098f0


	//   ....[5]....
        /*0278*/ 	.word	0x00009ae0


	//   ....[6]....
        /*027c*/ 	.word	0x00009c60


	//   ....[7]....
        /*0280*/ 	.word	0x00009d50


	//   ....[8]....
        /*0284*/ 	.word	0x0000ed80


	//   ....[9]....
        /*0288*/ 	.word	0x0000ee20


	//   ....[10]....
        /*028c*/ 	.word	0x0000ef60


	//   ....[11]....
        /*0290*/ 	.word	0x0000f070


	//   ....[12]....
        /*0294*/ 	.word	0x00014240


	//   ....[13]....
        /*0298*/ 	.word	0x00014280


	//   ....[14]....
        /*029c*/ 	.word	0x000143e0


	//   ....[15]....
        /*02a0*/ 	.word	0x00014410


	//   ....[16]....
        /*02a4*/ 	.word	0x00017670


	//   ....[17]....
        /*02a8*/ 	.word	0x00017680


	//   ....[18]....
        /*02ac*/ 	.word	0x000176d0


	//   ....[19]....
        /*02b0*/ 	.word	0x000176f0


	//----- nvinfo : EIATTR_VRC_CTA_INIT_COUNT
	.align		4
.L_486:
        /*02b4*/ 	.byte	0x02, 0x4a
	.zero		1
	.zero		1


	//----- nvinfo : EIATTR_EXIT_INSTR_OFFSETS
	.align		4
        /*02b8*/ 	.byte	0x04, 0x1c
        /*02ba*/ 	.short	(.L_488 - .L_487)


	//   ....[0]....
.L_487:
        /*02bc*/ 	.word	0x00000640


	//   ....[1]....
        /*02c0*/ 	.word	0x000013b0


	//   ....[2]....
        /*02c4*/ 	.word	0x00001440


	//   ....[3]....
        /*02c8*/ 	.word	0x00019320


	//   ....[4]....
        /*02cc*/ 	.word	0x00019480


	//   ....[5]....
        /*02d0*/ 	.word	0x000194a0


	//----- nvinfo : EIATTR_CRS_STACK_SIZE
	.align		4
.L_488:
        /*02d4*/ 	.byte	0x04, 0x1e
        /*02d6*/ 	.short	(.L_490 - .L_489)
.L_489:
        /*02d8*/ 	.word	0x00000000


	//----- nvinfo : EIATTR_CBANK_PARAM_SIZE
	.align		4
.L_490:
        /*02dc*/ 	.byte	0x03, 0x19
        /*02de*/ 	.short	0x01d0


	//----- nvinfo : EIATTR_PARAM_CBANK
	.align		4
        /*02e0*/ 	.byte	0x04, 0x0a
        /*02e2*/ 	.short	(.L_492 - .L_491)
	.align		4
.L_491:
        /*02e4*/ 	.word	index@(.nv.constant0._ZN5flash16flash_fwd_kernelI23Flash_fwd_kernel_traitsILi256ELi128ELi64ELi8ELb0ELb0EN7cutlass10bfloat16_tE19Flash_kernel_traitsILi256ELi128ELi64ELi8ES3_EELb1ELb1ELb0ELb1ELb0ELb0ELb0ELb1EEEvNS_16Flash_fwd_paramsE)
        /*02e8*/ 	.short	0x0380
        /*02ea*/ 	.short	0x01d0


	//----- nvinfo : EIATTR_SW_WAR
	.align		4
.L_492:
        /*02ec*/ 	.byte	0x04, 0x36
        /*02ee*/ 	.short	(.L_494 - .L_493)
.L_493:
        /*02f0*/ 	.word	0x00000008
.L_494:


//--------------------- .nv.info._ZN5flash16flash_fwd_kernelI23Flash_fwd_kernel_traitsILi256ELi128ELi64ELi8ELb0ELb0EN7cutlass10bfloat16_tE19Flash_kernel_traitsILi256ELi128ELi64ELi8ES3_EELb0ELb1ELb0ELb1ELb0ELb0ELb1ELb0EEEvNS_16Flash_fwd_paramsE --------------------------
	.section	.nv.info._ZN5flash16flash_fwd_kernelI23Flash_fwd_kernel_traitsILi256ELi128ELi64ELi8ELb0ELb0EN7cutlass10bfloat16_tE19Flash_kernel_traitsILi256ELi128ELi64ELi8ES3_EELb0ELb1ELb0ELb1ELb0ELb0ELb1ELb0EEEvNS_16Flash_fwd_paramsE,"",@"SHT_CUDA_INFO"
	.sectionflags	@""
	.align	4


	//----- nvinfo : EIATTR_CUDA_API_VERSION
	.align		4
        /*0000*/ 	.byte	0x04, 0x37
        /*0002*/ 	.short	(.L_496 - .L_495)
.L_495:
        /*0004*/ 	.word	0x00000082


	//----- nvinfo : EIATTR_KPARAM_INFO
	.align		4
.L_496:
        /*0008*/ 	.byte	0x04, 0x17
        /*000a*/ 	.short	(.L_498 - .L_497)
.L_497:
        /*000c*/ 	.word	0x00000000
        /*0010*/ 	.short	0x0000
        /*0012*/ 	.short	0x0000
        /*0014*/ 	.byte	0x00, 0xf0, 0x41, 0x07


	//----- nvinfo : EIATTR_SPARSE_MMA_MASK
	.align		4
.L_498:
        /*0018*/ 	.byte	0x03, 0x50
        /*001a*/ 	.short	0x0000


	//----- nvinfo : EIATTR_MAXREG_COUNT
	.align		4
        /*001c*/ 	.byte	0x03, 0x1b
        /*001e*/ 	.short	0x00ff


	//----- nvinfo : EIATTR_NUM_BARRIERS
	.align		4
        /*0020*/ 	.byte	0x02, 0x4c
        /*0022*/ 	.byte	0x01
	.zero		1


	//----- nvinfo : EIATTR_MERCURY_ISA_VERSION
	.align		4
        /*0024*/ 	.byte	0x03, 0x5f
        /*0026*/ 	.short	0x0101


	//----- nvinfo : EIATTR_COOP_GROUP_MASK_REGIDS
	.align		4
        /*0028*/ 	.byte	0x04, 0x29
        /*002a*/ 	.short	(.L_500 - .L_499)


	//   ....[0]....
.L_499:
        /*002c*/ 	.word	0xffffffff


	//   ....[1]....
        /*0030*/ 	.word	0xffffffff


	//   ....[2]....
        /*0034*/ 	.word	0xffffffff


	//   ....[3]....
        /*0038*/ 	.word	0xffffffff


	//   ....[4]....
        /*003c*/ 	.word	0xffffffff


	//   ....[5]....
        /*0040*/ 	.word	0xffffffff


	//   ....[6]....
        /*0044*/ 	.word	0xffffffff


	//   ....[7]....
        /*0048*/ 	.word	0xffffffff


	//   ....[8]....
        /*004c*/ 	.word	0xffffffff


	//   ....[9]....
        /*0050*/ 	.word	0xffffffff


	//   ....[10]....
        /*0054*/ 	.word	0xffffffff


	//   ....[11]....
        /*0058*/ 	.word	0xffffffff


	//   ....[12]....
        /*005c*/ 	.word	0xffffffff


	//   ....[13]....
        /*0060*/ 	.word	0xffffffff


	//   ....[14]....
        /*0064*/ 	.word	0xffffffff


	//   ....[15]....
        /*0068*/ 	.word	0xffffffff


	//   ....[16]....
        /*006c*/ 	.word	0xffffffff


	//   ....[17]....
        /*0070*/ 	.word	0xffffffff


	//   ....[18]....
        /*0074*/ 	.word	0xffffffff


	//   ....[19]....
        /*0078*/ 	.word	0xffffffff


	//----- nvinfo : EIATTR_COOP_GROUP_INSTR_OFFSETS
	.align		4
.L_500:
        /*007c*/ 	.byte	0x04, 0x28
        /*007e*/ 	.short	(.L_502 - .L_501)


	//   ....[0]....
.L_501:
        /*0080*/ 	.word	0x00005060


	//   ....[1]....
        /*0084*/ 	.word	0x000050c0


	//   ....[2]....
        /*0088*/ 	.word	0x00005150


	//   ....[3]....
        /*008c*/ 	.word	0x00005180


	//   ....[4]....
        /*0090*/ 	.word	0x000087c0


	//   ....[5]....
        /*0094*/ 	.word	0x00008830


	//   ....[6]....
        /*0098*/ 	.word	0x00008880


	//   ....[7]....
        /*009c*/ 	.word	0x000088a0


	//   ....[8]....
        /*00a0*/ 	.word	0x0000c7c0


	//   ....[9]....
        /*00a4*/ 	.word	0x0000c820


	//   ....[10]....
        /*00a8*/ 	.word	0x0000c880


	//   ....[11]....
        /*00ac*/ 	.word	0x0000c8a0


	//   ....[12]....
        /*00b0*/ 	.word	0x000105d0


	//   ....[13]....
        /*00b4*/ 	.word	0x00010610


	//   ....[14]....
        /*00b8*/ 	.word	0x000106a0


	//   ....[15]....
        /*00bc*/ 	.word	0x000106b0


	//   ....[16]....
        /*00c0*/ 	.word	0x000122a0


	//   ....[17]....
        /*00c4*/ 	.word	0x000122e0


	//   ....[18]....
        /*00c8*/ 	.word	0x000123a0


	//   ....[19]....
        /*00cc*/ 	.word	0x000123d0


	//----- nvinfo : EIATTR_VRC_CTA_INIT_COUNT
	.align		4
.L_502:
        /*00d0*/ 	.byte	0x02, 0x4a
	.zero		1
	.zero		1


	//----- nvinfo : EIATTR_EXIT_INSTR_OFFSETS
	.align		4
        /*00d4*/ 	.byte	0x04, 0x1c
        /*00d6*/ 	.short	(.L_504 - .L_503)


	//   ....[0]....
.L_503:
        /*00d8*/ 	.word	0x000004a0


	//   ....[1]....
        /*00dc*/ 	.word	0x00001220


	//   ....[2]....
        /*00e0*/ 	.word	0x000012b0


	//   ....[3]....
        /*00e4*/ 	.word	0x00014050


	//   ....[4]....
        /*00e8*/ 	.word	0x000141b0


	//   ....[5]....
        /*00ec*/ 	.word	0x000141d0


	//----- nvinfo : EIATTR_CRS_STACK_SIZE
	.align		4
.L_504:
        /*00f0*/ 	.byte	0x04, 0x1e
        /*00f2*/ 	.short	(.L_506 - .L_505)
.L_505:
        /*00f4*/ 	.word	0x00000000


	//----- nvinfo : EIATTR_CBANK_PARAM_SIZE
	.align		4
.L_506:
        /*00f8*/ 	.byte	0x03, 0x19
        /*00fa*/ 	.short	0x01d0


	//----- nvinfo : EIATTR_PARAM_CBANK
	.align		4
        /*00fc*/ 	.byte	0x04, 0x0a
        /*00fe*/ 	.short	(.L_508 - .L_507)
	.align		4
.L_507:
        /*0100*/ 	.word	index@(.nv.constant0._ZN5flash16flash_fwd_kernelI23Flash_fwd_kernel_traitsILi256ELi128ELi64ELi8ELb0ELb0EN7cutlass10bfloat16_tE19Flash_kernel_traitsILi256ELi128ELi64ELi8ES3_EELb0ELb1ELb0ELb1ELb0ELb0ELb1ELb0EEEvNS_16Flash_fwd_paramsE)
        /*0104*/ 	.short	0x0380
        /*0106*/ 	.short	0x01d0


	//----- nvinfo : EIATTR_SW_WAR
	.align		4
.L_508:
        /*0108*/ 	.byte	0x04, 0x36
        /*010a*/ 	.short	(.L_510 - .L_509)
.L_509:
        /*010c*/ 	.word	0x00000008
.L_510:


//--------------------- .nv.callgraph             --------------------------
	.section	.nv.callgraph,"",@"SHT_CUDA_CALLGRAPH"
	.align	4
	.sectionentsize	8
	.align		4
        /*0000*/ 	.word	0x00000000
	.align		4
        /*0004*/ 	.word	0xffffffff
	.align		4
        /*0008*/ 	.word	0x00000000
	.align		4
        /*000c*/ 	.word	0xfffffffe
	.align		4
        /*0010*/ 	.word	0x00000000
	.align		4
        /*0014*/ 	.word	0xfffffffd
	.align		4
        /*0018*/ 	.word	0x00000000
	.align		4
        /*001c*/ 	.word	0xfffffffc


//--------------------- .nv.constant4             --------------------------
	.section	.nv.constant4,"a",@progbits
	.align	8
	.align		8
.nv.constant4:
        /*0000*/ 	.dword	_ZN73_INTERNAL_421c16ac_37_flash_fwd_hdim256_bf16_causal_sm80_cu_60c5005d_29414cuda3std3__45__cpo5beginE
	.align		8
        /*0008*/ 	.dword	_ZN73_INTERNAL_421c16ac_37_flash_fwd_hdim256_bf16_causal_sm80_cu_60c5005d_29414cuda3std3__45__cpo3endE
	.align		8
        /*0010*/ 	.dword	_ZN73_INTERNAL_421c16ac_37_flash_fwd_hdim256_bf16_causal_sm80_cu_60c5005d_29414cuda3std3__45__cpo6cbeginE
	.align		8
        /*0018*/ 	.dword	_ZN73_INTERNAL_421c16ac_37_flash_fwd_hdim256_bf16_causal_sm80_cu_60c5005d_29414cuda3std3__45__cpo4cendE
	.align		8
        /*0020*/ 	.dword	_ZN73_INTERNAL_421c16ac_37_flash_fwd_hdim256_bf16_causal_sm80_cu_60c5005d_29414cuda3std3__475_GLOBAL__N__421c16ac_37_flash_fwd_hdim256_bf16_causal_sm80_cu_60c5005d_29416ignoreE
	.align		8
        /*0028*/ 	.dword	_ZN73_INTERNAL_421c16ac_37_flash_fwd_hdim256_bf16_causal_sm80_cu_60c5005d_29414cuda3std3__419piecewise_constructE
	.align		8
        /*0030*/ 	.dword	_ZN73_INTERNAL_421c16ac_37_flash_fwd_hdim256_bf16_causal_sm80_cu_60c5005d_29414cuda3std3__48in_placeE
	.align		8
        /*0038*/ 	.dword	_ZN73_INTERNAL_421c16ac_37_flash_fwd_hdim256_bf16_causal_sm80_cu_60c5005d_29414cuda3std6ranges3__45__cpo4swapE
	.align		8
        /*0040*/ 	.dword	_ZN73_INTERNAL_421c16ac_37_flash_fwd_hdim256_bf16_causal_sm80_cu_60c5005d_29414cuda3std6ranges3__45__cpo9iter_moveE
	.align		8
        /*0048*/ 	.dword	_ZN73_INTERNAL_421c16ac_37_flash_fwd_hdim256_bf16_causal_sm80_cu_60c5005d_29414cute7productE
	.align		8
        /*0050*/ 	.dword	_ZN73_INTERNAL_421c16ac_37_flash_fwd_hdim256_bf16_causal_sm80_cu_60c5005d_29414cute1_E


//--------------------- .text._ZN5flash16flash_fwd_kernelI23Flash_fwd_kernel_traitsILi256ELi64ELi64ELi4ELb0ELb0EN7cutlass10bfloat16_tE19Flash_kernel_traitsILi256ELi64ELi64ELi4ES3_EELb0ELb1ELb0ELb0ELb0ELb1ELb0ELb0EEEvNS_16Flash_fwd_paramsE --------------------------
	.section	.text._ZN5flash16flash_fwd_kernelI23Flash_fwd_kernel_traitsILi256ELi64ELi64ELi4ELb0ELb0EN7cutlass10bfloat16_tE19Flash_kernel_traitsILi256ELi64ELi64ELi4ES3_EELb0ELb1ELb0ELb0ELb0ELb1ELb0ELb0EEEvNS_16Flash_fwd_paramsE,"ax",@progbits
	.align	128
        .global         _ZN5flash16flash_fwd_kernelI23Flash_fwd_kernel_traitsILi256ELi64ELi64ELi4ELb0ELb0EN7cutlass10bfloat16_tE19Flash_kernel_traitsILi256ELi64ELi64ELi4ES3_EELb0ELb1ELb0ELb0ELb0ELb1ELb0ELb0EEEvNS_16Flash_fwd_paramsE
        .type           _ZN5flash16flash_fwd_kernelI23Flash_fwd_kernel_traitsILi256ELi64ELi64ELi4ELb0ELb0EN7cutlass10bfloat16_tE19Flash_kernel_traitsILi256ELi64ELi64ELi4ES3_EELb0ELb1ELb0ELb0ELb0ELb1ELb0ELb0EEEvNS_16Flash_fwd_paramsE,@function
        .size           _ZN5flash16flash_fwd_kernelI23Flash_fwd_kernel_traitsILi256ELi64ELi64ELi4ELb0ELb0EN7cutlass10bfloat16_tE19Flash_kernel_traitsILi256ELi64ELi64ELi4ES3_EELb0ELb1ELb0ELb0ELb0ELb1ELb0ELb0EEEvNS_16Flash_fwd_paramsE,(.L_x_1183 - _ZN5flash16flash_fwd_kernelI23Flash_fwd_kernel_traitsILi256ELi64ELi64ELi4ELb0ELb0EN7cutlass10bfloat16_tE19Flash_kernel_traitsILi256ELi64ELi64ELi4ES3_EELb0ELb1ELb0ELb0ELb0ELb1ELb0ELb0EEEvNS_16Flash_fwd_paramsE)
        .other          _ZN5flash16flash_fwd_kernelI23Flash_fwd_kernel_traitsILi256ELi64ELi64ELi4ELb0ELb0EN7cutlass10bfloat16_tE19Flash_kernel_traitsILi256ELi64ELi64ELi4ES3_EELb0ELb1ELb0ELb0ELb0ELb1ELb0ELb0EEEvNS_16Flash_fwd_paramsE,@"STO_CUDA_ENTRY STV_DEFAULT"
_ZN5flash16flash_fwd_kernelI23Flash_fwd_kernel_traitsILi256ELi64ELi64ELi4ELb0ELb0EN7cutlass10bfloat16_tE19Flash_kernel_traitsILi256ELi64ELi64ELi4ES3_EELb0ELb1ELb0ELb0ELb0ELb1ELb0ELb0EEEvNS_16Flash_fwd_paramsE:
.text._ZN5flash16flash_fwd_kernelI23Flash_fwd_kernel_traitsILi256ELi64ELi64ELi4ELb0ELb0EN7cutlass10bfloat16_tE19Flash_kernel_traitsILi256ELi64ELi64ELi4ES3_EELb0ELb1ELb0ELb0ELb0ELb1ELb0ELb0EEEvNS_16Flash_fwd_paramsE:
[----:B------:R-:W-:Y:S01]  /*0000*/  LDC R1, c[0x0][0x37c] ;  /* 0x0000df00ff017b82 */ /* 0x000fe20000000800 */
[----:B------:R-:W1:Y:S07]  /*0010*/  LDCU.64 UR10, c[0x0][0x460] ;  /* 0x00008c00ff0a77ac */ /* 0x000e6e0008000a00 */
[----:B------:R-:W2:Y:S01]  /*0020*/  S2UR UR19, SR_CTAID.Y ;  /* 0x00000000001379c3 */ /* 0x000ea20000002600 */
[----:B------:R-:W3:Y:S01]  /*0030*/  LDCU.64 UR8, c[0x0][0x470] ;  /* 0x00008e00ff0877ac */ /* 0x000ee20008000a00 */
[----:B------:R-:W2:Y:S01]  /*0040*/  LDCU.64 UR16, c[0x0][0x460] ;  /* 0x00008c00ff1077ac */ /* 0x000ea20008000a00 */
[----:B------:R-:W4:Y:S01]  /*0050*/  LDCU.U8 UR12, c[0x0][0x532] ;  /* 0x0000a640ff0c77ac */ /* 0x000f220008000000 */
[----:B------:R-:W4:Y:S01]  /*0060*/  LDCU.64 UR6, c[0x0][0x468] ;  /* 0x00008d00ff0677ac */ /* 0x000f220008000a00 */
[----:B-1----:R-:W-:Y:S01]  /*0070*/  ISETP.NE.U32.AND P4, PT, RZ, UR10, PT ;  /* 0x0000000aff007c0c */ /* 0x002fe2000bf85070 */
[----:B------:R-:W-:Y:S01]  /*0080*/  UISETP.NE.U32.AND UP4, UPT, UR10, URZ, UPT ;  /* 0x000000ff0a00728c */ /* 0x000fe2000bf85070 */
[----:B------:R-:W1:Y:S02]  /*0090*/  LDCU.64 UR4, c[0x0][0x478] ;  /* 0x00008f00ff0477ac */ /* 0x000e640008000a00 */
[----:B------:R-:W-:Y:S01]  /*00a0*/  ISETP.NE.AND.EX P4, PT, RZ, UR11, PT, P4 ;  /* 0x0000000bff007c0c */ /* 0x000fe2000bf85340 */
[----:B---3--:R-:W-:-:S02]  /*00b0*/  UISETP.NE.U32.AND UP3, UPT, UR8, URZ, UPT ;  /* 0x000000ff0800728c */ /* 0x008fc4000bf65070 */
[----:B------:R-:W-:Y:S01]  /*00c0*/  UISETP.NE.AND.EX UP4, UPT, UR11, URZ, UPT, UP4 ;  /* 0x000000ff0b00728c */ /* 0x000fe2000bf85340 */
[----:B------:R-:W3:Y:S01]  /*00d0*/  LDCU.64 UR14, c[0x0][0x358] ;  /* 0x00006b00ff0e77ac */ /* 0x000ee20008000a00 */
[----:B------:R-:W-:-:S04]  /*00e0*/  UISETP.NE.AND.EX UP3, UPT, UR9, URZ, UPT, UP3 ;  /* 0x000000ff0900728c */ /* 0x000fc8000bf65330 */
[----:B------:R-:W-:Y:S01]  /*00f0*/  PLOP3.LUT P2, PT, PT, PT, UP4, 0x80, 0x8 ;  /* 0x000000000008781c */ /* 0x000fe20003f4f048 */
[----:B--2---:R-:W-:Y:S02]  /*0100*/  UIMAD.WIDE.U32 UR16, UR19, 0x4, UR16 ;  /* 0x00000004131078a5 */ /* 0x004fe4000f8e0010 */
[----:B------:R-:W-:Y:S02]  /*0110*/  USHF.L.U32 UR11, UR19, 0x2, URZ ;  /* 0x00000002130b7899 */ /* 0x000fe400080006ff */
[----:B----4-:R-:W-:Y:S02]  /*0120*/  UISETP.NE.AND UP5, UPT, UR12, URZ, UPT ;  /* 0x000000ff0c00728c */ /* 0x010fe4000bfa5270 */
[----:B------:R-:W-:Y:S01]  /*0130*/  UISETP.EQ.U32.AND UP2, UPT, UR6, URZ, UPT ;  /* 0x000000ff0600728c */ /* 0x000fe2000bf42070 */
[----:B------:R-:W-:Y:S01]  /*0140*/  IMAD.U32 R6, RZ, RZ, UR16 ;  /* 0x00000010ff067e24 */ /* 0x000fe2000f8e00ff */
[----:B------:R-:W-:Y:S01]  /*0150*/  USHF.R.U32.HI UR10, URZ, 0x1e, UR19 ;  /* 0x0000001eff0a7899 */ /* 0x000fe20008011613 */
[----:B------:R-:W-:Y:S01]  /*0160*/  IMAD.U32 R7, RZ, RZ, UR17 ;  /* 0x00000011ff077e24 */ /* 0x000fe2000f8e00ff */
[----:B------:R-:W-:-:S02]  /*0170*/  @UP3 UIADD3 UR12, UP1, UPT, UR11, UR8, URZ ;  /* 0x000000080b0c3290 */ /* 0x000fc4000ff3e0ff */
[----:B------:R-:W-:Y:S02]  /*0180*/  UISETP.EQ.OR.EX UP2, UPT, UR7, URZ, !UP5, UP2 ;  /* 0x000000ff0700728c */ /* 0x000fe4000ef42720 */
[----:B-1----:R-:W-:Y:S01]  /*0190*/  UISETP.NE.U32.AND UP0, UPT, UR4, URZ, UPT ;  /* 0x000000ff0400728c */ /* 0x002fe2000bf05070 */
[----:B---3--:R-:W2:Y:S01]  /*01a0*/  @P4 LDG.E R5, desc[UR14][R6.64] ;  /* 0x0000000e06054981 */ /* 0x008ea2000c1e1900 */
[----:B------:R-:W-:Y:S02]  /*01b0*/  @UP3 UIADD3.X UR13, UPT, UPT, UR10, UR9, URZ, UP1, !UPT ;  /* 0x000000090a0d3290 */ /* 0x000fe40008ffe4ff */
[----:B------:R-:W-:Y:S01]  /*01c0*/  UIADD3 UR8, UP1, UPT, UR11, UR6, URZ ;  /* 0x000000060b087290 */ /* 0x000fe2000ff3e0ff */
[----:B------:R1:W3:Y:S01]  /*01d0*/  @P2 LDG.E R2, desc[UR14][R6.64+0x4] ;  /* 0x0000040e06022981 */ /* 0x0002e2000c1e1900 */
[----:B------:R-:W-:Y:S01]  /*01e0*/  UISETP.NE.AND.EX UP0, UPT, UR5, URZ, UPT, UP0 ;  /* 0x000000ff0500728c */ /* 0x000fe2000bf05300 */
[----:B------:R-:W-:Y:S01]  /*01f0*/  PLOP3.LUT P3, PT, PT, PT, UP2, 0x80, 0x8 ;  /* 0x000000000008781c */ /* 0x000fe20003f6f028 */
[----:B------:R-:W-:Y:S01]  /*0200*/  UIADD3.X UR9, UPT, UPT, UR10, UR7, URZ, UP1, !UPT ;  /* 0x000000070a097290 */ /* 0x000fe20008ffe4ff */
[----:B------:R-:W-:Y:S01]  /*0210*/  PLOP3.LUT P1, PT, PT, PT, UP3, 0x80, 0x8 ;  /* 0x000000000008781c */ /* 0x000fe20003f2f038 */
[----:B------:R-:W-:-:S02]  /*0220*/  IMAD.U32 R10, RZ, RZ, UR12 ;  /* 0x0000000cff0a7e24 */ /* 0x000fc4000f8e00ff */
[----:B------:R-:W-:Y:S01]  /*0230*/  PLOP3.LUT P0, PT, PT, PT, UP0, 0x80, 0x8 ;  /* 0x000000000008781c */ /* 0x000fe20003f0f008 */
[----:B------:R-:W-:-:S04]  /*0240*/  IMAD.U32 R11, RZ, RZ, UR13 ;  /* 0x0000000dff0b7e24 */ /* 0x000fc8000f8e00ff */
[----:B------:R-:W-:-:S04]  /*0250*/  @UP0 UIADD3 UR4, UP1, UPT, UR11, UR4, URZ ;  /* 0x000000040b040290 */ /* 0x000fc8000ff3e0ff */
[----:B------:R-:W-:Y:S01]  /*0260*/  @UP0 UIADD3.X UR5, UPT, UPT, UR10, UR5, URZ, UP1, !UPT ;  /* 0x000000050a050290 */ /* 0x000fe20008ffe4ff */
[----:B------:R-:W4:Y:S01]  /*0270*/  @P1 LDG.E R3, desc[UR14][R10.64] ;  /* 0x0000000e0a031981 */ /* 0x000f22000c1e1900 */
[----:B-1----:R-:W-:Y:S02]  /*0280*/  IMAD.U32 R6, RZ, RZ, UR8 ;  /* 0x00000008ff067e24 */ /* 0x002fe4000f8e00ff */
[----:B------:R-:W-:-:S05]  /*0290*/  IMAD.U32 R7, RZ, RZ, UR9 ;  /* 0x00000009ff077e24 */ /* 0x000fca000f8e00ff */
[----:B------:R-:W4:Y:S01]  /*02a0*/  @!P3 LDG.E R4, desc[UR14][R6.64] ;  /* 0x0000000e0604b981 */ /* 0x000f22000c1e1900 */
[----:B------:R-:W-:Y:S02]  /*02b0*/  IMAD.U32 R8, RZ, RZ, UR4 ;  /* 0x00000004ff087e24 */ /* 0x000fe4000f8e00ff */
[----:B------:R-:W-:Y:S01]  /*02c0*/  IMAD.U32 R9, RZ, RZ, UR5 ;  /* 0x00000005ff097e24 */ /* 0x000fe2000f8e00ff */
[----:B------:R-:W1:Y:S01]  /*02d0*/  S2UR UR8, SR_CTAID.X ;  /* 0x00000000000879c3 */ /* 0x000e620000002500 */
[----:B------:R-:W3:Y:S03]  /*02e0*/  @!UP4 LDCU UR23, c[0x0][0x434] ;  /* 0x00008680ff17c7ac */ /* 0x000ee60008000800 */
[----:B------:R2:W5:Y:S01]  /*02f0*/  @P0 LDG.E R0, desc[UR14][R8.64] ;  /* 0x0000000e08000981 */ /* 0x000562000c1e1900 */
[----:B------:R-:W-:Y:S01]  /*0300*/  UMOV UR13, 0xffffffff ;  /* 0xffffffff000d7882 */ /* 0x000fe20000000000 */
[----:B------:R-:W4:Y:S01]  /*0310*/  @!UP0 LDCU.64 UR4, c[0x0][0x488] ;  /* 0x00009100ff0487ac */ /* 0x000f220008000a00 */
[----:B------:R-:W-:Y:S01]  /*0320*/  UISETP.NE.U32.AND UP1, UPT, UR6, URZ, UPT ;  /* 0x000000ff0600728c */ /* 0x000fe2000bf25070 */
[----:B------:R-:W-:Y:S01]  /*0330*/  UMOV UR12, 0xffffffff ;  /* 0xffffffff000c7882 */ /* 0x000fe20000000000 */
[----:B------:R-:W2:Y:S02]  /*0340*/  @!UP0 LDCU UR6, c[0x0][0x43c] ;  /* 0x00008780ff0687ac */ /* 0x000ea40008000800 */
[----:B------:R-:W-:-:S02]  /*0350*/  UISETP.NE.AND.EX UP1, UPT, UR7, URZ, UPT, UP1 ;  /* 0x000000ff0700728c */ /* 0x000fc4000bf25310 */
[----:B-1----:R-:W-:Y:S01]  /*0360*/  USHF.L.U32 UR21, UR8, 0x6, URZ ;  /* 0x0000000608157899 */ /* 0x002fe200080006ff */
[----:B--2---:R-:W-:Y:S02]  /*0370*/  @P4 R2UR UR13, R5 ;  /* 0x00000000050d42ca */ /* 0x004fe400000e0000 */
[----:B---3--:R-:W-:-:S13]  /*0380*/  @P2 R2UR UR9, R2 ;  /* 0x00000000020922ca */ /* 0x008fda00000e0000 */
[----:B------:R-:W-:-:S03]  /*0390*/  @UP4 UIADD3 UR23, UPT, UPT, UR9, -UR13, URZ ;  /* 0x8000000d09174290 */ /* 0x000fc6000fffe0ff */
[----:B------:R-:W-:Y:S01]  /*03a0*/  UMOV UR9, URZ ;  /* 0x000000ff00097c82 */ /* 0x000fe20008000000 */
[----:B------:R-:W-:Y:S01]  /*03b0*/  UISETP.GT.AND UP2, UPT, UR23, UR21, UPT ;  /* 0x000000151700728c */ /* 0x000fe2000bf44270 */
[----:B----4-:R-:W-:-:S05]  /*03c0*/  @P1 R2UR UR9, R3 ;  /* 0x00000000030912ca */ /* 0x010fca00000e0000 */
[----:B------:R-:W-:Y:S01]  /*03d0*/  PLOP3.LUT P1, PT, PT, PT, UP2, 0x80, 0x8 ;  /* 0x000000000008781c */ /* 0x000fe20003f2f028 */
[----:B------:R-:W-:Y:S01]  /*03e0*/  @!UP0 UISETP.NE.U32.AND UP2, UPT, UR4, URZ, UPT ;  /* 0x000000ff0400828c */ /* 0x000fe2000bf45070 */
[----:B------:R-:W1:Y:S01]  /*03f0*/  @!UP1 LDCU UR4, c[0x0][0x438] ;  /* 0x00008700ff0497ac */ /* 0x000e620008000800 */
[----:B------:R-:W-:Y:S01]  /*0400*/  @!P3 R2UR UR12, R4 ;  /* 0x00000000040cb2ca */ /* 0x000fe200000e0000 */
[----:B------:R-:W-:-:S14]  /*0410*/  BRA.U !UP1, `(.L_x_0) ;  /* 0x0000000109187547 */ /* 0x000fdc000b800000 */
[----:B------:R-:W-:-:S13]  /*0420*/  PLOP3.LUT P2, PT, PT, PT, UP5, 0x80, 0x8 ;  /* 0x000000000008781c */ /* 0x000fda0003f4f058 */
[----:B------:R-:W1:Y:S04]  /*0430*/  @P2 LDG.E R2, desc[UR14][R6.64+0x4] ;  /* 0x0000040e06022981 */ /* 0x000e68000c1e1900 */
[----:B------:R-:W2:Y:S01]  /*0440*/  @!P2 LDG.E R3, desc[UR14][R6.64] ;  /* 0x0000000e0603a981 */ /* 0x000ea2000c1e1900 */
[----:B-1----:R-:W-:-:S13]  /*0450*/  @P2 R2UR UR4, R2 ;  /* 0x00000000020422ca */ /* 0x002fda00000e0000 */
[----:B------:R-:W-:-:S07]  /*0460*/  @UP5 UIADD3 UR4, UPT, UPT, UR4, -UR12, URZ ;  /* 0x8000000c04045290 */ /* 0x000fce000fffe0ff */
[----:B--2---:R-:W-:Y:S02]  /*0470*/  @!P2 R2UR UR4, R3 ;  /* 0x000000000304a2ca */ /* 0x004fe400000e0000 */
.L_x_0:
[----:B-----5:R-:W-:Y:S01]  /*0480*/  @P0 R2UR UR22, R0 ;  /* 0x00000000001602ca */ /* 0x020fe200000e0000 */
[----:B------:R-:W-:Y:S01]  /*0490*/  @!UP0 UISETP.NE.AND.EX UP2, UPT, UR5, URZ, UPT, UP2 ;  /* 0x000000ff0500828c */ /* 0x000fe2000bf45320 */
[----:B-1----:R-:W-:-:S13]  /*04a0*/  @!P1 EXIT ;  /* 0x000000000000994d */ /* 0x002fda0003800000 */
[----:B------:R-:W1:Y:S01]  /*04b0*/  LDCU UR18, c[0x0][0x508] ;  /* 0x0000a100ff1277ac */ /* 0x000e620008000800 */
[----:B------:R-:W2:Y:S01]  /*04c0*/  S2R R82, SR_TID.X ;  /* 0x0000000000527919 */ /* 0x000ea20000002100 */
[----:B------:R-:W3:Y:S01]  /*04d0*/  S2UR UR25, SR_CTAID.Z ;  /* 0x00000000001979c3 */ /* 0x000ee20000002700 */
[----:B------:R-:W-:Y:S02]  /*04e0*/  @!UP0 USEL UR6, UR6, URZ, UP2 ;  /* 0x000000ff06068287 */ /* 0x000fe40009000000 */
[----:B------:R-:W-:Y:S02]  /*04f0*/  @UP0 UIADD3 UR22, UPT, UPT, UR22, -UR9, URZ ;  /* 0x8000000916160290 */ /* 0x000fe4000fffe0ff */
[----:B------:R-:W-:Y:S02]  /*0500*/  @!UP0 UIADD3 UR22, UPT, UPT, UR6, UR4, -UR9 ;  /* 0x0000000406168290 */ /* 0x000fe4000fffe809 */
[----:B------:R-:W-:Y:S02]  /*0510*/  UIADD3 UR5, UPT, UPT, UR8, 0x1, URZ ;  /* 0x0000000108057890 */ /* 0x000fe4000fffe0ff */
[----:B------:R-:W-:-:S02]  /*0520*/  UIADD3 UR7, UPT, UPT, UR22, 0x3f, URZ ;  /* 0x0000003f16077890 */ /* 0x000fc4000fffe0ff */
[----:B------:R-:W-:Y:S02]  /*0530*/  ULEA UR5, UR5, -UR23, 0x6 ;  /* 0x8000001705057291 */ /* 0x000fe4000f8e30ff */
[----:B------:R-:W-:Y:S02]  /*0540*/  USHF.R.S32.HI UR6, URZ, 0x1f, UR7 ;  /* 0x0000001fff067899 */ /* 0x000fe40008011407 */
[----:B-1----:R-:W-:Y:S02]  /*0550*/  UIADD3 UR5, UPT, UPT, UR7, UR18, UR5 ;  /* 0x0000001207057290 */ /* 0x002fe4000fffe005 */
[----:B------:R-:W-:Y:S02]  /*0560*/  ULEA.HI UR6, UR6, UR7, URZ, 0x6 ;  /* 0x0000000706067291 */ /* 0x000fe4000f8f30ff */
[----:B------:R-:W-:Y:S02]  /*0570*/  USHF.R.S32.HI UR4, URZ, 0x1f, UR5 ;  /* 0x0000001fff047899 */ /* 0x000fe40008011405 */
[----:B------:R-:W-:-:S02]  /*0580*/  USHF.R.S32.HI UR6, URZ, 0x6, UR6 ;  /* 0x00000006ff067899 */ /* 0x000fc40008011406 */
[----:B------:R-:W-:-:S04]  /*0590*/  ULEA.HI UR4, UR4, UR5, URZ, 0x6 ;  /* 0x0000000504047291 */ /* 0x000fc8000f8f30ff */
[----:B------:R-:W-:-:S04]  /*05a0*/  USHF.R.S32.HI UR4, URZ, 0x6, UR4 ;  /* 0x00000006ff047899 */ /* 0x000fc80008011404 */
[----:B------:R-:W-:-:S04]  /*05b0*/  UISETP.LT.AND UP0, UPT, UR6, UR4, UPT ;  /* 0x000000040600728c */ /* 0x000fc8000bf01270 */
[----:B------:R-:W-:-:S04]  /*05c0*/  USEL UR17, UR6, UR4, UP0 ;  /* 0x0000000406117287 */ /* 0x000fc80008000000 */
[----:B------:R-:W-:-:S09]  /*05d0*/  UISETP.GT.AND UP0, UPT, UR17, URZ, UPT ;  /* 0x000000ff1100728c */ /* 0x000fd2000bf04270 */
[----:B--23--:R-:W-:Y:S05]  /*05e0*/  BRA.U UP0, `(.L_x_1) ;  /* 0x0000000900dc7547 */ /* 0x00cfea000b800000 */
[----:B------:R-:W1:Y:S01]  /*05f0*/  LDCU.U8 UR4, c[0x0][0x549] ;  /* 0x0000a920ff0477ac */ /* 0x000e620008000000 */
[----:B------:R-:W-:Y:S01]  /*0600*/  UISETP.NE.AND UP0, UPT, UR13, -0x1, UPT ;  /* 0xffffffff0d00788c */ /* 0x000fe2000bf05270 */
[----:B------:R-:W2:Y:S10]  /*0610*/  LDCU.U8 UR10, c[0x0][0x548] ;  /* 0x0000a900ff0a77ac */ /* 0x000eb40008000000 */
[----:B------:R-:W3:Y:S01]  /*0620*/  @!UP0 LDCU.64 UR8, c[0x0][0x400] ;  /* 0x00008000ff0887ac */ /* 0x000ee20008000a00 */
[----:B-1----:R-:W-:Y:S01]  /*0630*/  UISETP.NE.AND UP1, UPT, UR4, URZ, UPT ;  /* 0x000000ff0400728c */ /* 0x002fe2000bf25270 */
[----:B------:R-:W1:Y:S10]  /*0640*/  @UP0 LDCU.64 UR6, c[0x0][0x408] ;  /* 0x00008100ff0607ac */ /* 0x000e740008000a00 */
[----:B------:R-:W4:Y:S01]  /*0650*/  @UP1 LDCU.64 UR4, c[0x0][0x430] ;  /* 0x00008600ff0417ac */ /* 0x000f220008000a00 */
[----:B---3--:R-:W-:Y:S01]  /*0660*/  @!UP0 UIMAD.WIDE.U32 UR26, UR19, UR8, URZ ;  /* 0x00000008131a82a5 */ /* 0x008fe2000f8e00ff */
[----:B------:R-:W3:Y:S01]  /*0670*/  @UP1 LDCU UR8, c[0x0][0x430] ;  /* 0x00008600ff0817ac */ /* 0x000ee20008000800 */
[----:B-1----:R-:W-:-:S02]  /*0680*/  @UP0 UIMAD.WIDE.U32 UR16, UR13, UR6, URZ ;  /* 0x000000060d1002a5 */ /* 0x002fc4000f8e00ff */
[----:B------:R-:W-:Y:S02]  /*0690*/  @!UP0 UIMAD UR9, UR19, UR9, UR27 ;  /* 0x00000009130982a4 */ /* 0x000fe4000f8e021b */
[----:B------:R-:W-:Y:S01]  /*06a0*/  @UP0 UIMAD UR9, UR13, UR7, UR17 ;  /* 0x000000070d0902a4 */ /* 0x000fe2000f8e0211 */
[----:B------:R-:W-:Y:S02]  /*06b0*/  @!UP0 UMOV UR12, UR26 ;  /* 0x0000001a000c8c82 */ /* 0x000fe40008000000 */
[----:B------:R-:W-:Y:S01]  /*06c0*/  @UP1 UMOV UR7, 0x1 ;  /* 0x0000000100071882 */ /* 0x000fe20000000000 */
[----:B----4-:R-:W-:Y:S01]  /*06d0*/  @UP1 UIMAD UR11, UR4, UR5, URZ ;  /* 0x00000005040b12a4 */ /* 0x010fe2000f8e02ff */
[----:B------:R-:W-:Y:S01]  /*06e0*/  @UP0 UMOV UR12, UR16 ;  /* 0x00000010000c0c82 */ /* 0x000fe20008000000 */
[----:B--23--:R-:W-:Y:S10]  /*06f0*/  BRA.U UP1, `(.L_x_2) ;  /* 0x0000000101287547 */ /* 0x00cff4000b800000 */
[----:B------:R-:W-:Y:S01]  /*0700*/  UISETP.NE.AND UP0, UPT, UR10, URZ, UPT ;  /* 0x000000ff0a00728c */ /* 0x000fe2000bf05270 */
[----:B------:R-:W1:Y:S10]  /*0710*/  LDCU UR5, c[0x0][0x3e0] ;  /* 0x00007c00ff0577ac */ /* 0x000e740008000800 */
[----:B------:R-:W1:Y:S01]  /*0720*/  @UP0 LDCU UR7, c[0x0][0x454] ;  /* 0x00008a80ff0707ac */ /* 0x000e620008000800 */
[----:B------:R-:W2:Y:S01]  /*0730*/  @!UP0 LDCU UR4, c[0x0][0x434] ;  /* 0x00008680ff0487ac */ /* 0x000ea20008000800 */
[----:B------:R-:W3:Y:S01]  /*0740*/  @UP0 LDCU UR11, c[0x0][0x454] ;  /* 0x00008a80ff0b07ac */ /* 0x000ee20008000800 */
[----:B------:R-:W-:Y:S01]  /*0750*/  @UP0 UMOV UR8, 0x1 ;  /* 0x0000000100080882 */ /* 0x000fe20000000000 */
[----:B---3--:R-:W3:Y:S01]  /*0760*/  @!UP0 LDCU UR11, c[0x0][0x434] ;  /* 0x00008680ff0b87ac */ /* 0x008ee20008000800 */
[----:B------:R-:W-:Y:S01]  /*0770*/  @!UP0 UMOV UR8, 0x1 ;  /* 0x0000000100088882 */ /* 0x000fe20000000000 */
[----:B-1----:R-:W-:-:S02]  /*0780*/  @UP0 UIMAD UR7, UR7, UR5, URZ ;  /* 0x00000005070702a4 */ /* 0x002fc4000f8e02ff */
[----:B--2---:R-:W-:-:S12]  /*0790*/  @!UP0 UIMAD UR7, UR4, UR5, URZ ;  /* 0x00000005040782a4 */ /* 0x004fd8000f8e02ff */
.L_x_2:
[----:B------:R-:W1:Y:S01]  /*07a0*/  LDCU.64 UR4, c[0x0][0x410] ;  /* 0x00008200ff0477ac */ /* 0x000e620008000a00 */
[----:B------:R-:W2:Y:S01]  /*07b0*/  S2R R13, SR_CTAID.X ;  /* 0x00000000000d7919 */ /* 0x000ea20000002500 */
[----:B------:R-:W-:Y:S01]  /*07c0*/  IMAD.SHL.U32 R0, R82, 0x8, RZ ;  /* 0x0000000852007824 */ /* 0x000fe200078e00ff */
[----:B------:R-:W-:Y:S01]  /*07d0*/  SHF.R.U32.HI R6, RZ, 0x3, R82 ;  /* 0x00000003ff067819 */ /* 0x000fe20000011652 */
[----:B------:R-:W4:Y:S01]  /*07e0*/  LDCU UR6, c[0x0][0x434] ;  /* 0x00008680ff0677ac */ /* 0x000f220008000800 */
[----:B------:R-:W-:Y:S01]  /*07f0*/  MOV R7, RZ ;  /* 0x000000ff00077202 */ /* 0x000fe20000000f00 */
[----:B------:R-:W-:Y:S01]  /*0800*/  BSSY.RECONVERGENT B0, `(.L_x_3) ;  /* 0x0000030000007945 */ /* 0x000fe20003800200 */
[----:B------:R-:W-:Y:S01]  /*0810*/  LOP3.LUT R0, R0, 0x38, RZ, 0xc0, !PT ;  /* 0x0000003800007812 */ /* 0x000fe200078ec0ff */
[----:B------:R-:W-:Y:S01]  /*0820*/  UISETP.NE.AND UP1, UPT, UR10, URZ, !UP1 ;  /* 0x000000ff0a00728c */ /* 0x000fe2000cf25270 */
[----:B------:R-:W-:Y:S01]  /*0830*/  VIADD R4, R6, 0x10 ;  /* 0x0000001006047836 */ /* 0x000fe20000000000 */
[----:B------:R-:W-:Y:S01]  /*0840*/  UISETP.NE.AND UP0, UPT, UR13, -0x1, UPT ;  /* 0xffffffff0d00788c */ /* 0x000fe2000bf05270 */
[----:B------:R-:W-:Y:S01]  /*0850*/  IADD3 R14, P1, PT, R0, UR12, RZ ;  /* 0x0000000c000e7c10 */ /* 0x000fe2000ff3e0ff */
[----:B---3--:R-:W-:Y:S01]  /*0860*/  UIMAD UR11, UR25, UR11, URZ ;  /* 0x0000000b190b72a4 */ /* 0x008fe2000f8e02ff */
[C---:B------:R-:W-:Y:S01]  /*0870*/  IADD3 R3, PT, PT, R6.reuse, 0x20, RZ ;  /* 0x0000002006037810 */ /* 0x040fe20007ffe0ff */
[----:B------:R-:W-:Y:S01]  /*0880*/  VIADD R2, R6, 0x30 ;  /* 0x0000003006027836 */ /* 0x000fe20000000000 */
[----:B------:R-:W-:Y:S01]  /*0890*/  LOP3.LUT P6, R82, R82, 0x7, RZ, 0xc0, !PT ;  /* 0x0000000752527812 */ /* 0x000fe200078cc0ff */
[----:B------:R-:W-:-:S02]  /*08a0*/  IMAD.X R15, RZ, RZ, UR9, P1 ;  /* 0x00000009ff0f7e24 */ /* 0x000fc400088e06ff */
[----:B-1----:R-:W-:Y:S01]  /*08b0*/  IMAD.U32 R8, RZ, RZ, UR4 ;  /* 0x00000004ff087e24 */ /* 0x002fe2000f8e00ff */
[----:B------:R-:W-:Y:S01]  /*08c0*/  UIMAD UR4, UR21, UR8, URZ ;  /* 0x00000008150472a4 */ /* 0x000fe2000f8e02ff */
[----:B------:R-:W-:Y:S01]  /*08d0*/  IMAD.U32 R11, RZ, RZ, UR5 ;  /* 0x00000005ff0b7e24 */ /* 0x000fe2000f8e00ff */
[----:B------:R-:W-:Y:S01]  /*08e0*/  UIADD3 UR21, UPT, UPT, -UR21, UR23, URZ ;  /* 0x0000001715157290 */ /* 0x000fe2000fffe1ff */
[----:B------:R-:W-:Y:S01]  /*08f0*/  IMAD.WIDE.U32 R8, R8, UR25, R14 ;  /* 0x0000001908087c25 */ /* 0x000fe2000f8e000e */
[----:B----4-:R-:W-:Y:S02]  /*0900*/  UIMAD UR6, UR19, UR6, URZ ;  /* 0x00000006130672a4 */ /* 0x010fe4000f8e02ff */
[----:B------:R-:W-:Y:S01]  /*0910*/  @!UP1 UIMAD UR11, UR19, UR7, UR11 ;  /* 0x00000007130b92a4 */ /* 0x000fe2000f8e020b */
[----:B------:R-:W-:Y:S01]  /*0920*/  IMAD R11, R11, UR25, R9 ;  /* 0x000000190b0b7c24 */ /* 0x000fe2000f8e0209 */
[----:B------:R-:W-:Y:S01]  /*0930*/  USEL UR9, UR6, UR13, !UP0 ;  /* 0x0000000d06097287 */ /* 0x000fe2000c000000 */
[----:B------:R-:W-:Y:S01]  /*0940*/  ISETP.GE.AND P3, PT, R6, UR21, PT ;  /* 0x0000001506007c0c */ /* 0x000fe2000bf66270 */
[----:B------:R-:W-:Y:S01]  /*0950*/  USHF.R.S32.HI UR10, URZ, 0x1f, UR4 ;  /* 0x0000001fff0a7899 */ /* 0x000fe20008011404 */
[----:B------:R-:W-:Y:S01]  /*0960*/  ISETP.GE.AND P0, PT, R4, UR21, PT ;  /* 0x0000001504007c0c */ /* 0x000fe2000bf06270 */
[----:B------:R-:W-:Y:S01]  /*0970*/  USHF.R.S32.HI UR5, URZ, 0x1f, UR9 ;  /* 0x0000001fff057899 */ /* 0x000fe20008011409 */
[----:B------:R-:W-:Y:S01]  /*0980*/  ISETP.GE.AND P2, PT, R3, UR21, PT ;  /* 0x0000001503007c0c */ /* 0x000fe2000bf46270 */
[----:B------:R-:W-:Y:S01]  /*0990*/  USEL UR9, UR9, URZ, UP1 ;  /* 0x000000ff09097287 */ /* 0x000fe20008800000 */
[----:B------:R-:W-:Y:S01]  /*09a0*/  ISETP.GE.AND P1, PT, R2, UR21, PT ;  /* 0x0000001502007c0c */ /* 0x000fe2000bf26270 */
[----:B------:R-:W-:Y:S01]  /*09b0*/  USEL UR5, UR5, URZ, UP1 ;  /* 0x000000ff05057287 */ /* 0x000fe20008800000 */
[C---:B------:R-:W-:Y:S01]  /*09c0*/  ISETP.NE.OR P5, PT, R82.reuse, RZ, P0 ;  /* 0x000000ff5200720c */ /* 0x040fe200007a5670 */
[----:B------:R-:W-:Y:S01]  /*09d0*/  USHF.R.S32.HI UR6, URZ, 0x1f, UR11 ;  /* 0x0000001fff067899 */ /* 0x000fe2000801140b */
[----:B------:R-:W-:Y:S01]  /*09e0*/  ISETP.NE.OR P4, PT, R82, RZ, P2 ;  /* 0x000000ff5200720c */ /* 0x000fe20001785670 */
[----:B------:R-:W-:Y:S01]  /*09f0*/  UIADD3 UR9, UP1, UP0, UR4, UR9, UR11 ;  /* 0x0000000904097290 */ /* 0x000fe2000f83e00b */
[----:B--2---:R-:W-:-:S03]  /*0a00*/  IMAD.WIDE.U32 R12, R13, 0x40, R6 ;  /* 0x000000400d0c7825 */ /* 0x004fc600078e0006 */
[----:B------:R-:W-:Y:S01]  /*0a10*/  UIADD3.X UR10, UPT, UPT, UR10, UR5, UR6, UP1, UP0 ;  /* 0x000000050a0a7290 */ /* 0x000fe20008fe0406 */
[----:B------:R-:W-:Y:S11]  /*0a20*/  @P3 BRA `(.L_x_4) ;  /* 0x0000000000343947 */ /* 0x000ff60003800000 */
[----:B------:R-:W1:Y:S01]  /*0a30*/  LDCU.64 UR4, c[0x0][0x408] ;  /* 0x00008100ff0477ac */ /* 0x000e620008000a00 */
[----:B------:R-:W-:Y:S01]  /*0a40*/  MOV R10, R8 ;  /* 0x00000008000a7202 */ /* 0x000fe20000000f00 */
[----:B------:R-:W2:Y:S01]  /*0a50*/  LDCU.64 UR6, c[0x0][0x3f0] ;  /* 0x00007e00ff0677ac */ /* 0x000ea20008000a00 */
[----:B-1----:R-:W-:-:S03]  /*0a60*/  IMAD R0, R13, UR4, RZ ;  /* 0x000000040d007c24 */ /* 0x002fc6000f8e02ff */
[----:B------:R-:W-:-:S04]  /*0a70*/  IMAD.WIDE.U32 R14, R12, UR4, R10 ;  /* 0x000000040c0e7c25 */ /* 0x000fc8000f8e000a */
[----:B------:R-:W-:Y:S01]  /*0a80*/  IMAD R0, R12, UR5, R0 ;  /* 0x000000050c007c24 */ /* 0x000fe2000f8e0200 */
[----:B--2---:R-:W-:-:S04]  /*0a90*/  LEA R16, P3, R14, UR6, 0x1 ;  /* 0x000000060e107c11 */ /* 0x004fc8000f8608ff */
[----:B------:R-:W-:-:S04]  /*0aa0*/  IADD3 R0, PT, PT, R15, R0, RZ ;  /* 0x000000000f007210 */ /* 0x000fc80007ffe0ff */
[----:B------:R-:W-:-:S05]  /*0ab0*/  LEA.HI.X R17, R14, UR7, R0, 0x1, P3 ;  /* 0x000000070e117c11 */ /* 0x000fca00098f0c00 */
[----:B------:R1:W-:Y:S04]  /*0ac0*/  STG.E.128 desc[UR14][R16.64], RZ ;  /* 0x000000ff10007986 */ /* 0x0003e8000c101d0e */
[----:B------:R1:W-:Y:S04]  /*0ad0*/  STG.E.128 desc[UR14][R16.64+0x80], RZ ;  /* 0x000080ff10007986 */ /* 0x0003e8000c101d0e */
[----:B------:R1:W-:Y:S04]  /*0ae0*/  STG.E.128 desc[UR14][R16.64+0x100], RZ ;  /* 0x000100ff10007986 */ /* 0x0003e8000c101d0e */
[----:B------:R1:W-:Y:S02]  /*0af0*/  STG.E.128 desc[UR14][R16.64+0x180], RZ ;  /* 0x000180ff10007986 */ /* 0x0003e4000c101d0e */
.L_x_4:
[----:B------:R-:W-:Y:S05]  /*0b00*/  BSYNC.RECONVERGENT B0 ;  /* 0x0000000000007941 */ /* 0x000fea0003800200 */
.L_x_3:
[----:B------:R-:W-:Y:S01]  /*0b10*/  BSSY.RECONVERGENT B0, `(.L_x_5) ;  /* 0x0000014000007945 */ /* 0x000fe20003800200 */
[----:B------:R-:W-:Y:S02]  /*0b20*/  ISETP.NE.OR P3, PT, R82, RZ, P1 ;  /* 0x000000ff5200720c */ /* 0x000fe40000f65670 */
[----:B------:R-:W-:Y:S01]  /*0b30*/  ISETP.GE.OR P6, PT, R6, UR21, P6 ;  /* 0x0000001506007c0c */ /* 0x000fe2000b7c6670 */
[----:B------:R-:W-:-:S12]  /*0b40*/  @P0 BRA `(.L_x_6) ;  /* 0x0000000000400947 */ /* 0x000fd80003800000 */
[----:B------:R-:W2:Y:S01]  /*0b50*/  LDCU.64 UR6, c[0x0][0x408] ;  /* 0x00008100ff0677ac */ /* 0x000ea20008000a00 */
[----:B------:R-:W-:Y:S01]  /*0b60*/  IADD3 R5, P0, PT, R12, 0x10, RZ ;  /* 0x000000100c057810 */ /* 0x000fe20007f1e0ff */
[----:B------:R-:W-:Y:S01]  /*0b70*/  IMAD.MOV.U32 R14, RZ, RZ, R8 ;  /* 0x000000ffff0e7224 */ /* 0x000fe200078e0008 */
[----:B------:R-:W-:Y:S01]  /*0b80*/  MOV R15, R11 ;  /* 0x0000000b000f7202 */ /* 0x000fe20000000f00 */
[----:B------:R-:W1:Y:S02]  /*0b90*/  LDCU.64 UR4, c[0x0][0x3f0] ;  /* 0x00007e00ff0477ac */ /* 0x000e640008000a00 */
[----:B------:R-:W-:-:S04]  /*0ba0*/  IMAD.X R0, RZ, RZ, R13, P0 ;  /* 0x000000ffff007224 */ /* 0x000fc800000e060d */
[----:B--2---:R-:W-:Y:S02]  /*0bb0*/  IMAD R0, R0, UR6, RZ ;  /* 0x0000000600007c24 */ /* 0x004fe4000f8e02ff */
[----:B------:R-:W-:-:S04]  /*0bc0*/  IMAD.WIDE.U32 R14, R5, UR6, R14 ;  /* 0x00000006050e7c25 */ /* 0x000fc8000f8e000e */
[----:B------:R-:W-:Y:S01]  /*0bd0*/  IMAD R0, R5, UR7, R0 ;  /* 0x0000000705007c24 */ /* 0x000fe2000f8e0200 */
[----:B-1----:R-:W-:-:S04]  /*0be0*/  LEA R16, P0, R14, UR4, 0x1 ;  /* 0x000000040e107c11 */ /* 0x002fc8000f8008ff */
[----:B------:R-:W-:-:S04]  /*0bf0*/  IADD3 R0, PT, PT, R15, R0, RZ ;  /* 0x000000000f007210 */ /* 0x000fc80007ffe0ff */
[----:B------:R-:W-:-:S05]  /*0c00*/  LEA.HI.X R17, R14, UR5, R0, 0x1, P0 ;  /* 0x000000050e117c11 */ /* 0x000fca00080f0c00 */
[----:B------:R2:W-:Y:S04]  /*0c10*/  STG.E.128 desc[UR14][R16.64], RZ ;  /* 0x000000ff10007986 */ /* 0x0005e8000c101d0e */
[----:B------:R2:W-:Y:S04]  /*0c20*/  STG.E.128 desc[UR14][R16.64+0x80], RZ ;  /* 0x000080ff10007986 */ /* 0x0005e8000c101d0e */
[----:B------:R2:W-:Y:S04]  /*0c30*/  STG.E.128 desc[UR14][R16.64+0x100], RZ ;  /* 0x000100ff10007986 */ /* 0x0005e8000c101d0e */
[----:B------:R2:W-:Y:S02]  /*0c40*/  STG.E.128 desc[UR14][R16.64+0x180], RZ ;  /* 0x000180ff10007986 */ /* 0x0005e4000c101d0e */
.L_x_6:
[----:B------:R-:W-:Y:S05]  /*0c50*/  BSYNC.RECONVERGENT B0 ;  /* 0x0000000000007941 */ /* 0x000fea0003800200 */
.L_x_5:
[----:B------:R-:W-:Y:S04]  /*0c60*/  BSSY.RECONVERGENT B0, `(.L_x_7) ;  /* 0x0000012000007945 */ /* 0x000fe80003800200 */
[----:B------:R-:W-:Y:S05]  /*0c70*/  @P2 BRA `(.L_x_8) ;  /* 0x0000000000402947 */ /* 0x000fea0003800000 */
[----:B------:R-:W3:Y:S01]  /*0c80*/  LDCU.64 UR6, c[0x0][0x408] ;  /* 0x00008100ff0677ac */ /* 0x000ee20008000a00 */
[----:B------:R-:W-:Y:S01]  /*0c90*/  IADD3 R5, P0, PT, R12, 0x20, RZ ;  /* 0x000000200c057810 */ /* 0x000fe20007f1e0ff */
[----:B------:R-:W-:Y:S01]  /*0ca0*/  IMAD.MOV.U32 R14, RZ, RZ, R8 ;  /* 0x000000ffff0e7224 */ /* 0x000fe200078e0008 */
[----:B------:R-:W-:Y:S01]  /*0cb0*/  MOV R15, R11 ;  /* 0x0000000b000f7202 */ /* 0x000fe20000000f00 */
[----:B------:R-:W1:Y:S02]  /*0cc0*/  LDCU.64 UR4, c[0x0][0x3f0] ;  /* 0x00007e00ff0477ac */ /* 0x000e640008000a00 */
[----:B------:R-:W-:-:S04]  /*0cd0*/  IMAD.X R0, RZ, RZ, R13, P0 ;  /* 0x000000ffff007224 */ /* 0x000fc800000e060d */
[----:B---3--:R-:W-:Y:S02]  /*0ce0*/  IMAD R0, R0, UR6, RZ ;  /* 0x0000000600007c24 */ /* 0x008fe4000f8e02ff */
[----:B------:R-:W-:-:S04]  /*0cf0*/  IMAD.WIDE.U32 R14, R5, UR6, R14 ;  /* 0x00000006050e7c25 */ /* 0x000fc8000f8e000e */
[----:B------:R-:W-:Y:S01]  /*0d00*/  IMAD R0, R5, UR7, R0 ;  /* 0x0000000705007c24 */ /* 0x000fe2000f8e0200 */
[----:B-12---:R-:W-:-:S04]  /*0d10*/  LEA R16, P0, R14, UR4, 0x1 ;  /* 0x000000040e107c11 */ /* 0x006fc8000f8008ff */
[----:B------:R-:W-:-:S04]  /*0d20*/  IADD3 R0, PT, PT, R15, R0, RZ ;  /* 0x000000000f007210 */ /* 0x000fc80007ffe0ff */
[----:B------:R-:W-:-:S05]  /*0d30*/  LEA.HI.X R17, R14, UR5, R0, 0x1, P0 ;  /* 0x000000050e117c11 */ /* 0x000fca00080f0c00 */
[----:B------:R3:W-:Y:S04]  /*0d40*/  STG.E.128 desc[UR14][R16.64], RZ ;  /* 0x000000ff10007986 */ /* 0x0007e8000c101d0e */
[----:B------:R3:W-:Y:S04]  /*0d50*/  STG.E.128 desc[UR14][R16.64+0x80], RZ ;  /* 0x000080ff10007986 */ /* 0x0007e8000c101d0e */
[----:B------:R3:W-:Y:S04]  /*0d60*/  STG.E.128 desc[UR14][R16.64+0x100], RZ ;  /* 0x000100ff10007986 */ /* 0x0007e8000c101d0e */
[----:B------:R3:W-:Y:S02]  /*0d70*/  STG.E.128 desc[UR14][R16.64+0x180], RZ ;  /* 0x000180ff10007986 */ /* 0x0007e4000c101d0e */
.L_x_8:
[----:B------:R-:W-:Y:S05]  /*0d80*/  BSYNC.RECONVERGENT B0 ;  /* 0x0000000000007941 */ /* 0x000fea0003800200 */
.L_x_7:
[----:B------:R-:W-:Y:S04]  /*0d90*/  BSSY.RECONVERGENT B0, `(.L_x_9) ;  /* 0x0000011000007945 */ /* 0x000fe80003800200 */
[----:B------:R-:W-:Y:S05]  /*0da0*/  @P1 BRA `(.L_x_10) ;  /* 0x00000000003c1947 */ /* 0x000fea0003800000 */
[----:B------:R-:W4:Y:S01]  /*0db0*/  LDCU.64 UR6, c[0x0][0x408] ;  /* 0x00008100ff0677ac */ /* 0x000f220008000a00 */
[----:B------:R-:W-:Y:S02]  /*0dc0*/  IADD3 R0, P0, PT, R12, 0x30, RZ ;  /* 0x000000300c007810 */ /* 0x000fe40007f1e0ff */
[----:B------:R-:W-:Y:S01]  /*0dd0*/  MOV R9, R11 ;  /* 0x0000000b00097202 */ /* 0x000fe20000000f00 */
[----:B------:R-:W5:Y:S01]  /*0de0*/  LDCU.64 UR4, c[0x0][0x3f0] ;  /* 0x00007e00ff0477ac */ /* 0x000f620008000a00 */
[----:B------:R-:W-:-:S05]  /*0df0*/  IADD3.X R5, PT, PT, RZ, R13, RZ, P0, !PT ;  /* 0x0000000dff057210 */ /* 0x000fca00007fe4ff */
[----:B----4-:R-:W-:Y:S02]  /*0e00*/  IMAD R5, R5, UR6, RZ ;  /* 0x0000000605057c24 */ /* 0x010fe4000f8e02ff */
[----:B------:R-:W-:-:S04]  /*0e10*/  IMAD.WIDE.U32 R8, R0, UR6, R8 ;  /* 0x0000000600087c25 */ /* 0x000fc8000f8e0008 */
[----:B------:R-:W-:Y:S01]  /*0e20*/  IMAD R5, R0, UR7, R5 ;  /* 0x0000000700057c24 */ /* 0x000fe2000f8e0205 */
[----:B-----5:R-:W-:-:S04]  /*0e30*/  LEA R10, P0, R8, UR4, 0x1 ;  /* 0x00000004080a7c11 */ /* 0x020fc8000f8008ff */
[----:B------:R-:W-:-:S04]  /*0e40*/  IADD3 R5, PT, PT, R9, R5, RZ ;  /* 0x0000000509057210 */ /* 0x000fc80007ffe0ff */
[----:B------:R-:W-:-:S05]  /*0e50*/  LEA.HI.X R11, R8, UR5, R5, 0x1, P0 ;  /* 0x00000005080b7c11 */ /* 0x000fca00080f0c05 */
[----:B------:R4:W-:Y:S04]  /*0e60*/  STG.E.128 desc[UR14][R10.64], RZ ;  /* 0x000000ff0a007986 */ /* 0x0009e8000c101d0e */
[----:B------:R4:W-:Y:S04]  /*0e70*/  STG.E.128 desc[UR14][R10.64+0x80], RZ ;  /* 0x000080ff0a007986 */ /* 0x0009e8000c101d0e */
[----:B------:R4:W-:Y:S04]  /*0e80*/  STG.E.128 desc[UR14][R10.64+0x100], RZ ;  /* 0x000100ff0a007986 */ /* 0x0009e8000c101d0e */
[----:B------:R4:W-:Y:S02]  /*0e90*/  STG.E.128 desc[UR14][R10.64+0x180], RZ ;  /* 0x000180ff0a007986 */ /* 0x0009e4000c101d0e */
.L_x_10:
[----:B------:R-:W-:Y:S05]  /*0ea0*/  BSYNC.RECONVERGENT B0 ;  /* 0x0000000000007941 */ /* 0x000fea0003800200 */
.L_x_9:
[----:B------:R-:W-:Y:S04]  /*0eb0*/  BSSY.RECONVERGENT B0, `(.L_x_11) ;  /* 0x000000a000007945 */ /* 0x000fe80003800200 */
[----:B------:R-:W-:Y:S05]  /*0ec0*/  @P6 BRA `(.L_x_12) ;  /* 0x0000000000206947 */ /* 0x000fea0003800000 */
[----:B------:R-:W5:Y:S01]  /*0ed0*/  LDCU.64 UR4, c[0x0][0x420] ;  /* 0x00008400ff0477ac */ /* 0x000f620008000a00 */
[----:B------:R-:W-:-:S05]  /*0ee0*/  IMAD R0, R6, UR8, RZ ;  /* 0x0000000806007c24 */ /* 0x000fca000f8e02ff */
[----:B------:R-:W-:-:S04]  /*0ef0*/  IADD3 R5, P0, PT, R0, UR9, RZ ;  /* 0x0000000900057c10 */ /* 0x000fc8000ff1e0ff */
[----:B------:R-:W-:Y:S02]  /*0f00*/  LEA.HI.X.SX32 R0, R0, UR10, 0x1, P0 ;  /* 0x0000000a00007c11 */ /* 0x000fe400080f0eff */
[----:B-----5:R-:W-:-:S04]  /*0f10*/  LEA R6, P0, R5, UR4, 0x2 ;  /* 0x0000000405067c11 */ /* 0x020fc8000f8010ff */
[----:B------:R-:W-:Y:S01]  /*0f20*/  LEA.HI.X R7, R5, UR5, R0, 0x2, P0 ;  /* 0x0000000505077c11 */ /* 0x000fe200080f1400 */
[----:B------:R-:W-:-:S05]  /*0f30*/  IMAD.MOV.U32 R5, RZ, RZ, 0x7f800000 ;  /* 0x7f800000ff057424 */ /* 0x000fca00078e00ff */
[----:B------:R1:W-:Y:S03]  /*0f40*/  STG.E desc[UR14][R6.64], R5 ;  /* 0x0000000506007986 */ /* 0x0003e6000c10190e */
.L_x_12:
[----:B------:R-:W-:Y:S05]  /*0f50*/  BSYNC.RECONVERGENT B0 ;  /* 0x0000000000007941 */ /* 0x000fea0003800200 */
.L_x_11:
[----:B------:R-:W-:Y:S04]  /*0f60*/  BSSY.RECONVERGENT B0, `(.L_x_13) ;  /* 0x000000a000007945 */ /* 0x000fe80003800200 */
[----:B------:R-:W-:Y:S05]  /*0f70*/  @P5 BRA `(.L_x_14) ;  /* 0x0000000000205947 */ /* 0x000fea0003800000 */
[----:B------:R-:W5:Y:S01]  /*0f80*/  LDCU.64 UR4, c[0x0][0x420] ;  /* 0x00008400ff0477ac */ /* 0x000f620008000a00 */
[----:B------:R-:W-:Y:S02]  /*0f90*/  IMAD R0, R4, UR8, RZ ;  /* 0x0000000804007c24 */ /* 0x000fe4000f8e02ff */
[----:B-1----:R-:W-:-:S03]  /*0fa0*/  IMAD.MOV.U32 R7, RZ, RZ, 0x7f800000 ;  /* 0x7f800000ff077424 */ /* 0x002fc600078e00ff */
[----:B------:R-:W-:-:S04]  /*0fb0*/  IADD3 R5, P0, PT, R0, UR9, RZ ;  /* 0x0000000900057c10 */ /* 0x000fc8000ff1e0ff */
[----:B------:R-:W-:Y:S02]  /*0fc0*/  LEA.HI.X.SX32 R0, R0, UR10, 0x1, P0 ;  /* 0x0000000a00007c11 */ /* 0x000fe400080f0eff */
[----:B-----5:R-:W-:-:S04]  /*0fd0*/  LEA R4, P0, R5, UR4, 0x2 ;  /* 0x0000000405047c11 */ /* 0x020fc8000f8010ff */
[----:B------:R-:W-:-:S05]  /*0fe0*/  LEA.HI.X R5, R5, UR5, R0, 0x2, P0 ;  /* 0x0000000505057c11 */ /* 0x000fca00080f1400 */
[----:B------:R1:W-:Y:S04]  /*0ff0*/  STG.E desc[UR14][R4.64], R7 ;  /* 0x0000000704007986 */ /* 0x0003e8000c10190e */
.L_x_14:
[----:B------:R-:W-:Y:S05]  /*1000*/  BSYNC.RECONVERGENT B0 ;  /* 0x0000000000007941 */ /* 0x000fea0003800200 */
.L_x_13:
[----:B------:R-:W-:Y:S04]  /*1010*/  BSSY.RECONVERGENT B0, `(.L_x_15) ;  /* 0x000000a000007945 */ /* 0x000fe80003800200 */
[----:B------:R-:W-:Y:S05]  /*1020*/  @P4 BRA `(.L_x_16) ;  /* 0x0000000000204947 */ /* 0x000fea0003800000 */
[----:B------:R-:W1:Y:S01]  /*1030*/  LDCU.64 UR4, c[0x0][0x420] ;  /* 0x00008400ff0477ac */ /* 0x000e620008000a00 */
[----:B------:R-:W-:-:S05]  /*1040*/  IMAD R0, R3, UR8, RZ ;  /* 0x0000000803007c24 */ /* 0x000fca000f8e02ff */
[----:B------:R-:W-:-:S04]  /*1050*/  IADD3 R3, P0, PT, R0, UR9, RZ ;  /* 0x0000000900037c10 */ /* 0x000fc8000ff1e0ff */
[----:B------:R-:W-:Y:S02]  /*1060*/  LEA.HI.X.SX32 R0, R0, UR10, 0x1, P0 ;  /* 0x0000000a00007c11 */ /* 0x000fe400080f0eff */
[----:B-1----:R-:W-:-:S04]  /*1070*/  LEA R4, P0, R3, UR4, 0x2 ;  /* 0x0000000403047c11 */ /* 0x002fc8000f8010ff */
[----:B------:R-:W-:Y:S01]  /*1080*/  LEA.HI.X R5, R3, UR5, R0, 0x2, P0 ;  /* 0x0000000503057c11 */ /* 0x000fe200080f1400 */
[----:B------:R-:W-:-:S05]  /*1090*/  IMAD.MOV.U32 R3, RZ, RZ, 0x7f800000 ;  /* 0x7f800000ff037424 */ /* 0x000fca00078e00ff */
[----:B------:R1:W-:Y:S03]  /*10a0*/  STG.E desc[UR14][R4.64], R3 ;  /* 0x0000000304007986 */ /* 0x0003e6000c10190e */
.L_x_16:
[----:B------:R-:W-:Y:S05]  /*10b0*/  BSYNC.RECONVERGENT B0 ;  /* 0x0000000000007941 */ /* 0x000fea0003800200 */
.L_x_15:
[----:B------:R-:W-:Y:S05]  /*10c0*/  @P3 EXIT ;  /* 0x000000000000394d */ /* 0x000fea0003800000 */
[----:B------:R-:W5:Y:S01]  /*10d0*/  LDCU.64 UR4, c[0x0][0x420] ;  /* 0x00008400ff0477ac */ /* 0x000f620008000a00 */
[----:B------:R-:W-:Y:S02]  /*10e0*/  IMAD R0, R2, UR8, RZ ;  /* 0x0000000802007c24 */ /* 0x000fe4000f8e02ff */
[----:B-1----:R-:W-:-:S03]  /*10f0*/  IMAD.MOV.U32 R5, RZ, RZ, 0x7f800000 ;  /* 0x7f800000ff057424 */ /* 0x002fc600078e00ff */
[----:B------:R-:W-:-:S04]  /*1100*/  IADD3 R3, P0, PT, R0, UR9, RZ ;  /* 0x0000000900037c10 */ /* 0x000fc8000ff1e0ff */
[----:B------:R-:W-:Y:S02]  /*1110*/  LEA.HI.X.SX32 R0, R0, UR10, 0x1, P0 ;  /* 0x0000000a00007c11 */ /* 0x000fe400080f0eff */
[----:B-----5:R-:W-:-:S04]  /*1120*/  LEA R2, P0, R3, UR4, 0x2 ;  /* 0x0000000403027c11 */ /* 0x020fc8000f8010ff */
[----:B------:R-:W-:-:S05]  /*1130*/  LEA.HI.X R3, R3, UR5, R0, 0x2, P0 ;  /* 0x0000000503037c11 */ /* 0x000fca00080f1400 */
[----:B------:R-:W-:Y:S01]  /*1140*/  STG.E desc[UR14][R2.64], R5 ;  /* 0x0000000502007986 */ /* 0x000fe2000c10190e */
[----:B------:R-:W-:Y:S05]  /*1150*/  EXIT ;  /* 0x000000000000794d */ /* 0x000fea0003800000 */
.L_x_1:
[----:B------:R-:W-:Y:S02]  /*1160*/  UISETP.NE.AND UP0, UPT, UR13, -0x1, UPT ;  /* 0xffffffff0d00788c */ /* 0x000fe4000bf05270 */
[----:B------:R-:W-:-:S09]  /*1170*/  UISETP.NE.AND UP1, UPT, UR12, -0x1, UPT ;  /* 0xffffffff0c00788c */ /* 0x000fd2000bf25270 */
[----:B------:R-:W1:Y:S01]  /*1180*/  @!UP0 LDCU.64 UR6, c[0x0][0x398] ;  /* 0x00007300ff0687ac */ /* 0x000e620008000a00 */
[----:B------:R-:W2:Y:S01]  /*1190*/  @UP0 LDCU.64 UR4, c[0x0][0x3b0] ;  /* 0x00007600ff0407ac */ /* 0x000ea20008000a00 */
[----:B-1----:R-:W-:Y:S02]  /*11a0*/  @!UP0 UIMAD.WIDE.U32 UR26, UR19, UR6, URZ ;  /* 0x00000006131a82a5 */ /* 0x002fe4000f8e00ff */
[----:B--2---:R-:W-:Y:S02]  /*11b0*/  @UP0 UIMAD.WIDE.U32 UR10, UR13, UR4, URZ ;  /* 0x000000040d0a02a5 */ /* 0x004fe4000f8e00ff */
[----:B------:R-:W-:-:S03]  /*11c0*/  @!UP0 UIMAD UR24, UR19, UR7, UR27 ;  /* 0x00000007131882a4 */ /* 0x000fc6000f8e021b */
[----:B------:R-:W-:Y:S01]  /*11d0*/  @!UP0 UMOV UR8, UR26 ;  /* 0x0000001a00088c82 */ /* 0x000fe20008000000 */
[----:B------:R-:W-:Y:S01]  /*11e0*/  @UP0 UIMAD UR24, UR13, UR5, UR11 ;  /* 0x000000050d1802a4 */ /* 0x000fe2000f8e020b */
[----:B------:R-:W-:Y:S01]  /*11f0*/  @UP0 UMOV UR8, UR10 ;  /* 0x0000000a00080c82 */ /* 0x000fe20008000000 */
[----:B------:R-:W-:Y:S10]  /*1200*/  BRA.U UP1, `(.L_x_17) ;  /* 0x00000001012c7547 */ /* 0x000ff4000b800000 */
[----:B------:R-:W1:Y:S01]  /*1210*/  LDCU.64 UR10, c[0x0][0x3b8] ;  /* 0x00007700ff0a77ac */ /* 0x000e620008000a00 */
[----:B------:R-:W2:Y:S01]  /*1220*/  LDCU.64 UR4, c[0x0][0x3a0] ;  /* 0x00007400ff0477ac */ /* 0x000ea20008000a00 */
[----:B------:R-:W-:-:S04]  /*1230*/  USHF.R.S32.HI UR6, URZ, 0x1f, UR9 ;  /* 0x0000001fff067899 */ /* 0x000fc80008011409 */
[----:B-1----:R-:W-:Y:S02]  /*1240*/  UIMAD UR6, UR6, UR10, URZ ;  /* 0x0000000a060672a4 */ /* 0x002fe4000f8e02ff */
[----:B------:R-:W-:Y:S02]  /*1250*/  UIMAD.WIDE.U32 UR26, UR9, UR10, URZ ;  /* 0x0000000a091a72a5 */ /* 0x000fe4000f8e00ff */
[----:B------:R-:W-:-:S04]  /*1260*/  UIMAD UR6, UR9, UR11, UR6 ;  /* 0x0000000b090672a4 */ /* 0x000fc8000f8e0206 */
[----:B------:R-:W-:-:S03]  /*1270*/  UIADD3 UR7, UPT, UPT, UR27, UR6, URZ ;  /* 0x000000061b077290 */ /* 0x000fc6000fffe0ff */
[----:B------:R-:W-:Y:S02]  /*1280*/  UMOV UR6, UR26 ;  /* 0x0000001a00067c82 */ /* 0x000fe40008000000 */
[----:B--2---:R-:W-:-:S04]  /*1290*/  UIMAD.WIDE.U32 UR28, UR19, UR4, UR6 ;  /* 0x00000004131c72a5 */ /* 0x004fc8000f8e0006 */
[----:B------:R-:W-:Y:S01]  /*12a0*/  UIMAD UR26, UR19, UR5, UR29 ;  /* 0x00000005131a72a4 */ /* 0x000fe2000f8e021d */
[----:B------:R-:W-:Y:S11]  /*12b0*/  BRA `(.L_x_18) ;  /* 0x0000000000147947 */ /* 0x000ff60003800000 */
.L_x_17:
[----:B------:R-:W1:Y:S01]  /*12c0*/  LDCU.64 UR10, c[0x0][0x3b8] ;  /* 0x00007700ff0a77ac */ /* 0x000e620008000a00 */
[----:B------:R-:W-:-:S04]  /*12d0*/  UIADD3 UR26, UPT, UPT, UR9, UR12, URZ ;  /* 0x0000000c091a7290 */ /* 0x000fc8000fffe0ff */
[----:B-1----:R-:W-:Y:S02]  /*12e0*/  UIMAD.WIDE.U32 UR28, UR26, UR10, URZ ;  /* 0x0000000a1a1c72a5 */ /* 0x002fe4000f8e00ff */
[----:B------:R-:W-:-:S04]  /*12f0*/  UIMAD UR26, UR26, UR11, URZ ;  /* 0x0000000b1a1a72a4 */ /* 0x000fc8000f8e02ff */
[----:B------:R-:W-:Y:S02]  /*1300*/  UIADD3 UR26, UPT, UPT, UR29, UR26, URZ ;  /* 0x0000001a1d1a7290 */ /* 0x000fe4000fffe0ff */
.L_x_18:
[----:B------:R-:W1:Y:S01]  /*1310*/  LDCU UR4, c[0x0][0x3e8] ;  /* 0x00007d00ff0477ac */ /* 0x000e620008000800 */
[----:B------:R-:W2:Y:S01]  /*1320*/  S2R R2, SR_CTAID.Z ;  /* 0x0000000000027919 */ /* 0x000ea20000002700 */
[----:B------:R-:W-:Y:S01]  /*1330*/  UMOV UR30, URZ ;  /* 0x000000ff001e7c82 */ /* 0x000fe20008000000 */
[----:B-1----:R-:W-:-:S05]  /*1340*/  IMAD.U32 R0, RZ, RZ, UR4 ;  /* 0x00000004ff007e24 */ /* 0x002fca000f8e00ff */
[----:B------:R-:W-:-:S04]  /*1350*/  IABS R0, R0 ;  /* 0x0000000000007213 */ /* 0x000fc80000000000 */
[----:B------:R-:W-:Y:S02]  /*1360*/  R2UR UR7, R0 ;  /* 0x00000000000772ca */ /* 0x000fe400000e0000 */
[----:B--2---:R-:W-:-:S04]  /*1370*/  IABS R2, R2 ;  /* 0x0000000200027213 */ /* 0x004fc80000000000 */
[----:B------:R-:W-:-:S07]  /*1380*/  R2UR UR6, R2 ;  /* 0x00000000020672ca */ /* 0x000fce00000e0000 */
[----:B------:R-:W1:Y:S08]  /*1390*/  I2F.RP R3, UR7 ;  /* 0x0000000700037d06 */ /* 0x000e700008209400 */
[----:B-1----:R-:W1:Y:S02]  /*13a0*/  MUFU.RCP R0, R3 ;  /* 0x0000000300007308 */ /* 0x002e640000001000 */
[----:B-1----:R-:W-:-:S06]  /*13b0*/  VIADD R0, R0, 0xffffffe ;  /* 0x0ffffffe00007836 */ /* 0x002fcc0000000000 */
[----:B------:R-:W1:Y:S02]  /*13c0*/  F2I.FTZ.U32.TRUNC.NTZ R0, R0 ;  /* 0x0000000000007305 */ /* 0x000e64000021f000 */
[----:B-1----:R-:W-:-:S13]  /*13d0*/  R2UR UR31, R0 ;  /* 0x00000000001f72ca */ /* 0x002fda00000e0000 */
[----:B------:R-:W-:-:S04]  /*13e0*/  UIADD3 UR5, UPT, UPT, URZ, -UR31, URZ ;  /* 0x8000001fff057290 */ /* 0x000fc8000fffe0ff */
[----:B------:R-:W-:-:S04]  /*13f0*/  UIMAD UR5, UR5, UR7, URZ ;  /* 0x00000007050572a4 */ /* 0x000fc8000f8e02ff */
[----:B------:R-:W-:-:S07]  /*1400*/  UIMAD.WIDE.U32 UR30, UR31, UR5, UR30 ;  /* 0x000000051f1e72a5 */ /* 0x000fce000f8e001e */
[----:B------:R-:W-:Y:S02]  /*1410*/  UMOV UR5, UR31 ;  /* 0x0000001f00057c82 */ /* 0x000fe40008000000 */
[----:B------:R-:W-:-:S07]  /*1420*/  UIMAD.WIDE.U32 UR30, UR5, UR6, URZ ;  /* 0x00000006051e72a5 */ /* 0x000fce000f8e00ff */
[----:B------:R-:W-:Y:S02]  /*1430*/  UMOV UR16, UR31 ;  /* 0x0000001f00107c82 */ /* 0x000fe40008000000 */
[----:B------:R-:W-:-:S04]  /*1440*/  UIADD3 UR5, UPT, UPT, -UR16, URZ, URZ ;  /* 0x000000ff10057290 */ /* 0x000fc8000fffe1ff */
[----:B------:R-:W-:-:S04]  /*1450*/  UIMAD UR5, UR7, UR5, UR6 ;  /* 0x00000005070572a4 */ /* 0x000fc8000f8e0206 */
[----:B------:R-:W-:-:S11]  /*1460*/  UISETP.GT.U32.AND UP0, UPT, UR7, UR5, UPT ;  /* 0x000000050700728c */ /* 0x000fd6000bf04070 */
[----:B------:R-:W-:Y:S02]  /*1470*/  @!UP0 UIADD3 UR5, UPT, UPT, UR5, -UR7, URZ ;  /* 0x8000000705058290 */ /* 0x000fe4000fffe0ff */
[----:B------:R-:W-:Y:S02]  /*1480*/  @!UP0 UIADD3 UR16, UPT, UPT, UR16, 0x1, URZ ;  /* 0x0000000110108890 */ /* 0x000fe4000fffe0ff */
[----:B------:R-:W-:Y:S02]  /*1490*/  UISETP.GE.U32.AND UP2, UPT, UR5, UR7, UPT ;  /* 0x000000070500728c */ /* 0x000fe4000bf46070 */
[----:B------:R-:W-:-:S04]  /*14a0*/  ULOP3.LUT UR5, UR25, UR4, URZ, 0x3c, !UPT ;  /* 0x0000000419057292 */ /* 0x000fc8000f8e3cff */
[----:B------:R-:W-:-:S05]  /*14b0*/  UISETP.GE.AND UP0, UPT, UR5, URZ, UPT ;  /* 0x000000ff0500728c */ /* 0x000fca000bf06270 */
[----:B------:R-:W-:Y:S02]  /*14c0*/  @UP2 UIADD3 UR16, UPT, UPT, UR16, 0x1, URZ ;  /* 0x0000000110102890 */ /* 0x000fe4000fffe0ff */
[----:B------:R-:W-:-:S04]  /*14d0*/  UISETP.NE.AND UP2, UPT, UR4, URZ, UPT ;  /* 0x000000ff0400728c */ /* 0x000fc8000bf45270 */
[----:B------:R-:W-:-:S07]  /*14e0*/  @!UP0 UIADD3 UR16, UPT, UPT, -UR16, URZ, URZ ;  /* 0x000000ff10108290 */ /* 0x000fce000fffe1ff */
[----:B------:R-:W-:Y:S01]  /*14f0*/  @!UP2 ULOP3.LUT UR16, URZ, UR4, URZ, 0x33, !UPT ;  /* 0x00000004ff10a292 */ /* 0x000fe2000f8e33ff */
[----:B------:R-:W-:Y:S11]  /*1500*/  BRA.U UP1, `(.L_x_19) ;  /* 0x00000001012c7547 */ /* 0x000ff6000b800000 */
[----:B------:R-:W1:Y:S01]  /*1510*/  LDCU.64 UR6, c[0x0][0x3c0] ;  /* 0x00007800ff0677ac */ /* 0x000e620008000a00 */
[----:B------:R-:W2:Y:S01]  /*1520*/  LDCU.64 UR4, c[0x0][0x3a8] ;  /* 0x00007500ff0477ac */ /* 0x000ea20008000a00 */
[----:B------:R-:W-:-:S04]  /*1530*/  USHF.R.S32.HI UR12, URZ, 0x1f, UR9 ;  /* 0x0000001fff0c7899 */ /* 0x000fc80008011409 */
[----:B-1----:R-:W-:Y:S02]  /*1540*/  UIMAD UR12, UR12, UR6, URZ ;  /* 0x000000060c0c72a4 */ /* 0x002fe4000f8e02ff */
[----:B------:R-:W-:Y:S02]  /*1550*/  UIMAD.WIDE.U32 UR30, UR9, UR6, URZ ;  /* 0x00000006091e72a5 */ /* 0x000fe4000f8e00ff */
[----:B------:R-:W-:-:S04]  /*1560*/  UIMAD UR12, UR9, UR7, UR12 ;  /* 0x00000007090c72a4 */ /* 0x000fc8000f8e020c */
[----:B------:R-:W-:-:S04]  /*1570*/  UIADD3 UR31, UPT, UPT, UR31, UR12, URZ ;  /* 0x0000000c1f1f7290 */ /* 0x000fc8000fffe0ff */
[----:B--2---:R-:W-:-:S04]  /*1580*/  UIMAD.WIDE.U32 UR30, UR19, UR4, UR30 ;  /* 0x00000004131e72a5 */ /* 0x004fc8000f8e001e */
[----:B------:R-:W-:-:S03]  /*1590*/  UIMAD UR19, UR19, UR5, UR31 ;  /* 0x00000005131372a4 */ /* 0x000fc6000f8e021f */
[----:B------:R-:W-:Y:S01]  /*15a0*/  UMOV UR20, UR30 ;  /* 0x0000001e00147c82 */ /* 0x000fe20008000000 */
[----:B------:R-:W-:Y:S08]  /*15b0*/  BRA `(.L_x_20) ;  /* 0x0000000000187947 */ /* 0x000ff00003800000 */
.L_x_19:
[----:B------:R-:W1:Y:S01]  /*15c0*/  LDCU.64 UR6, c[0x0][0x3c0] ;  /* 0x00007800ff0677ac */ /* 0x000e620008000a00 */
[----:B------:R-:W-:-:S04]  /*15d0*/  UIADD3 UR9, UPT, UPT, UR9, UR12, URZ ;  /* 0x0000000c09097290 */ /* 0x000fc8000fffe0ff */
[----:B-1----:R-:W-:Y:S02]  /*15e0*/  UIMAD.WIDE.U32 UR4, UR9, UR6, URZ ;  /* 0x00000006090472a5 */ /* 0x002fe4000f8e00ff */
[----:B------:R-:W-:-:S04]  /*15f0*/  UIMAD UR9, UR9, UR7, URZ ;  /* 0x00000007090972a4 */ /* 0x000fc8000f8e02ff */
[----:B------:R-:W-:Y:S01]  /*1600*/  UIADD3 UR19, UPT, UPT, UR5, UR9, URZ ;  /* 0x0000000905137290 */ /* 0x000fe2000fffe0ff */
[----:B------:R-:W-:-:S11]  /*1610*/  UMOV UR20, UR4 ;  /* 0x0000000400147c82 */ /* 0x000fd60008000000 */
.L_x_20:
[----:B------:R-:W1:Y:S01]  /*1620*/  LDCU.64 UR4, c[0x0][0x3c8] ;  /* 0x00007900ff0477ac */ /* 0x000e620008000a00 */
[----:B------:R-:W-:Y:S01]  /*1630*/  IMAD.SHL.U32 R11, R82, 0x8, RZ ;  /* 0x00000008520b7824 */ /* 0x000fe200078e00ff */
[----:B------:R-:W-:Y:S01]  /*1640*/  SHF.R.U32.HI R0, RZ, 0x3, R82 ;  /* 0x00000003ff007819 */ /* 0x000fe20000011652 */
[----:B------:R-:W2:Y:S01]  /*1650*/  S2R R30, SR_CTAID.X ;  /* 0x00000000001e7919 */ /* 0x000ea20000002500 */
[----:B------:R-:W-:Y:S01]  /*1660*/  UIADD3 UR12, UPT, UPT, -UR21, UR23, URZ ;  /* 0x00000017150c7290 */ /* 0x000fe2000fffe1ff */
[----:B------:R-:W-:Y:S01]  /*1670*/  IMAD.MOV.U32 R19, RZ, RZ, RZ ;  /* 0x000000ffff137224 */ /* 0x000fe200078e00ff */
[C---:B------:R-:W-:Y:S01]  /*1680*/  LOP3.LUT R14, R11.reuse, 0x38, RZ, 0xc0, !PT ;  /* 0x000000380b0e7812 */ /* 0x040fe200078ec0ff */
[C---:B------:R-:W-:Y:S01]  /*1690*/  VIADD R13, R0.reuse, 0x10 ;  /* 0x00000010000d7836 */ /* 0x040fe20000000000 */
[----:B------:R-:W-:Y:S01]  /*16a0*/  LOP3.LUT R25, R11, 0x1f8, RZ, 0xc0, !PT ;  /* 0x000001f80b197812 */ /* 0x000fe200078ec0ff */
[C---:B------:R-:W-:Y:S01]  /*16b0*/  IMAD R7, R0.reuse, UR11, RZ ;  /* 0x0000000b00077c24 */ /* 0x040fe2000f8e02ff */
[----:B------:R-:W-:Y:S01]  /*16c0*/  ISETP.GE.AND P6, PT, R0, UR12, PT ;  /* 0x0000000c00007c0c */ /* 0x000fe2000bfc6270 */
[----:B------:R-:W-:Y:S01]  /*16d0*/  IMAD.MOV.U32 R18, RZ, RZ, R0 ;  /* 0x000000ffff127224 */ /* 0x000fe200078e0000 */
[----:B------:R-:W-:Y:S01]  /*16e0*/  IADD3 R2, P0, PT, R14, UR8, RZ ;  /* 0x000000080e027c10 */ /* 0x000fe2000ff1e0ff */
[----:B------:R-:W3:Y:S01]  /*16f0*/  LDCU.64 UR8, c[0x0][0x3d0] ;  /* 0x00007a00ff0877ac */ /* 0x000ee20008000a00 */
[----:B------:R-:W-:Y:S01]  /*1700*/  ISETP.GE.AND P4, PT, R13, UR12, PT ;  /* 0x0000000c0d007c0c */ /* 0x000fe2000bf86270 */
[----:B------:R-:W-:Y:S01]  /*1710*/  VIADD R10, R0, 0x20 ;  /* 0x00000020000a7836 */ /* 0x000fe20000000000 */
[----:B------:R-:W-:Y:S01]  /*1720*/  LOP3.LUT R216, R25, 0x38, R82, 0x78, !PT ;  /* 0x0000003819d87812 */ /* 0x000fe200078e7852 */
[----:B------:R-:W-:Y:S01]  /*1730*/  IMAD.X R3, RZ, RZ, UR24, P0 ;  /* 0x00000018ff037e24 */ /* 0x000fe200080e06ff */
[----:B------:R-:W-:Y:S01]  /*1740*/  USHF.R.S32.HI UR24, URZ, 0x1f, UR16 ;  /* 0x0000001fff187899 */ /* 0x000fe20008011410 */
[----:B-1----:R-:W-:Y:S01]  /*1750*/  IMAD.U32 R16, RZ, RZ, UR4 ;  /* 0x00000004ff107e24 */ /* 0x002fe2000f8e00ff */
[----:B------:R-:W-:Y:S01]  /*1760*/  ISETP.GE.AND P5, PT, R10, UR12, PT ;  /* 0x0000000c0a007c0c */ /* 0x000fe2000bfa6270 */
[----:B------:R-:W-:Y:S01]  /*1770*/  VIADD R12, R0, 0x30 ;  /* 0x00000030000c7836 */ /* 0x000fe20000000000 */
[----:B------:R-:W-:Y:S01]  /*1780*/  LOP3.LUT R77, R216, 0x1e00, R11, 0xf8, !PT ;  /* 0x00001e00d84d7812 */ /* 0x000fe200078ef80b */
[----:B------:R-:W-:Y:S01]  /*1790*/  IMAD.WIDE.U32 R16, R16, UR25, R2 ;  /* 0x0000001910107c25 */ /* 0x000fe2000f8e0002 */
[----:B------:R-:W1:Y:S01]  /*17a0*/  @!P6 LDC.64 R8, c[0x0][0x3b0] ;  /* 0x0000ec00ff08eb82 */ /* 0x000e620000000a00 */
[----:B------:R-:W-:Y:S01]  /*17b0*/  IADD3 R2, P0, PT, R14, UR28, RZ ;  /* 0x0000001c0e027c10 */ /* 0x000fe2000ff1e0ff */
[----:B------:R-:W-:Y:S01]  /*17c0*/  UIADD3 UR27, UPT, UPT, UR17, -0x1, URZ ;  /* 0xffffffff111b7890 */ /* 0x000fe2000fffe0ff */
[----:B------:R-:W-:Y:S01]  /*17d0*/  ISETP.GE.AND P3, PT, R12, UR12, PT ;  /* 0x0000000c0c007c0c */ /* 0x000fe2000bf66270 */
[----:B------:R-:W-:Y:S01]  /*17e0*/  IMAD.U32 R34, RZ, RZ, UR5 ;  /* 0x00000005ff227e24 */ /* 0x000fe2000f8e00ff */
[----:B------:R-:W4:Y:S01]  /*17f0*/  LDCU.64 UR4, c[0x0][0x388] ;  /* 0x00007100ff0477ac */ /* 0x000f220008000a00 */
[----:B------:R-:W-:Y:S01]  /*1800*/  IMAD.X R3, RZ, RZ, UR26, P0 ;  /* 0x0000001aff037e24 */ /* 0x000fe200080e06ff */
[----:B------:R-:W-:Y:S01]  /*1810*/  SHF.R.U32.HI R88, RZ, 0x1, R82 ;  /* 0x00000001ff587819 */ /* 0x000fe20000011652 */
[----:B------:R-:W5:Y:S01]  /*1820*/  @!P4 LDC.64 R4, c[0x0][0x3b0] ;  /* 0x0000ec00ff04cb82 */ /* 0x000f620000000a00 */
[----:B---3--:R-:W-:Y:S01]  /*1830*/  IMAD.U32 R26, RZ, RZ, UR8 ;  /* 0x00000008ff1a7e24 */ /* 0x008fe2000f8e00ff */
[----:B------:R-:W-:Y:S01]  /*1840*/  UIMAD UR8, UR24, UR8, URZ ;  /* 0x00000008180872a4 */ /* 0x000fe2000f8e02ff */
[----:B------:R-:W-:Y:S01]  /*1850*/  IMAD.WIDE.U32 R2, R0, UR10, R2 ;  /* 0x0000000a00027c25 */ /* 0x000fe2000f8e0002 */
[----:B------:R-:W-:-:S02]  /*1860*/  USHF.L.U32 UR31, UR10, 0x6, URZ ;  /* 0x000000060a1f7899 */ /* 0x000fc400080006ff */
[----:B------:R-:W-:Y:S01]  /*1870*/  UIMAD UR9, UR16, UR9, UR8 ;  /* 0x00000009100972a4 */ /* 0x000fe2000f8e0208 */
[----:B------:R-:W-:Y:S01]  /*1880*/  IMAD.IADD R3, R3, 0x1, R7 ;  /* 0x0000000103037824 */ /* 0x000fe200078e0207 */
[----:B------:R-:W3:Y:S01]  /*1890*/  S2UR UR26, SR_CgaCtaId ;  /* 0x00000000001a79c3 */ /* 0x000ee20000008800 */
[----:B--2---:R-:W-:Y:S01]  /*18a0*/  IMAD.WIDE.U32 R30, R30, 0x40, R18 ;  /* 0x000000401e1e7825 */ /* 0x004fe200078e0012 */
[----:B------:R-:W-:Y:S01]  /*18b0*/  UMOV UR8, 0x400 ;  /* 0x0000040000087882 */ /* 0x000fe20000000000 */
[----:B------:R-:W-:Y:S02]  /*18c0*/  USHF.L.U64.HI UR30, UR10, 0x6, UR11 ;  /* 0x000000060a1e7899 */ /* 0x000fe4000801020b */
[----:B------:R-:W-:Y:S01]  /*18d0*/  IMAD.WIDE.U32 R26, R26, UR16, R2 ;  /* 0x000000101a1a7c25 */ /* 0x000fe2000f8e0002 */
[C---:B------:R-:W-:Y:S01]  /*18e0*/  @!P4 IADD3 R32, P0, PT, R30.reuse, 0x10, RZ ;  /* 0x000000101e20c810 */ /* 0x040fe20007f1e0ff */
[----:B------:R-:W-:Y:S01]  /*18f0*/  UIMAD.WIDE.U32 UR36, UR31, UR27, URZ ;  /* 0x0000001b1f2472a5 */ /* 0x000fe2000f8e00ff */
[----:B------:R-:W2:Y:S01]  /*1900*/  @!P4 LDC.64 R2, c[0x0][0x380] ;  /* 0x0000e000ff02cb82 */ /* 0x000ea20000000a00 */
[----:B-1----:R-:W-:Y:S01]  /*1910*/  @!P6 IMAD R20, R31, R8, RZ ;  /* 0x000000081f14e224 */ /* 0x002fe200078e02ff */
[----:B------:R-:W-:Y:S01]  /*1920*/  @!P5 IADD3 R18, P1, PT, R30, 0x20, RZ ;  /* 0x000000201e12d810 */ /* 0x000fe20007f3e0ff */
[----:B------:R-:W-:Y:S01]  /*1930*/  IMAD R35, R34, UR25, R17 ;  /* 0x0000001922237c24 */ /* 0x000fe2000f8e0211 */
[----:B------:R-:W-:Y:S01]  /*1940*/  UIMAD UR25, UR27, -0x40, UR22 ;  /* 0xffffffc01b1978a4 */ /* 0x000fe2000f8e0216 */
[----:B------:R-:W-:Y:S01]  /*1950*/  @!P6 IMAD R20, R30, R9, R20 ;  /* 0x000000091e14e224 */ /* 0x000fe200078e0214 */
[----:B----4-:R-:W-:Y:S01]  /*1960*/  LEA R220, P2, R26, UR4, 0x1 ;  /* 0x000000041adc7c11 */ /* 0x010fe2000f8408ff */
[----:B------:R-:W-:Y:S01]  /*1970*/  @!P4 IMAD.X R9, RZ, RZ, R31, P0 ;  /* 0x000000ffff09c224 */ /* 0x000fe200000e061f */
[----:B------:R-:W1:Y:S01]  /*1980*/  @!P6 LDC.64 R6, c[0x0][0x380] ;  /* 0x0000e000ff06eb82 */ /* 0x000e620000000a00 */
[----:B------:R-:W-:Y:S01]  /*1990*/  @!P4 IMAD.MOV.U32 R28, RZ, RZ, R16 ;  /* 0x000000ffff1cc224 */ /* 0x000fe200078e0010 */
[----:B------:R-:W-:Y:S01]  /*19a0*/  @!P3 IADD3 R19, P0, PT, R30, 0x30, RZ ;  /* 0x000000301e13b810 */ /* 0x000fe20007f1e0ff */
[-C--:B-----5:R-:W-:Y:S01]  /*19b0*/  @!P4 IMAD R24, R9, R4.reuse, RZ ;  /* 0x000000040918c224 */ /* 0x0a0fe200078e02ff */
[----:B------:R-:W-:Y:S01]  /*19c0*/  USHF.L.U32 UR33, UR10, 0x4, URZ ;  /* 0x000000040a217899 */ /* 0x000fe200080006ff */
[----:B------:R-:W-:Y:S01]  /*19d0*/  @!P4 IMAD.MOV.U32 R29, RZ, RZ, R35 ;  /* 0x000000ffff1dc224 */ /* 0x000fe200078e0023 */
[----:B------:R-:W-:Y:S01]  /*19e0*/  USHF.L.U64.HI UR32, UR10, 0x4, UR11 ;  /* 0x000000040a207899 */ /* 0x000fe2000801020b */
[C---:B------:R-:W-:Y:S01]  /*19f0*/  @!P4 IMAD R24, R32.reuse, R5, R24 ;  /* 0x000000052018c224 */ /* 0x040fe200078e0218 */
[----:B---3--:R-:W-:Y:S01]  /*1a00*/  ULEA UR26, UR26, UR8, 0x18 ;  /* 0x000000081a1a7291 */ /* 0x008fe2000f8ec0ff */
[----:B------:R-:W-:Y:S01]  /*1a10*/  @!P6 IMAD.MOV.U32 R34, RZ, RZ, R16 ;  /* 0x000000ffff22e224 */ /* 0x000fe200078e0010 */
[----:B------:R-:W-:Y:S01]  /*1a20*/  UIMAD UR8, UR30, UR27, URZ ;  /* 0x0000001b1e0872a4 */ /* 0x000fe2000f8e02ff */
[----:B------:R-:W-:Y:S01]  /*1a30*/  @!P4 IMAD.WIDE.U32 R32, R32, R4, R28 ;  /* 0x000000042020c225 */ /* 0x000fe200078e001c */
[----:B------:R-:W-:Y:S01]  /*1a40*/  UIMAD.WIDE.U32 UR34, UR10, 0x20, URZ ;  /* 0x000000200a2278a5 */ /* 0x000fe2000f8e00ff */
[----:B------:R-:W3:Y:S01]  /*1a50*/  @!P3 LDC.64 R4, c[0x0][0x3b0] ;  /* 0x0000ec00ff04bb82 */ /* 0x000ee20000000a00 */
[----:B------:R-:W-:Y:S01]  /*1a60*/  LEA R77, R77, UR26, 0x1 ;  /* 0x0000001a4d4d7c11 */ /* 0x000fe2000f8e08ff */
[--C-:B------:R-:W-:Y:S01]  /*1a70*/  @!P5 IMAD.X R21, RZ, RZ, R31.reuse, P1 ;  /* 0x000000ffff15d224 */ /* 0x100fe200008e061f */
[----:B------:R-:W-:Y:S01]  /*1a80*/  UIADD3 UR8, UPT, UPT, UR37, UR8, URZ ;  /* 0x0000000825087290 */ /* 0x000fe2000fffe0ff */
[----:B------:R-:W-:-:S02]  /*1a90*/  @!P3 IMAD.X R15, RZ, RZ, R31, P0 ;  /* 0x000000ffff0fb224 */ /* 0x000fc400000e061f */
[----:B------:R-:W-:Y:S01]  /*1aa0*/  @!P6 IMAD.WIDE.U32 R30, R30, R8, R34 ;  /* 0x000000081e1ee225 */ /* 0x000fe200078e0022 */
[----:B--2---:R-:W-:Y:S01]  /*1ab0*/  @!P4 LEA R34, P0, R32, R2, 0x1 ;  /* 0x000000022022c211 */ /* 0x004fe200078008ff */
[----:B------:R-:W2:Y:S02]  /*1ac0*/  @!P5 LDC.64 R8, c[0x0][0x3b0] ;  /* 0x0000ec00ff08db82 */ /* 0x000ea40000000a00 */
[----:B------:R-:W-:Y:S01]  /*1ad0*/  @!P4 IMAD.IADD R24, R33, 0x1, R24 ;  /* 0x000000012118c824 */ /* 0x000fe200078e0218 */
[----:B-1----:R-:W-:Y:S01]  /*1ae0*/  @!P6 LEA R28, P1, R30, R6, 0x1 ;  /* 0x000000061e1ce211 */ /* 0x002fe200078208ff */
[--C-:B------:R-:W-:Y:S02]  /*1af0*/  @!P5 IMAD.MOV.U32 R23, RZ, RZ, R35.reuse ;  /* 0x000000ffff17d224 */ /* 0x100fe400078e0023 */
[----:B------:R-:W-:Y:S01]  /*1b00*/  @!P3 IMAD.MOV.U32 R17, RZ, RZ, R35 ;  /* 0x000000ffff11b224 */ /* 0x000fe200078e0023 */
[----:B------:R-:W-:Y:S01]  /*1b10*/  @!P4 LEA.HI.X R35, R32, R3, R24, 0x1, P0 ;  /* 0x000000032023c211 */ /* 0x000fe200000f0c18 */
[----:B------:R-:W-:Y:S01]  /*1b20*/  @!P6 IMAD.IADD R20, R31, 0x1, R20 ;  /* 0x000000011f14e824 */ /* 0x000fe200078e0214 */
[----:B------:R-:W1:Y:S01]  /*1b30*/  @!P3 LDC.64 R2, c[0x0][0x380] ;  /* 0x0000e000ff02bb82 */ /* 0x000e620000000a00 */
[----:B------:R-:W-:-:S02]  /*1b40*/  @!P5 IMAD.MOV.U32 R22, RZ, RZ, R16 ;  /* 0x000000ffff16d224 */ /* 0x000fc400078e0010 */
[----:B------:R-:W-:Y:S01]  /*1b50*/  VIADD R219, R27, UR9 ;  /* 0x000000091bdb7c36 */ /* 0x000fe20008000000 */
[----:B------:R-:W-:Y:S01]  /*1b60*/  @!P6 LEA.HI.X R29, R30, R7, R20, 0x1, P1 ;  /* 0x000000071e1de211 */ /* 0x000fe200008f0c14 */
[----:B------:R-:W-:Y:S01]  /*1b70*/  USHF.L.U32 UR9, UR11, 0x5, URZ ;  /* 0x000000050b097899 */ /* 0x000fe200080006ff */
[----:B------:R-:W-:Y:S02]  /*1b80*/  IMAD.SHL.U32 R78, R82, 0x40, RZ ;  /* 0x00000040524e7824 */ /* 0x000fe400078e00ff */
[----:B------:R-:W4:Y:S01]  /*1b90*/  @!P5 LDC.64 R6, c[0x0][0x380] ;  /* 0x0000e000ff06db82 */ /* 0x000f220000000a00 */
[----:B------:R-:W-:Y:S01]  /*1ba0*/  @!PT LDS RZ, [RZ] ;  /* 0x00000000fffff984 */ /* 0x000fe20000000800 */
[----:B------:R-:W-:Y:S01]  /*1bb0*/  @!PT LDS RZ, [RZ] ;  /* 0x00000000fffff984 */ /* 0x000fe20000000800 */
[----:B------:R-:W-:Y:S01]  /*1bc0*/  @!PT LDS RZ, [RZ] ;  /* 0x00000000fffff984 */ /* 0x000fe20000000800 */
[----:B------:R-:W-:Y:S01]  /*1bd0*/  @!P6 LDGSTS.E.BYPASS.LTC128B.128 [R77], desc[UR14][R28.64] ;  /* 0x000000001c4defae */ /* 0x000fe2000b981a0e */
[-C--:B---3--:R-:W-:Y:S01]  /*1be0*/  @!P3 IMAD R20, R15, R4.reuse, RZ ;  /* 0x000000040f14b224 */ /* 0x088fe200078e02ff */
[----:B------:R-:W-:Y:S01]  /*1bf0*/  LEA.HI.X R219, R26, UR5, R219, 0x1, P2 ;  /* 0x000000051adb7c11 */ /* 0x000fe200090f0cdb */
[----:B------:R-:W-:Y:S01]  /*1c00*/  @!P3 IMAD.WIDE.U32 R16, R19, R4, R16 ;  /* 0x000000041310b225 */ /* 0x000fe200078e0010 */
[----:B------:R-:W-:Y:S01]  /*1c10*/  @!P6 LDGSTS.E.BYPASS.LTC128B.128 [R77+0x2000], desc[UR14][R28.64+0x80] ;  /* 0x020000801c4defae */ /* 0x000fe2000b981a0e */
[----:B------:R-:W-:Y:S01]  /*1c20*/  ISETP.GE.AND P2, PT, R10, UR25, PT ;  /* 0x000000190a007c0c */ /* 0x000fe2000bf46270 */
[----:B------:R-:W3:Y:S01]  /*1c30*/  LDCU.64 UR4, c[0x0][0x3d8] ;  /* 0x00007b00ff0477ac */ /* 0x000ee20008000a00 */
[-C--:B--2---:R-:W-:Y:S01]  /*1c40*/  @!P5 IMAD R21, R21, R8.reuse, RZ ;  /* 0x000000081515d224 */ /* 0x084fe200078e02ff */
[----:B------:R-:W-:Y:S01]  /*1c50*/  @!P6 LDGSTS.E.BYPASS.LTC128B.128 [R77+0x4000], desc[UR14][R28.64+0x100] ;  /* 0x040001001c4defae */ /* 0x000fe2000b981a0e */
[----:B------:R-:W-:Y:S01]  /*1c60*/  @!P3 IMAD R5, R19, R5, R20 ;  /* 0x000000051305b224 */ /* 0x000fe200078e0214 */
[----:B------:R-:W-:Y:S01]  /*1c70*/  LOP3.LUT R86, R78, 0x400, RZ, 0xc0, !PT ;  /* 0x000004004e567812 */ /* 0x000fe200078ec0ff */
[----:B------:R-:W-:Y:S01]  /*1c80*/  @!P5 IMAD R9, R18, R9, R21 ;  /* 0x000000091209d224 */ /* 0x000fe200078e0215 */
[----:B------:R-:W-:Y:S01]  /*1c90*/  @!P6 LDGSTS.E.BYPASS.LTC128B.128 [R77+0x6000], desc[UR14][R28.64+0x180] ;  /* 0x060001801c4defae */ /* 0x000fe2000b981a0e */
[----:B------:R-:W-:Y:S01]  /*1ca0*/  ISETP.GE.AND P6, PT, R0, UR25, PT ;  /* 0x0000001900007c0c */ /* 0x000fe2000bfc6270 */
[----:B------:R-:W-:Y:S01]  /*1cb0*/  @!P5 IMAD.WIDE.U32 R22, R18, R8, R22 ;  /* 0x000000081216d225 */ /* 0x000fe200078e0016 */
[----:B-1----:R-:W-:Y:S01]  /*1cc0*/  @!P3 LEA R18, P0, R16, R2, 0x1 ;  /* 0x000000021012b211 */ /* 0x002fe200078008ff */
[----:B------:R-:W-:Y:S02]  /*1cd0*/  @!P4 LDGSTS.E.BYPASS.LTC128B.128 [R77+0x800], desc[UR14][R34.64] ;  /* 0x00800000224dcfae */ /* 0x000fe4000b981a0e */
[----:B------:R-:W-:Y:S01]  /*1ce0*/  @!P3 IMAD.IADD R4, R17, 0x1, R5 ;  /* 0x000000011104b824 */ /* 0x000fe200078e0205 */
[----:B------:R-:W-:Y:S01]  /*1cf0*/  VOTEU.ALL UP0, P2 ;  /* 0x0000000000ff7886 */ /* 0x000fe20001000000 */
[----:B------:R-:W-:Y:S01]  /*1d00*/  @!P4 LDGSTS.E.BYPASS.LTC128B.128 [R77+0x2800], desc[UR14][R34.64+0x80] ;  /* 0x02800080224dcfae */ /* 0x000fe2000b981a0e */
[----:B------:R-:W-:-:S02]  /*1d10*/  IMAD.U32 R2, RZ, RZ, UR8 ;  /* 0x00000008ff027e24 */ /* 0x000fc4000f8e00ff */
[----:B------:R-:W-:Y:S01]  /*1d20*/  @!P3 LEA.HI.X R19, R16, R3, R4, 0x1, P0 ;  /* 0x000000031013b211 */ /* 0x000fe200000f0c04 */
[----:B------:R-:W-:Y:S01]  /*1d30*/  @!P4 LDGSTS.E.BYPASS.LTC128B.128 [R77+0x4800], desc[UR14][R34.64+0x100] ;  /* 0x04800100224dcfae */ /* 0x000fe2000b981a0e */
[----:B------:R-:W-:Y:S01]  /*1d40*/  IMAD.U32 R4, RZ, RZ, UR36 ;  /* 0x00000024ff047e24 */ /* 0x000fe2000f8e00ff */
[----:B----4-:R-:W-:Y:S01]  /*1d50*/  @!P5 LEA R6, P1, R22, R6, 0x1 ;  /* 0x000000061606d211 */ /* 0x010fe200078208ff */
[----:B------:R-:W-:Y:S01]  /*1d60*/  @!P5 IMAD.IADD R9, R23, 0x1, R9 ;  /* 0x000000011709d824 */ /* 0x000fe200078e0209 */
[----:B------:R-:W-:Y:S01]  /*1d70*/  @!P4 LDGSTS.E.BYPASS.LTC128B.128 [R77+0x6800], desc[UR14][R34.64+0x180] ;  /* 0x06800180224dcfae */ /* 0x000fe2000b981a0e */
[----:B------:R-:W-:Y:S01]  /*1d80*/  ISETP.GE.AND P4, PT, R13, UR25, PT ;  /* 0x000000190d007c0c */ /* 0x000fe2000bf86270 */
[----:B------:R-:W-:Y:S01]  /*1d90*/  IMAD.U32 R23, RZ, RZ, UR37 ;  /* 0x00000025ff177e24 */ /* 0x000fe2000f8e00ff */
[----:B------:R-:W-:Y:S01]  /*1da0*/  @!P6 LEA R16, P0, R4, R220, 0x1 ;  /* 0x000000dc0410e211 */ /* 0x000fe200078008ff */
[----:B------:R-:W-:Y:S01]  /*1db0*/  IMAD.U32 R23, RZ, RZ, UR8 ;  /* 0x00000008ff177e24 */ /* 0x000fe2000f8e00ff */
[----:B------:R-:W-:Y:S01]  /*1dc0*/  @!P5 LEA.HI.X R7, R22, R7, R9, 0x1, P1 ;  /* 0x000000071607d211 */ /* 0x000fe200008f0c09 */
[----:B------:R-:W-:Y:S01]  /*1dd0*/  IMAD.U32 R22, RZ, RZ, UR36 ;  /* 0x00000024ff167e24 */ /* 0x000fe2000f8e00ff */
[----:B------:R-:W-:Y:S01]  /*1de0*/  @!P6 LEA.HI.X R17, R4, R219, R2, 0x1, P0 ;  /* 0x000000db0411e211 */ /* 0x000fe200000f0c02 */
[----:B------:R-:W-:Y:S01]  /*1df0*/  IMAD.U32 R5, RZ, RZ, UR37 ;  /* 0x00000025ff057e24 */ /* 0x000fe2000f8e00ff */
[----:B------:R-:W-:Y:S01]  /*1e00*/  IADD3 R24, P0, PT, R14, UR20, RZ ;  /* 0x000000140e187c10 */ /* 0x000fe2000ff1e0ff */
[----:B------:R-:W-:Y:S01]  /*1e10*/  @!P5 LDGSTS.E.BYPASS.LTC128B.128 [R77+0x1000], desc[UR14][R6.64] ;  /* 0x01000000064ddfae */ /* 0x000fe2000b981a0e */
[----:B------:R-:W-:Y:S01]  /*1e20*/  ISETP.GE.AND P1, PT, R12, UR25, PT ;  /* 0x000000190c007c0c */ /* 0x000fe2000bf26270 */
[----:B------:R-:W-:-:S02]  /*1e30*/  IMAD R2, R0, UR7, RZ ;  /* 0x0000000700027c24 */ /* 0x000fc4000f8e02ff */
[----:B------:R-:W-:Y:S01]  /*1e40*/  VOTEU.ALL UP1, P4 ;  /* 0x0000000000ff7886 */ /* 0x000fe20002020000 */
[----:B------:R-:W-:Y:S01]  /*1e50*/  IMAD.X R25, RZ, RZ, UR19, P0 ;  /* 0x00000013ff197e24 */ /* 0x000fe200080e06ff */
[----:B------:R-:W-:Y:S01]  /*1e60*/  @!P5 LDGSTS.E.BYPASS.LTC128B.128 [R77+0x3000], desc[UR14][R6.64+0x80] ;  /* 0x03000080064ddfae */ /* 0x000fe2000b981a0e */
[----:B------:R-:W-:Y:S02]  /*1e70*/  IMAD.MOV.U32 R76, RZ, RZ, 0x20 ;  /* 0x00000020ff4c7424 */ /* 0x000fe400078e00ff */
[----:B------:R-:W-:Y:S01]  /*1e80*/  @!UP1 UIADD3 UR29, UP2, UPT, UR33, UR36, URZ ;  /* 0x00000024211d9290 */ /* 0x000fe2000ff5e0ff */
[----:B------:R-:W-:Y:S01]  /*1e90*/  IMAD.WIDE.U32 R24, R0, UR6, R24 ;  /* 0x0000000600187c25 */ /* 0x000fe2000f8e0018 */
[----:B------:R-:W-:Y:S02]  /*1ea0*/  @!P5 LDGSTS.E.BYPASS.LTC128B.128 [R77+0x5000], desc[UR14][R6.64+0x100] ;  /* 0x05000100064ddfae */ /* 0x000fe4000b981a0e */
[----:B------:R-:W-:Y:S01]  /*1eb0*/  @!UP1 UIADD3.X UR28, UPT, UPT, UR32, UR8, URZ, UP2, !UPT ;  /* 0x00000008201c9290 */ /* 0x000fe200097fe4ff */
[----:B------:R-:W-:Y:S01]  /*1ec0*/  IMAD.IADD R25, R25, 0x1, R2 ;  /* 0x0000000119197824 */ /* 0x000fe200078e0202 */
[----:B------:R1:W-:Y:S01]  /*1ed0*/  @!P5 LDGSTS.E.BYPASS.LTC128B.128 [R77+0x7000], desc[UR14][R6.64+0x180] ;  /* 0x07000180064ddfae */ /* 0x0003e2000b981a0e */
[----:B------:R-:W-:Y:S01]  /*1ee0*/  IMAD.U32 R3, RZ, RZ, UR29 ;  /* 0x0000001dff037e24 */ /* 0x000fe2000f8e00ff */
[----:B------:R-:W-:Y:S01]  /*1ef0*/  @!UP0 UIADD3 UR29, UP1, UPT, UR36, UR34, URZ ;  /* 0x00000022241d8290 */ /* 0x000fe2000ff3e0ff */
[----:B------:R-:W-:Y:S01]  /*1f00*/  ISETP.GE.AND P5, PT, R13, UR25, PT ;  /* 0x000000190d007c0c */ /* 0x000fe2000bfa6270 */
[----:B------:R-:W-:Y:S01]  /*1f10*/  IMAD.U32 R4, RZ, RZ, UR28 ;  /* 0x0000001cff047e24 */ /* 0x000fe2000f8e00ff */
[----:B------:R-:W-:Y:S01]  /*1f20*/  @!P3 LDGSTS.E.BYPASS.LTC128B.128 [R77+0x1800], desc[UR14][R18.64] ;  /* 0x01800000124dbfae */ /* 0x000fe2000b981a0e */
[CC--:B------:R-:W-:Y:S01]  /*1f30*/  @!P4 LEA R20, P0, R3.reuse, R220.reuse, 0x1 ;  /* 0x000000dc0314c211 */ /* 0x0c0fe200078008ff */
[----:B------:R-:W-:Y:S01]  /*1f40*/  @!UP0 UIADD3.X UR9, UPT, UPT, UR8, UR35, UR9, UP1, !UPT ;  /* 0x0000002308098290 */ /* 0x000fe20008ffe409 */
[----:B------:R-:W-:Y:S01]  /*1f50*/  IMAD.U32 R5, RZ, RZ, UR29 ;  /* 0x0000001dff057e24 */ /* 0x000fe2000f8e00ff */
[----:B------:R-:W-:Y:S01]  /*1f60*/  @!P3 LDGSTS.E.BYPASS.LTC128B.128 [R77+0x3800], desc[UR14][R18.64+0x80] ;  /* 0x03800080124dbfae */ /* 0x000fe2000b981a0e */
[-C--:B------:R-:W-:Y:S01]  /*1f70*/  @!P4 LEA.HI.X R21, R3, R219.reuse, R4, 0x1, P0 ;  /* 0x000000db0315c211 */ /* 0x080fe200000f0c04 */
[----:B------:R-:W-:Y:S01]  /*1f80*/  IMAD.U32 R3, RZ, RZ, UR10 ;  /* 0x0000000aff037e24 */ /* 0x000fe2000f8e00ff */
[----:B---3--:R-:W-:Y:S01]  /*1f90*/  UIMAD UR28, UR24, UR4, URZ ;  /* 0x00000004181c72a4 */ /* 0x008fe2000f8e02ff */
[----:B------:R-:W-:Y:S01]  /*1fa0*/  IMAD.U32 R4, RZ, RZ, UR4 ;  /* 0x00000004ff047e24 */ /* 0x000fe2000f8e00ff */
[-C--:B------:R-:W-:Y:S01]  /*1fb0*/  @!P2 LEA R8, P0, R5, R220.reuse, 0x1 ;  /* 0x000000dc0508a211 */ /* 0x080fe200078008ff */
[----:B------:R-:W-:Y:S01]  /*1fc0*/  @!P1 IMAD.WIDE.U32 R22, R3, 0x30, R22 ;  /* 0x0000003003169825 */ /* 0x000fe200078e0016 */
[----:B------:R-:W-:Y:S01]  /*1fd0*/  @!P3 LDGSTS.E.BYPASS.LTC128B.128 [R77+0x5800], desc[UR14][R18.64+0x100] ;  /* 0x05800100124dbfae */ /* 0x000fe2000b981a0e */
[----:B------:R-:W-:Y:S01]  /*1fe0*/  UIMAD UR28, UR16, UR5, UR28 ;  /* 0x00000005101c72a4 */ /* 0x000fe2000f8e021c */
[----:B------:R-:W-:Y:S01]  /*1ff0*/  LOP3.LUT R13, R78, 0x200, RZ, 0xc0, !PT ;  /* 0x000002004e0d7812 */ /* 0x000fe200078ec0ff */
[----:B------:R-:W-:Y:S01]  /*2000*/  IMAD.U32 R3, RZ, RZ, UR11 ;  /* 0x0000000bff037e24 */ /* 0x000fe2000f8e00ff */
[----:B------:R-:W-:Y:S01]  /*2010*/  @!P3 LDGSTS.E.BYPASS.LTC128B.128 [R77+0x7800], desc[UR14][R18.64+0x180] ;  /* 0x07800180124dbfae */ /* 0x000fe2000b981a0e */
[----:B------:R-:W-:Y:S01]  /*2020*/  IMAD.U32 R14, RZ, RZ, UR9 ;  /* 0x00000009ff0e7e24 */ /* 0x000fe2000f8e00ff */
[----:B------:R-:W2:Y:S01]  /*2030*/  LDCU.64 UR8, c[0x0][0x390] ;  /* 0x00007200ff0877ac */ /* 0x000ea20008000a00 */
[----:B------:R-:W-:Y:S01]  /*2040*/  @!P1 IMAD R3, R3, 0x30, RZ ;  /* 0x0000003003039824 */ /* 0x000fe200078e02ff */
[----:B------:R-:W-:Y:S01]  /*2050*/  @!P6 LDGSTS.E.BYPASS.LTC128B.128 [R77+0x8000], desc[UR14][R16.64] ;  /* 0x08000000104defae */ /* 0x000fe2000b981a0e */
[----:B------:R-:W-:Y:S01]  /*2060*/  IMAD.WIDE.U32 R24, R4, UR16, R24 ;  /* 0x0000001004187c25 */ /* 0x000fe2000f8e0018 */
[-C--:B------:R-:W-:Y:S01]  /*2070*/  @!P2 LEA.HI.X R9, R5, R219.reuse, R14, 0x1, P0 ;  /* 0x000000db0509a211 */ /* 0x080fe200000f0c0e */
[----:B------:R-:W-:Y:S01]  /*2080*/  USHF.L.U32 UR34, UR6, 0x6, URZ ;  /* 0x0000000606227899 */ /* 0x000fe200080006ff */
[----:B------:R-:W-:Y:S01]  /*2090*/  @!P6 LDGSTS.E.BYPASS.LTC128B.128 [R77+0xa000], desc[UR14][R16.64+0x80] ;  /* 0x0a000080104defae */ /* 0x000fe2000b981a0e */
[----:B------:R-:W-:Y:S01]  /*20a0*/  @!P1 IMAD.IADD R4, R23, 0x1, R3 ;  /* 0x0000000117049824 */ /* 0x000fe200078e0203 */
[C---:B------:R-:W-:Y:S01]  /*20b0*/  @!P1 LEA R14, P3, R22.reuse, R220, 0x1 ;  /* 0x000000dc160e9211 */ /* 0x040fe200078608ff */
[----:B------:R-:W-:Y:S01]  /*20c0*/  VIADD R5, R25, UR28 ;  /* 0x0000001c19057c36 */ /* 0x000fe20008000000 */
[----:B------:R-:W-:Y:S01]  /*20d0*/  @!P6 LDGSTS.E.BYPASS.LTC128B.128 [R77+0xc000], desc[UR14][R16.64+0x100] ;  /* 0x0c000100104defae */ /* 0x000fe2000b981a0e */
[----:B------:R-:W-:Y:S01]  /*20e0*/  USHF.L.U64.HI UR28, UR6, 0x6, UR7 ;  /* 0x00000006061c7899 */ /* 0x000fe20008010207 */
[----:B------:R-:W-:Y:S01]  /*20f0*/  @!P1 LEA.HI.X R15, R22, R219, R4, 0x1, P3 ;  /* 0x000000db160f9211 */ /* 0x000fe200018f0c04 */
[----:B------:R-:W-:Y:S01]  /*2100*/  UIMAD.WIDE.U32 UR34, UR34, UR27, URZ ;  /* 0x0000001b222272a5 */ /* 0x000fe2000f8e00ff */
[----:B------:R3:W-:Y:S01]  /*2110*/  @!P6 LDGSTS.E.BYPASS.LTC128B.128 [R77+0xe000], desc[UR14][R16.64+0x180] ;  /* 0x0e000180104defae */ /* 0x0007e2000b981a0e */
[----:B------:R-:W-:Y:S01]  /*2120*/  UIMAD UR27, UR28, UR27, URZ ;  /* 0x0000001b1c1b72a4 */ /* 0x000fe2000f8e02ff */
[----:B------:R-:W-:Y:S01]  /*2130*/  ISETP.GE.AND P3, PT, R12, UR25, PT ;  /* 0x000000190c007c0c */ /* 0x000fe2000bf66270 */
[----:B-1----:R-:W-:Y:S01]  /*2140*/  IMAD.U32 R7, RZ, RZ, UR6 ;  /* 0x00000006ff077e24 */ /* 0x002fe2000f8e00ff */
[----:B------:R-:W-:Y:S01]  /*2150*/  @!P4 LDGSTS.E.BYPASS.LTC128B.128 [R77+0x8800], desc[UR14][R20.64] ;  /* 0x08800000144dcfae */ /* 0x000fe2000b981a0e */
[C---:B--2---:R-:W-:Y:S01]  /*2160*/  LEA R3, P0, R24.reuse, UR8, 0x1 ;  /* 0x0000000818037c11 */ /* 0x044fe2000f8008ff */
[----:B------:R-:W-:Y:S01]  /*2170*/  UIADD3 UR27, UPT, UPT, UR35, UR27, URZ ;  /* 0x0000001b231b7290 */ /* 0x000fe2000fffe0ff */
[----:B------:R-:W-:Y:S01]  /*2180*/  IMAD.U32 R12, RZ, RZ, UR7 ;  /* 0x00000007ff0c7e24 */ /* 0x000fe2000f8e00ff */
[----:B------:R-:W-:Y:S01]  /*2190*/  @!P4 LDGSTS.E.BYPASS.LTC128B.128 [R77+0xa800], desc[UR14][R20.64+0x80] ;  /* 0x0a800080144dcfae */ /* 0x000fe2000b981a0e */
[----:B------:R-:W-:Y:S01]  /*21a0*/  LEA.HI.X R4, R24, UR9, R5, 0x1, P0 ;  /* 0x0000000918047c11 */ /* 0x000fe200080f0c05 */
[----:B------:R-:W-:Y:S01]  /*21b0*/  IMAD.U32 R5, RZ, RZ, UR6 ;  /* 0x00000006ff057e24 */ /* 0x000fe2000f8e00ff */
[----:B------:R-:W-:Y:S01]  /*21c0*/  UIMAD.WIDE.U32 UR28, UR6, 0x20, URZ ;  /* 0x00000020061c78a5 */ /* 0x000fe2000f8e00ff */
[----:B------:R-:W-:Y:S01]  /*21d0*/  @!P4 LDGSTS.E.BYPASS.LTC128B.128 [R77+0xc800], desc[UR14][R20.64+0x100] ;  /* 0x0c800100144dcfae */ /* 0x000fe2000b981a0e */
[----:B------:R-:W-:Y:S01]  /*21e0*/  IMAD.SHL.U32 R6, R82, 0x20, RZ ;  /* 0x0000002052067824 */ /* 0x000fe200078e00ff */
[----:B------:R-:W-:Y:S01]  /*21f0*/  UISETP.NE.AND UP2, UPT, UR17, 0x1, UPT ;  /* 0x000000011100788c */ /* 0x000fe2000bf45270 */
[----:B------:R-:W-:Y:S01]  /*2200*/  @!P5 LEA R5, P0, R5, UR34, 0x4 ;  /* 0x000000220505dc11 */ /* 0x000fe2000f8020ff */
[----:B------:R1:W-:Y:S01]  /*2210*/  @!P4 LDGSTS.E.BYPASS.LTC128B.128 [R77+0xe800], desc[UR14][R20.64+0x180] ;  /* 0x0e800180144dcfae */ /* 0x0003e2000b981a0e */
[----:B------:R-:W-:Y:S01]  /*2220*/  ISETP.GE.AND P4, PT, R10, UR25, PT ;  /* 0x000000190a007c0c */ /* 0x000fe2000bf86270 */
[----:B------:R-:W-:Y:S01]  /*2230*/  USHF.L.U32 UR25, UR7, 0x5, URZ ;  /* 0x0000000507197899 */ /* 0x000fe200080006ff */
[----:B------:R-:W-:Y:S01]  /*2240*/  @!P5 LEA.HI.X R12, R7, UR27, R12, 0x4, P0 ;  /* 0x0000001b070cdc11 */ /* 0x000fe200080f240c */
[----:B------:R-:W-:Y:S01]  /*2250*/  @!P2 LDGSTS.E.BYPASS.LTC128B.128 [R77+0x9000], desc[UR14][R8.64] ;  /* 0x09000000084dafae */ /* 0x000fe2000b981a0e */
[----:B------:R-:W-:Y:S01]  /*2260*/  IMAD.U32 R7, RZ, RZ, UR27 ;  /* 0x0000001bff077e24 */ /* 0x000fe2000f8e00ff */
[----:B------:R-:W-:Y:S01]  /*2270*/  UIADD3 UR25, UPT, UPT, UR29, UR25, URZ ;  /* 0x000000191d197290 */ /* 0x000fe2000fffe0ff */
[----:B------:R-:W-:Y:S01]  /*2280*/  IMAD.U32 R10, RZ, RZ, UR7 ;  /* 0x00000007ff0a7e24 */ /* 0x000fe2000f8e00ff */
[----:B------:R-:W-:Y:S01]  /*2290*/  @!P2 LDGSTS.E.BYPASS.LTC128B.128 [R77+0xb000], desc[UR14][R8.64+0x80] ;  /* 0x0b000080084dafae */ /* 0x000fe2000b981a0e */
[----:B------:R-:W-:Y:S01]  /*22a0*/  LOP3.LUT R6, R13, 0x7c00, R6, 0xf8, !PT ;  /* 0x00007c000d067812 */ /* 0x000fe200078ef806 */
[----:B------:R-:W-:Y:S01]  /*22b0*/  IMAD.U32 R13, RZ, RZ, UR6 ;  /* 0x00000006ff0d7e24 */ /* 0x000fe2000f8e00ff */
[----:B---3--:R-:W-:Y:S01]  /*22c0*/  LOP3.LUT R16, R78, 0x1c0, RZ, 0xc0, !PT ;  /* 0x000001c04e107812 */ /* 0x008fe200078ec0ff */
[----:B------:R-:W-:Y:S01]  /*22d0*/  @!P2 LDGSTS.E.BYPASS.LTC128B.128 [R77+0xd000], desc[UR14][R8.64+0x100] ;  /* 0x0d000100084dafae */ /* 0x000fe2000b981a0e */
[----:B------:R-:W-:Y:S01]  /*22e0*/  IMAD.MOV.U32 R196, RZ, RZ, 0x40 ;  /* 0x00000040ffc47424 */ /* 0x000fe200078e00ff */
[----:B------:R-:W-:Y:S01]  /*22f0*/  VOTEU.ALL UP0, P4 ;  /* 0x0000000000ff7886 */ /* 0x000fe20002000000 */
[----:B------:R-:W-:Y:S01]  /*2300*/  LOP3.LUT R11, R16, 0x38, R11, 0xf8, !PT ;  /* 0x00000038100b7812 */ /* 0x000fe200078ef80b */
[----:B------:R2:W-:Y:S01]  /*2310*/  @!P2 LDGSTS.E.BYPASS.LTC128B.128 [R77+0xf000], desc[UR14][R8.64+0x180] ;  /* 0x0f000180084dafae */ /* 0x0005e2000b981a0e */
[----:B------:R-:W-:-:S03]  /*2320*/  IMAD.U32 R218, RZ, RZ, UR22 ;  /* 0x00000016ffda7e24 */ /* 0x000fc6000f8e00ff */
[----:B------:R-:W-:Y:S04]  /*2330*/  @!P1 LDGSTS.E.BYPASS.LTC128B.128 [R77+0x9800], desc[UR14][R14.64] ;  /* 0x098000000e4d9fae */ /* 0x000fe8000b981a0e */
[----:B------:R-:W-:Y:S01]  /*2340*/  @!P1 LDGSTS.E.BYPASS.LTC128B.128 [R77+0xb800], desc[UR14][R14.64+0x80] ;  /* 0x0b8000800e4d9fae */ /* 0x000fe2000b981a0e */
[----:B-1----:R-:W-:-:S03]  /*2350*/  IMAD.U32 R20, RZ, RZ, UR34 ;  /* 0x00000022ff147e24 */ /* 0x002fc6000f8e00ff */
[----:B------:R-:W-:Y:S01]  /*2360*/  @!P1 LDGSTS.E.BYPASS.LTC128B.128 [R77+0xd800], desc[UR14][R14.64+0x100] ;  /* 0x0d8001000e4d9fae */ /* 0x000fe2000b981a0e */
[----:B------:R-:W-:Y:S02]  /*2370*/  IMAD.U32 R21, RZ, RZ, UR35 ;  /* 0x00000023ff157e24 */ /* 0x000fe4000f8e00ff */
[----:B------:R-:W-:Y:S01]  /*2380*/  IMAD.U32 R21, RZ, RZ, UR27 ;  /* 0x0000001bff157e24 */ /* 0x000fe2000f8e00ff */
[----:B------:R1:W-:Y:S01]  /*2390*/  @!P1 LDGSTS.E.BYPASS.LTC128B.128 [R77+0xf800], desc[UR14][R14.64+0x180] ;  /* 0x0f8001800e4d9fae */ /* 0x0003e2000b981a0e */
[----:B------:R-:W-:-:S03]  /*23a0*/  @!P3 IMAD.WIDE.U32 R20, R13, 0x30, R20 ;  /* 0x000000300d14b825 */ /* 0x000fc600078e0014 */
[----:B------:R-:W0:Y:S01]  /*23b0*/  LDGDEPBAR ;  /* 0x00000000000079af */ /* 0x000e220000000000 */
[----:B------:R-:W-:-:S05]  /*23c0*/  LOP3.LUT R13, R11, 0x8, R82, 0x78, !PT ;  /* 0x000000080b0d7812 */ /* 0x000fca00078e7852 */
[----:B------:R-:W-:Y:S02]  /*23d0*/  IMAD R86, R13, 0x2, R86 ;  /* 0x000000020d567824 */ /* 0x000fe400078e0256 */
[----:B--2---:R-:W-:Y:S01]  /*23e0*/  IMAD.U32 R8, RZ, RZ, UR34 ;  /* 0x00000022ff087e24 */ /* 0x004fe2000f8e00ff */
[----:B------:R-:W-:Y:S01]  /*23f0*/  @!UP0 UIADD3 UR34, UP1, UPT, UR34, UR28, URZ ;  /* 0x0000001c22228290 */ /* 0x000fe2000ff3e0ff */
[----:B------:R-:W-:Y:S02]  /*2400*/  IMAD.U32 R9, RZ, RZ, UR35 ;  /* 0x00000023ff097e24 */ /* 0x000fe4000f8e00ff */
[----:B------:R-:W-:Y:S01]  /*2410*/  @!P3 IMAD R9, R10, 0x30, RZ ;  /* 0x000000300a09b824 */ /* 0x000fe200078e02ff */
[CC--:B------:R-:W-:Y:S01]  /*2420*/  @!P6 LEA R18, P0, R8.reuse, R3.reuse, 0x1 ;  /* 0x000000030812e211 */ /* 0x0c0fe200078008ff */
[----:B------:R-:W-:Y:S01]  /*2430*/  @!UP0 UIADD3.X UR27, UPT, UPT, UR25, UR27, URZ, UP1, !UPT ;  /* 0x0000001b191b8290 */ /* 0x000fe20008ffe4ff */
[----:B------:R-:W-:Y:S02]  /*2440*/  IMAD.U32 R10, RZ, RZ, UR34 ;  /* 0x00000022ff0a7e24 */ /* 0x000fe4000f8e00ff */
[----:B------:R-:W-:Y:S01]  /*2450*/  @!P6 LEA.HI.X R19, R8, R4, R7, 0x1, P0 ;  /* 0x000000040813e211 */ /* 0x000fe200000f0c07 */
[----:B------:R-:W-:Y:S01]  /*2460*/  @!P3 IMAD.IADD R9, R21, 0x1, R9 ;  /* 0x000000011509b824 */ /* 0x000fe200078e0209 */
[-C--:B------:R-:W-:Y:S01]  /*2470*/  @!P3 LEA R8, P0, R20, R3.reuse, 0x1 ;  /* 0x000000031408b211 */ /* 0x080fe200078008ff */
[----:B------:R-:W-:Y:S01]  /*2480*/  IMAD.U32 R7, RZ, RZ, UR27 ;  /* 0x0000001bff077e24 */ /* 0x000fe2000f8e00ff */
[-C--:B------:R-:W-:Y:S01]  /*2490*/  @!P4 LEA R16, P1, R10, R3.reuse, 0x1 ;  /* 0x000000030a10c211 */ /* 0x080fe200078208ff */
[----:B------:R-:W-:Y:S01]  /*24a0*/  VIADD R81, R86, UR26 ;  /* 0x0000001a56517c36 */ /* 0x000fe20008000000 */
[----:B-1----:R-:W-:Y:S01]  /*24b0*/  @!P5 LEA R14, P2, R5, R3, 0x1 ;  /* 0x00000003050ed211 */ /* 0x002fe200078408ff */
[----:B------:R-:W-:-:S04]  /*24c0*/  DEPBAR.LE SB0, 0x0 ;  /* 0x000080000000791a */ /* 0x000fc80000000000 */
[----:B------:R-:W-:Y:S01]  /*24d0*/  BAR.SYNC.DEFER_BLOCKING 0x0 ;  /* 0x0000000000007b1d */ /* 0x000fe20000010000 */
[-C--:B------:R-:W-:Y:S02]  /*24e0*/  @!P5 LEA.HI.X R15, R5, R4.reuse, R12, 0x1, P2 ;  /* 0x00000004050fd211 */ /* 0x080fe400010f0c0c */
[----:B------:R-:W-:Y:S02]  /*24f0*/  LOP3.LUT R3, R11, 0x8, R88, 0x78, !PT ;  /* 0x000000080b037812 */ /* 0x000fe400078e7858 */
[-C--:B------:R-:W-:Y:S02]  /*2500*/  @!P4 LEA.HI.X R17, R10, R4.reuse, R7, 0x1, P1 ;  /* 0x000000040a11c211 */ /* 0x080fe400008f0c07 */
[----:B------:R-:W-:Y:S01]  /*2510*/  @!P3 LEA.HI.X R9, R20, R4, R9, 0x1, P0 ;  /* 0x000000041409b211 */ /* 0x000fe200000f0c09 */
[----:B------:R-:W-:Y:S01]  /*2520*/  IMAD.IADD R6, R3, 0x1, R6 ;  /* 0x0000000103067824 */ /* 0x000fe200078e0206 */
[----:B------:R-:W-:-:S04]  /*2530*/  LOP3.LUT P0, RZ, R82, 0x2, RZ, 0xc0, !PT ;  /* 0x0000000252ff7812 */ /* 0x000fc8000780c0ff */
[----:B------:R-:W-:Y:S02]  /*2540*/  LEA R87, R6, UR26, 0x1 ;  /* 0x0000001a06577c11 */ /* 0x000fe4000f8e08ff */
[----:B------:R-:W-:-:S05]  /*2550*/  SEL R76, R76, 0xffffffe0, !P0 ;  /* 0xffffffe04c4c7807 */ /* 0x000fca0004000000 */
[--C-:B------:R-:W-:Y:S02]  /*2560*/  IMAD.IADD R84, R87, 0x1, R76.reuse ;  /* 0x0000000157547824 */ /* 0x100fe400078e024c */
[----:B------:R-:W-:Y:S01]  /*2570*/  IMAD.IADD R80, R81, 0x1, R76 ;  /* 0x0000000151507824 */ /* 0x000fe200078e024c */
[----:B------:R-:W-:Y:S01]  /*2580*/  @!PT LDS RZ, [RZ] ;  /* 0x00000000fffff984 */ /* 0x000fe20000000800 */
[----:B------:R-:W-:Y:S01]  /*2590*/  @!PT LDS RZ, [RZ] ;  /* 0x00000000fffff984 */ /* 0x000fe20000000800 */
[----:B------:R-:W-:Y:S01]  /*25a0*/  @!PT LDS RZ, [RZ] ;  /* 0x00000000fffff984 */ /* 0x000fe20000000800 */
[----:B------:R-:W-:Y:S04]  /*25b0*/  @!P6 LDGSTS.E.BYPASS.LTC128B.128 [R77+0x10000], desc[UR14][R18.64] ;  /* 0x10000000124defae */ /* 0x000fe8000b981a0e */
[----:B------:R-:W-:Y:S04]  /*25c0*/  @!P6 LDGSTS.E.BYPASS.LTC128B.128 [R77+0x12000], desc[UR14][R18.64+0x80] ;  /* 0x12000080124defae */ /* 0x000fe8000b981a0e */
[----:B------:R-:W-:Y:S04]  /*25d0*/  @!P6 LDGSTS.E.BYPASS.LTC128B.128 [R77+0x14000], desc[UR14][R18.64+0x100] ;  /* 0x14000100124defae */ /* 0x000fe8000b981a0e */
[----:B------:R-:W-:Y:S04]  /*25e0*/  @!P6 LDGSTS.E.BYPASS.LTC128B.128 [R77+0x16000], desc[UR14][R18.64+0x180] ;  /* 0x16000180124defae */ /* 0x000fe8000b981a0e */
[----:B------:R-:W-:Y:S04]  /*25f0*/  @P6 STS.128 [R77+0x10000], RZ ;  /* 0x010000ff4d006388 */ /* 0x000fe80000000c00 */
[----:B------:R-:W-:Y:S04]  /*2600*/  @P6 STS.128 [R77+0x12000], RZ ;  /* 0x012000ff4d006388 */ /* 0x000fe80000000c00 */
[----:B------:R-:W-:Y:S04]  /*2610*/  @P6 STS.128 [R77+0x14000], RZ ;  /* 0x014000ff4d006388 */ /* 0x000fe80000000c00 */
[----:B------:R-:W-:Y:S01]  /*2620*/  @P6 STS.128 [R77+0x16000], RZ ;  /* 0x016000ff4d006388 */ /* 0x000fe20000000c00 */
[----:B------:R-:W-:-:S03]  /*2630*/  LOP3.LUT P6, RZ, R82, 0x4, RZ, 0xc0, !PT ;  /* 0x0000000452ff7812 */ /* 0x000fc600078cc0ff */
[----:B------:R-:W-:Y:S01]  /*2640*/  @P5 STS.128 [R77+0x10800], RZ ;  /* 0x010800ff4d005388 */ /* 0x000fe20000000c00 */
[----:B------:R-:W-:-:S03]  /*2650*/  SEL R196, R196, 0xffffffc0, !P6 ;  /* 0xffffffc0c4c47807 */ /* 0x000fc60007000000 */
[----:B------:R-:W-:Y:S02]  /*2660*/  @P5 STS.128 [R77+0x12800], RZ ;  /* 0x012800ff4d005388 */ /* 0x000fe40000000c00 */
[--C-:B------:R-:W-:Y:S02]  /*2670*/  IMAD.IADD R85, R87, 0x1, R196.reuse ;  /* 0x0000000157557824 */ /* 0x100fe400078e02c4 */
[----:B------:R-:W-:Y:S01]  /*2680*/  @P5 STS.128 [R77+0x14800], RZ ;  /* 0x014800ff4d005388 */ /* 0x000fe20000000c00 */
[----:B------:R-:W-:Y:S02]  /*2690*/  IMAD.IADD R81, R81, 0x1, R196 ;  /* 0x0000000151517824 */ /* 0x000fe400078e02c4 */
[C---:B------:R-:W-:Y:S01]  /*26a0*/  IMAD.IADD R83, R76.reuse, 0x1, R85 ;  /* 0x000000014c537824 */ /* 0x040fe200078e0255 */
[----:B------:R-:W-:Y:S01]  /*26b0*/  @P5 STS.128 [R77+0x16800], RZ ;  /* 0x016800ff4d005388 */ /* 0x000fe20000000c00 */
[----:B------:R-:W-:-:S03]  /*26c0*/  IMAD.IADD R79, R76, 0x1, R81 ;  /* 0x000000014c4f7824 */ /* 0x000fc600078e0251 */
        /* <DEDUP_REMOVED lines=10> */
[----:B------:R-:W-:Y:S04]  /*2770*/  @P4 STS.128 [R77+0x17000], RZ ;  /* 0x017000ff4d004388 */ /* 0x000fe80000000c00 */
[----:B------:R-:W-:Y:S01]  /*2780*/  @!PT LDS RZ, [RZ] ;  /* 0x00000000fffff984 */ /* 0x000fe20000000800 */
[----:B------:R-:W-:Y:S01]  /*2790*/  @!PT LDS RZ, [RZ] ;  /* 0x00000000fffff984 */ /* 0x000fe20000000800 */
[----:B------:R-:W-:Y:S01]  /*27a0*/  @!PT LDS RZ, [RZ] ;  /* 0x00000000fffff984 */ /* 0x000fe20000000800 */
[----:B------:R-:W-:Y:S04]  /*27b0*/  @!P4 LDGSTS.E.BYPASS.LTC128B.128 [R77+0x11000], desc[UR14][R16.64] ;  /* 0x11000000104dcfae */ /* 0x000fe8000b981a0e */
[----:B------:R-:W-:Y:S04]  /*27c0*/  @!P4 LDGSTS.E.BYPASS.LTC128B.128 [R77+0x13000], desc[UR14][R16.64+0x80] ;  /* 0x13000080104dcfae */ /* 0x000fe8000b981a0e */
[----:B------:R-:W-:Y:S04]  /*27d0*/  @!P4 LDGSTS.E.BYPASS.LTC128B.128 [R77+0x15000], desc[UR14][R16.64+0x100] ;  /* 0x15000100104dcfae */ /* 0x000fe8000b981a0e */
[----:B------:R1:W-:Y:S04]  /*27e0*/  @!P4 LDGSTS.E.BYPASS.LTC128B.128 [R77+0x17000], desc[UR14][R16.64+0x180] ;  /* 0x17000180104dcfae */ /* 0x0003e8000b981a0e */
        /* <DEDUP_REMOVED lines=11> */
[----:B------:R-:W-:Y:S04]  /*28a0*/  LDSM.16.M88.4 R60, [R87] ;  /* 0x00000000573c783b */ /* 0x000fe80000000200 */
[----:B------:R-:W3:Y:S04]  /*28b0*/  LDSM.16.M88.4 R32, [R86+UR26+0x8000] ;  /* 0x0080001a5620783b */ /* 0x000ee80008000200 */
[----:B------:R-:W4:Y:S04]  /*28c0*/  LDSM.16.M88.4 R24, [R86+UR26+0x8800] ;  /* 0x0088001a5618783b */ /* 0x000f280008000200 */
[----:B-1----:R-:W1:Y:S04]  /*28d0*/  LDSM.16.M88.4 R16, [R86+UR26+0x9000] ;  /* 0x0090001a5610783b */ /* 0x002e680008000200 */
[----:B------:R-:W5:Y:S04]  /*28e0*/  LDSM.16.M88.4 R12, [R86+UR26+0x9800] ;  /* 0x0098001a560c783b */ /* 0x000f680008000200 */
[----:B------:R-:W-:Y:S04]  /*28f0*/  LDSM.16.M88.4 R40, [R80+0x8000] ;  /* 0x008000005028783b */ /* 0x000fe80000000200 */
[----:B--2---:R-:W2:Y:S04]  /*2900*/  LDSM.16.M88.4 R8, [R84] ;  /* 0x000000005408783b */ /* 0x004ea80000000200 */
[----:B------:R-:W2:Y:S04]  /*2910*/  LDSM.16.M88.4 R4, [R80+0x8800] ;  /* 0x008800005004783b */ /* 0x000ea80000000200 */
[----:B------:R-:W2:Y:S04]  /*2920*/  LDSM.16.M88.4 R56, [R80+0x9000] ;  /* 0x009000005038783b */ /* 0x000ea80000000200 */
[----:B------:R-:W-:Y:S04]  /*2930*/  LDSM.16.M88.4 R52, [R81+0x8800] ;  /* 0x008800005134783b */ /* 0x000fe80000000200 */
[----:B------:R-:W-:Y:S01]  /*2940*/  LDSM.16.M88.4 R48, [R81+0x9000] ;  /* 0x009000005130783b */ /* 0x000fe20000000200 */
[C---:B---3--:R-:W-:Y:S03]  /*2950*/  HMMA.16816.F32.BF16 R36, R60.reuse, R32, RZ ;  /* 0x000000203c24723c */ /* 0x048fe600000418ff */
[----:B------:R-:W-:Y:S04]  /*2960*/  LDSM.16.M88.4 R72, [R81+0x8000] ;  /* 0x008000005148783b */ /* 0x000fe80000000200 */
[----:B------:R-:W-:Y:S01]  /*2970*/  LDSM.16.M88.4 R44, [R81+0x9800] ;  /* 0x00980000512c783b */ /* 0x000fe20000000200 */
[C---:B------:R-:W-:Y:S03]  /*2980*/  HMMA.16816.F32.BF16 R32, R60.reuse, R34, RZ ;  /* 0x000000223c20723c */ /* 0x040fe600000418ff */
[----:B------:R-:W-:Y:S04]  /*2990*/  LDSM.16.M88.4 R68, [R79+0x8000] ;  /* 0x008000004f44783b */ /* 0x000fe80000000200 */
[----:B------:R-:W0:Y:S01]  /*29a0*/  LDGDEPBAR ;  /* 0x00000000000079af */ /* 0x000e220000000000 */
[C---:B----4-:R-:W-:Y:S08]  /*29b0*/  HMMA.16816.F32.BF16 R28, R60.reuse, R24, RZ ;  /* 0x000000183c1c723c */ /* 0x050ff000000418ff */
[C---:B-1----:R-:W-:Y:S08]  /*29c0*/  HMMA.16816.F32.BF16 R20, R60.reuse, R16, RZ ;  /* 0x000000103c14723c */ /* 0x042ff000000418ff */
[C---:B------:R-:W-:Y:S08]  /*29d0*/  HMMA.16816.F32.BF16 R24, R60.reuse, R26, RZ ;  /* 0x0000001a3c18723c */ /* 0x040ff000000418ff */
[C---:B------:R-:W-:Y:S08]  /*29e0*/  HMMA.16816.F32.BF16 R16, R60.reuse, R18, RZ ;  /* 0x000000123c10723c */ /* 0x040ff000000418ff */
[C---:B-----5:R-:W-:Y:S08]  /*29f0*/  HMMA.16816.F32.BF16 R64, R60.reuse, R12, RZ ;  /* 0x0000000c3c40723c */ /* 0x060ff000000418ff */
[----:B------:R-:W-:Y:S01]  /*2a00*/  HMMA.16816.F32.BF16 R60, R60, R14, RZ ;  /* 0x0000000e3c3c723c */ /* 0x000fe200000418ff */
[----:B------:R-:W1:Y:S07]  /*2a10*/  LDSM.16.M88.4 R12, [R80+0x9800] ;  /* 0x00980000500c783b */ /* 0x000e6e0000000200 */
[C---:B--2---:R-:W-:Y:S08]  /*2a20*/  HMMA.16816.F32.BF16 R36, R8.reuse, R40, R36 ;  /* 0x000000280824723c */ /* 0x044ff00000041824 */
[C---:B------:R-:W-:Y:S01]  /*2a30*/  HMMA.16816.F32.BF16 R32, R8.reuse, R42, R32 ;  /* 0x0000002a0820723c */ /* 0x040fe20000041820 */
[----:B------:R-:W2:Y:S07]  /*2a40*/  LDSM.16.M88.4 R40, [R85] ;  /* 0x000000005528783b */ /* 0x000eae0000000200 */
[C---:B------:R-:W-:Y:S08]  /*2a50*/  HMMA.16816.F32.BF16 R28, R8.reuse, R4, R28 ;  /* 0x00000004081c723c */ /* 0x040ff0000004181c */
[C---:B------:R-:W-:Y:S01]  /*2a60*/  HMMA.16816.F32.BF16 R24, R8.reuse, R6, R24 ;  /* 0x000000060818723c */ /* 0x040fe20000041818 */
[----:B------:R-:W3:Y:S07]  /*2a70*/  LDSM.16.M88.4 R4, [R83] ;  /* 0x000000005304783b */ /* 0x000eee0000000200 */
[C---:B------:R-:W-:Y:S08]  /*2a80*/  HMMA.16816.F32.BF16 R20, R8.reuse, R56, R20 ;  /* 0x000000380814723c */ /* 0x040ff00000041814 */
[C---:B------:R-:W-:Y:S01]  /*2a90*/  HMMA.16816.F32.BF16 R16, R8.reuse, R58, R16 ;  /* 0x0000003a0810723c */ /* 0x040fe20000041810 */
[----:B------:R-:W4:Y:S07]  /*2aa0*/  LDSM.16.M88.4 R56, [R79+0x8800] ;  /* 0x008800004f38783b */ /* 0x000f2e0000000200 */
[C---:B-1----:R-:W-:Y:S08]  /*2ab0*/  HMMA.16816.F32.BF16 R64, R8.reuse, R12, R64 ;  /* 0x0000000c0840723c */ /* 0x042ff00000041840 */
[----:B------:R-:W-:Y:S01]  /*2ac0*/  HMMA.16816.F32.BF16 R60, R8, R14, R60 ;  /* 0x0000000e083c723c */ /* 0x000fe2000004183c */
[----:B------:R-:W1:Y:S04]  /*2ad0*/  LDSM.16.M88.4 R12, [R79+0x9000] ;  /* 0x009000004f0c783b */ /* 0x000e680000000200 */
[----:B------:R-:W5:Y:S03]  /*2ae0*/  LDSM.16.M88.4 R8, [R79+0x9800] ;  /* 0x009800004f08783b */ /* 0x000f660000000200 */
[C---:B--2---:R-:W-:Y:S08]  /*2af0*/  HMMA.16816.F32.BF16 R28, R40.reuse, R52, R28 ;  /* 0x00000034281c723c */ /* 0x044ff0000004181c */
[C---:B------:R-:W-:Y:S01]  /*2b00*/  HMMA.16816.F32.BF16 R24, R40.reuse, R54, R24 ;  /* 0x000000362818723c */ /* 0x040fe20000041818 */
[----:B------:R-:W-:Y:S07]  /*2b10*/  LDSM.16.M88.4 R52, [R86+UR26+0xa000] ;  /* 0x00a0001a5634783b */ /* 0x000fee0008000200 */
[C---:B------:R-:W-:Y:S08]  /*2b20*/  HMMA.16816.F32.BF16 R20, R40.reuse, R48, R20 ;  /* 0x000000302814723c */ /* 0x040ff00000041814 */
[C---:B------:R-:W-:Y:S01]  /*2b30*/  HMMA.16816.F32.BF16 R16, R40.reuse, R50, R16 ;  /* 0x000000322810723c */ /* 0x040fe20000041810 */
[----:B------:R-:W2:Y:S07]  /*2b40*/  LDSM.16.M88.4 R48, [R87+0x2000] ;  /* 0x002000005730783b */ /* 0x000eae0000000200 */
[C---:B------:R-:W-:Y:S08]  /*2b50*/  HMMA.16816.F32.BF16 R36, R40.reuse, R72, R36 ;  /* 0x000000482824723c */ /* 0x040ff00000041824 */
[C---:B------:R-:W-:Y:S01]  /*2b60*/  HMMA.16816.F32.BF16 R32, R40.reuse, R74, R32 ;  /* 0x0000004a2820723c */ /* 0x040fe20000041820 */
[----:B------:R-:W-:Y:S07]  /*2b70*/  LDSM.16.M88.4 R72, [R80+0xb000] ;  /* 0x00b000005048783b */ /* 0x000fee0000000200 */
[C---:B------:R-:W-:Y:S08]  /*2b80*/  HMMA.16816.F32.BF16 R64, R40.reuse, R44, R64 ;  /* 0x0000002c2840723c */ /* 0x040ff00000041840 */
[----:B------:R-:W-:Y:S01]  /*2b90*/  HMMA.16816.F32.BF16 R60, R40, R46, R60 ;  /* 0x0000002e283c723c */ /* 0x000fe2000004183c */
[----:B------:R-:W2:Y:S04]  /*2ba0*/  LDSM.16.M88.4 R44, [R86+UR26+0xa800] ;  /* 0x00a8001a562c783b */ /* 0x000ea80008000200 */
[----:B------:R-:W2:Y:S03]  /*2bb0*/  LDSM.16.M88.4 R40, [R86+UR26+0xb000] ;  /* 0x00b0001a5628783b */ /* 0x000ea60008000200 */
[C---:B---3--:R-:W-:Y:S08]  /*2bc0*/  HMMA.16816.F32.BF16 R36, R4.reuse, R68, R36 ;  /* 0x000000440424723c */ /* 0x048ff00000041824 */
[C---:B------:R-:W-:Y:S01]  /*2bd0*/  HMMA.16816.F32.BF16 R32, R4.reuse, R70, R32 ;  /* 0x000000460420723c */ /* 0x040fe20000041820 */
[----:B------:R-:W-:Y:S07]  /*2be0*/  LDSM.16.M88.4 R68, [R81+0xa800] ;  /* 0x00a800005144783b */ /* 0x000fee0000000200 */
[C---:B----4-:R-:W-:Y:S08]  /*2bf0*/  HMMA.16816.F32.BF16 R28, R4.reuse, R56, R28 ;  /* 0x00000038041c723c */ /* 0x050ff0000004181c */
[C---:B------:R-:W-:Y:S01]  /*2c00*/  HMMA.16816.F32.BF16 R24, R4.reuse, R58, R24 ;  /* 0x0000003a0418723c */ /* 0x040fe20000041818 */
[----:B------:R-:W3:Y:S07]  /*2c10*/  LDSM.16.M88.4 R56, [R86+UR26+0xb800] ;  /* 0x00b8001a5638783b */ /* 0x000eee0008000200 */
[C---:B-1----:R-:W-:Y:S08]  /*2c20*/  HMMA.16816.F32.BF16 R20, R4.reuse, R12, R20 ;  /* 0x0000000c0414723c */ /* 0x042ff00000041814 */
[C---:B------:R-:W-:Y:S01]  /*2c30*/  HMMA.16816.F32.BF16 R16, R4.reuse, R14, R16 ;  /* 0x0000000e0410723c */ /* 0x040fe20000041810 */
[----:B------:R-:W-:Y:S07]  /*2c40*/  LDSM.16.M88.4 R12, [R80+0xa000] ;  /* 0x00a00000500c783b */ /* 0x000fee0000000200 */
[C---:B-----5:R-:W-:Y:S08]  /*2c50*/  HMMA.16816.F32.BF16 R64, R4.reuse, R8, R64 ;  /* 0x000000080440723c */ /* 0x060ff00000041840 */
[----:B------:R-:W-:Y:S01]  /*2c60*/  HMMA.16816.F32.BF16 R60, R4, R10, R60 ;  /* 0x0000000a043c723c */ /* 0x000fe2000004183c */
[----:B------:R-:W1:Y:S04]  /*2c70*/  LDSM.16.M88.4 R4, [R84+0x2000] ;  /* 0x002000005404783b */ /* 0x000e680000000200 */
[----:B------:R-:W4:Y:S03]  /*2c80*/  LDSM.16.M88.4 R8, [R80+0xa800] ;  /* 0x00a800005008783b */ /* 0x000f260000000200 */
[C---:B--2---:R-:W-:Y:S08]  /*2c90*/  HMMA.16816.F32.BF16 R36, R48.reuse, R52, R36 ;  /* 0x000000343024723c */ /* 0x044ff00000041824 */
[C---:B------:R-:W-:Y:S01]  /*2ca0*/  HMMA.16816.F32.BF16 R32, R48.reuse, R54, R32 ;  /* 0x000000363020723c */ /* 0x040fe20000041820 */
[----:B------:R-:W2:Y:S07]  /*2cb0*/  LDSM.16.M88.4 R52, [R80+0xb800] ;  /* 0x00b800005034783b */ /* 0x000eae0000000200 */
[C---:B------:R-:W-:Y:S08]  /*2cc0*/  HMMA.16816.F32.BF16 R28, R48.reuse, R44, R28 ;  /* 0x0000002c301c723c */ /* 0x040ff0000004181c */
[C---:B------:R-:W-:Y:S01]  /*2cd0*/  HMMA.16816.F32.BF16 R24, R48.reuse, R46, R24 ;  /* 0x0000002e3018723c */ /* 0x040fe20000041818 */
[----:B------:R-:W-:Y:S07]  /*2ce0*/  LDSM.16.M88.4 R44, [R81+0xa000] ;  /* 0x00a00000512c783b */ /* 0x000fee0000000200 */
[C---:B------:R-:W-:Y:S08]  /*2cf0*/  HMMA.16816.F32.BF16 R20, R48.reuse, R40, R20 ;  /* 0x000000283014723c */ /* 0x040ff00000041814 */
[C---:B------:R-:W-:Y:S01]  /*2d00*/  HMMA.16816.F32.BF16 R16, R48.reuse, R42, R16 ;  /* 0x0000002a3010723c */ /* 0x040fe20000041810 */
[----:B------:R-:W5:Y:S07]  /*2d10*/  LDSM.16.M88.4 R40, [R85+0x2000] ;  /* 0x002000005528783b */ /* 0x000f6e0000000200 */
[C---:B---3--:R-:W-:Y:S08]  /*2d20*/  HMMA.16816.F32.BF16 R64, R48.reuse, R56, R64 ;  /* 0x000000383040723c */ /* 0x048ff00000041840 */
[----:B------:R-:W-:Y:S01]  /*2d30*/  HMMA.16816.F32.BF16 R60, R48, R58, R60 ;  /* 0x0000003a303c723c */ /* 0x000fe2000004183c */
[----:B------:R-:W3:Y:S04]  /*2d40*/  LDSM.16.M88.4 R56, [R81+0xb000] ;  /* 0x00b000005138783b */ /* 0x000ee80000000200 */
[----:B------:R-:W3:Y:S03]  /*2d50*/  LDSM.16.M88.4 R48, [R81+0xb800] ;  /* 0x00b800005130783b */ /* 0x000ee60000000200 */
[C---:B-1----:R-:W-:Y:S08]  /*2d60*/  HMMA.16816.F32.BF16 R36, R4.reuse, R12, R36 ;  /* 0x0000000c0424723c */ /* 0x042ff00000041824 */
[C---:B------:R-:W-:Y:S01]  /*2d70*/  HMMA.16816.F32.BF16 R32, R4.reuse, R14, R32 ;  /* 0x0000000e0420723c */ /* 0x040fe20000041820 */
[----:B------:R-:W-:Y:S07]  /*2d80*/  LDSM.16.M88.4 R12, [R83+0x2000] ;  /* 0x00200000530c783b */ /* 0x000fee0000000200 */
[C---:B----4-:R-:W-:Y:S08]  /*2d90*/  HMMA.16816.F32.BF16 R28, R4.reuse, R8, R28 ;  /* 0x00000008041c723c */ /* 0x050ff0000004181c */
[C---:B------:R-:W-:Y:S01]  /*2da0*/  HMMA.16816.F32.BF16 R24, R4.reuse, R10, R24 ;  /* 0x0000000a0418723c */ /* 0x040fe20000041818 */
[----:B------:R-:W1:Y:S07]  /*2db0*/  LDSM.16.M88.4 R8, [R79+0xa000] ;  /* 0x00a000004f08783b */ /* 0x000e6e0000000200 */
[C---:B------:R-:W-:Y:S08]  /*2dc0*/  HMMA.16816.F32.BF16 R20, R4.reuse, R72, R20 ;  /* 0x000000480414723c */ /* 0x040ff00000041814 */
[C---:B------:R-:W-:Y:S01]  /*2dd0*/  HMMA.16816.F32.BF16 R16, R4.reuse, R74, R16 ;  /* 0x0000004a0410723c */ /* 0x040fe20000041810 */
[----:B------:R-:W-:Y:S07]  /*2de0*/  LDSM.16.M88.4 R72, [R84+0x4000] ;  /* 0x004000005448783b */ /* 0x000fee0000000200 */
[C---:B--2---:R-:W-:Y:S08]  /*2df0*/  HMMA.16816.F32.BF16 R64, R4.reuse, R52, R64 ;  /* 0x000000340440723c */ /* 0x044ff00000041840 */
[----:B------:R-:W-:Y:S01]  /*2e00*/  HMMA.16816.F32.BF16 R60, R4, R54, R60 ;  /* 0x00000036043c723c */ /* 0x000fe2000004183c */
[----:B------:R-:W2:Y:S04]  /*2e10*/  LDSM.16.M88.4 R4, [R79+0xa800] ;  /* 0x00a800004f04783b */ /* 0x000ea80000000200 */
[----:B------:R-:W-:Y:S03]  /*2e20*/  LDSM.16.M88.4 R52, [R79+0xb800] ;  /* 0x00b800004f34783b */ /* 0x000fe60000000200 */
[C---:B-----5:R-:W-:Y:S08]  /*2e30*/  HMMA.16816.F32.BF16 R36, R40.reuse, R44, R36 ;  /* 0x0000002c2824723c */ /* 0x060ff00000041824 */
[C---:B------:R-:W-:Y:S01]  /*2e40*/  HMMA.16816.F32.BF16 R32, R40.reuse, R46, R32 ;  /* 0x0000002e2820723c */ /* 0x040fe20000041820 */
[----:B------:R-:W4:Y:S07]  /*2e50*/  LDSM.16.M88.4 R44, [R79+0xb000] ;  /* 0x00b000004f2c783b */ /* 0x000f2e0000000200 */
[C---:B------:R-:W-:Y:S08]  /*2e60*/  HMMA.16816.F32.BF16 R28, R40.reuse, R68, R28 ;  /* 0x00000044281c723c */ /* 0x040ff0000004181c */
[C---:B------:R-:W-:Y:S01]  /*2e70*/  HMMA.16816.F32.BF16 R24, R40.reuse, R70, R24 ;  /* 0x000000462818723c */ /* 0x040fe20000041818 */
[----:B------:R-:W-:Y:S07]  /*2e80*/  LDSM.16.M88.4 R68, [R80+0xd800] ;  /* 0x00d800005044783b */ /* 0x000fee0000000200 */
[C---:B---3--:R-:W-:Y:S08]  /*2e90*/  HMMA.16816.F32.BF16 R20, R40.reuse, R56, R20 ;  /* 0x000000382814723c */ /* 0x048ff00000041814 */
[C---:B------:R-:W-:Y:S01]  /*2ea0*/  HMMA.16816.F32.BF16 R16, R40.reuse, R58, R16 ;  /* 0x0000003a2810723c */ /* 0x040fe20000041810 */
[----:B------:R-:W-:Y:S07]  /*2eb0*/  LDSM.16.M88.4 R56, [R85+0x4000] ;  /* 0x004000005538783b */ /* 0x000fee0000000200 */
[C---:B------:R-:W-:Y:S08]  /*2ec0*/  HMMA.16816.F32.BF16 R64, R40.reuse, R48, R64 ;  /* 0x000000302840723c */ /* 0x040ff00000041840 */
[----:B------:R-:W-:Y:S01]  /*2ed0*/  HMMA.16816.F32.BF16 R60, R40, R50, R60 ;  /* 0x00000032283c723c */ /* 0x000fe2000004183c */
[----:B------:R-:W-:Y:S04]  /*2ee0*/  LDSM.16.M88.4 R40, [R87+0x4000] ;  /* 0x004000005728783b */ /* 0x000fe80000000200 */
[----:B------:R-:W-:Y:S03]  /*2ef0*/  LDSM.16.M88.4 R48, [R86+UR26+0xd000] ;  /* 0x00d0001a5630783b */ /* 0x000fe60008000200 */
[C---:B-1----:R-:W-:Y:S08]  /*2f00*/  HMMA.16816.F32.BF16 R36, R12.reuse, R8, R36 ;  /* 0x000000080c24723c */ /* 0x042ff00000041824 */
[C---:B------:R-:W-:Y:S01]  /*2f10*/  HMMA.16816.F32.BF16 R32, R12.reuse, R10, R32 ;  /* 0x0000000a0c20723c */ /* 0x040fe20000041820 */
[----:B------:R-:W1:Y:S07]  /*2f20*/  LDSM.16.M88.4 R8, [R86+UR26+0xc000] ;  /* 0x00c0001a5608783b */ /* 0x000e6e0008000200 */
[C---:B--2---:R-:W-:Y:S08]  /*2f30*/  HMMA.16816.F32.BF16 R28, R12.reuse, R4, R28 ;  /* 0x000000040c1c723c */ /* 0x044ff0000004181c */
[C---:B------:R-:W-:Y:S01]  /*2f40*/  HMMA.16816.F32.BF16 R24, R12.reuse, R6, R24 ;  /* 0x000000060c18723c */ /* 0x040fe20000041818 */
[----:B------:R-:W2:Y:S07]  /*2f50*/  LDSM.16.M88.4 R4, [R86+UR26+0xc800] ;  /* 0x00c8001a5604783b */ /* 0x000eae0008000200 */
[C---:B----4-:R-:W-:Y:S08]  /*2f60*/  HMMA.16816.F32.BF16 R20, R12.reuse, R44, R20 ;  /* 0x0000002c0c14723c */ /* 0x050ff00000041814 */
[C---:B------:R-:W-:Y:S01]  /*2f70*/  HMMA.16816.F32.BF16 R16, R12.reuse, R46, R16 ;  /* 0x0000002e0c10723c */ /* 0x040fe20000041810 */
[----:B------:R-:W3:Y:S07]  /*2f80*/  LDSM.16.M88.4 R44, [R86+UR26+0xd800] ;  /* 0x00d8001a562c783b */ /* 0x000eee0008000200 */
[C---:B------:R-:W-:Y:S08]  /*2f90*/  HMMA.16816.F32.BF16 R64, R12.reuse, R52, R64 ;  /* 0x000000340c40723c */ /* 0x040ff00000041840 */
[----:B------:R-:W-:Y:S01]  /*2fa0*/  HMMA.16816.F32.BF16 R60, R12, R54, R60 ;  /* 0x000000360c3c723c */ /* 0x000fe2000004183c */
[----:B------:R-:W4:Y:S04]  /*2fb0*/  LDSM.16.M88.4 R12, [R80+0xc000] ;  /* 0x00c00000500c783b */ /* 0x000f280000000200 */
[----:B------:R-:W-:Y:S03]  /*2fc0*/  LDSM.16.M88.4 R52, [R81+0xc000] ;  /* 0x00c000005134783b */ /* 0x000fe60000000200 */
[C---:B-1----:R-:W-:Y:S08]  /*2fd0*/  HMMA.16816.F32.BF16 R36, R40.reuse, R8, R36 ;  /* 0x000000082824723c */ /* 0x042ff00000041824 */
[C---:B------:R-:W-:Y:S01]  /*2fe0*/  HMMA.16816.F32.BF16 R32, R40.reuse, R10, R32 ;  /* 0x0000000a2820723c */ /* 0x040fe20000041820 */
[----:B------:R-:W1:Y:S07]  /*2ff0*/  LDSM.16.M88.4 R8, [R80+0xc800] ;  /* 0x00c800005008783b */ /* 0x000e6e0000000200 */
[C---:B--2---:R-:W-:Y:S08]  /*3000*/  HMMA.16816.F32.BF16 R28, R40.reuse, R4, R28 ;  /* 0x00000004281c723c */ /* 0x044ff0000004181c */
[C---:B------:R-:W-:Y:S01]  /*3010*/  HMMA.16816.F32.BF16 R24, R40.reuse, R6, R24 ;  /* 0x000000062818723c */ /* 0x040fe20000041818 */
[----:B------:R-:W2:Y:S07]  /*3020*/  LDSM.16.M88.4 R4, [R80+0xd000] ;  /* 0x00d000005004783b */ /* 0x000eae0000000200 */
[C---:B------:R-:W-:Y:S08]  /*3030*/  HMMA.16816.F32.BF16 R20, R40.reuse, R48, R20 ;  /* 0x000000302814723c */ /* 0x040ff00000041814 */
[C---:B------:R-:W-:Y:S01]  /*3040*/  HMMA.16816.F32.BF16 R16, R40.reuse, R50, R16 ;  /* 0x000000322810723c */ /* 0x040fe20000041810 */
[----:B------:R-:W5:Y:S07]  /*3050*/  LDSM.16.M88.4 R48, [R81+0xc800] ;  /* 0x00c800005130783b */ /* 0x000f6e0000000200 */
[C---:B---3--:R-:W-:Y:S08]  /*3060*/  HMMA.16816.F32.BF16 R64, R40.reuse, R44, R64 ;  /* 0x0000002c2840723c */ /* 0x048ff00000041840 */
[----:B------:R-:W-:Y:S01]  /*3070*/  HMMA.16816.F32.BF16 R60, R40, R46, R60 ;  /* 0x0000002e283c723c */ /* 0x000fe2000004183c */
[----:B------:R-:W3:Y:S04]  /*3080*/  LDSM.16.M88.4 R44, [R81+0xd000] ;  /* 0x00d00000512c783b */ /* 0x000ee80000000200 */
[----:B------:R-:W3:Y:S03]  /*3090*/  LDSM.16.M88.4 R40, [R81+0xd800] ;  /* 0x00d800005128783b */ /* 0x000ee60000000200 */
[C---:B----4-:R-:W-:Y:S08]  /*30a0*/  HMMA.16816.F32.BF16 R36, R72.reuse, R12, R36 ;  /* 0x0000000c4824723c */ /* 0x050ff00000041824 */
[C---:B------:R-:W-:Y:S01]  /*30b0*/  HMMA.16816.F32.BF16 R32, R72.reuse, R14, R32 ;  /* 0x0000000e4820723c */ /* 0x040fe20000041820 */
[----:B------:R-:W-:Y:S07]  /*30c0*/  LDSM.16.M88.4 R12, [R83+0x4000] ;  /* 0x00400000530c783b */ /* 0x000fee0000000200 */
[C---:B-1----:R-:W-:Y:S08]  /*30d0*/  HMMA.16816.F32.BF16 R28, R72.reuse, R8, R28 ;  /* 0x00000008481c723c */ /* 0x042ff0000004181c */
[C---:B------:R-:W-:Y:S01]  /*30e0*/  HMMA.16816.F32.BF16 R24, R72.reuse, R10, R24 ;  /* 0x0000000a4818723c */ /* 0x040fe20000041818 */
[----:B------:R-:W1:Y:S07]  /*30f0*/  LDSM.16.M88.4 R8, [R79+0xc000] ;  /* 0x00c000004f08783b */ /* 0x000e6e0000000200 */
[C---:B--2---:R-:W-:Y:S08]  /*3100*/  HMMA.16816.F32.BF16 R20, R72.reuse, R4, R20 ;  /* 0x000000044814723c */ /* 0x044ff00000041814 */
[----:B------:R-:W-:Y:S01]  /*3110*/  HMMA.16816.F32.BF16 R16, R72, R6, R16 ;  /* 0x000000064810723c */ /* 0x000fe20000041810 */
[----:B------:R-:W2:Y:S07]  /*3120*/  LDSM.16.M88.4 R4, [R79+0xc800] ;  /* 0x00c800004f04783b */ /* 0x000eae0000000200 */
[C---:B-----5:R-:W-:Y:S08]  /*3130*/  HMMA.16816.F32.BF16 R28, R56.reuse, R48, R28 ;  /* 0x00000030381c723c */ /* 0x060ff0000004181c */
[C---:B------:R-:W-:Y:S01]  /*3140*/  HMMA.16816.F32.BF16 R24, R56.reuse, R50, R24 ;  /* 0x000000323818723c */ /* 0x040fe20000041818 */
[----:B------:R-:W4:Y:S07]  /*3150*/  LDSM.16.M88.4 R48, [R79+0xd000] ;  /* 0x00d000004f30783b */ /* 0x000f2e0000000200 */
[C---:B---3--:R-:W-:Y:S08]  /*3160*/  HMMA.16816.F32.BF16 R20, R56.reuse, R44, R20 ;  /* 0x0000002c3814723c */ /* 0x048ff00000041814 */
[----:B------:R-:W-:Y:S01]  /*3170*/  HMMA.16816.F32.BF16 R16, R56, R46, R16 ;  /* 0x0000002e3810723c */ /* 0x000fe20000041810 */
[----:B------:R-:W3:Y:S07]  /*3180*/  LDSM.16.M88.4 R44, [R79+0xd800] ;  /* 0x00d800004f2c783b */ /* 0x000eee0000000200 */
[C---:B------:R-:W-:Y:S08]  /*3190*/  HMMA.16816.F32.BF16 R64, R72.reuse, R68, R64 ;  /* 0x000000444840723c */ /* 0x040ff00000041840 */
[----:B------:R-:W-:Y:S01]  /*31a0*/  HMMA.16816.F32.BF16 R60, R72, R70, R60 ;  /* 0x00000046483c723c */ /* 0x000fe2000004183c */
[----:B------:R-:W-:Y:S04]  /*31b0*/  LDSM.16.M88.4 R68, [R87+0x6000] ;  /* 0x006000005744783b */ /* 0x000fe80000000200 */
[----:B------:R-:W-:Y:S03]  /*31c0*/  LDSM.16.M88.4 R72, [R84+0x6000] ;  /* 0x006000005448783b */ /* 0x000fe60000000200 */
[C---:B------:R-:W-:Y:S08]  /*31d0*/  HMMA.16816.F32.BF16 R36, R56.reuse, R52, R36 ;  /* 0x000000343824723c */ /* 0x040ff00000041824 */
[C---:B------:R-:W-:Y:S01]  /*31e0*/  HMMA.16816.F32.BF16 R32, R56.reuse, R54, R32 ;  /* 0x000000363820723c */ /* 0x040fe20000041820 */
[----:B------:R-:W5:Y:S07]  /*31f0*/  LDSM.16.M88.4 R52, [R86+UR26+0xe000] ;  /* 0x00e0001a5634783b */ /* 0x000f6e0008000200 */
[C---:B------:R-:W-:Y:S08]  /*3200*/  HMMA.16816.F32.BF16 R64, R56.reuse, R40, R64 ;  /* 0x000000283840723c */ /* 0x040ff00000041840 */
[----:B------:R-:W-:Y:S01]  /*3210*/  HMMA.16816.F32.BF16 R60, R56, R42, R60 ;  /* 0x0000002a383c723c */ /* 0x000fe2000004183c */
[----:B------:R-:W5:Y:S04]  /*3220*/  LDSM.16.M88.4 R40, [R86+UR26+0xe800] ;  /* 0x00e8001a5628783b */ /* 0x000f680008000200 */
[----:B------:R-:W-:Y:S03]  /*3230*/  LDSM.16.M88.4 R56, [R80+0xe000] ;  /* 0x00e000005038783b */ /* 0x000fe60000000200 */
[C---:B-1----:R-:W-:Y:S08]  /*3240*/  HMMA.16816.F32.BF16 R36, R12.reuse, R8, R36 ;  /* 0x000000080c24723c */ /* 0x042ff00000041824 */
[C---:B------:R-:W-:Y:S01]  /*3250*/  HMMA.16816.F32.BF16 R32, R12.reuse, R10, R32 ;  /* 0x0000000a0c20723c */ /* 0x040fe20000041820 */
[----:B------:R-:W1:Y:S07]  /*3260*/  LDSM.16.M88.4 R8, [R86+UR26+0xf000] ;  /* 0x00f0001a5608783b */ /* 0x000e6e0008000200 */
[C---:B--2---:R-:W-:Y:S08]  /*3270*/  HMMA.16816.F32.BF16 R28, R12.reuse, R4, R28 ;  /* 0x000000040c1c723c */ /* 0x044ff0000004181c */
[C---:B------:R-:W-:Y:S01]  /*3280*/  HMMA.16816.F32.BF16 R24, R12.reuse, R6, R24 ;  /* 0x000000060c18723c */ /* 0x040fe20000041818 */
[----:B------:R-:W2:Y:S04]  /*3290*/  LDSM.16.M88.4 R4, [R86+UR26+0xf800] ;  /* 0x00f8001a5604783b */ /* 0x000ea80008000200 */
[----:B------:R-:W-:Y:S03]  /*32a0*/  LDSM.16.M88.4 R84, [R85+0x6000] ;  /* 0x006000005554783b */ /* 0x000fe60000000200 */
[C---:B----4-:R-:W-:Y:S08]  /*32b0*/  HMMA.16816.F32.BF16 R20, R12.reuse, R48, R20 ;  /* 0x000000300c14723c */ /* 0x050ff00000041814 */
[C---:B------:R-:W-:Y:S01]  /*32c0*/  HMMA.16816.F32.BF16 R16, R12.reuse, R50, R16 ;  /* 0x000000320c10723c */ /* 0x040fe20000041810 */
[----:B------:R-:W-:Y:S07]  /*32d0*/  LDSM.16.M88.4 R48, [R81+0xe800] ;  /* 0x00e800005130783b */ /* 0x000fee0000000200 */
[C---:B---3--:R-:W-:Y:S08]  /*32e0*/  HMMA.16816.F32.BF16 R64, R12.reuse, R44, R64 ;  /* 0x0000002c0c40723c */ /* 0x048ff00000041840 */
[----:B------:R-:W-:Y:S01]  /*32f0*/  HMMA.16816.F32.BF16 R60, R12, R46, R60 ;  /* 0x0000002e0c3c723c */ /* 0x000fe2000004183c */
[----:B------:R-:W3:Y:S04]  /*3300*/  LDSM.16.M88.4 R12, [R80+0xe800] ;  /* 0x00e80000500c783b */ /* 0x000ee80000000200 */
[----:B------:R-:W4:Y:S03]  /*3310*/  LDSM.16.M88.4 R44, [R80+0xf000] ;  /* 0x00f00000502c783b */ /* 0x000f260000000200 */
[C---:B-----5:R-:W-:Y:S08]  /*3320*/  HMMA.16816.F32.BF16 R36, R68.reuse, R52, R36 ;  /* 0x000000344424723c */ /* 0x060ff00000041824 */
[C---:B------:R-:W-:Y:S01]  /*3330*/  HMMA.16816.F32.BF16 R32, R68.reuse, R54, R32 ;  /* 0x000000364420723c */ /* 0x040fe20000041820 */
[----:B------:R-:W-:Y:S07]  /*3340*/  LDSM.16.M88.4 R52, [R81+0xf800] ;  /* 0x00f800005134783b */ /* 0x000fee0000000200 */
[C---:B------:R-:W-:Y:S08]  /*3350*/  HMMA.16816.F32.BF16 R28, R68.reuse, R40, R28 ;  /* 0x00000028441c723c */ /* 0x040ff0000004181c */
[C---:B------:R-:W-:Y:S01]  /*3360*/  HMMA.16816.F32.BF16 R24, R68.reuse, R42, R24 ;  /* 0x0000002a4418723c */ /* 0x040fe20000041818 */
[----:B------:R-:W-:Y:S07]  /*3370*/  LDSM.16.M88.4 R40, [R81+0xf000] ;  /* 0x00f000005128783b */ /* 0x000fee0000000200 */
[C---:B-1----:R-:W-:Y:S08]  /*3380*/  HMMA.16816.F32.BF16 R20, R68.reuse, R8, R20 ;  /* 0x000000084414723c */ /* 0x042ff00000041814 */
[C---:B------:R-:W-:Y:S01]  /*3390*/  HMMA.16816.F32.BF16 R16, R68.reuse, R10, R16 ;  /* 0x0000000a4410723c */ /* 0x040fe20000041810 */
[----:B------:R-:W-:Y:S07]  /*33a0*/  LDSM.16.M88.4 R8, [R81+0xe000] ;  /* 0x00e000005108783b */ /* 0x000fee0000000200 */
[C---:B--2---:R-:W-:Y:S08]  /*33b0*/  HMMA.16816.F32.BF16 R64, R68.reuse, R4, R64 ;  /* 0x000000044440723c */ /* 0x044ff00000041840 */
[----:B------:R-:W-:Y:S01]  /*33c0*/  HMMA.16816.F32.BF16 R60, R68, R6, R60 ;  /* 0x00000006443c723c */ /* 0x000fe2000004183c */
[----:B------:R-:W1:Y:S07]  /*33d0*/  LDSM.16.M88.4 R4, [R80+0xf800] ;  /* 0x00f800005004783b */ /* 0x000e6e0000000200 */
[C---:B------:R-:W-:Y:S08]  /*33e0*/  HMMA.16816.F32.BF16 R36, R72.reuse, R56, R36 ;  /* 0x000000384824723c */ /* 0x040ff00000041824 */
[C---:B------:R-:W-:Y:S08]  /*33f0*/  HMMA.16816.F32.BF16 R32, R72.reuse, R58, R32 ;  /* 0x0000003a4820723c */ /* 0x040ff00000041820 */
[C---:B---3--:R-:W-:Y:S08]  /*3400*/  HMMA.16816.F32.BF16 R28, R72.reuse, R12, R28 ;  /* 0x0000000c481c723c */ /* 0x048ff0000004181c */
[C---:B------:R-:W-:Y:S01]  /*3410*/  HMMA.16816.F32.BF16 R24, R72.reuse, R14, R24 ;  /* 0x0000000e4818723c */ /* 0x040fe20000041818 */
[----:B------:R-:W-:Y:S07]  /*3420*/  LDSM.16.M88.4 R12, [R83+0x6000] ;  /* 0x00600000530c783b */ /* 0x000fee0000000200 */
[C---:B----4-:R-:W-:Y:S01]  /*3430*/  HMMA.16816.F32.BF16 R56, R72.reuse, R44, R20 ;  /* 0x0000002c4838723c */ /* 0x050fe20000041814 */
[----:B------:R-:W2:Y:S07]  /*3440*/  LDSM.16.M88.4 R20, [R79+0xe000] ;  /* 0x00e000004f14783b */ /* 0x000eae0000000200 */
[C---:B-1----:R-:W-:Y:S08]  /*3450*/  HMMA.16816.F32.BF16 R64, R72.reuse, R4, R64 ;  /* 0x000000044840723c */ /* 0x042ff00000041840 */
[----:B------:R-:W-:Y:S01]  /*3460*/  HMMA.16816.F32.BF16 R60, R72, R6, R60 ;  /* 0x00000006483c723c */ /* 0x000fe2000004183c */
[----:B------:R-:W1:Y:S07]  /*3470*/  LDSM.16.M88.4 R4, [R79+0xe800] ;  /* 0x00e800004f04783b */ /* 0x000e6e0000000200 */
[----:B------:R-:W-:Y:S01]  /*3480*/  HMMA.16816.F32.BF16 R36, R84, R8, R36 ;  /* 0x000000085424723c */ /* 0x000fe20000041824 */
[----:B------:R-:W-:Y:S01]  /*3490*/  IMAD.U32 R8, RZ, RZ, UR21 ;  /* 0x00000015ff087e24 */ /* 0x000fe2000f8e00ff */
[----:B------:R-:W-:-:S04]  /*34a0*/  SHF.R.U32.HI R9, RZ, 0x2, R82 ;  /* 0x00000002ff097819 */ /* 0x000fc80000011652 */
[----:B------:R-:W-:Y:S02]  /*34b0*/  LOP3.LUT R9, R9, 0x7, RZ, 0xc0, !PT ;  /* 0x0000000709097812 */ /* 0x000fe400078ec0ff */
[----:B------:R-:W-:Y:S08]  /*34c0*/  HMMA.16816.F32.BF16 R16, R72, R46, R16 ;  /* 0x0000002e4810723c */ /* 0x000ff00000041810 */
[----:B------:R-:W-:Y:S01]  /*34d0*/  HMMA.16816.F32.BF16 R32, R84, R10, R32 ;  /* 0x0000000a5420723c */ /* 0x000fe20000041820 */
[----:B------:R-:W-:Y:S01]  /*34e0*/  LOP3.LUT R11, R88, 0x1f0, RZ, 0xc0, !PT ;  /* 0x000001f0580b7812 */ /* 0x000fe200078ec0ff */
[----:B------:R-:W-:-:S03]  /*34f0*/  IMAD.SHL.U32 R10, R82, 0x2, RZ ;  /* 0x00000002520a7824 */ /* 0x000fc600078e00ff */
[----:B------:R-:W-:Y:S02]  /*3500*/  IADD3 R8, PT, PT, R11, 0x1, R8 ;  /* 0x000000010b087810 */ /* 0x000fe40007ffe008 */
[----:B------:R-:W-:Y:S01]  /*3510*/  LOP3.LUT R10, R10, 0x6, RZ, 0xc0, !PT ;  /* 0x000000060a0a7812 */ /* 0x000fe200078ec0ff */
[----:B--2---:R-:W-:Y:S01]  /*3520*/  HMMA.16816.F32.BF16 R36, R12, R20, R36 ;  /* 0x000000140c24723c */ /* 0x004fe20000041824 */
[----:B------:R-:W-:Y:S01]  /*3530*/  IMAD.U32 R21, RZ, RZ, UR17 ;  /* 0x00000011ff157e24 */ /* 0x000fe2000f8e00ff */
[----:B------:R-:W-:-:S03]  /*3540*/  IADD3 R9, PT, PT, R8, -UR23, R9 ;  /* 0x8000001708097c10 */ /* 0x000fc6000fffe009 */
[----:B------:R-:W-:Y:S01]  /*3550*/  IMAD R21, R21, 0x40, R10 ;  /* 0x0000004015157824 */ /* 0x000fe200078e020a */
[--C-:B------:R-:W-:Y:S02]  /*3560*/  IADD3 R9, PT, PT, R9, UR18, R218.reuse ;  /* 0x0000001209097c10 */ /* 0x100fe4000fffe0da */
[C---:B------:R-:W-:Y:S01]  /*3570*/  HMMA.16816.F32.BF16 R28, R84.reuse, R48, R28 ;  /* 0x00000030541c723c */ /* 0x040fe2000004181c */
[----:B------:R-:W-:Y:S01]  /*3580*/  VIADD R8, R21, 0xffffffc0 ;  /* 0xffffffc015087836 */ /* 0x000fe20000000000 */
[----:B------:R-:W-:Y:S01]  /*3590*/  VIMNMX R221, PT, PT, R9, UR22, PT ;  /* 0x0000001609dd7c48 */ /* 0x000fe2000bfe0100 */
[----:B------:R-:W-:Y:S01]  /*35a0*/  VIADD R10, R21, 0xffffffc1 ;  /* 0xffffffc1150a7836 */ /* 0x000fe20000000000 */
[----:B------:R-:W-:Y:S01]  /*35b0*/  VIADDMNMX R218, R9, 0x8, R218, PT ;  /* 0x0000000809da7846 */ /* 0x000fe200038001da */
[C---:B------:R-:W-:Y:S01]  /*35c0*/  VIADD R9, R21.reuse, 0xffffffc8 ;  /* 0xffffffc815097836 */ /* 0x040fe20000000000 */
[C---:B------:R-:W-:Y:S01]  /*35d0*/  ISETP.GE.AND P4, PT, R8.reuse, R221, PT ;  /* 0x000000dd0800720c */ /* 0x040fe20003f86270 */
[----:B------:R-:W-:Y:S01]  /*35e0*/  VIADD R20, R21, 0xffffffc9 ;  /* 0xffffffc915147836 */ /* 0x000fe20000000000 */
[----:B------:R-:W-:Y:S01]  /*35f0*/  HMMA.16816.F32.BF16 R56, R84, R40, R56 ;  /* 0x000000285438723c */ /* 0x000fe20000041838 */
[----:B------:R-:W-:-:S02]  /*3600*/  ISETP.GE.AND P1, PT, R8, R218, PT ;  /* 0x000000da0800720c */ /* 0x000fc40003f26270 */
[----:B------:R-:W-:Y:S02]  /*3610*/  FSEL R36, R36, -INF , !P4 ;  /* 0xff80000024247808 */ /* 0x000fe40006000000 */
[CC--:B------:R-:W-:Y:S02]  /*3620*/  ISETP.GE.AND P3, PT, R10.reuse, R221.reuse, PT ;  /* 0x000000dd0a00720c */ /* 0x0c0fe40003f66270 */
[-C--:B------:R-:W-:Y:S01]  /*3630*/  ISETP.GE.AND P5, PT, R10, R218.reuse, PT ;  /* 0x000000da0a00720c */ /* 0x080fe20003fa6270 */
[----:B------:R-:W-:Y:S01]  /*3640*/  HMMA.16816.F32.BF16 R16, R84, R42, R16 ;  /* 0x0000002a5410723c */ /* 0x000fe20000041810 */
[----:B------:R-:W2:Y:S01]  /*3650*/  LDSM.16.M88.4 R40, [R79+0xf000] ;  /* 0x00f000004f28783b */ /* 0x000ea20000000200 */
[C---:B------:R-:W-:Y:S02]  /*3660*/  ISETP.GE.AND P2, PT, R9.reuse, R221, PT ;  /* 0x000000dd0900720c */ /* 0x040fe40003f46270 */
[----:B------:R-:W-:Y:S02]  /*3670*/  ISETP.GE.AND P4, PT, R9, R218, PT ;  /* 0x000000da0900720c */ /* 0x000fe40003f86270 */
[----:B------:R-:W-:-:S02]  /*3680*/  FSEL R44, R39, -INF , !P5 ;  /* 0xff800000272c7808 */ /* 0x000fc40006800000 */
[----:B-1----:R-:W-:Y:S01]  /*3690*/  HMMA.16816.F32.BF16 R8, R12, R4, R28 ;  /* 0x000000040c08723c */ /* 0x002fe2000004181c */
[----:B------:R-:W1:Y:S01]  /*36a0*/  LDSM.16.M88.4 R28, [R79+0xf800] ;  /* 0x00f800004f1c783b */ /* 0x000e620000000200 */
[----:B------:R-:W-:Y:S01]  /*36b0*/  VIADD R4, R21, 0xffffffd0 ;  /* 0xffffffd015047836 */ /* 0x000fe20000000000 */
[----:B------:R-:W-:Y:S01]  /*36c0*/  FSEL R38, R38, -INF , !P1 ;  /* 0xff80000026267808 */ /* 0x000fe20004800000 */
[----:B------:R-:W-:-:S04]  /*36d0*/  DEPBAR.LE SB0, 0x0 ;  /* 0x000080000000791a */ /* 0x000fc80000000000 */
[----:B------:R-:W-:Y:S01]  /*36e0*/  HMMA.16816.F32.BF16 R32, R12, R22, R32 ;  /* 0x000000160c20723c */ /* 0x000fe20000041820 */
[-C--:B------:R-:W-:Y:S01]  /*36f0*/  ISETP.GE.AND P5, PT, R4, R221.reuse, PT ;  /* 0x000000dd0400720c */ /* 0x080fe20003fa6270 */
[----:B------:R-:W-:Y:S01]  /*3700*/  VIADD R23, R21, 0xffffffd8 ;  /* 0xffffffd815177836 */ /* 0x000fe20000000000 */
[----:B------:R-:W-:Y:S02]  /*3710*/  FSEL R48, R37, -INF , !P3 ;  /* 0xff80000025307808 */ /* 0x000fe40005800000 */
[C---:B------:R-:W-:Y:S02]  /*3720*/  ISETP.GE.AND P1, PT, R20.reuse, R221, PT ;  /* 0x000000dd1400720c */ /* 0x040fe40003f26270 */
[-C--:B------:R-:W-:Y:S01]  /*3730*/  ISETP.GE.AND P3, PT, R20, R218.reuse, PT ;  /* 0x000000da1400720c */ /* 0x080fe20003f66270 */
[----:B------:R-:W-:Y:S01]  /*3740*/  HMMA.16816.F32.BF16 R24, R84, R50, R24 ;  /* 0x000000325418723c */ /* 0x000fe20000041818 */
[----:B------:R-:W-:Y:S02]  /*3750*/  VIADD R20, R21, 0xffffffd1 ;  /* 0xffffffd115147836 */ /* 0x000fe40000000000 */
[----:B------:R-:W-:Y:S01]  /*3760*/  FSEL R22, R8, -INF , !P5 ;  /* 0xff80000008167808 */ /* 0x000fe20006800000 */
[----:B------:R-:W-:Y:S01]  /*3770*/  BAR.SYNC.DEFER_BLOCKING 0x0 ;  /* 0x0000000000007b1d */ /* 0x000fe20000010000 */
[----:B------:R-:W-:-:S03]  /*3780*/  ISETP.GE.AND P5, PT, R23, R218, PT ;  /* 0x000000da1700720c */ /* 0x000fc60003fa6270 */
[C---:B------:R-:W-:Y:S03]  /*3790*/  HMMA.16816.F32.BF16 R64, R84.reuse, R52, R64 ;  /* 0x000000345440723c */ /* 0x040fe60000041840 */
[----:B------:R-:W-:Y:S02]  /*37a0*/  FSEL R46, R32, -INF , !P2 ;  /* 0xff800000202e7808 */ /* 0x000fe40005000000 */
[----:B------:R-:W-:Y:S02]  /*37b0*/  ISETP.GE.AND P2, PT, R4, R218, PT ;  /* 0x000000da0400720c */ /* 0x000fe40003f46270 */
[----:B------:R-:W-:Y:S01]  /*37c0*/  FSEL R34, R34, -INF , !P4 ;  /* 0xff80000022227808 */ /* 0x000fe20006000000 */
[----:B------:R-:W-:Y:S01]  /*37d0*/  HMMA.16816.F32.BF16 R60, R84, R54, R60 ;  /* 0x00000036543c723c */ /* 0x000fe2000004183c */
[----:B------:R-:W-:Y:S02]  /*37e0*/  FSEL R50, R33, -INF , !P1 ;  /* 0xff80000021327808 */ /* 0x000fe40004800000 */
[----:B------:R-:W-:-:S02]  /*37f0*/  ISETP.GE.AND P4, PT, R20, R221, PT ;  /* 0x000000dd1400720c */ /* 0x000fc40003f86270 */
[-C--:B------:R-:W-:Y:S01]  /*3800*/  ISETP.GE.AND P1, PT, R20, R218.reuse, PT ;  /* 0x000000da1400720c */ /* 0x080fe20003f26270 */
[----:B------:R-:W-:Y:S01]  /*3810*/  VIADD R20, R21, 0xffffffd9 ;  /* 0xffffffd915147836 */ /* 0x000fe20000000000 */
[----:B------:R-:W-:Y:S01]  /*3820*/  FSEL R32, R35, -INF , !P3 ;  /* 0xff80000023207808 */ /* 0x000fe20005800000 */
[C---:B------:R-:W-:Y:S01]  /*3830*/  HMMA.16816.F32.BF16 R4, R12.reuse, R6, R24 ;  /* 0x000000060c04723c */ /* 0x040fe20000041818 */
[-C--:B------:R-:W-:Y:S01]  /*3840*/  ISETP.GE.AND P3, PT, R23, R221.reuse, PT ;  /* 0x000000dd1700720c */ /* 0x080fe20003f66270 */
[----:B------:R-:W-:Y:S01]  /*3850*/  VIADD R23, R21, 0xffffffe0 ;  /* 0xffffffe015177836 */ /* 0x000fe20000000000 */
[----:B------:R-:W-:Y:S02]  /*3860*/  FSEL R8, R10, -INF , !P2 ;  /* 0xff8000000a087808 */ /* 0x000fe40005000000 */
[----:B------:R-:W-:Y:S01]  /*3870*/  FSEL R26, R9, -INF , !P4 ;  /* 0xff800000091a7808 */ /* 0x000fe20006000000 */
[----:B------:R-:W-:Y:S01]  /*3880*/  VIADD R9, R21, 0xffffffe8 ;  /* 0xffffffe815097836 */ /* 0x000fe20000000000 */
[C---:B------:R-:W-:Y:S01]  /*3890*/  ISETP.GE.AND P2, PT, R20.reuse, R221, PT ;  /* 0x000000dd1400720c */ /* 0x040fe20003f46270 */
[----:B--2---:R-:W-:Y:S01]  /*38a0*/  HMMA.16816.F32.BF16 R56, R12, R40, R56 ;  /* 0x000000280c38723c */ /* 0x004fe20000041838 */
[----:B------:R-:W-:-:S02]  /*38b0*/  ISETP.GE.AND P4, PT, R20, R218, PT ;  /* 0x000000da1400720c */ /* 0x000fc40003f86270 */
[----:B------:R-:W-:Y:S02]  /*38c0*/  FSEL R20, R11, -INF , !P1 ;  /* 0xff8000000b147808 */ /* 0x000fe40004800000 */
[----:B------:R-:W-:-:S03]  /*38d0*/  ISETP.GE.AND P1, PT, R23, R221, PT ;  /* 0x000000dd1700720c */ /* 0x000fc60003f26270 */
[C---:B------:R-:W-:Y:S03]  /*38e0*/  HMMA.16816.F32.BF16 R40, R12.reuse, R42, R16 ;  /* 0x0000002a0c28723c */ /* 0x040fe60000041810 */
[----:B------:R-:W-:Y:S01]  /*38f0*/  FSEL R10, R4, -INF , !P3 ;  /* 0xff800000040a7808 */ /* 0x000fe20005800000 */
[----:B------:R-:W-:Y:S01]  /*3900*/  VIADD R4, R21, 0xffffffe1 ;  /* 0xffffffe115047836 */ /* 0x000fe20000000000 */
[----:B------:R-:W-:Y:S02]  /*3910*/  FSEL R18, R6, -INF , !P5 ;  /* 0xff80000006127808 */ /* 0x000fe40006800000 */
[----:B------:R-:W-:Y:S01]  /*3920*/  FSEL R24, R5, -INF , !P2 ;  /* 0xff80000005187808 */ /* 0x000fe20005000000 */
[----:B-1----:R-:W-:Y:S01]  /*3930*/  HMMA.16816.F32.BF16 R64, R12, R28, R64 ;  /* 0x0000001c0c40723c */ /* 0x002fe20000041840 */
[----:B------:R-:W-:Y:S01]  /*3940*/  FSEL R16, R7, -INF , !P4 ;  /* 0xff80000007107808 */ /* 0x000fe20006000000 */
[----:B------:R-:W-:Y:S01]  /*3950*/  VIADD R5, R21, 0xfffffff0 ;  /* 0xfffffff015057836 */ /* 0x000fe20000000000 */
[----:B------:R-:W-:-:S02]  /*3960*/  ISETP.GE.AND P5, PT, R4, R221, PT ;  /* 0x000000dd0400720c */ /* 0x000fc40003fa6270 */
[----:B------:R-:W-:Y:S01]  /*3970*/  ISETP.GE.AND P2, PT, R4, R218, PT ;  /* 0x000000da0400720c */ /* 0x000fe20003f46270 */
[----:B------:R-:W-:Y:S01]  /*3980*/  VIADD R4, R21, 0xffffffe9 ;  /* 0xffffffe915047836 */ /* 0x000fe20000000000 */
[----:B------:R-:W-:Y:S01]  /*3990*/  ISETP.GE.AND P4, PT, R9, R221, PT ;  /* 0x000000dd0900720c */ /* 0x000fe20003f86270 */
[----:B------:R-:W-:Y:S01]  /*39a0*/  HMMA.16816.F32.BF16 R60, R12, R30, R60 ;  /* 0x0000001e0c3c723c */ /* 0x000fe2000004183c */
[----:B------:R-:W-:Y:S02]  /*39b0*/  FSEL R202, R59, -INF , !P2 ;  /* 0xff8000003bca7808 */ /* 0x000fe40005000000 */
[----:B------:R-:W-:Y:S02]  /*39c0*/  FSEL R200, R40, -INF , !P4 ;  /* 0xff80000028c87808 */ /* 0x000fe40006000000 */
[----:B------:R-:W-:Y:S02]  /*39d0*/  FMNMX3.FTZ R7, R36, R48, R46, !PT ;  /* 0x0000003024077276 */ /* 0x000fe4000781002e */
[----:B------:R-:W-:-:S02]  /*39e0*/  FSEL R228, R57, -INF , !P5 ;  /* 0xff80000039e47808 */ /* 0x000fc40006800000 */
[C---:B------:R-:W-:Y:S02]  /*39f0*/  ISETP.GE.AND P2, PT, R5.reuse, R221, PT ;  /* 0x000000dd0500720c */ /* 0x040fe40003f46270 */
[-C--:B------:R-:W-:Y:S01]  /*3a00*/  ISETP.GE.AND P4, PT, R5, R218.reuse, PT ;  /* 0x000000da0500720c */ /* 0x080fe20003f86270 */
[----:B------:R-:W-:Y:S01]  /*3a10*/  VIADD R5, R21, 0xfffffff8 ;  /* 0xfffffff815057836 */ /* 0x000fe20000000000 */
[----:B------:R-:W-:Y:S02]  /*3a20*/  ISETP.GE.AND P5, PT, R4, R218, PT ;  /* 0x000000da0400720c */ /* 0x000fe40003fa6270 */
[----:B------:R-:W-:Y:S02]  /*3a30*/  FMNMX3.FTZ R7, R7, R50, R22, !PT ;  /* 0x0000003207077276 */ /* 0x000fe40007810016 */
[----:B------:R-:W-:Y:S02]  /*3a40*/  ISETP.GE.AND P3, PT, R23, R218, PT ;  /* 0x000000da1700720c */ /* 0x000fe40003f66270 */
[----:B------:R-:W-:-:S02]  /*3a50*/  FSEL R176, R43, -INF , !P5 ;  /* 0xff8000002bb07808 */ /* 0x000fc40006800000 */
[----:B------:R-:W-:Y:S02]  /*3a60*/  FSEL R226, R64, -INF , !P2 ;  /* 0xff80000040e27808 */ /* 0x000fe40005000000 */
[C---:B------:R-:W-:Y:S02]  /*3a70*/  ISETP.GE.AND P5, PT, R5.reuse, R221, PT ;  /* 0x000000dd0500720c */ /* 0x040fe40003fa6270 */
[----:B------:R-:W-:Y:S02]  /*3a80*/  ISETP.GE.AND P2, PT, R5, R218, PT ;  /* 0x000000da0500720c */ /* 0x000fe40003f46270 */
[----:B------:R-:W-:Y:S02]  /*3a90*/  FSEL R230, R56, -INF , !P1 ;  /* 0xff80000038e67808 */ /* 0x000fe40004800000 */
[----:B------:R-:W-:Y:S02]  /*3aa0*/  FMNMX3.FTZ R5, R38, R44, R34, !PT ;  /* 0x0000002c26057276 */ /* 0x000fe40007810022 */
[----:B------:R-:W-:-:S02]  /*3ab0*/  FMNMX3.FTZ R7, R7, R26, R10, !PT ;  /* 0x0000001a07077276 */ /* 0x000fc4000781000a */
[----:B------:R-:W-:Y:S02]  /*3ac0*/  FSEL R198, R58, -INF , !P3 ;  /* 0xff8000003ac67808 */ /* 0x000fe40005800000 */
[----:B------:R-:W-:Y:S01]  /*3ad0*/  ISETP.GE.AND P3, PT, R4, R221, PT ;  /* 0x000000dd0400720c */ /* 0x000fe20003f66270 */
[----:B------:R-:W-:Y:S01]  /*3ae0*/  VIADD R4, R21, 0xfffffff1 ;  /* 0xfffffff115047836 */ /* 0x000fe20000000000 */
[----:B------:R-:W-:Y:S01]  /*3af0*/  ISETP.GE.AND P1, PT, R9, R218, PT ;  /* 0x000000da0900720c */ /* 0x000fe20003f26270 */
[----:B------:R-:W-:Y:S01]  /*3b00*/  VIADD R21, R21, 0xfffffff9 ;  /* 0xfffffff915157836 */ /* 0x000fe20000000000 */
[----:B------:R-:W-:Y:S02]  /*3b10*/  FMNMX3.FTZ R5, R5, R32, R8, !PT ;  /* 0x0000002005057276 */ /* 0x000fe40007810008 */
[----:B------:R-:W-:Y:S02]  /*3b20*/  FMNMX3.FTZ R7, R7, R24, R230, !PT ;  /* 0x0000001807077276 */ /* 0x000fe400078100e6 */
[----:B------:R-:W-:-:S02]  /*3b30*/  FSEL R178, R42, -INF , !P1 ;  /* 0xff8000002ab27808 */ /* 0x000fc40004800000 */
[-C--:B------:R-:W-:Y:S02]  /*3b40*/  ISETP.GE.AND P1, PT, R4, R221.reuse, PT ;  /* 0x000000dd0400720c */ /* 0x080fe40003f26270 */
[----:B------:R-:W-:Y:S02]  /*3b50*/  FSEL R204, R41, -INF , !P3 ;  /* 0xff80000029cc7808 */ /* 0x000fe40005800000 */
[----:B------:R-:W-:Y:S02]  /*3b60*/  FMNMX3.FTZ R5, R5, R20, R18, !PT ;  /* 0x0000001405057276 */ /* 0x000fe40007810012 */
[----:B------:R-:W-:Y:S02]  /*3b70*/  FMNMX3.FTZ R7, R7, R228, R200, !PT ;  /* 0x000000e407077276 */ /* 0x000fe400078100c8 */
[----:B------:R-:W-:Y:S02]  /*3b80*/  FSEL R212, R66, -INF , !P4 ;  /* 0xff80000042d47808 */ /* 0x000fe40006000000 */
[----:B------:R-:W-:-:S02]  /*3b90*/  ISETP.GE.AND P4, PT, R21, R221, PT ;  /* 0x000000dd1500720c */ /* 0x000fc40003f86270 */
[----:B------:R-:W-:Y:S02]  /*3ba0*/  FSEL R224, R65, -INF , !P1 ;  /* 0xff80000041e07808 */ /* 0x000fe40004800000 */
[----:B------:R-:W-:Y:S02]  /*3bb0*/  FSEL R222, R60, -INF , !P5 ;  /* 0xff8000003cde7808 */ /* 0x000fe40006800000 */
[----:B------:R-:W-:Y:S02]  /*3bc0*/  FMNMX3.FTZ R5, R5, R16, R198, !PT ;  /* 0x0000001005057276 */ /* 0x000fe400078100c6 */
[----:B------:R-:W-:Y:S02]  /*3bd0*/  FMNMX3.FTZ R7, R7, R204, R226, !PT ;  /* 0x000000cc07077276 */ /* 0x000fe400078100e2 */
[-C--:B------:R-:W-:Y:S02]  /*3be0*/  ISETP.GE.AND P3, PT, R4, R218.reuse, PT ;  /* 0x000000da0400720c */ /* 0x080fe40003f66270 */
[----:B------:R-:W-:-:S02]  /*3bf0*/  ISETP.GE.AND P1, PT, R21, R218, PT ;  /* 0x000000da1500720c */ /* 0x000fc40003f26270 */
[----:B------:R-:W-:Y:S02]  /*3c00*/  FSEL R214, R61, -INF , !P4 ;  /* 0xff8000003dd67808 */ /* 0x000fe40006000000 */
[----:B------:R-:W-:Y:S02]  /*3c10*/  FMNMX3.FTZ R5, R5, R202, R178, !PT ;  /* 0x000000ca05057276 */ /* 0x000fe400078100b2 */
[----:B------:R-:W-:Y:S02]  /*3c20*/  FMNMX3.FTZ R7, R7, R224, R222, !PT ;  /* 0x000000e007077276 */ /* 0x000fe400078100de */
[----:B------:R-:W-:Y:S02]  /*3c30*/  FSEL R210, R67, -INF , !P3 ;  /* 0xff80000043d27808 */ /* 0x000fe40005800000 */
[----:B------:R-:W-:Y:S02]  /*3c40*/  FSEL R208, R62, -INF , !P2 ;  /* 0xff8000003ed07808 */ /* 0x000fe40005000000 */
[----:B------:R-:W-:-:S02]  /*3c50*/  FSEL R206, R63, -INF , !P1 ;  /* 0xff8000003fce7808 */ /* 0x000fc40004800000 */
[----:B------:R-:W-:Y:S02]  /*3c60*/  FMNMX3.FTZ R11, R5, R176, R212, !PT ;  /* 0x000000b0050b7276 */ /* 0x000fe400078100d4 */
[----:B------:R-:W-:Y:S01]  /*3c70*/  FMNMX.FTZ R13, R214, R7, !PT ;  /* 0x00000007d60d7209 */ /* 0x000fe20007810000 */
[----:B------:R-:W-:Y:S06]  /*3c80*/  BRA.U !UP2, `(.L_x_21) ;  /* 0x000000010abc7547 */ /* 0x000fec000b800000 */
[----:B------:R-:W-:-:S04]  /*3c90*/  UIADD3 UR18, UPT, UPT, UR17, -0x2, URZ ;  /* 0xfffffffe11127890 */ /* 0x000fc8000fffe0ff */
[----:B------:R-:W-:Y:S02]  /*3ca0*/  UIMAD.WIDE.U32 UR34, UR31, UR18, URZ ;  /* 0x000000121f2272a5 */ /* 0x000fe4000f8e00ff */
[----:B------:R-:W-:Y:S02]  /*3cb0*/  UIMAD UR23, UR30, UR18, URZ ;  /* 0x000000121e1772a4 */ /* 0x000fe4000f8e02ff */
[----:B------:R-:W-:Y:S02]  /*3cc0*/  UIADD3 UR21, UP0, UPT, UR33, UR34, URZ ;  /* 0x0000002221157290 */ /* 0x000fe4000ff1e0ff */
[----:B------:R-:W-:Y:S01]  /*3cd0*/  UIADD3 UR23, UPT, UPT, UR35, UR23, URZ ;  /* 0x0000001723177290 */ /* 0x000fe2000fffe0ff */
[----:B------:R-:W-:Y:S01]  /*3ce0*/  IMAD.U32 R6, RZ, RZ, UR34 ;  /* 0x00000022ff067e24 */ /* 0x000fe2000f8e00ff */
[----:B------:R-:W-:Y:S01]  /*3cf0*/  UIADD3 UR22, UP1, UPT, UR33, UR21, URZ ;  /* 0x0000001521167290 */ /* 0x000fe2000ff3e0ff */
[----:B------:R-:W-:Y:S01]  /*3d00*/  IMAD.U32 R7, RZ, RZ, UR35 ;  /* 0x00000023ff077e24 */ /* 0x000fe2000f8e00ff */
[----:B------:R-:W-:Y:S01]  /*3d10*/  UIADD3.X UR18, UPT, UPT, UR32, UR23, URZ, UP0, !UPT ;  /* 0x0000001720127290 */ /* 0x000fe200087fe4ff */
[----:B------:R-:W-:Y:S01]  /*3d20*/  IMAD.U32 R9, RZ, RZ, UR21 ;  /* 0x00000015ff097e24 */ /* 0x000fe2000f8e00ff */
[CC--:B------:R-:W-:Y:S01]  /*3d30*/  LEA R40, P1, R6.reuse, R220.reuse, 0x1 ;  /* 0x000000dc06287211 */ /* 0x0c0fe200078208ff */
[----:B------:R-:W-:Y:S01]  /*3d40*/  IMAD.U32 R4, RZ, RZ, UR23 ;  /* 0x00000017ff047e24 */ /* 0x000fe2000f8e00ff */
[----:B------:R-:W-:Y:S01]  /*3d50*/  ULEA UR27, UP0, UR10, UR21, 0x5 ;  /* 0x000000150a1b7291 */ /* 0x000fe2000f8028ff */
[----:B------:R-:W-:Y:S01]  /*3d60*/  MOV R7, UR22 ;  /* 0x0000001600077c02 */ /* 0x000fe20008000f00 */
[----:B------:R-:W-:Y:S01]  /*3d70*/  UIADD3.X UR21, UPT, UPT, UR32, UR18, URZ, UP1, !UPT ;  /* 0x0000001220157290 */ /* 0x000fe20008ffe4ff */
[----:B------:R-:W-:Y:S01]  /*3d80*/  IMAD.U32 R12, RZ, RZ, UR18 ;  /* 0x00000012ff0c7e24 */ /* 0x000fe2000f8e00ff */
[-C--:B------:R-:W-:Y:S01]  /*3d90*/  LEA.HI.X R41, R6, R219.reuse, R4, 0x1, P1 ;  /* 0x000000db06297211 */ /* 0x080fe200008f0c04 */
[----:B------:R-:W-:Y:S01]  /*3da0*/  ULEA.HI.X UR23, UR10, UR18, UR11, 0x5, UP0 ;  /* 0x000000120a177291 */ /* 0x000fe200080f2c0b */
[-C--:B------:R-:W-:Y:S01]  /*3db0*/  LEA R30, P3, R9, R220.reuse, 0x1 ;  /* 0x000000dc091e7211 */ /* 0x080fe200078608ff */
[----:B------:R-:W-:Y:S01]  /*3dc0*/  IMAD.U32 R5, RZ, RZ, UR27 ;  /* 0x0000001bff057e24 */ /* 0x000fe2000f8e00ff */
[-C--:B------:R-:W-:Y:S01]  /*3dd0*/  LEA R28, P2, R7, R220.reuse, 0x1 ;  /* 0x000000dc071c7211 */ /* 0x080fe200078408ff */
[----:B------:R-:W-:Y:S01]  /*3de0*/  @!PT LDS RZ, [RZ] ;  /* 0x00000000fffff984 */ /* 0x000fe20000000800 */
[----:B------:R-:W-:Y:S01]  /*3df0*/  @!PT LDS RZ, [RZ] ;  /* 0x00000000fffff984 */ /* 0x000fe20000000800 */
[----:B------:R-:W-:Y:S01]  /*3e00*/  @!PT LDS RZ, [RZ] ;  /* 0x00000000fffff984 */ /* 0x000fe20000000800 */
[----:B------:R1:W-:Y:S01]  /*3e10*/  LDGSTS.E.BYPASS.LTC128B.128 [R77+0x8000], desc[UR14][R40.64] ;  /* 0x08000000284d7fae */ /* 0x0003e2000b981a0e */
[----:B------:R-:W-:Y:S01]  /*3e20*/  MOV R6, UR21 ;  /* 0x0000001500067c02 */ /* 0x000fe20008000f00 */
[----:B------:R-:W-:Y:S01]  /*3e30*/  IMAD.U32 R4, RZ, RZ, UR23 ;  /* 0x00000017ff047e24 */ /* 0x000fe2000f8e00ff */
[----:B------:R-:W-:Y:S01]  /*3e40*/  LEA.HI.X R31, R9, R219, R12, 0x1, P3 ;  /* 0x000000db091f7211 */ /* 0x000fe200018f0c0c */
[----:B------:R1:W-:Y:S01]  /*3e50*/  LDGSTS.E.BYPASS.LTC128B.128 [R77+0xa000], desc[UR14][R40.64+0x80] ;  /* 0x0a000080284d7fae */ /* 0x0003e2000b981a0e */
[----:B------:R-:W-:-:S02]  /*3e60*/  LEA R14, P1, R5, R220, 0x1 ;  /* 0x000000dc050e7211 */ /* 0x000fc400078208ff */
[-C--:B------:R-:W-:Y:S01]  /*3e70*/  LEA.HI.X R29, R7, R219.reuse, R6, 0x1, P2 ;  /* 0x000000db071d7211 */ /* 0x080fe200010f0c06 */
[----:B------:R1:W-:Y:S01]  /*3e80*/  LDGSTS.E.BYPASS.LTC128B.128 [R77+0xc000], desc[UR14][R40.64+0x100] ;  /* 0x0c000100284d7fae */ /* 0x0003e2000b981a0e */
[----:B------:R-:W-:-:S03]  /*3e90*/  LEA.HI.X R15, R5, R219, R4, 0x1, P1 ;  /* 0x000000db050f7211 */ /* 0x000fc600008f0c04 */
[----:B------:R1:W-:Y:S04]  /*3ea0*/  LDGSTS.E.BYPASS.LTC128B.128 [R77+0xe000], desc[UR14][R40.64+0x180] ;  /* 0x0e000180284d7fae */ /* 0x0003e8000b981a0e */
        /* <DEDUP_REMOVED lines=12> */
[----:B------:R-:W0:Y:S02]  /*3f70*/  LDGDEPBAR ;  /* 0x00000000000079af */ /* 0x000e240000000000 */
.L_x_21:
[----:B------:R-:W-:Y:S01]  /*3f80*/  FMNMX3.FTZ R11, R11, R210, R208, !PT ;  /* 0x000000d20b0b7276 */ /* 0x000fe200078100d0 */
[----:B------:R-:W2:Y:S01]  /*3f90*/  SHFL.BFLY PT, R4, R13, 0x2, 0x1f ;  /* 0x0c401f000d047f89 */ /* 0x000ea200000e0000 */
[----:B------:R-:W3:Y:S01]  /*3fa0*/  LDCU UR18, c[0x0][0x45c] ;  /* 0x00008b80ff1277ac */ /* 0x000ee20008000800 */
[----:B------:R-:W-:Y:S02]  /*3fb0*/  LOP3.LUT R217, R3, 0x200, R78, 0xf8, !PT ;  /* 0x0000020003d97812 */ /* 0x000fe400078ef84e */
[----:B------:R-:W-:Y:S02]  /*3fc0*/  FMNMX.FTZ R6, R206, R11, !PT ;  /* 0x0000000bce067209 */ /* 0x000fe40007810000 */
[----:B------:R-:W-:-:S03]  /*3fd0*/  LEA R217, R217, UR26, 0x1 ;  /* 0x0000001ad9d97c11 */ /* 0x000fc6000f8e08ff */
[----:B------:R-:W4:Y:S01]  /*3fe0*/  SHFL.BFLY PT, R5, R6, 0x2, 0x1f ;  /* 0x0c401f0006057f89 */ /* 0x000f2200000e0000 */
[-C--:B------:R-:W-:Y:S02]  /*3ff0*/  IADD3 R197, PT, PT, R76, R217.reuse, RZ ;  /* 0x000000d94cc57210 */ /* 0x080fe40007ffe0ff */
[----:B------:R-:W-:Y:S01]  /*4000*/  IADD3 R194, PT, PT, R196, R217, RZ ;  /* 0x000000d9c4c27210 */ /* 0x000fe20007ffe0ff */
[----:B------:R-:W-:Y:S03]  /*4010*/  LDSM.16.MT88.4 R156, [R217+0x10000] ;  /* 0x01000000d99c783b */ /* 0x000fe60000004200 */
[----:B------:R-:W-:Y:S01]  /*4020*/  IADD3 R193, PT, PT, R76, R194, RZ ;  /* 0x000000c24cc17210 */ /* 0x000fe20007ffe0ff */
[----:B-1----:R-:W-:Y:S04]  /*4030*/  LDSM.16.MT88.4 R40, [R197+0x10000] ;  /* 0x01000000c528783b */ /* 0x002fe80000004200 */
[----:B------:R-:W-:Y:S01]  /*4040*/  LDSM.16.MT88.4 R72, [R197+0x12000] ;  /* 0x01200000c548783b */ /* 0x000fe20000004200 */
[----:B--2---:R-:W-:-:S03]  /*4050*/  FMNMX.FTZ R7, R13, R4, !PT ;  /* 0x000000040d077209 */ /* 0x004fc60007810000 */
[----:B------:R-:W-:Y:S04]  /*4060*/  LDSM.16.MT88.4 R104, [R197+0x14000] ;  /* 0x01400000c568783b */ /* 0x000fe80000004200 */
[----:B------:R-:W1:Y:S01]  /*4070*/  SHFL.BFLY PT, R164, R7, 0x1, 0x1f ;  /* 0x0c201f0007a47f89 */ /* 0x000e6200000e0000 */
[----:B----4-:R-:W-:-:S03]  /*4080*/  FMNMX.FTZ R5, R6, R5, !PT ;  /* 0x0000000506057209 */ /* 0x010fc60007810000 */
[----:B------:R-:W-:Y:S04]  /*4090*/  LDSM.16.MT88.4 R136, [R197+0x16000] ;  /* 0x01600000c588783b */ /* 0x000fe80000004200 */
[----:B------:R-:W2:Y:S04]  /*40a0*/  SHFL.BFLY PT, R4, R5, 0x1, 0x1f ;  /* 0x0c201f0005047f89 */ /* 0x000ea800000e0000 */
[----:B------:R-:W-:Y:S04]  /*40b0*/  LDSM.16.MT88.4 R56, [R193+0x10000] ;  /* 0x01000000c138783b */ /* 0x000fe80000004200 */
[----:B------:R-:W-:Y:S04]  /*40c0*/  LDSM.16.MT88.4 R64, [R217+0x12000] ;  /* 0x01200000d940783b */ /* 0x000fe80000004200 */
[----:B------:R-:W-:Y:S01]  /*40d0*/  LDSM.16.MT88.4 R80, [R194+0x12000] ;  /* 0x01200000c250783b */ /* 0x000fe20000004200 */
[----:B-1----:R-:W-:-:S03]  /*40e0*/  FMNMX.FTZ R164, R7, R164, !PT ;  /* 0x000000a407a47209 */ /* 0x002fc60007810000 */
[----:B------:R-:W-:Y:S01]  /*40f0*/  LDSM.16.MT88.4 R88, [R193+0x12000] ;  /* 0x01200000c158783b */ /* 0x000fe20000004200 */
[C---:B------:R-:W-:Y:S01]  /*4100*/  FSETP.NEU.FTZ.AND P1, PT, R164.reuse, -INF , PT ;  /* 0xff800000a400780b */ /* 0x040fe20003f3d000 */
[----:B---3--:R-:W-:Y:S02]  /*4110*/  FMUL.FTZ R207, R164, UR18 ;  /* 0x00000012a4cf7c20 */ /* 0x008fe40008410000 */
[----:B------:R-:W-:Y:S01]  /*4120*/  LDSM.16.MT88.4 R96, [R217+0x14000] ;  /* 0x01400000d960783b */ /* 0x000fe20000004200 */
[----:B--2---:R-:W-:-:S03]  /*4130*/  FMNMX.FTZ R3, R5, R4, !PT ;  /* 0x0000000405037209 */ /* 0x004fc60007810000 */
[----:B------:R-:W-:Y:S01]  /*4140*/  LDSM.16.MT88.4 R112, [R194+0x14000] ;  /* 0x01400000c270783b */ /* 0x000fe20000004200 */
[----:B------:R-:W-:Y:S02]  /*4150*/  FSEL R207, R207, RZ, P1 ;  /* 0x000000ffcfcf7208 */ /* 0x000fe40000800000 */
[C---:B------:R-:W-:Y:S01]  /*4160*/  FSETP.NEU.FTZ.AND P1, PT, R3.reuse, -INF , PT ;  /* 0xff8000000300780b */ /* 0x040fe20003f3d000 */
[----:B------:R-:W-:Y:S01]  /*4170*/  FMUL.FTZ R205, R3, UR18 ;  /* 0x0000001203cd7c20 */ /* 0x000fe20008410000 */
[----:B------:R-:W-:Y:S01]  /*4180*/  LDSM.16.MT88.4 R120, [R193+0x14000] ;  /* 0x01400000c178783b */ /* 0x000fe20000004200 */
[--C-:B------:R-:W-:Y:S01]  /*4190*/  FFMA.FTZ R191, R48, UR18, -R207.reuse ;  /* 0x0000001230bf7c23 */ /* 0x100fe200080108cf */
[--C-:B------:R-:W-:Y:S01]  /*41a0*/  FFMA.FTZ R187, R50, UR18, -R207.reuse ;  /* 0x0000001232bb7c23 */ /* 0x100fe200080108cf */
[--C-:B------:R-:W-:Y:S01]  /*41b0*/  FFMA.FTZ R192, R36, UR18, -R207.reuse ;  /* 0x0000001224c07c23 */ /* 0x100fe200080108cf */
[----:B------:R-:W-:Y:S01]  /*41c0*/  FSEL R205, R205, RZ, P1 ;  /* 0x000000ffcdcd7208 */ /* 0x000fe20000800000 */
[----:B------:R-:W1:Y:S01]  /*41d0*/  LDSM.16.MT88.4 R48, [R194+0x10000] ;  /* 0x01000000c230783b */ /* 0x000e620000004200 */
[--C-:B------:R-:W-:Y:S01]  /*41e0*/  FFMA.FTZ R188, R46, UR18, -R207.reuse ;  /* 0x000000122ebc7c23 */ /* 0x100fe200080108cf */
[----:B------:R-:W-:Y:S01]  /*41f0*/  MUFU.EX2 R191, R191 ;  /* 0x000000bf00bf7308 */ /* 0x000fe20000000800 */
[----:B------:R-:W-:Y:S01]  /*4200*/  FFMA.FTZ R180, R10, UR18, -R207 ;  /* 0x000000120ab47c23 */ /* 0x000fe200080108cf */
[----:B------:R-:W2:Y:S01]  /*4210*/  LDSM.16.MT88.4 R128, [R217+0x16000] ;  /* 0x01600000d980783b */ /* 0x000ea20000004200 */
[--C-:B------:R-:W-:Y:S01]  /*4220*/  FFMA.FTZ R190, R38, UR18, -R205.reuse ;  /* 0x0000001226be7c23 */ /* 0x100fe200080108cd */
[--C-:B------:R-:W-:Y:S01]  /*4230*/  FFMA.FTZ R189, R44, UR18, -R205.reuse ;  /* 0x000000122cbd7c23 */ /* 0x100fe200080108cd */
[--C-:B------:R-:W-:Y:S01]  /*4240*/  FFMA.FTZ R186, R34, UR18, -R205.reuse ;  /* 0x0000001222ba7c23 */ /* 0x100fe200080108cd */
[----:B------:R-:W3:Y:S01]  /*4250*/  LDSM.16.MT88.4 R144, [R194+0x16000] ;  /* 0x01600000c290783b */ /* 0x000ee20000004200 */
[--C-:B------:R-:W-:Y:S01]  /*4260*/  FFMA.FTZ R185, R32, UR18, -R205.reuse ;  /* 0x0000001220b97c23 */ /* 0x100fe200080108cd */
[----:B------:R-:W4:Y:S01]  /*4270*/  MUFU.EX2 R192, R192 ;  /* 0x000000c000c07308 */ /* 0x000f220000000800 */
[----:B------:R-:W-:Y:S01]  /*4280*/  FFMA.FTZ R182, R8, UR18, -R205 ;  /* 0x0000001208b67c23 */ /* 0x000fe200080108cd */
[----:B------:R-:W5:Y:S01]  /*4290*/  LDSM.16.MT88.4 R4, [R193+0x16000] ;  /* 0x01600000c104783b */ /* 0x000f620000004200 */
[--C-:B------:R-:W-:Y:S01]  /*42a0*/  FFMA.FTZ R184, R22, UR18, -R207.reuse ;  /* 0x0000001216b87c23 */ /* 0x100fe200080108cf */
[----:B------:R-:W-:Y:S01]  /*42b0*/  MUFU.EX2 R188, R188 ;  /* 0x000000bc00bc7308 */ /* 0x000fe20000000800 */
[--C-:B------:R-:W-:Y:S01]  /*42c0*/  FFMA.FTZ R183, R26, UR18, -R207.reuse ;  /* 0x000000121ab77c23 */ /* 0x100fe200080108cf */
[----:B------:R-:W5:Y:S01]  /*42d0*/  LDSM.16.MT88.4 R12, [R197+0x10800] ;  /* 0x01080000c50c783b */ /* 0x000f620000004200 */
[----:B------:R-:W-:Y:S01]  /*42e0*/  FFMA.FTZ R167, R24, UR18, -R207 ;  /* 0x0000001218a77c23 */ /* 0x000fe200080108cf */
[----:B------:R-:W1:Y:S01]  /*42f0*/  MUFU.EX2 R187, R187 ;  /* 0x000000bb00bb7308 */ /* 0x000e620000000800 */
[--C-:B------:R-:W-:Y:S01]  /*4300*/  FFMA.FTZ R181, R20, UR18, -R205.reuse ;  /* 0x0000001214b57c23 */ /* 0x100fe200080108cd */
[----:B------:R-:W5:Y:S01]  /*4310*/  LDSM.16.MT88.4 R8, [R197+0x12800] ;  /* 0x01280000c508783b */ /* 0x000f620000004200 */
[--C-:B------:R-:W-:Y:S01]  /*4320*/  FFMA.FTZ R166, R18, UR18, -R205.reuse ;  /* 0x0000001212a67c23 */ /* 0x100fe200080108cd */
[----:B------:R-:W-:Y:S01]  /*4330*/  MUFU.EX2 R190, R190 ;  /* 0x000000be00be7308 */ /* 0x000fe20000000800 */
[----:B------:R-:W-:Y:S01]  /*4340*/  FFMA.FTZ R165, R16, UR18, -R205 ;  /* 0x0000001210a57c23 */ /* 0x000fe200080108cd */
[----:B----4-:R-:W-:Y:S01]  /*4350*/  F2FP.BF16.F32.PACK_AB R148, R191, R192 ;  /* 0x000000c0bf94723e */ /* 0x010fe200000010ff */
[----:B------:R-:W4:Y:S01]  /*4360*/  LDSM.16.MT88.4 R16, [R197+0x16800] ;  /* 0x01680000c510783b */ /* 0x000f220000004200 */
[----:B------:R-:W2:Y:S01]  /*4370*/  MUFU.EX2 R189, R189 ;  /* 0x000000bd00bd7308 */ /* 0x000ea20000000800 */
[--C-:B------:R-:W-:Y:S01]  /*4380*/  FFMA.FTZ R195, R230, UR18, -R207.reuse ;  /* 0x00000012e6c37c23 */ /* 0x100fe200080108cf */
[----:B------:R-:W-:Y:S01]  /*4390*/  FFMA.FTZ R199, R200, UR18, -R207 ;  /* 0x00000012c8c77c23 */ /* 0x000fe200080108cf */
[----:B------:R-:W4:Y:S01]  /*43a0*/  LDSM.16.MT88.4 R20, [R197+0x14800] ;  /* 0x01480000c514783b */ /* 0x000f220000004200 */
[----:B------:R-:W-:Y:S01]  /*43b0*/  MUFU.EX2 R186, R186 ;  /* 0x000000ba00ba7308 */ /* 0x000fe20000000800 */
[--C-:B------:R-:W-:Y:S01]  /*43c0*/  FFMA.FTZ R203, R198, UR18, -R205.reuse ;  /* 0x00000012c6cb7c23 */ /* 0x100fe200080108cd */
[----:B-1----:R-:W-:Y:S01]  /*43d0*/  F2FP.BF16.F32.PACK_AB R150, R187, R188 ;  /* 0x000000bcbb96723e */ /* 0x002fe200000010ff */
[----:B------:R-:W-:Y:S01]  /*43e0*/  LDSM.16.MT88.4 R24, [R217+0x14800] ;  /* 0x01480000d918783b */ /* 0x000fe20000004200 */
[----:B------:R-:W1:Y:S01]  /*43f0*/  MUFU.EX2 R185, R185 ;  /* 0x000000b900b97308 */ /* 0x000e620000000800 */
[--C-:B------:R-:W-:Y:S01]  /*4400*/  FFMA.FTZ R202, R202, UR18, -R205.reuse ;  /* 0x00000012caca7c23 */ /* 0x100fe200080108cd */
[----:B------:R-:W-:Y:S01]  /*4410*/  FFMA.FTZ R201, R178, UR18, -R205 ;  /* 0x00000012b2c97c23 */ /* 0x000fe200080108cd */
[----:B------:R-:W-:Y:S01]  /*4420*/  LDSM.16.MT88.4 R28, [R193+0x12800] ;  /* 0x01280000c11c783b */ /* 0x000fe20000004200 */
[----:B------:R-:W-:Y:S01]  /*4430*/  MUFU.EX2 R184, R184 ;  /* 0x000000b800b87308 */ /* 0x000fe20000000800 */
[--C-:B------:R-:W-:Y:S01]  /*4440*/  FFMA.FTZ R228, R228, UR18, -R207.reuse ;  /* 0x00000012e4e47c23 */ /* 0x100fe200080108cf */
[----:B--2---:R-:W-:Y:S01]  /*4450*/  F2FP.BF16.F32.PACK_AB R149, R189, R190 ;  /* 0x000000bebd95723e */ /* 0x004fe200000010ff */
[----:B------:R-:W-:Y:S01]  /*4460*/  LDSM.16.MT88.4 R172, [R194+0x10800] ;  /* 0x01080000c2ac783b */ /* 0x000fe20000004200 */
[----:B------:R-:W2:Y:S01]  /*4470*/  MUFU.EX2 R183, R183 ;  /* 0x000000b700b77308 */ /* 0x000ea20000000800 */
[----:B------:R-:W-:Y:S01]  /*4480*/  FFMA.FTZ R225, R214, UR18, -R207 ;  /* 0x00000012d6e17c23 */ /* 0x000fe200080108cf */
[--C-:B------:R-:W-:Y:S01]  /*4490*/  FFMA.FTZ R206, R206, UR18, -R205.reuse ;  /* 0x00000012cece7c23 */ /* 0x100fe200080108cd */
[----:B------:R-:W-:Y:S01]  /*44a0*/  LDSM.16.MT88.4 R168, [R193+0x10800] ;  /* 0x01080000c1a8783b */ /* 0x000fe20000004200 */
[----:B------:R-:W-:Y:S01]  /*44b0*/  MUFU.EX2 R180, R180 ;  /* 0x000000b400b47308 */ /* 0x000fe20000000800 */
[----:B------:R-:W-:Y:S01]  /*44c0*/  FFMA.FTZ R210, R210, UR18, -R205 ;  /* 0x00000012d2d27c23 */ /* 0x000fe200080108cd */
[----:B-1----:R-:W-:Y:S01]  /*44d0*/  F2FP.BF16.F32.PACK_AB R151, R185, R186 ;  /* 0x000000bab997723e */ /* 0x002fe200000010ff */
[----:B------:R-:W-:Y:S01]  /*44e0*/  LDSM.16.MT88.4 R32, [R194+0x12800] ;  /* 0x01280000c220783b */ /* 0x000fe20000004200 */
[----:B------:R-:W-:Y:S01]  /*44f0*/  MUFU.EX2 R167, R167 ;  /* 0x000000a700a77308 */ /* 0x000fe20000000800 */
[----:B------:R-:W-:Y:S01]  /*4500*/  FADD.FTZ R191, R192, R191 ;  /* 0x000000bfc0bf7221 */ /* 0x000fe20000010000 */
[----:B------:R-:W-:-:S02]  /*4510*/  FADD.FTZ R189, R190, R189 ;  /* 0x000000bdbebd7221 */ /* 0x000fc40000010000 */
[----:B------:R-:W-:Y:S01]  /*4520*/  MUFU.EX2 R182, R182 ;  /* 0x000000b600b67308 */ /* 0x000fe20000000800 */
[C---:B------:R-:W-:Y:S01]  /*4530*/  HMMA.16816.F32.BF16 R36, R148.reuse, R40, RZ ;  /* 0x000000289424723c */ /* 0x040fe200000418ff */
[----:B------:R-:W-:Y:S01]  /*4540*/  FADD.FTZ R188, R188, R191 ;  /* 0x000000bfbcbc7221 */ /* 0x000fe20000010000 */
[----:B------:R-:W-:Y:S01]  /*4550*/  FADD.FTZ R186, R186, R189 ;  /* 0x000000bdbaba7221 */ /* 0x000fe20000010000 */
[----:B------:R-:W1:Y:S02]  /*4560*/  MUFU.EX2 R181, R181 ;  /* 0x000000b500b57308 */ /* 0x000e640000000800 */
[----:B------:R-:W-:Y:S01]  /*4570*/  FADD.FTZ R187, R187, R188 ;  /* 0x000000bcbbbb7221 */ /* 0x000fe20000010000 */
[----:B------:R-:W-:Y:S01]  /*4580*/  FADD.FTZ R185, R185, R186 ;  /* 0x000000bab9b97221 */ /* 0x000fe20000010000 */
[----:B------:R-:W-:Y:S01]  /*4590*/  MUFU.EX2 R166, R166 ;  /* 0x000000a600a67308 */ /* 0x000fe20000000800 */
[C---:B------:R-:W-:Y:S03]  /*45a0*/  HMMA.16816.F32.BF16 R68, R148.reuse, R72, RZ ;  /* 0x000000489444723c */ /* 0x040fe600000418ff */
[----:B------:R-:W4:Y:S04]  /*45b0*/  MUFU.EX2 R165, R165 ;  /* 0x000000a500a57308 */ /* 0x000f280000000800 */
[----:B------:R-:W-:Y:S01]  /*45c0*/  MUFU.EX2 R195, R195 ;  /* 0x000000c300c37308 */ /* 0x000fe20000000800 */
[C---:B------:R-:W-:Y:S03]  /*45d0*/  HMMA.16816.F32.BF16 R40, R148.reuse, R42, RZ ;  /* 0x0000002a9428723c */ /* 0x040fe600000418ff */
[----:B------:R-:W4:Y:S04]  /*45e0*/  MUFU.EX2 R200, R228 ;  /* 0x000000e400c87308 */ /* 0x000f280000000800 */
[----:B------:R-:W-:Y:S01]  /*45f0*/  MUFU.EX2 R199, R199 ;  /* 0x000000c700c77308 */ /* 0x000fe20000000800 */
[C---:B------:R-:W-:Y:S03]  /*4600*/  HMMA.16816.F32.BF16 R72, R148.reuse, R74, RZ ;  /* 0x0000004a9448723c */ /* 0x040fe600000418ff */
[----:B------:R-:W-:Y:S04]  /*4610*/  MUFU.EX2 R203, R203 ;  /* 0x000000cb00cb7308 */ /* 0x000fe80000000800 */
[----:B------:R-:W4:Y:S01]  /*4620*/  MUFU.EX2 R202, R202 ;  /* 0x000000ca00ca7308 */ /* 0x000f220000000800 */
[C---:B------:R-:W-:Y:S03]  /*4630*/  HMMA.16816.F32.BF16 R100, R148.reuse, R104, RZ ;  /* 0x000000689464723c */ /* 0x040fe600000418ff */
[----:B------:R-:W-:Y:S04]  /*4640*/  MUFU.EX2 R201, R201 ;  /* 0x000000c900c97308 */ /* 0x000fe80000000800 */
[----:B------:R-:W-:Y:S01]  /*4650*/  MUFU.EX2 R225, R225 ;  /* 0x000000e100e17308 */ /* 0x000fe20000000800 */
[C---:B------:R-:W-:Y:S03]  /*4660*/  HMMA.16816.F32.BF16 R132, R148.reuse, R136, RZ ;  /* 0x000000889484723c */ /* 0x040fe600000418ff */
[----:B------:R-:W-:Y:S05]  /*4670*/  MUFU.EX2 R206, R206 ;  /* 0x000000ce00ce7308 */ /* 0x000fea0000000800 */
[C---:B------:R-:W-:Y:S08]  /*4680*/  HMMA.16816.F32.BF16 R160, R148.reuse, R156, RZ ;  /* 0x0000009c94a0723c */ /* 0x040ff000000418ff */
        /* <DEDUP_REMOVED lines=9> */
[C---:B---3--:R-:W-:Y:S08]  /*4720*/  HMMA.16816.F32.BF16 R140, R148.reuse, R144, RZ ;  /* 0x00000090948c723c */ /* 0x048ff000000418ff */
        /* <DEDUP_REMOVED lines=13> */
[----:B-----5:R-:W-:Y:S01]  /*4800*/  HMMA.16816.F32.BF16 R152, R148, R4, RZ ;  /* 0x000000049498723c */ /* 0x020fe200000418ff */
[----:B--2---:R-:W-:Y:S01]  /*4810*/  F2FP.BF16.F32.PACK_AB R4, R183, R184 ;  /* 0x000000b8b704723e */ /* 0x004fe200000010ff */
[----:B------:R-:W-:Y:S01]  /*4820*/  FADD.FTZ R184, R184, R187 ;  /* 0x000000bbb8b87221 */ /* 0x000fe20000010000 */
[----:B-1----:R-:W-:Y:S01]  /*4830*/  F2FP.BF16.F32.PACK_AB R5, R181, R182 ;  /* 0x000000b6b505723e */ /* 0x002fe200000010ff */
[----:B------:R-:W-:-:S02]  /*4840*/  FADD.FTZ R182, R182, R185 ;  /* 0x000000b9b6b67221 */ /* 0x000fc40000010000 */
[----:B------:R-:W-:Y:S02]  /*4850*/  FADD.FTZ R183, R183, R184 ;  /* 0x000000b8b7b77221 */ /* 0x000fe40000010000 */
[----:B------:R-:W-:Y:S01]  /*4860*/  HMMA.16816.F32.BF16 R148, R148, R6, RZ ;  /* 0x000000069494723c */ /* 0x000fe200000418ff */
[----:B------:R-:W-:Y:S01]  /*4870*/  F2FP.BF16.F32.PACK_AB R6, R167, R180 ;  /* 0x000000b4a706723e */ /* 0x000fe200000010ff */
[----:B------:R-:W-:Y:S01]  /*4880*/  FADD.FTZ R181, R181, R182 ;  /* 0x000000b6b5b57221 */ /* 0x000fe20000010000 */
[----:B----4-:R-:W-:-:S07]  /*4890*/  F2FP.BF16.F32.PACK_AB R7, R165, R166 ;  /* 0x000000a6a507723e */ /* 0x010fce00000010ff */
[C---:B------:R-:W-:Y:S08]  /*48a0*/  HMMA.16816.F32.BF16 R36, R4.reuse, R12, R36 ;  /* 0x0000000c0424723c */ /* 0x040ff00000041824 */
[C---:B------:R-:W-:Y:S01]  /*48b0*/  HMMA.16816.F32.BF16 R40, R4.reuse, R14, R40 ;  /* 0x0000000e0428723c */ /* 0x040fe20000041828 */
[----:B------:R-:W1:Y:S07]  /*48c0*/  LDSM.16.MT88.4 R12, [R217+0x10800] ;  /* 0x01080000d90c783b */ /* 0x000e6e0000004200 */
[C---:B------:R-:W-:Y:S08]  /*48d0*/  HMMA.16816.F32.BF16 R68, R4.reuse, R8, R68 ;  /* 0x000000080444723c */ /* 0x040ff00000041844 */
[C---:B------:R-:W-:Y:S01]  /*48e0*/  HMMA.16816.F32.BF16 R72, R4.reuse, R10, R72 ;  /* 0x0000000a0448723c */ /* 0x040fe20000041848 */
[----:B------:R-:W2:Y:S07]  /*48f0*/  LDSM.16.MT88.4 R8, [R217+0x12800] ;  /* 0x01280000d908783b */ /* 0x000eae0000004200 */
[C---:B------:R-:W-:Y:S08]  /*4900*/  HMMA.16816.F32.BF16 R132, R4.reuse, R16, R132 ;  /* 0x000000100484723c */ /* 0x040ff00000041884 */
[C---:B------:R-:W-:Y:S01]  /*4910*/  HMMA.16816.F32.BF16 R136, R4.reuse, R18, R136 ;  /* 0x000000120488723c */ /* 0x040fe20000041888 */
[----:B------:R-:W3:Y:S07]  /*4920*/  LDSM.16.MT88.4 R16, [R193+0x14800] ;  /* 0x01480000c110783b */ /* 0x000eee0000004200 */
[C---:B------:R-:W-:Y:S08]  /*4930*/  HMMA.16816.F32.BF16 R100, R4.reuse, R20, R100 ;  /* 0x000000140464723c */ /* 0x040ff00000041864 */
[C---:B-1----:R-:W-:Y:S08]  /*4940*/  HMMA.16816.F32.BF16 R160, R4.reuse, R12, R160 ;  /* 0x0000000c04a0723c */ /* 0x042ff000000418a0 */
[C---:B------:R-:W-:Y:S01]  /*4950*/  HMMA.16816.F32.BF16 R156, R4.reuse, R14, R156 ;  /* 0x0000000e049c723c */ /* 0x040fe2000004189c */
[----:B------:R-:W1:Y:S07]  /*4960*/  LDSM.16.MT88.4 R12, [R217+0x16800] ;  /* 0x01680000d90c783b */ /* 0x000e6e0000004200 */
[C---:B--2---:R-:W-:Y:S08]  /*4970*/  HMMA.16816.F32.BF16 R60, R4.reuse, R8, R60 ;  /* 0x00000008043c723c */ /* 0x044ff0000004183c */
[C---:B------:R-:W-:Y:S01]  /*4980*/  HMMA.16816.F32.BF16 R64, R4.reuse, R10, R64 ;  /* 0x0000000a0440723c */ /* 0x040fe20000041840 */
[----:B------:R-:W2:Y:S07]  /*4990*/  LDSM.16.MT88.4 R8, [R194+0x16800] ;  /* 0x01680000c208783b */ /* 0x000eae0000004200 */
[C---:B------:R-:W-:Y:S01]  /*49a0*/  HMMA.16816.F32.BF16 R104, R4.reuse, R22, R104 ;  /* 0x000000160468723c */ /* 0x040fe20000041868 */
[----:B------:R-:W4:Y:S07]  /*49b0*/  LDSM.16.MT88.4 R20, [R194+0x14800] ;  /* 0x01480000c214783b */ /* 0x000f2e0000004200 */
[C---:B------:R-:W-:Y:S08]  /*49c0*/  HMMA.16816.F32.BF16 R92, R4.reuse, R24, R92 ;  /* 0x00000018045c723c */ /* 0x040ff0000004185c */
[C---:B------:R-:W-:Y:S01]  /*49d0*/  HMMA.16816.F32.BF16 R96, R4.reuse, R26, R96 ;  /* 0x0000001a0460723c */ /* 0x040fe20000041860 */
[----:B------:R-:W5:Y:S07]  /*49e0*/  LDSM.16.MT88.4 R24, [R193+0x16800] ;  /* 0x01680000c118783b */ /* 0x000f6e0000004200 */
[C---:B---3--:R-:W-:Y:S08]  /*49f0*/  HMMA.16816.F32.BF16 R116, R4.reuse, R16, R116 ;  /* 0x000000100474723c */ /* 0x048ff00000041874 */
[C---:B------:R-:W-:Y:S01]  /*4a00*/  HMMA.16816.F32.BF16 R120, R4.reuse, R18, R120 ;  /* 0x000000120478723c */ /* 0x040fe20000041878 */
[----:B------:R-:W3:Y:S07]  /*4a10*/  LDSM.16.MT88.4 R16, [R197+0x13000] ;  /* 0x01300000c510783b */ /* 0x000eee0000004200 */
[----:B------:R-:W-:Y:S01]  /*4a20*/  HMMA.16816.F32.BF16 R84, R4, R28, R84 ;  /* 0x0000001c0454723c */ /* 0x000fe20000041854 */
[----:B------:R-:W-:Y:S01]  /*4a30*/  FFMA.FTZ R28, R204, UR18, -R207 ;  /* 0x00000012cc1c7c23 */ /* 0x000fe200080108cf */
[----:B------:R-:W-:-:S02]  /*4a40*/  FFMA.FTZ R204, R176, UR18, -R205 ;  /* 0x00000012b0cc7c23 */ /* 0x000fc400080108cd */
[----:B------:R-:W-:Y:S01]  /*4a50*/  LDSM.16.MT88.4 R176, [R217+0x11000] ;  /* 0x01100000d9b0783b */ /* 0x000fe20000004200 */
[----:B------:R4:W5:Y:S03]  /*4a60*/  MUFU.EX2 R198, R28 ;  /* 0x0000001c00c67308 */ /* 0x0009660000000800 */
[C---:B-1----:R-:W-:Y:S01]  /*4a70*/  HMMA.16816.F32.BF16 R124, R4.reuse, R12, R124 ;  /* 0x0000000c047c723c */ /* 0x042fe2000004187c */
[----:B------:R-:W1:Y:S07]  /*4a80*/  MUFU.EX2 R204, R204 ;  /* 0x000000cc00cc7308 */ /* 0x000e6e0000000800 */
[C---:B------:R-:W-:Y:S01]  /*4a90*/  HMMA.16816.F32.BF16 R128, R4.reuse, R14, R128 ;  /* 0x0000000e0480723c */ /* 0x040fe20000041880 */
[----:B------:R-:W3:Y:S07]  /*4aa0*/  LDSM.16.MT88.4 R12, [R197+0x15000] ;  /* 0x01500000c50c783b */ /* 0x000eee0000004200 */
[C---:B--2---:R-:W-:Y:S08]  /*4ab0*/  HMMA.16816.F32.BF16 R140, R4.reuse, R8, R140 ;  /* 0x00000008048c723c */ /* 0x044ff0000004188c */
[C---:B------:R-:W-:Y:S01]  /*4ac0*/  HMMA.16816.F32.BF16 R144, R4.reuse, R10, R144 ;  /* 0x0000000a0490723c */ /* 0x040fe20000041890 */
[----:B------:R-:W2:Y:S07]  /*4ad0*/  LDSM.16.MT88.4 R8, [R197+0x17000] ;  /* 0x01700000c508783b */ /* 0x000eae0000004200 */
[C---:B------:R-:W-:Y:S08]  /*4ae0*/  HMMA.16816.F32.BF16 R44, R4.reuse, R172, R44 ;  /* 0x000000ac042c723c */ /* 0x040ff0000004182c */
[C---:B------:R-:W-:Y:S01]  /*4af0*/  HMMA.16816.F32.BF16 R48, R4.reuse, R174, R48 ;  /* 0x000000ae0430723c */ /* 0x040fe20000041830 */
[----:B------:R-:W-:Y:S07]  /*4b00*/  LDSM.16.MT88.4 R172, [R194+0x11000] ;  /* 0x01100000c2ac783b */ /* 0x000fee0000004200 */
[C---:B------:R-:W-:Y:S08]  /*4b10*/  HMMA.16816.F32.BF16 R52, R4.reuse, R168, R52 ;  /* 0x000000a80434723c */ /* 0x040ff00000041834 */
[C---:B------:R-:W-:Y:S01]  /*4b20*/  HMMA.16816.F32.BF16 R56, R4.reuse, R170, R56 ;  /* 0x000000aa0438723c */ /* 0x040fe20000041838 */
[----:B------:R-:W-:Y:S07]  /*4b30*/  LDSM.16.MT88.4 R168, [R193+0x11000] ;  /* 0x01100000c1a8783b */ /* 0x000fee0000004200 */
[C---:B------:R-:W-:Y:S08]  /*4b40*/  HMMA.16816.F32.BF16 R76, R4.reuse, R32, R76 ;  /* 0x00000020044c723c */ /* 0x040ff0000004184c */
[C---:B------:R-:W-:Y:S01]  /*4b50*/  HMMA.16816.F32.BF16 R80, R4.reuse, R34, R80 ;  /* 0x000000220450723c */ /* 0x040fe20000041850 */
[----:B------:R-:W-:Y:S07]  /*4b60*/  LDSM.16.MT88.4 R32, [R194+0x13000] ;  /* 0x01300000c220783b */ /* 0x000fee0000004200 */
[C---:B------:R-:W-:Y:S01]  /*4b70*/  HMMA.16816.F32.BF16 R88, R4.reuse, R30, R88 ;  /* 0x0000001e0458723c */ /* 0x040fe20000041858 */
[----:B----4-:R-:W-:Y:S07]  /*4b80*/  LDSM.16.MT88.4 R28, [R193+0x13000] ;  /* 0x01300000c11c783b */ /* 0x010fee0000004200 */
[C---:B------:R-:W-:Y:S08]  /*4b90*/  HMMA.16816.F32.BF16 R108, R4.reuse, R20, R108 ;  /* 0x00000014046c723c */ /* 0x040ff0000004186c */
[C---:B------:R-:W-:Y:S01]  /*4ba0*/  HMMA.16816.F32.BF16 R112, R4.reuse, R22, R112 ;  /* 0x000000160470723c */ /* 0x040fe20000041870 */
[----:B------:R-:W4:Y:S07]  /*4bb0*/  LDSM.16.MT88.4 R20, [R197+0x11000] ;  /* 0x01100000c514783b */ /* 0x000f2e0000004200 */
[C---:B-----5:R-:W-:Y:S08]  /*4bc0*/  HMMA.16816.F32.BF16 R152, R4.reuse, R24, R152 ;  /* 0x000000180498723c */ /* 0x060ff00000041898 */
[----:B------:R-:W-:Y:S01]  /*4bd0*/  HMMA.16816.F32.BF16 R148, R4, R26, R148 ;  /* 0x0000001a0494723c */ /* 0x000fe20000041894 */
[----:B------:R-:W-:Y:S01]  /*4be0*/  F2FP.BF16.F32.PACK_AB R4, R200, R195 ;  /* 0x000000c3c804723e */ /* 0x000fe200000010ff */
[----:B------:R-:W-:Y:S01]  /*4bf0*/  LDSM.16.MT88.4 R24, [R217+0x15000] ;  /* 0x01500000d918783b */ /* 0x000fe20000004200 */
[----:B------:R-:W-:-:S02]  /*4c00*/  F2FP.BF16.F32.PACK_AB R5, R202, R203 ;  /* 0x000000cbca05723e */ /* 0x000fc400000010ff */
[----:B------:R-:W-:Y:S02]  /*4c10*/  F2FP.BF16.F32.PACK_AB R6, R198, R199 ;  /* 0x000000c7c606723e */ /* 0x000fe400000010ff */
[----:B-1----:R-:W-:-:S07]  /*4c20*/  F2FP.BF16.F32.PACK_AB R7, R204, R201 ;  /* 0x000000c9cc07723e */ /* 0x002fce00000010ff */
[C---:B---3--:R-:W-:Y:S08]  /*4c30*/  HMMA.16816.F32.BF16 R68, R4.reuse, R16, R68 ;  /* 0x000000100444723c */ /* 0x048ff00000041844 */
[C---:B------:R-:W-:Y:S01]  /*4c40*/  HMMA.16816.F32.BF16 R72, R4.reuse, R18, R72 ;  /* 0x000000120448723c */ /* 0x040fe20000041848 */
[----:B------:R-:W1:Y:S07]  /*4c50*/  LDSM.16.MT88.4 R16, [R217+0x13000] ;  /* 0x01300000d910783b */ /* 0x000e6e0000004200 */
[C---:B------:R-:W-:Y:S08]  /*4c60*/  HMMA.16816.F32.BF16 R100, R4.reuse, R12, R100 ;  /* 0x0000000c0464723c */ /* 0x040ff00000041864 */
[C---:B------:R-:W-:Y:S01]  /*4c70*/  HMMA.16816.F32.BF16 R104, R4.reuse, R14, R104 ;  /* 0x0000000e0468723c */ /* 0x040fe20000041868 */
[----:B------:R-:W3:Y:S07]  /*4c80*/  LDSM.16.MT88.4 R12, [R193+0x15000] ;  /* 0x01500000c10c783b */ /* 0x000eee0000004200 */
[C---:B--2---:R-:W-:Y:S08]  /*4c90*/  HMMA.16816.F32.BF16 R132, R4.reuse, R8, R132 ;  /* 0x000000080484723c */ /* 0x044ff00000041884 */
[C---:B------:R-:W-:Y:S01]  /*4ca0*/  HMMA.16816.F32.BF16 R136, R4.reuse, R10, R136 ;  /* 0x0000000a0488723c */ /* 0x040fe20000041888 */
[----:B------:R-:W2:Y:S07]  /*4cb0*/  LDSM.16.MT88.4 R8, [R217+0x17000] ;  /* 0x01700000d908783b */ /* 0x000eae0000004200 */
[C---:B----4-:R-:W-:Y:S08]  /*4cc0*/  HMMA.16816.F32.BF16 R36, R4.reuse, R20, R36 ;  /* 0x000000140424723c */ /* 0x050ff00000041824 */
[C---:B-1----:R-:W-:Y:S08]  /*4cd0*/  HMMA.16816.F32.BF16 R60, R4.reuse, R16, R60 ;  /* 0x00000010043c723c */ /* 0x042ff0000004183c */
[C---:B------:R-:W-:Y:S01]  /*4ce0*/  HMMA.16816.F32.BF16 R64, R4.reuse, R18, R64 ;  /* 0x000000120440723c */ /* 0x040fe20000041840 */
[----:B------:R-:W1:Y:S07]  /*4cf0*/  LDSM.16.MT88.4 R16, [R194+0x17000] ;  /* 0x01700000c210783b */ /* 0x000e6e0000004200 */
        /* <DEDUP_REMOVED lines=8> */
[C---:B--2---:R-:W-:Y:S08]  /*4d80*/  HMMA.16816.F32.BF16 R124, R4.reuse, R8, R124 ;  /* 0x00000008047c723c */ /* 0x044ff0000004187c */
[C---:B------:R-:W-:Y:S01]  /*4d90*/  HMMA.16816.F32.BF16 R128, R4.reuse, R10, R128 ;  /* 0x0000000a0480723c */ /* 0x040fe20000041880 */
[----:B------:R-:W2:Y:S07]  /*4da0*/  LDSM.16.MT88.4 R8, [R197+0x13800] ;  /* 0x01380000c508783b */ /* 0x000eae0000004200 */
[----:B------:R-:W-:Y:S01]  /*4db0*/  HMMA.16816.F32.BF16 R160, R4, R176, R160 ;  /* 0x000000b004a0723c */ /* 0x000fe200000418a0 */
[--C-:B------:R-:W-:Y:S01]  /*4dc0*/  FFMA.FTZ R176, R226, UR18, -R207.reuse ;  /* 0x00000012e2b07c23 */ /* 0x100fe200080108cf */
[----:B------:R-:W-:-:S05]  /*4dd0*/  FFMA.FTZ R177, R224, UR18, -R207 ;  /* 0x00000012e0b17c23 */ /* 0x000fca00080108cf */
[----:B------:R-:W-:Y:S01]  /*4de0*/  MUFU.EX2 R176, R176 ;  /* 0x000000b000b07308 */ /* 0x000fe20000000800 */
[C---:B------:R-:W-:Y:S01]  /*4df0*/  HMMA.16816.F32.BF16 R156, R4.reuse, R178, R156 ;  /* 0x000000b2049c723c */ /* 0x040fe2000004189c */
[----:B------:R-:W-:Y:S01]  /*4e00*/  FFMA.FTZ R178, R222, UR18, -R207 ;  /* 0x00000012deb27c23 */ /* 0x000fe200080108cf */
[--C-:B------:R-:W-:Y:S01]  /*4e10*/  FFMA.FTZ R179, R212, UR18, -R205.reuse ;  /* 0x00000012d4b37c23 */ /* 0x100fe200080108cd */
[----:B------:R-:W3:Y:S04]  /*4e20*/  MUFU.EX2 R177, R177 ;  /* 0x000000b100b17308 */ /* 0x000ee80000000800 */
[----:B------:R-:W-:Y:S01]  /*4e30*/  MUFU.EX2 R178, R178 ;  /* 0x000000b200b27308 */ /* 0x000fe20000000800 */
[C---:B------:R-:W-:Y:S01]  /*4e40*/  HMMA.16816.F32.BF16 R84, R4.reuse, R28, R84 ;  /* 0x0000001c0454723c */ /* 0x040fe20000041854 */
[----:B------:R-:W-:Y:S01]  /*4e50*/  FFMA.FTZ R28, R208, UR18, -R205 ;  /* 0x00000012d01c7c23 */ /* 0x000fe200080108cd */
[----:B------:R-:W-:Y:S01]  /*4e60*/  UMOV UR18, 0xffffffff ;  /* 0xffffffff00127882 */ /* 0x000fe20000000000 */
[----:B------:R-:W-:Y:S04]  /*4e70*/  MUFU.EX2 R179, R179 ;  /* 0x000000b300b37308 */ /* 0x000fe80000000800 */
[----:B------:R-:W2:Y:S01]  /*4e80*/  MUFU.EX2 R208, R210 ;  /* 0x000000d200d07308 */ /* 0x000ea20000000800 */
[C---:B-1----:R-:W-:Y:S03]  /*4e90*/  HMMA.16816.F32.BF16 R140, R4.reuse, R16, R140 ;  /* 0x00000010048c723c */ /* 0x042fe6000004188c */
[----:B------:R1:W2:Y:S05]  /*4ea0*/  MUFU.EX2 R205, R28 ;  /* 0x0000001c00cd7308 */ /* 0x0002aa0000000800 */
        /* <DEDUP_REMOVED lines=12> */
[----:B-1----:R-:W-:Y:S07]  /*4f70*/  LDSM.16.MT88.4 R28, [R193+0x11800] ;  /* 0x01180000c11c783b */ /* 0x002fee0000004200 */
[C---:B----4-:R-:W-:Y:S08]  /*4f80*/  HMMA.16816.F32.BF16 R108, R4.reuse, R20, R108 ;  /* 0x00000014046c723c */ /* 0x050ff0000004186c */
[C---:B------:R-:W-:Y:S01]  /*4f90*/  HMMA.16816.F32.BF16 R112, R4.reuse, R22, R112 ;  /* 0x000000160470723c */ /* 0x040fe20000041870 */
[----:B------:R-:W1:Y:S07]  /*4fa0*/  LDSM.16.MT88.4 R20, [R197+0x15800] ;  /* 0x01580000c514783b */ /* 0x000e6e0000004200 */
[C---:B-----5:R-:W-:Y:S08]  /*4fb0*/  HMMA.16816.F32.BF16 R152, R4.reuse, R24, R152 ;  /* 0x000000180498723c */ /* 0x060ff00000041898 */
[----:B------:R-:W-:Y:S01]  /*4fc0*/  HMMA.16816.F32.BF16 R148, R4, R26, R148 ;  /* 0x0000001a0494723c */ /* 0x000fe20000041894 */
[----:B---3--:R-:W-:Y:S01]  /*4fd0*/  F2FP.BF16.F32.PACK_AB R4, R177, R176 ;  /* 0x000000b0b104723e */ /* 0x008fe200000010ff */
[----:B------:R-:W-:Y:S01]  /*4fe0*/  LDSM.16.MT88.4 R24, [R217+0x13800] ;  /* 0x01380000d918783b */ /* 0x000fe20000004200 */
[----:B--2---:R-:W-:-:S02]  /*4ff0*/  F2FP.BF16.F32.PACK_AB R5, R208, R179 ;  /* 0x000000b3d005723e */ /* 0x004fc400000010ff */
[----:B------:R-:W-:Y:S02]  /*5000*/  F2FP.BF16.F32.PACK_AB R6, R225, R178 ;  /* 0x000000b2e106723e */ /* 0x000fe400000010ff */
[----:B------:R-:W-:-:S07]  /*5010*/  F2FP.BF16.F32.PACK_AB R7, R206, R205 ;  /* 0x000000cdce07723e */ /* 0x000fce00000010ff */
[C---:B------:R-:W-:Y:S08]  /*5020*/  HMMA.16816.F32.BF16 R36, R4.reuse, R12, R36 ;  /* 0x0000000c0424723c */ /* 0x040ff00000041824 */
[C---:B------:R-:W-:Y:S01]  /*5030*/  HMMA.16816.F32.BF16 R40, R4.reuse, R14, R40 ;  /* 0x0000000e0428723c */ /* 0x040fe20000041828 */
[----:B------:R-:W2:Y:S07]  /*5040*/  LDSM.16.MT88.4 R12, [R194+0x11800] ;  /* 0x01180000c20c783b */ /* 0x000eae0000004200 */
[C---:B------:R-:W-:Y:S08]  /*5050*/  HMMA.16816.F32.BF16 R68, R4.reuse, R8, R68 ;  /* 0x000000080444723c */ /* 0x040ff00000041844 */
[C---:B------:R-:W-:Y:S01]  /*5060*/  HMMA.16816.F32.BF16 R72, R4.reuse, R10, R72 ;  /* 0x0000000a0448723c */ /* 0x040fe20000041848 */
[----:B------:R-:W3:Y:S07]  /*5070*/  LDSM.16.MT88.4 R8, [R217+0x11800] ;  /* 0x01180000d908783b */ /* 0x000eee0000004200 */
[C---:B------:R-:W-:Y:S08]  /*5080*/  HMMA.16816.F32.BF16 R132, R4.reuse, R16, R132 ;  /* 0x000000100484723c */ /* 0x040ff00000041884 */
[C---:B------:R-:W-:Y:S01]  /*5090*/  HMMA.16816.F32.BF16 R136, R4.reuse, R18, R136 ;  /* 0x000000120488723c */ /* 0x040fe20000041888 */
[----:B------:R-:W4:Y:S07]  /*50a0*/  LDSM.16.MT88.4 R16, [R217+0x15800] ;  /* 0x01580000d910783b */ /* 0x000f2e0000004200 */
[C---:B-1----:R-:W-:Y:S08]  /*50b0*/  HMMA.16816.F32.BF16 R100, R4.reuse, R20, R100 ;  /* 0x000000140464723c */ /* 0x042ff00000041864 */
[C---:B--2---:R-:W-:Y:S08]  /*50c0*/  HMMA.16816.F32.BF16 R44, R4.reuse, R12, R44 ;  /* 0x0000000c042c723c */ /* 0x044ff0000004182c */
[C---:B------:R-:W-:Y:S01]  /*50d0*/  HMMA.16816.F32.BF16 R48, R4.reuse, R14, R48 ;  /* 0x0000000e0430723c */ /* 0x040fe20000041830 */
[----:B------:R-:W1:Y:S07]  /*50e0*/  LDSM.16.MT88.4 R12, [R193+0x15800] ;  /* 0x01580000c10c783b */ /* 0x000e6e0000004200 */
[C---:B---3--:R-:W-:Y:S08]  /*50f0*/  HMMA.16816.F32.BF16 R160, R4.reuse, R8, R160 ;  /* 0x0000000804a0723c */ /* 0x048ff000000418a0 */
[C---:B------:R-:W-:Y:S01]  /*5100*/  HMMA.16816.F32.BF16 R156, R4.reuse, R10, R156 ;  /* 0x0000000a049c723c */ /* 0x040fe2000004189c */
[----:B------:R-:W2:Y:S07]  /*5110*/  LDSM.16.MT88.4 R8, [R217+0x17800] ;  /* 0x01780000d908783b */ /* 0x000eae0000004200 */
[C---:B------:R-:W-:Y:S01]  /*5120*/  HMMA.16816.F32.BF16 R104, R4.reuse, R22, R104 ;  /* 0x000000160468723c */ /* 0x040fe20000041868 */
[----:B------:R-:W3:Y:S07]  /*5130*/  LDSM.16.MT88.4 R20, [R193+0x13800] ;  /* 0x01380000c114783b */ /* 0x000eee0000004200 */
[C---:B----4-:R-:W-:Y:S08]  /*5140*/  HMMA.16816.F32.BF16 R92, R4.reuse, R16, R92 ;  /* 0x00000010045c723c */ /* 0x050ff0000004185c */
[C---:B------:R-:W-:Y:S01]  /*5150*/  HMMA.16816.F32.BF16 R96, R4.reuse, R18, R96 ;  /* 0x000000120460723c */ /* 0x040fe20000041860 */
[----:B------:R-:W4:Y:S07]  /*5160*/  LDSM.16.MT88.4 R16, [R193+0x17800] ;  /* 0x01780000c110783b */ /* 0x000f2e0000004200 */
[----:B-1----:R-:W-:Y:S01]  /*5170*/  HMMA.16816.F32.BF16 R116, R4, R12, R116 ;  /* 0x0000000c0474723c */ /* 0x002fe20000041874 */
[----:B------:R-:W-:-:S04]  /*5180*/  FADD.FTZ R12, R166, R181 ;  /* 0x000000b5a60c7221 */ /* 0x000fc80000010000 */
[----:B------:R-:W-:-:S03]  /*5190*/  FADD.FTZ R12, R165, R12 ;  /* 0x0000000ca50c7221 */ /* 0x000fc60000010000 */
[----:B------:R-:W-:Y:S01]  /*51a0*/  HMMA.16816.F32.BF16 R76, R4, R172, R76 ;  /* 0x000000ac044c723c */ /* 0x000fe2000004184c */
[----:B------:R-:W-:-:S04]  /*51b0*/  FADD.FTZ R203, R203, R12 ;  /* 0x0000000ccbcb7221 */ /* 0x000fc80000010000 */
[----:B------:R-:W-:-:S03]  /*51c0*/  FADD.FTZ R202, R202, R203 ;  /* 0x000000cbcaca7221 */ /* 0x000fc60000010000 */
[----:B--2---:R-:W-:Y:S01]  /*51d0*/  HMMA.16816.F32.BF16 R124, R4, R8, R124 ;  /* 0x00000008047c723c */ /* 0x004fe2000004187c */
[----:B------:R-:W-:Y:S01]  /*51e0*/  FADD.FTZ R8, R180, R183 ;  /* 0x000000b7b4087221 */ /* 0x000fe20000010000 */
[----:B------:R-:W-:-:S03]  /*51f0*/  FADD.FTZ R201, R201, R202 ;  /* 0x000000cac9c97221 */ /* 0x000fc60000010000 */
[----:B------:R-:W-:Y:S01]  /*5200*/  FADD.FTZ R8, R167, R8 ;  /* 0x00000008a7087221 */ /* 0x000fe20000010000 */
[----:B------:R-:W-:Y:S02]  /*5210*/  FADD.FTZ R204, R204, R201 ;  /* 0x000000c9cccc7221 */ /* 0x000fe40000010000 */
[----:B------:R-:W-:Y:S01]  /*5220*/  HMMA.16816.F32.BF16 R80, R4, R174, R80 ;  /* 0x000000ae0450723c */ /* 0x000fe20000041850 */
        /* <DEDUP_REMOVED lines=10> */
[----:B------:R-:W-:-:S04]  /*52d0*/  FADD.FTZ R176, R176, R9 ;  /* 0x00000009b0b07221 */ /* 0x000fc80000010000 */
[----:B------:R-:W-:-:S03]  /*52e0*/  FADD.FTZ R177, R177, R176 ;  /* 0x000000b0b1b17221 */ /* 0x000fc60000010000 */
[----:B------:R-:W-:Y:S01]  /*52f0*/  HMMA.16816.F32.BF16 R140, R4, R32, R140 ;  /* 0x00000020048c723c */ /* 0x000fe2000004188c */
[----:B------:R-:W-:-:S04]  /*5300*/  FADD.FTZ R178, R178, R177 ;  /* 0x000000b1b2b27221 */ /* 0x000fc80000010000 */
[----:B------:R-:W-:-:S03]  /*5310*/  FADD.FTZ R225, R225, R178 ;  /* 0x000000b2e1e17221 */ /* 0x000fc60000010000 */
[C---:B------:R-:W-:Y:S08]  /*5320*/  HMMA.16816.F32.BF16 R144, R4.reuse, R34, R144 ;  /* 0x000000220490723c */ /* 0x040ff00000041890 */
[C---:B------:R-:W-:Y:S08]  /*5330*/  HMMA.16816.F32.BF16 R52, R4.reuse, R28, R52 ;  /* 0x0000001c0434723c */ /* 0x040ff00000041834 */
[C---:B------:R-:W-:Y:S08]  /*5340*/  HMMA.16816.F32.BF16 R56, R4.reuse, R30, R56 ;  /* 0x0000001e0438723c */ /* 0x040ff00000041838 */
[C---:B------:R-:W-:Y:S08]  /*5350*/  HMMA.16816.F32.BF16 R60, R4.reuse, R24, R60 ;  /* 0x00000018043c723c */ /* 0x040ff0000004183c */
[C---:B------:R-:W-:Y:S08]  /*5360*/  HMMA.16816.F32.BF16 R64, R4.reuse, R26, R64 ;  /* 0x0000001a0440723c */ /* 0x040ff00000041840 */
[C---:B---3--:R-:W-:Y:S08]  /*5370*/  HMMA.16816.F32.BF16 R84, R4.reuse, R20, R84 ;  /* 0x000000140454723c */ /* 0x048ff00000041854 */
[C---:B------:R-:W-:Y:S08]  /*5380*/  HMMA.16816.F32.BF16 R88, R4.reuse, R22, R88 ;  /* 0x000000160458723c */ /* 0x040ff00000041858 */
[C---:B------:R-:W-:Y:S08]  /*5390*/  HMMA.16816.F32.BF16 R120, R4.reuse, R14, R120 ;  /* 0x0000000e0478723c */ /* 0x040ff00000041878 */
[C---:B------:R-:W-:Y:S08]  /*53a0*/  HMMA.16816.F32.BF16 R128, R4.reuse, R10, R128 ;  /* 0x0000000a0480723c */ /* 0x040ff00000041880 */
[C---:B----4-:R-:W-:Y:S08]  /*53b0*/  HMMA.16816.F32.BF16 R152, R4.reuse, R16, R152 ;  /* 0x000000100498723c */ /* 0x050ff00000041898 */
[----:B------:R-:W-:Y:S01]  /*53c0*/  HMMA.16816.F32.BF16 R148, R4, R18, R148 ;  /* 0x000000120494723c */ /* 0x000fe20000041894 */
[----:B------:R-:W-:-:S04]  /*53d0*/  NOP ;  /* 0x0000000000007918 */ /* 0x000fc80000000000 */
[----:B------:R-:W-:-:S15]  /*53e0*/  BRA.U !UP2, `(.L_x_22) ;  /* 0x000000390a707547 */ /* 0x000fde000b800000 */
[----:B------:R-:W1:Y:S01]  /*53f0*/  S2R R165, SR_TID.X ;  /* 0x0000000000a57919 */ /* 0x000e620000002100 */
[----:B------:R-:W2:Y:S01]  /*5400*/  LDCU.64 UR6, c[0x0][0x3c0] ;  /* 0x00007800ff0677ac */ /* 0x000ea20008000a00 */
[----:B------:R-:W3:Y:S01]  /*5410*/  S2UR UR18, SR_CgaCtaId ;  /* 0x00000000001279c3 */ /* 0x000ee20000008800 */
[----:B------:R-:W-:-:S04]  /*5420*/  DEPBAR.LE SB0, 0x0 ;  /* 0x000080000000791a */ /* 0x000fc80000000000 */
[----:B------:R-:W4:Y:S01]  /*5430*/  LDCU.64 UR4, c[0x0][0x3d8] ;  /* 0x00007b00ff0477ac */ /* 0x000f220008000a00 */
[----:B------:R-:W-:Y:S01]  /*5440*/  IMAD.MOV.U32 R167, RZ, RZ, 0x20 ;  /* 0x00000020ffa77424 */ /* 0x000fe200078e00ff */
[----:B------:R-:W5:Y:S04]  /*5450*/  LDCU.64 UR8, c[0x0][0x390] ;  /* 0x00007200ff0877ac */ /* 0x000f680008000a00 */
[----:B------:R-:W-:Y:S01]  /*5460*/  SEL R167, R167, 0xffffffe0, !P0 ;  /* 0xffffffe0a7a77807 */ /* 0x000fe20004000000 */
[----:B------:R-:W-:Y:S02]  /*5470*/  USHF.R.S32.HI UR24, URZ, 0x1f, UR16 ;  /* 0x0000001fff187899 */ /* 0x000fe40008011410 */
[----:B------:R-:W-:Y:S02]  /*5480*/  UIADD3 UR23, UPT, UPT, UR17, -0x2, URZ ;  /* 0xfffffffe11177890 */ /* 0x000fe4000fffe0ff */
[----:B--2---:R-:W-:-:S02]  /*5490*/  USHF.L.U32 UR27, UR6, 0x4, URZ ;  /* 0x00000004061b7899 */ /* 0x004fc400080006ff */
[----:B------:R-:W-:Y:S02]  /*54a0*/  UIMAD.WIDE.U32 UR34, UR23, UR6, URZ ;  /* 0x00000006172272a5 */ /* 0x000fe4000f8e00ff */
[----:B------:R-:W-:Y:S02]  /*54b0*/  UIMAD UR23, UR23, UR7, URZ ;  /* 0x00000007171772a4 */ /* 0x000fe4000f8e02ff */
[----:B----4-:R-:W-:Y:S01]  /*54c0*/  UIMAD UR22, UR24, UR4, URZ ;  /* 0x00000004181672a4 */ /* 0x010fe2000f8e02ff */
[----:B------:R-:W-:Y:S01]  /*54d0*/  IMAD.U32 R6, RZ, RZ, UR4 ;  /* 0x00000004ff067e24 */ /* 0x000fe2000f8e00ff */
[----:B------:R-:W-:Y:S02]  /*54e0*/  USHF.L.U64.HI UR26, UR6, 0x4, UR7 ;  /* 0x00000004061a7899 */ /* 0x000fe40008010207 */
[----:B------:R-:W-:Y:S02]  /*54f0*/  UIMAD UR22, UR16, UR5, UR22 ;  /* 0x00000005101672a4 */ /* 0x000fe4000f8e0216 */
[----:B------:R-:W-:Y:S01]  /*5500*/  UIADD3 UR23, UPT, UPT, UR35, UR23, URZ ;  /* 0x0000001723177290 */ /* 0x000fe2000fffe0ff */
[C---:B-1----:R-:W-:Y:S01]  /*5510*/  IMAD.SHL.U32 R11, R165.reuse, 0x8, RZ ;  /* 0x00000008a50b7824 */ /* 0x042fe200078e00ff */
[--C-:B------:R-:W-:Y:S01]  /*5520*/  SHF.R.U32.HI R0, RZ, 0x3, R165.reuse ;  /* 0x00000003ff007819 */ /* 0x100fe200000116a5 */
[C---:B------:R-:W-:Y:S01]  /*5530*/  IMAD.SHL.U32 R237, R165.reuse, 0x40, RZ ;  /* 0x00000040a5ed7824 */ /* 0x040fe200078e00ff */
[----:B------:R-:W-:Y:S01]  /*5540*/  SHF.R.U32.HI R229, RZ, 0x1, R165 ;  /* 0x00000001ffe57819 */ /* 0x000fe200000116a5 */
[----:B------:R-:W-:Y:S01]  /*5550*/  IMAD.SHL.U32 R4, R165, 0x20, RZ ;  /* 0x00000020a5047824 */ /* 0x000fe200078e00ff */
[----:B------:R-:W-:Y:S01]  /*5560*/  LOP3.LUT R8, R11, 0x38, RZ, 0xc0, !PT ;  /* 0x000000380b087812 */ /* 0x000fe200078ec0ff */
[----:B------:R-:W-:Y:S01]  /*5570*/  IMAD R2, R0, UR7, RZ ;  /* 0x0000000700027c24 */ /* 0x000fe2000f8e02ff */
[----:B------:R-:W-:Y:S01]  /*5580*/  LOP3.LUT R10, R237, 0x1c0, RZ, 0xc0, !PT ;  /* 0x000001c0ed0a7812 */ /* 0x000fe200078ec0ff */
[----:B------:R-:W-:Y:S01]  /*5590*/  ULEA UR30, UP0, UR34, UR27, 0x6 ;  /* 0x0000001b221e7291 */ /* 0x000fe2000f8030ff */
[----:B------:R-:W-:Y:S01]  /*55a0*/  BAR.SYNC.DEFER_BLOCKING 0x0 ;  /* 0x0000000000007b1d */ /* 0x000fe20000010000 */
[----:B------:R-:W-:-:S02]  /*55b0*/  IADD3 R8, P1, PT, R8, UR20, RZ ;  /* 0x0000001408087c10 */ /* 0x000fc4000ff3e0ff */
[----:B------:R-:W-:Y:S01]  /*55c0*/  LOP3.LUT R5, R237, 0x200, RZ, 0xc0, !PT ;  /* 0x00000200ed057812 */ /* 0x000fe200078ec0ff */
[----:B------:R-:W-:Y:S01]  /*55d0*/  UIADD3 UR27, UP1, UPT, UR30, UR27, URZ ;  /* 0x0000001b1e1b7290 */ /* 0x000fe2000ff3e0ff */
[----:B------:R-:W-:Y:S01]  /*55e0*/  LOP3.LUT R10, R10, 0x38, R11, 0xf8, !PT ;  /* 0x000000380a0a7812 */ /* 0x000fe200078ef80b */
[----:B------:R-:W-:Y:S01]  /*55f0*/  IMAD.X R9, RZ, RZ, UR19, P1 ;  /* 0x00000013ff097e24 */ /* 0x000fe200088e06ff */
[----:B------:R-:W-:Y:S01]  /*5600*/  LOP3.LUT R4, R5, 0x7c00, R4, 0xf8, !PT ;  /* 0x00007c0005047812 */ /* 0x000fe200078ef804 */
[----:B------:R-:W-:Y:S01]  /*5610*/  UMOV UR21, 0x400 ;  /* 0x0000040000157882 */ /* 0x000fe20000000000 */
[----:B------:R-:W-:Y:S01]  /*5620*/  LOP3.LUT R229, R10, 0x8, R229, 0x78, !PT ;  /* 0x000000080ae57812 */ /* 0x000fe200078e78e5 */
[----:B------:R-:W-:Y:S01]  /*5630*/  IMAD.WIDE.U32 R8, R0, UR6, R8 ;  /* 0x0000000600087c25 */ /* 0x000fe2000f8e0008 */
[----:B------:R-:W-:Y:S01]  /*5640*/  LOP3.LUT R216, R11, 0x1f8, RZ, 0xc0, !PT ;  /* 0x000001f80bd87812 */ /* 0x000fe200078ec0ff */
[----:B---3--:R-:W-:Y:S01]  /*5650*/  ULEA UR18, UR18, UR21, 0x18 ;  /* 0x0000001512127291 */ /* 0x008fe2000f8ec0ff */
[----:B------:R-:W-:Y:S01]  /*5660*/  LOP3.LUT R229, R4, R229, RZ, 0xfc, !PT ;  /* 0x000000e504e57212 */ /* 0x000fe200078efcff */
[----:B------:R-:W-:Y:S01]  /*5670*/  IMAD.IADD R9, R9, 0x1, R2 ;  /* 0x0000000109097824 */ /* 0x000fe200078e0202 */
[----:B------:R-:W-:Y:S01]  /*5680*/  LOP3.LUT R216, R216, 0x38, R165, 0x78, !PT ;  /* 0x00000038d8d87812 */ /* 0x000fe200078e78a5 */
[----:B------:R-:W-:Y:S01]  /*5690*/  IMAD.U32 R4, RZ, RZ, UR34 ;  /* 0x00000022ff047e24 */ /* 0x000fe2000f8e00ff */
[----:B------:R-:W-:Y:S01]  /*56a0*/  LOP3.LUT R237, R237, 0x400, RZ, 0xc0, !PT ;  /* 0x00000400eded7812 */ /* 0x000fe200078ec0ff */
[----:B------:R-:W-:Y:S01]  /*56b0*/  IMAD.WIDE.U32 R6, R6, UR16, R8 ;  /* 0x0000001006067c25 */ /* 0x000fe2000f8e0008 */
[----:B------:R-:W-:Y:S01]  /*56c0*/  LOP3.LUT R8, R10, 0x8, R165, 0x78, !PT ;  /* 0x000000080a087812 */ /* 0x000fe200078e78a5 */
[----:B------:R-:W-:Y:S01]  /*56d0*/  ULEA.HI.X UR34, UR34, UR26, UR23, 0x6, UP0 ;  /* 0x0000001a22227291 */ /* 0x000fe200080f3417 */
[----:B------:R-:W-:Y:S01]  /*56e0*/  LOP3.LUT R166, R216, 0x1e00, R11, 0xf8, !PT ;  /* 0x00001e00d8a67812 */ /* 0x000fe200078ef80b */
[----:B------:R-:W-:Y:S01]  /*56f0*/  VIADD R12, R7, UR22 ;  /* 0x00000016070c7c36 */ /* 0x000fe20008000000 */
[C---:B-----5:R-:W-:Y:S01]  /*5700*/  LEA R13, P1, R6.reuse, UR8, 0x1 ;  /* 0x00000008060d7c11 */ /* 0x060fe2000f8208ff */
[----:B------:R-:W-:Y:S01]  /*5710*/  IMAD.U32 R5, RZ, RZ, UR35 ;  /* 0x00000023ff057e24 */ /* 0x000fe2000f8e00ff */
[----:B------:R-:W-:Y:S01]  /*5720*/  ULEA UR21, UP0, UR6, UR30, 0x5 ;  /* 0x0000001e06157291 */ /* 0x000fe2000f8028ff */
[----:B------:R-:W-:Y:S01]  /*5730*/  IMAD.U32 R5, RZ, RZ, UR23 ;  /* 0x00000017ff057e24 */ /* 0x000fe2000f8e00ff */
[----:B------:R-:W-:Y:S01]  /*5740*/  LEA.HI.X R12, R6, UR9, R12, 0x1, P1 ;  /* 0x00000009060c7c11 */ /* 0x000fe200088f0c0c */
[----:B------:R-:W-:Y:S01]  /*5750*/  IMAD.U32 R10, RZ, RZ, UR30 ;  /* 0x0000001eff0a7e24 */ /* 0x000fe2000f8e00ff */
[-C--:B------:R-:W-:Y:S01]  /*5760*/  LEA R18, P1, R4, R13.reuse, 0x7 ;  /* 0x0000000d04127211 */ /* 0x080fe200078238ff */
[----:B------:R-:W-:Y:S01]  /*5770*/  UIADD3.X UR26, UPT, UPT, UR34, UR26, URZ, UP1, !UPT ;  /* 0x0000001a221a7290 */ /* 0x000fe20008ffe4ff */
[----:B------:R-:W-:Y:S01]  /*5780*/  IMAD R237, R8, 0x2, R237 ;  /* 0x0000000208ed7824 */ /* 0x000fe200078e02ed */
[----:B------:R-:W-:Y:S01]  /*5790*/  LEA R166, R166, UR18, 0x1 ;  /* 0x00000012a6a67c11 */ /* 0x000fe2000f8e08ff */
[----:B------:R-:W-:Y:S01]  /*57a0*/  IMAD.U32 R9, RZ, RZ, UR34 ;  /* 0x00000022ff097e24 */ /* 0x000fe2000f8e00ff */
[-C--:B------:R-:W-:Y:S01]  /*57b0*/  LEA.HI.X R19, R4, R12.reuse, R5, 0x7, P1 ;  /* 0x0000000c04137211 */ /* 0x080fe200008f3c05 */
[----:B------:R-:W-:Y:S01]  /*57c0*/  IMAD.U32 R8, RZ, RZ, UR27 ;  /* 0x0000001bff087e24 */ /* 0x000fe2000f8e00ff */
[-C--:B------:R-:W-:Y:S01]  /*57d0*/  LEA R16, P3, R10, R13.reuse, 0x1 ;  /* 0x0000000d0a107211 */ /* 0x080fe200078608ff */
[----:B------:R-:W-:Y:S01]  /*57e0*/  ULEA.HI.X UR22, UR6, UR34, UR7, 0x5, UP0 ;  /* 0x0000002206167291 */ /* 0x000fe200080f2c07 */
[----:B------:R-:W-:Y:S01]  /*57f0*/  IMAD.U32 R6, RZ, RZ, UR21 ;  /* 0x00000015ff067e24 */ /* 0x000fe2000f8e00ff */
[----:B------:R-:W-:Y:S01]  /*5800*/  @!PT LDS RZ, [RZ] ;  /* 0x00000000fffff984 */ /* 0x000fe20000000800 */
[----:B------:R-:W-:Y:S01]  /*5810*/  @!PT LDS RZ, [RZ] ;  /* 0x00000000fffff984 */ /* 0x000fe20000000800 */
[----:B------:R-:W-:Y:S01]  /*5820*/  @!PT LDS RZ, [RZ] ;  /* 0x00000000fffff984 */ /* 0x000fe20000000800 */
[----:B------:R-:W-:Y:S01]  /*5830*/  LDGSTS.E.BYPASS.LTC128B.128 [R166+0x10000], desc[UR14][R18.64] ;  /* 0x1000000012a67fae */ /* 0x000fe2000b981a0e */
[----:B------:R-:W-:Y:S01]  /*5840*/  IMAD.U32 R7, RZ, RZ, UR26 ;  /* 0x0000001aff077e24 */ /* 0x000fe2000f8e00ff */
[-C--:B------:R-:W-:Y:S01]  /*5850*/  LEA R14, P2, R8, R13.reuse, 0x1 ;  /* 0x0000000d080e7211 */ /* 0x080fe200078408ff */
[----:B------:R-:W-:Y:S01]  /*5860*/  VIADD R222, R237, UR18 ;  /* 0x00000012edde7c36 */ /* 0x000fe20008000000 */
[-C--:B------:R-:W-:Y:S01]  /*5870*/  LEA.HI.X R17, R10, R12.reuse, R9, 0x1, P3 ;  /* 0x0000000c0a117211 */ /* 0x080fe200018f0c09 */
[----:B------:R-:W-:Y:S01]  /*5880*/  LDGSTS.E.BYPASS.LTC128B.128 [R166+0x12000], desc[UR14][R18.64+0x80] ;  /* 0x1200008012a67fae */ /* 0x000fe2000b981a0e */
[----:B------:R-:W-:Y:S01]  /*5890*/  IMAD.U32 R5, RZ, RZ, UR22 ;  /* 0x00000016ff057e24 */ /* 0x000fe2000f8e00ff */
[----:B------:R-:W-:Y:S01]  /*58a0*/  LEA R4, P1, R6, R13, 0x1 ;  /* 0x0000000d06047211 */ /* 0x000fe200078208ff */
[----:B------:R-:W-:Y:S01]  /*58b0*/  IMAD.IADD R226, R222, 0x1, R167 ;  /* 0x00000001dee27824 */ /* 0x000fe200078e02a7 */
[----:B------:R-:W-:Y:S01]  /*58c0*/  LDGSTS.E.BYPASS.LTC128B.128 [R166+0x14000], desc[UR14][R18.64+0x100] ;  /* 0x1400010012a67fae */ /* 0x000fe2000b981a0e */
[-C--:B------:R-:W-:Y:S01]  /*58d0*/  LEA.HI.X R15, R8, R12.reuse, R7, 0x1, P2 ;  /* 0x0000000c080f7211 */ /* 0x080fe200010f0c07 */
[----:B------:R-:W-:Y:S01]  /*58e0*/  IMAD.IADD R222, R222, 0x1, R196 ;  /* 0x00000001dede7824 */ /* 0x000fe200078e02c4 */
[----:B------:R-:W-:Y:S01]  /*58f0*/  LEA.HI.X R5, R6, R12, R5, 0x1, P1 ;  /* 0x0000000c06057211 */ /* 0x000fe200008f0c05 */
[----:B------:R-:W-:Y:S01]  /*5900*/  LDGSTS.E.BYPASS.LTC128B.128 [R166+0x16000], desc[UR14][R18.64+0x180] ;  /* 0x1600018012a67fae */ /* 0x000fe2000b981a0e */
[----:B------:R-:W-:Y:S01]  /*5910*/  LEA R229, R229, UR18, 0x1 ;  /* 0x00000012e5e57c11 */ /* 0x000fe2000f8e08ff */
[----:B------:R-:W-:-:S02]  /*5920*/  UISETP.GE.U32.AND UP0, UPT, UR17, 0x3, UPT ;  /* 0x000000031100788c */ /* 0x000fc4000bf06070 */
[----:B------:R-:W-:Y:S02]  /*5930*/  LDGSTS.E.BYPASS.LTC128B.128 [R166+0x10800], desc[UR14][R16.64] ;  /* 0x1080000010a67fae */ /* 0x000fe4000b981a0e */
[--C-:B------:R-:W-:Y:S02]  /*5940*/  IMAD.IADD R236, R167, 0x1, R229.reuse ;  /* 0x00000001a7ec7824 */ /* 0x100fe400078e02e5 */
[----:B------:R-:W-:Y:S01]  /*5950*/  LDGSTS.E.BYPASS.LTC128B.128 [R166+0x12800], desc[UR14][R16.64+0x80] ;  /* 0x1280008010a67fae */ /* 0x000fe2000b981a0e */
[----:B------:R-:W-:-:S03]  /*5960*/  IMAD.IADD R224, R196, 0x1, R229 ;  /* 0x00000001c4e07824 */ /* 0x000fc600078e02e5 */
[----:B------:R-:W-:Y:S01]  /*5970*/  LDGSTS.E.BYPASS.LTC128B.128 [R166+0x14800], desc[UR14][R16.64+0x100] ;  /* 0x1480010010a67fae */ /* 0x000fe2000b981a0e */
[C---:B------:R-:W-:Y:S02]  /*5980*/  IMAD.IADD R227, R167.reuse, 0x1, R224 ;  /* 0x00000001a7e37824 */ /* 0x040fe400078e02e0 */
[----:B------:R-:W-:Y:S01]  /*5990*/  IMAD.IADD R167, R167, 0x1, R222 ;  /* 0x00000001a7a77824 */ /* 0x000fe200078e02de */
[----:B------:R-:W-:Y:S04]  /*59a0*/  LDGSTS.E.BYPASS.LTC128B.128 [R166+0x16800], desc[UR14][R16.64+0x180] ;  /* 0x1680018010a67fae */ /* 0x000fe8000b981a0e */
[----:B------:R-:W-:Y:S04]  /*59b0*/  LDGSTS.E.BYPASS.LTC128B.128 [R166+0x11000], desc[UR14][R14.64] ;  /* 0x110000000ea67fae */ /* 0x000fe8000b981a0e */
[----:B------:R-:W-:Y:S04]  /*59c0*/  LDGSTS.E.BYPASS.LTC128B.128 [R166+0x13000], desc[UR14][R14.64+0x80] ;  /* 0x130000800ea67fae */ /* 0x000fe8000b981a0e */
[----:B------:R-:W-:Y:S04]  /*59d0*/  LDGSTS.E.BYPASS.LTC128B.128 [R166+0x15000], desc[UR14][R14.64+0x100] ;  /* 0x150001000ea67fae */ /* 0x000fe8000b981a0e */
[----:B------:R-:W-:Y:S04]  /*59e0*/  LDGSTS.E.BYPASS.LTC128B.128 [R166+0x17000], desc[UR14][R14.64+0x180] ;  /* 0x170001800ea67fae */ /* 0x000fe8000b981a0e */
[----:B------:R-:W-:Y:S04]  /*59f0*/  LDGSTS.E.BYPASS.LTC128B.128 [R166+0x11800], desc[UR14][R4.64] ;  /* 0x1180000004a67fae */ /* 0x000fe8000b981a0e */
[----:B------:R-:W-:Y:S04]  /*5a00*/  LDGSTS.E.BYPASS.LTC128B.128 [R166+0x13800], desc[UR14][R4.64+0x80] ;  /* 0x1380008004a67fae */ /* 0x000fe8000b981a0e */
[----:B------:R-:W-:Y:S04]  /*5a10*/  LDGSTS.E.BYPASS.LTC128B.128 [R166+0x15800], desc[UR14][R4.64+0x100] ;  /* 0x1580010004a67fae */ /* 0x000fe8000b981a0e */
[----:B------:R1:W-:Y:S04]  /*5a20*/  LDGSTS.E.BYPASS.LTC128B.128 [R166+0x17800], desc[UR14][R4.64+0x180] ;  /* 0x1780018004a67fae */ /* 0x0003e8000b981a0e */
[----:B------:R-:W-:Y:S04]  /*5a30*/  LDSM.16.M88.4 R208, [R229] ;  /* 0x00000000e5d0783b */ /* 0x000fe80000000200 */
[----:B------:R-:W2:Y:S04]  /*5a40*/  LDSM.16.M88.4 R180, [R237+UR18+0x8800] ;  /* 0x00880012edb4783b */ /* 0x000ea80008000200 */
[----:B------:R-:W3:Y:S04]  /*5a50*/  LDSM.16.M88.4 R188, [R237+UR18+0x8000] ;  /* 0x00800012edbc783b */ /* 0x000ee80008000200 */
[----:B------:R-:W4:Y:S04]  /*5a60*/  LDSM.16.M88.4 R172, [R237+UR18+0x9000] ;  /* 0x00900012edac783b */ /* 0x000f280008000200 */
[----:B------:R-:W5:Y:S04]  /*5a70*/  LDSM.16.M88.4 R192, [R237+UR18+0x9800] ;  /* 0x00980012edc0783b */ /* 0x000f680008000200 */
[----:B------:R-:W-:Y:S04]  /*5a80*/  LDSM.16.M88.4 R20, [R236] ;  /* 0x00000000ec14783b */ /* 0x000fe80000000200 */
[----:B------:R-:W5:Y:S04]  /*5a90*/  LDSM.16.M88.4 R8, [R226+0x8800] ;  /* 0x00880000e208783b */ /* 0x000f680000000200 */
[----:B------:R-:W5:Y:S04]  /*5aa0*/  LDSM.16.M88.4 R32, [R226+0x8000] ;  /* 0x00800000e220783b */ /* 0x000f680000000200 */
[----:B------:R-:W5:Y:S04]  /*5ab0*/  LDSM.16.M88.4 R24, [R226+0x9000] ;  /* 0x00900000e218783b */ /* 0x000f680000000200 */
[----:B------:R-:W5:Y:S04]  /*5ac0*/  LDSM.16.M88.4 R28, [R226+0x9800] ;  /* 0x00980000e21c783b */ /* 0x000f680000000200 */
[----:B-1----:R-:W-:Y:S01]  /*5ad0*/  LDSM.16.M88.4 R4, [R224] ;  /* 0x00000000e004783b */ /* 0x002fe20000000200 */
[C---:B--2---:R-:W-:Y:S03]  /*5ae0*/  HMMA.16816.F32.BF16 R184, R208.reuse, R180, RZ ;  /* 0x000000b4d0b8723c */ /* 0x044fe600000418ff */
[----:B------:R-:W1:Y:S04]  /*5af0*/  LDSM.16.M88.4 R16, [R222+0x8000] ;  /* 0x00800000de10783b */ /* 0x000e680000000200 */
[----:B------:R-:W-:Y:S01]  /*5b00*/  LDSM.16.M88.4 R204, [R167+0x9000] ;  /* 0x00900000a7cc783b */ /* 0x000fe20000000200 */
[C---:B------:R-:W-:Y:S03]  /*5b10*/  HMMA.16816.F32.BF16 R180, R208.reuse, R182, RZ ;  /* 0x000000b6d0b4723c */ /* 0x040fe600000418ff */
[----:B------:R-:W-:Y:S04]  /*5b20*/  LDSM.16.M88.4 R196, [R167+0x9800] ;  /* 0x00980000a7c4783b */ /* 0x000fe80000000200 */
[----:B------:R-:W-:Y:S01]  /*5b30*/  LDSM.16.M88.4 R200, [R237+UR18+0xb000] ;  /* 0x00b00012edc8783b */ /* 0x000fe20008000200 */
[C---:B---3--:R-:W-:Y:S03]  /*5b40*/  HMMA.16816.F32.BF16 R12, R208.reuse, R188, RZ ;  /* 0x000000bcd00c723c */ /* 0x048fe600000418ff */
[----:B------:R-:W-:Y:S04]  /*5b50*/  LDSM.16.M88.4 R212, [R226+0xb000] ;  /* 0x00b00000e2d4783b */ /* 0x000fe80000000200 */
[----:B------:R-:W-:Y:S01]  /*5b60*/  LDSM.16.M88.4 R232, [R237+UR18+0xf800] ;  /* 0x00f80012ede8783b */ /* 0x000fe20008000200 */
[C---:B----4-:R-:W-:Y:S03]  /*5b70*/  HMMA.16816.F32.BF16 R176, R208.reuse, R172, RZ ;  /* 0x000000acd0b0723c */ /* 0x050fe600000418ff */
[----:B------:R-:W0:Y:S05]  /*5b80*/  LDGDEPBAR ;  /* 0x00000000000079af */ /* 0x000e2a0000000000 */
[C---:B------:R-:W-:Y:S08]  /*5b90*/  HMMA.16816.F32.BF16 R188, R208.reuse, R190, RZ ;  /* 0x000000bed0bc723c */ /* 0x040ff000000418ff */
[C---:B------:R-:W-:Y:S08]  /*5ba0*/  HMMA.16816.F32.BF16 R172, R208.reuse, R174, RZ ;  /* 0x000000aed0ac723c */ /* 0x040ff000000418ff */
[----:B-----5:R-:W-:Y:S08]  /*5bb0*/  HMMA.16816.F32.BF16 R168, R208, R192, RZ ;  /* 0x000000c0d0a8723c */ /* 0x020ff000000418ff */
[C---:B------:R-:W-:Y:S08]  /*5bc0*/  HMMA.16816.F32.BF16 R184, R20.reuse, R8, R184 ;  /* 0x0000000814b8723c */ /* 0x040ff000000418b8 */
[----:B------:R-:W-:Y:S01]  /*5bd0*/  HMMA.16816.F32.BF16 R180, R20, R10, R180 ;  /* 0x0000000a14b4723c */ /* 0x000fe200000418b4 */
[----:B------:R-:W2:Y:S07]  /*5be0*/  LDSM.16.M88.4 R8, [R222+0x8800] ;  /* 0x00880000de08783b */ /* 0x000eae0000000200 */
[----:B------:R-:W-:Y:S01]  /*5bf0*/  HMMA.16816.F32.BF16 R208, R208, R194, RZ ;  /* 0x000000c2d0d0723c */ /* 0x000fe200000418ff */
[----:B------:R-:W-:Y:S07]  /*5c00*/  LDSM.16.M88.4 R192, [R227] ;  /* 0x00000000e3c0783b */ /* 0x000fee0000000200 */
[C---:B------:R-:W-:Y:S08]  /*5c10*/  HMMA.16816.F32.BF16 R12, R20.reuse, R32, R12 ;  /* 0x00000020140c723c */ /* 0x040ff0000004180c */
[C---:B------:R-:W-:Y:S01]  /*5c20*/  HMMA.16816.F32.BF16 R188, R20.reuse, R34, R188 ;  /* 0x0000002214bc723c */ /* 0x040fe200000418bc */
[----:B------:R-:W-:Y:S07]  /*5c30*/  LDSM.16.M88.4 R32, [R236+0x2000] ;  /* 0x00200000ec20783b */ /* 0x000fee0000000200 */
[C---:B------:R-:W-:Y:S08]  /*5c40*/  HMMA.16816.F32.BF16 R176, R20.reuse, R24, R176 ;  /* 0x0000001814b0723c */ /* 0x040ff000000418b0 */
[C---:B------:R-:W-:Y:S01]  /*5c50*/  HMMA.16816.F32.BF16 R172, R20.reuse, R26, R172 ;  /* 0x0000001a14ac723c */ /* 0x040fe200000418ac */
[----:B------:R-:W3:Y:S07]  /*5c60*/  LDSM.16.M88.4 R24, [R222+0x9000] ;  /* 0x00900000de18783b */ /* 0x000eee0000000200 */
[C---:B------:R-:W-:Y:S08]  /*5c70*/  HMMA.16816.F32.BF16 R168, R20.reuse, R28, R168 ;  /* 0x0000001c14a8723c */ /* 0x040ff000000418a8 */
[----:B------:R-:W-:Y:S01]  /*5c80*/  HMMA.16816.F32.BF16 R208, R20, R30, R208 ;  /* 0x0000001e14d0723c */ /* 0x000fe200000418d0 */
[----:B------:R-:W4:Y:S04]  /*5c90*/  LDSM.16.M88.4 R20, [R222+0x9800] ;  /* 0x00980000de14783b */ /* 0x000f280000000200 */
[----:B------:R-:W-:Y:S03]  /*5ca0*/  LDSM.16.M88.4 R28, [R237+UR18+0xb800] ;  /* 0x00b80012ed1c783b */ /* 0x000fe60008000200 */
[C---:B-1----:R-:W-:Y:S08]  /*5cb0*/  HMMA.16816.F32.BF16 R12, R4.reuse, R16, R12 ;  /* 0x00000010040c723c */ /* 0x042ff0000004180c */
[C---:B------:R-:W-:Y:S01]  /*5cc0*/  HMMA.16816.F32.BF16 R188, R4.reuse, R18, R188 ;  /* 0x0000001204bc723c */ /* 0x040fe200000418bc */
[----:B------:R-:W1:Y:S07]  /*5cd0*/  LDSM.16.M88.4 R16, [R167+0x8000] ;  /* 0x00800000a710783b */ /* 0x000e6e0000000200 */
[C---:B--2---:R-:W-:Y:S08]  /*5ce0*/  HMMA.16816.F32.BF16 R184, R4.reuse, R8, R184 ;  /* 0x0000000804b8723c */ /* 0x044ff000000418b8 */
[C---:B------:R-:W-:Y:S01]  /*5cf0*/  HMMA.16816.F32.BF16 R180, R4.reuse, R10, R180 ;  /* 0x0000000a04b4723c */ /* 0x040fe200000418b4 */
[----:B------:R-:W2:Y:S07]  /*5d00*/  LDSM.16.M88.4 R8, [R167+0x8800] ;  /* 0x00880000a708783b */ /* 0x000eae0000000200 */
[C---:B---3--:R-:W-:Y:S08]  /*5d10*/  HMMA.16816.F32.BF16 R176, R4.reuse, R24, R176 ;  /* 0x0000001804b0723c */ /* 0x048ff000000418b0 */
[C---:B------:R-:W-:Y:S01]  /*5d20*/  HMMA.16816.F32.BF16 R172, R4.reuse, R26, R172 ;  /* 0x0000001a04ac723c */ /* 0x040fe200000418ac */
[----:B------:R-:W-:Y:S07]  /*5d30*/  LDSM.16.M88.4 R24, [R237+UR18+0xa000] ;  /* 0x00a00012ed18783b */ /* 0x000fee0008000200 */
[C---:B----4-:R-:W-:Y:S08]  /*5d40*/  HMMA.16816.F32.BF16 R168, R4.reuse, R20, R168 ;  /* 0x0000001404a8723c */ /* 0x050ff000000418a8 */
[----:B------:R-:W-:Y:S01]  /*5d50*/  HMMA.16816.F32.BF16 R208, R4, R22, R208 ;  /* 0x0000001604d0723c */ /* 0x000fe200000418d0 */
[----:B------:R-:W3:Y:S04]  /*5d60*/  LDSM.16.M88.4 R20, [R229+0x2000] ;  /* 0x00200000e514783b */ /* 0x000ee80000000200 */
[----:B------:R-:W4:Y:S03]  /*5d70*/  LDSM.16.M88.4 R4, [R237+UR18+0xa800] ;  /* 0x00a80012ed04783b */ /* 0x000f260008000200 */
        /* <DEDUP_REMOVED lines=8> */
[----:B------:R-:W-:Y:S07]  /*5e00*/  LDSM.16.M88.4 R204, [R222+0xb000] ;  /* 0x00b00000decc783b */ /* 0x000fee0000000200 */
[C---:B------:R-:W-:Y:S08]  /*5e10*/  HMMA.16816.F32.BF16 R168, R192.reuse, R196, R168 ;  /* 0x000000c4c0a8723c */ /* 0x040ff000000418a8 */
[----:B------:R-:W-:Y:S01]  /*5e20*/  HMMA.16816.F32.BF16 R208, R192, R198, R208 ;  /* 0x000000c6c0d0723c */ /* 0x000fe200000418d0 */
[----:B------:R-:W5:Y:S04]  /*5e30*/  LDSM.16.M88.4 R192, [R226+0xb800] ;  /* 0x00b80000e2c0783b */ /* 0x000f680000000200 */
[----:B------:R-:W-:Y:S03]  /*5e40*/  LDSM.16.M88.4 R196, [R224+0x2000] ;  /* 0x00200000e0c4783b */ /* 0x000fe60000000200 */
[C---:B---3--:R-:W-:Y:S08]  /*5e50*/  HMMA.16816.F32.BF16 R12, R20.reuse, R24, R12 ;  /* 0x00000018140c723c */ /* 0x048ff0000004180c */
[C---:B------:R-:W-:Y:S01]  /*5e60*/  HMMA.16816.F32.BF16 R188, R20.reuse, R26, R188 ;  /* 0x0000001a14bc723c */ /* 0x040fe200000418bc */
[----:B------:R-:W3:Y:S07]  /*5e70*/  LDSM.16.M88.4 R24, [R222+0xa000] ;  /* 0x00a00000de18783b */ /* 0x000eee0000000200 */
[C---:B----4-:R-:W-:Y:S08]  /*5e80*/  HMMA.16816.F32.BF16 R184, R20.reuse, R4, R184 ;  /* 0x0000000414b8723c */ /* 0x050ff000000418b8 */
[C---:B------:R-:W-:Y:S01]  /*5e90*/  HMMA.16816.F32.BF16 R180, R20.reuse, R6, R180 ;  /* 0x0000000614b4723c */ /* 0x040fe200000418b4 */
[----:B------:R-:W4:Y:S07]  /*5ea0*/  LDSM.16.M88.4 R4, [R222+0xa800] ;  /* 0x00a80000de04783b */ /* 0x000f2e0000000200 */
[C---:B------:R-:W-:Y:S08]  /*5eb0*/  HMMA.16816.F32.BF16 R176, R20.reuse, R200, R176 ;  /* 0x000000c814b0723c */ /* 0x040ff000000418b0 */
[C---:B------:R-:W-:Y:S01]  /*5ec0*/  HMMA.16816.F32.BF16 R172, R20.reuse, R202, R172 ;  /* 0x000000ca14ac723c */ /* 0x040fe200000418ac */
[----:B------:R-:W-:Y:S07]  /*5ed0*/  LDSM.16.M88.4 R200, [R222+0xb800] ;  /* 0x00b80000dec8783b */ /* 0x000fee0000000200 */
[C---:B------:R-:W-:Y:S08]  /*5ee0*/  HMMA.16816.F32.BF16 R168, R20.reuse, R28, R168 ;  /* 0x0000001c14a8723c */ /* 0x040ff000000418a8 */
[----:B------:R-:W-:Y:S01]  /*5ef0*/  HMMA.16816.F32.BF16 R208, R20, R30, R208 ;  /* 0x0000001e14d0723c */ /* 0x000fe200000418d0 */
[----:B------:R-:W-:Y:S04]  /*5f00*/  LDSM.16.M88.4 R28, [R227+0x2000] ;  /* 0x00200000e31c783b */ /* 0x000fe80000000200 */
        /* <DEDUP_REMOVED lines=10> */
[C---:B-----5:R-:W-:Y:S08]  /*5fb0*/  HMMA.16816.F32.BF16 R168, R32.reuse, R192, R168 ;  /* 0x000000c020a8723c */ /* 0x060ff000000418a8 */
[----:B------:R-:W-:Y:S01]  /*5fc0*/  HMMA.16816.F32.BF16 R208, R32, R194, R208 ;  /* 0x000000c220d0723c */ /* 0x000fe200000418d0 */
[----:B------:R-:W5:Y:S04]  /*5fd0*/  LDSM.16.M88.4 R32, [R167+0xb800] ;  /* 0x00b80000a720783b */ /* 0x000f680000000200 */
[----:B------:R-:W-:Y:S03]  /*5fe0*/  LDSM.16.M88.4 R192, [R237+UR18+0xc800] ;  /* 0x00c80012edc0783b */ /* 0x000fe60008000200 */
[C---:B---3--:R-:W-:Y:S08]  /*5ff0*/  HMMA.16816.F32.BF16 R12, R196.reuse, R24, R12 ;  /* 0x00000018c40c723c */ /* 0x048ff0000004180c */
[C---:B------:R-:W-:Y:S01]  /*6000*/  HMMA.16816.F32.BF16 R188, R196.reuse, R26, R188 ;  /* 0x0000001ac4bc723c */ /* 0x040fe200000418bc */
[----:B------:R-:W-:Y:S07]  /*6010*/  LDSM.16.M88.4 R24, [R237+UR18+0xc000] ;  /* 0x00c00012ed18783b */ /* 0x000fee0008000200 */
[C---:B----4-:R-:W-:Y:S08]  /*6020*/  HMMA.16816.F32.BF16 R184, R196.reuse, R4, R184 ;  /* 0x00000004c4b8723c */ /* 0x050ff000000418b8 */
[C---:B------:R-:W-:Y:S01]  /*6030*/  HMMA.16816.F32.BF16 R180, R196.reuse, R6, R180 ;  /* 0x00000006c4b4723c */ /* 0x040fe200000418b4 */
[----:B------:R-:W3:Y:S07]  /*6040*/  LDSM.16.M88.4 R4, [R229+0x4000] ;  /* 0x00400000e504783b */ /* 0x000eee0000000200 */
[C---:B------:R-:W-:Y:S08]  /*6050*/  HMMA.16816.F32.BF16 R176, R196.reuse, R204, R176 ;  /* 0x000000ccc4b0723c */ /* 0x040ff000000418b0 */
[----:B------:R-:W-:Y:S01]  /*6060*/  HMMA.16816.F32.BF16 R172, R196, R206, R172 ;  /* 0x000000cec4ac723c */ /* 0x000fe200000418ac */
[----:B------:R-:W-:Y:S07]  /*6070*/  LDSM.16.M88.4 R204, [R222+0xc000] ;  /* 0x00c00000decc783b */ /* 0x000fee0000000200 */
[C---:B-1----:R-:W-:Y:S08]  /*6080*/  HMMA.16816.F32.BF16 R12, R28.reuse, R16, R12 ;  /* 0x000000101c0c723c */ /* 0x042ff0000004180c */
[C---:B------:R-:W-:Y:S01]  /*6090*/  HMMA.16816.F32.BF16 R188, R28.reuse, R18, R188 ;  /* 0x000000121cbc723c */ /* 0x040fe200000418bc */
[----:B------:R-:W1:Y:S07]  /*60a0*/  LDSM.16.M88.4 R16, [R237+UR18+0xd000] ;  /* 0x00d00012ed10783b */ /* 0x000e6e0008000200 */
[C---:B--2---:R-:W-:Y:S08]  /*60b0*/  HMMA.16816.F32.BF16 R184, R28.reuse, R8, R184 ;  /* 0x000000081cb8723c */ /* 0x044ff000000418b8 */
[----:B------:R-:W-:Y:S01]  /*60c0*/  HMMA.16816.F32.BF16 R180, R28, R10, R180 ;  /* 0x0000000a1cb4723c */ /* 0x000fe200000418b4 */
[----:B------:R-:W2:Y:S07]  /*60d0*/  LDSM.16.M88.4 R8, [R237+UR18+0xd800] ;  /* 0x00d80012ed08783b */ /* 0x000eae0008000200 */
[C---:B------:R-:W-:Y:S08]  /*60e0*/  HMMA.16816.F32.BF16 R168, R196.reuse, R200, R168 ;  /* 0x000000c8c4a8723c */ /* 0x040ff000000418a8 */
[----:B------:R-:W-:Y:S01]  /*60f0*/  HMMA.16816.F32.BF16 R208, R196, R202, R208 ;  /* 0x000000cac4d0723c */ /* 0x000fe200000418d0 */
[----:B------:R-:W-:Y:S04]  /*6100*/  LDSM.16.M88.4 R196, [R167+0xc000] ;  /* 0x00c00000a7c4783b */ /* 0x000fe80000000200 */
[----:B------:R-:W-:Y:S03]  /*6110*/  LDSM.16.M88.4 R200, [R222+0xd800] ;  /* 0x00d80000dec8783b */ /* 0x000fe60000000200 */
[C---:B------:R-:W-:Y:S08]  /*6120*/  HMMA.16816.F32.BF16 R176, R28.reuse, R20, R176 ;  /* 0x000000141cb0723c */ /* 0x040ff000000418b0 */
[C---:B------:R-:W-:Y:S01]  /*6130*/  HMMA.16816.F32.BF16 R172, R28.reuse, R22, R172 ;  /* 0x000000161cac723c */ /* 0x040fe200000418ac */
[----:B------:R-:W4:Y:S07]  /*6140*/  LDSM.16.M88.4 R20, [R236+0x4000] ;  /* 0x00400000ec14783b */ /* 0x000f2e0000000200 */
[C---:B-----5:R-:W-:Y:S08]  /*6150*/  HMMA.16816.F32.BF16 R168, R28.reuse, R32, R168 ;  /* 0x000000201ca8723c */ /* 0x060ff000000418a8 */
[----:B------:R-:W-:Y:S01]  /*6160*/  HMMA.16816.F32.BF16 R208, R28, R34, R208 ;  /* 0x000000221cd0723c */ /* 0x000fe200000418d0 */
[----:B------:R-:W5:Y:S04]  /*6170*/  LDSM.16.M88.4 R32, [R226+0xc800] ;  /* 0x00c80000e220783b */ /* 0x000f680000000200 */
[----:B------:R-:W5:Y:S03]  /*6180*/  LDSM.16.M88.4 R28, [R226+0xd000] ;  /* 0x00d00000e21c783b */ /* 0x000f660000000200 */
[C---:B---3--:R-:W-:Y:S08]  /*6190*/  HMMA.16816.F32.BF16 R12, R4.reuse, R24, R12 ;  /* 0x00000018040c723c */ /* 0x048ff0000004180c */
[C---:B------:R-:W-:Y:S01]  /*61a0*/  HMMA.16816.F32.BF16 R188, R4.reuse, R26, R188 ;  /* 0x0000001a04bc723c */ /* 0x040fe200000418bc */
[----:B------:R-:W3:Y:S07]  /*61b0*/  LDSM.16.M88.4 R24, [R226+0xd800] ;  /* 0x00d80000e218783b */ /* 0x000eee0000000200 */
[C---:B------:R-:W-:Y:S08]  /*61c0*/  HMMA.16816.F32.BF16 R184, R4.reuse, R192, R184 ;  /* 0x000000c004b8723c */ /* 0x040ff000000418b8 */
[C---:B------:R-:W-:Y:S01]  /*61d0*/  HMMA.16816.F32.BF16 R180, R4.reuse, R194, R180 ;  /* 0x000000c204b4723c */ /* 0x040fe200000418b4 */
[----:B------:R-:W3:Y:S07]  /*61e0*/  LDSM.16.M88.4 R192, [R224+0x4000] ;  /* 0x00400000e0c0783b */ /* 0x000eee0000000200 */
[C---:B-1----:R-:W-:Y:S08]  /*61f0*/  HMMA.16816.F32.BF16 R176, R4.reuse, R16, R176 ;  /* 0x0000001004b0723c */ /* 0x042ff000000418b0 */
[C---:B------:R-:W-:Y:S01]  /*6200*/  HMMA.16816.F32.BF16 R172, R4.reuse, R18, R172 ;  /* 0x0000001204ac723c */ /* 0x040fe200000418ac */
[----:B------:R-:W-:Y:S07]  /*6210*/  LDSM.16.M88.4 R16, [R227+0x4000] ;  /* 0x00400000e310783b */ /* 0x000fee0000000200 */
[C---:B--2---:R-:W-:Y:S08]  /*6220*/  HMMA.16816.F32.BF16 R168, R4.reuse, R8, R168 ;  /* 0x0000000804a8723c */ /* 0x044ff000000418a8 */
[----:B------:R-:W-:Y:S01]  /*6230*/  HMMA.16816.F32.BF16 R208, R4, R10, R208 ;  /* 0x0000000a04d0723c */ /* 0x000fe200000418d0 */
[----:B------:R-:W1:Y:S04]  /*6240*/  LDSM.16.M88.4 R8, [R222+0xc800] ;  /* 0x00c80000de08783b */ /* 0x000e680000000200 */
[----:B------:R-:W2:Y:S03]  /*6250*/  LDSM.16.M88.4 R4, [R222+0xd000] ;  /* 0x00d00000de04783b */ /* 0x000ea60000000200 */
[C---:B----4-:R-:W-:Y:S08]  /*6260*/  HMMA.16816.F32.BF16 R12, R20.reuse, R212, R12 ;  /* 0x000000d4140c723c */ /* 0x050ff0000004180c */
[C---:B-----5:R-:W-:Y:S08]  /*6270*/  HMMA.16816.F32.BF16 R184, R20.reuse, R32, R184 ;  /* 0x0000002014b8723c */ /* 0x060ff000000418b8 */
[C---:B------:R-:W-:Y:S01]  /*6280*/  HMMA.16816.F32.BF16 R180, R20.reuse, R34, R180 ;  /* 0x0000002214b4723c */ /* 0x040fe200000418b4 */
[----:B------:R-:W4:Y:S07]  /*6290*/  LDSM.16.M88.4 R32, [R167+0xc800] ;  /* 0x00c80000a720783b */ /* 0x000f2e0000000200 */
[C---:B------:R-:W-:Y:S08]  /*62a0*/  HMMA.16816.F32.BF16 R176, R20.reuse, R28, R176 ;  /* 0x0000001c14b0723c */ /* 0x040ff000000418b0 */
[C---:B------:R-:W-:Y:S01]  /*62b0*/  HMMA.16816.F32.BF16 R172, R20.reuse, R30, R172 ;  /* 0x0000001e14ac723c */ /* 0x040fe200000418ac */
[----:B------:R-:W5:Y:S07]  /*62c0*/  LDSM.16.M88.4 R28, [R167+0xd000] ;  /* 0x00d00000a71c783b */ /* 0x000f6e0000000200 */
[C---:B------:R-:W-:Y:S01]  /*62d0*/  HMMA.16816.F32.BF16 R188, R20.reuse, R214, R188 ;  /* 0x000000d614bc723c */ /* 0x040fe200000418bc */
[----:B------:R-:W-:Y:S04]  /*62e0*/  LDSM.16.M88.4 R212, [R229+0x6000] ;  /* 0x00600000e5d4783b */ /* 0x000fe80000000200 */
[----:B------:R-:W-:Y:S03]  /*62f0*/  LDSM.16.M88.4 R228, [R226+0xe000] ;  /* 0x00e00000e2e4783b */ /* 0x000fe60000000200 */
[C---:B---3--:R-:W-:Y:S08]  /*6300*/  HMMA.16816.F32.BF16 R168, R20.reuse, R24, R168 ;  /* 0x0000001814a8723c */ /* 0x048ff000000418a8 */
[----:B------:R-:W-:Y:S01]  /*6310*/  HMMA.16816.F32.BF16 R208, R20, R26, R208 ;  /* 0x0000001a14d0723c */ /* 0x000fe200000418d0 */
[----:B------:R-:W3:Y:S04]  /*6320*/  LDSM.16.M88.4 R20, [R237+UR18+0xe000] ;  /* 0x00e00012ed14783b */ /* 0x000ee80008000200 */
[----:B------:R-:W3:Y:S03]  /*6330*/  LDSM.16.M88.4 R24, [R167+0xd800] ;  /* 0x00d80000a718783b */ /* 0x000ee60000000200 */
[C---:B------:R-:W-:Y:S08]  /*6340*/  HMMA.16816.F32.BF16 R12, R192.reuse, R204, R12 ;  /* 0x000000ccc00c723c */ /* 0x040ff0000004180c */
[C---:B-1----:R-:W-:Y:S08]  /*6350*/  HMMA.16816.F32.BF16 R184, R192.reuse, R8, R184 ;  /* 0x00000008c0b8723c */ /* 0x042ff000000418b8 */
[C---:B------:R-:W-:Y:S01]  /*6360*/  HMMA.16816.F32.BF16 R180, R192.reuse, R10, R180 ;  /* 0x0000000ac0b4723c */ /* 0x040fe200000418b4 */
[----:B------:R-:W1:Y:S07]  /*6370*/  LDSM.16.M88.4 R8, [R237+UR18+0xe800] ;  /* 0x00e80012ed08783b */ /* 0x000e6e0008000200 */
[C---:B--2---:R-:W-:Y:S08]  /*6380*/  HMMA.16816.F32.BF16 R176, R192.reuse, R4, R176 ;  /* 0x00000004c0b0723c */ /* 0x044ff000000418b0 */
[C---:B------:R-:W-:Y:S01]  /*6390*/  HMMA.16816.F32.BF16 R172, R192.reuse, R6, R172 ;  /* 0x00000006c0ac723c */ /* 0x040fe200000418ac */
[----:B------:R-:W2:Y:S07]  /*63a0*/  LDSM.16.M88.4 R4, [R237+UR18+0xf000] ;  /* 0x00f00012ed04783b */ /* 0x000eae0008000200 */
[----:B------:R-:W-:Y:S01]  /*63b0*/  HMMA.16816.F32.BF16 R188, R192, R206, R188 ;  /* 0x000000cec0bc723c */ /* 0x000fe200000418bc */
[----:B------:R-:W2:Y:S07]  /*63c0*/  LDSM.16.M88.4 R204, [R236+0x6000] ;  /* 0x00600000eccc783b */ /* 0x000eae0000000200 */
[----:B------:R-:W-:Y:S08]  /*63d0*/  HMMA.16816.F32.BF16 R12, R16, R196, R12 ;  /* 0x000000c4100c723c */ /* 0x000ff0000004180c */
[C---:B------:R-:W-:Y:S08]  /*63e0*/  HMMA.16816.F32.BF16 R168, R192.reuse, R200, R168 ;  /* 0x000000c8c0a8723c */ /* 0x040ff000000418a8 */
[----:B------:R-:W-:Y:S01]  /*63f0*/  HMMA.16816.F32.BF16 R208, R192, R202, R208 ;  /* 0x000000cac0d0723c */ /* 0x000fe200000418d0 */
[----:B------:R-:W-:Y:S04]  /*6400*/  LDSM.16.M88.4 R200, [R226+0xe800] ;  /* 0x00e80000e2c8783b */ /* 0x000fe80000000200 */
[----:B------:R-:W-:Y:S03]  /*6410*/  LDSM.16.M88.4 R192, [R226+0xf800] ;  /* 0x00f80000e2c0783b */ /* 0x000fe60000000200 */
[C---:B------:R-:W-:Y:S01]  /*6420*/  HMMA.16816.F32.BF16 R188, R16.reuse, R198, R188 ;  /* 0x000000c610bc723c */ /* 0x040fe200000418bc */
[----:B------:R-:W-:Y:S07]  /*6430*/  LDSM.16.M88.4 R196, [R226+0xf000] ;  /* 0x00f00000e2c4783b */ /* 0x000fee0000000200 */
[C---:B----4-:R-:W-:Y:S08]  /*6440*/  HMMA.16816.F32.BF16 R184, R16.reuse, R32, R184 ;  /* 0x0000002010b8723c */ /* 0x050ff000000418b8 */
[C---:B------:R-:W-:Y:S01]  /*6450*/  HMMA.16816.F32.BF16 R180, R16.reuse, R34, R180 ;  /* 0x0000002210b4723c */ /* 0x040fe200000418b4 */
[----:B------:R-:W-:Y:S07]  /*6460*/  LDSM.16.M88.4 R32, [R224+0x6000] ;  /* 0x00600000e020783b */ /* 0x000fee0000000200 */
[C---:B-----5:R-:W-:Y:S08]  /*6470*/  HMMA.16816.F32.BF16 R176, R16.reuse, R28, R176 ;  /* 0x0000001c10b0723c */ /* 0x060ff000000418b0 */
[----:B------:R-:W-:Y:S01]  /*6480*/  HMMA.16816.F32.BF16 R172, R16, R30, R172 ;  /* 0x0000001e10ac723c */ /* 0x000fe200000418ac */
[----:B------:R-:W4:Y:S07]  /*6490*/  LDSM.16.M88.4 R28, [R222+0xe000] ;  /* 0x00e00000de1c783b */ /* 0x000f2e0000000200 */
[----:B---3--:R-:W-:Y:S08]  /*64a0*/  HMMA.16816.F32.BF16 R12, R212, R20, R12 ;  /* 0x00000014d40c723c */ /* 0x008ff0000004180c */
[C---:B------:R-:W-:Y:S08]  /*64b0*/  HMMA.16816.F32.BF16 R168, R16.reuse, R24, R168 ;  /* 0x0000001810a8723c */ /* 0x040ff000000418a8 */
[----:B------:R-:W-:Y:S01]  /*64c0*/  HMMA.16816.F32.BF16 R208, R16, R26, R208 ;  /* 0x0000001a10d0723c */ /* 0x000fe200000418d0 */
[----:B------:R-:W-:Y:S04]  /*64d0*/  LDSM.16.M88.4 R24, [R222+0xe800] ;  /* 0x00e80000de18783b */ /* 0x000fe80000000200 */
[----:B------:R-:W-:Y:S03]  /*64e0*/  LDSM.16.M88.4 R16, [R222+0xf800] ;  /* 0x00f80000de10783b */ /* 0x000fe60000000200 */
        /* <DEDUP_REMOVED lines=8> */
[----:B------:R-:W-:Y:S08]  /*6570*/  HMMA.16816.F32.BF16 R12, R204, R228, R12 ;  /* 0x000000e4cc0c723c */ /* 0x000ff0000004180c */
[C---:B------:R-:W-:Y:S08]  /*6580*/  HMMA.16816.F32.BF16 R168, R212.reuse, R232, R168 ;  /* 0x000000e8d4a8723c */ /* 0x040ff000000418a8 */
[----:B------:R-:W-:Y:S08]  /*6590*/  HMMA.16816.F32.BF16 R208, R212, R234, R208 ;  /* 0x000000ead4d0723c */ /* 0x000ff000000418d0 */
[----:B------:R-:W-:Y:S08]  /*65a0*/  HMMA.16816.F32.BF16 R188, R204, R230, R188 ;  /* 0x000000e6ccbc723c */ /* 0x000ff000000418bc */
[----:B----4-:R-:W-:Y:S08]  /*65b0*/  HMMA.16816.F32.BF16 R12, R32, R28, R12 ;  /* 0x0000001c200c723c */ /* 0x010ff0000004180c */
[C---:B------:R-:W-:Y:S08]  /*65c0*/  HMMA.16816.F32.BF16 R176, R204.reuse, R196, R176 ;  /* 0x000000c4ccb0723c */ /* 0x040ff000000418b0 */
[C---:B------:R-:W-:Y:S01]  /*65d0*/  HMMA.16816.F32.BF16 R172, R204.reuse, R198, R172 ;  /* 0x000000c6ccac723c */ /* 0x040fe200000418ac */
[----:B------:R-:W2:Y:S07]  /*65e0*/  LDSM.16.M88.4 R196, [R167+0xe800] ;  /* 0x00e80000a7c4783b */ /* 0x000eae0000000200 */
[C---:B------:R-:W-:Y:S08]  /*65f0*/  HMMA.16816.F32.BF16 R184, R204.reuse, R200, R184 ;  /* 0x000000c8ccb8723c */ /* 0x040ff000000418b8 */
[C---:B------:R-:W-:Y:S08]  /*6600*/  HMMA.16816.F32.BF16 R168, R204.reuse, R192, R168 ;  /* 0x000000c0cca8723c */ /* 0x040ff000000418a8 */
[----:B------:R-:W-:Y:S08]  /*6610*/  HMMA.16816.F32.BF16 R208, R204, R194, R208 ;  /* 0x000000c2ccd0723c */ /* 0x000ff000000418d0 */
[----:B------:R-:W-:Y:S08]  /*6620*/  HMMA.16816.F32.BF16 R188, R32, R30, R188 ;  /* 0x0000001e20bc723c */ /* 0x000ff000000418bc */
[----:B-1----:R-:W-:Y:S01]  /*6630*/  HMMA.16816.F32.BF16 R12, R8, R4, R12 ;  /* 0x00000004080c723c */ /* 0x002fe2000004180c */
[----:B------:R-:W-:-:S05]  /*6640*/  IMAD.SHL.U32 R5, R165, 0x2, RZ ;  /* 0x00000002a5057824 */ /* 0x000fca00078e00ff */
[----:B------:R-:W-:Y:S02]  /*6650*/  LOP3.LUT R5, R5, 0x6, RZ, 0xc0, !PT ;  /* 0x0000000605057812 */ /* 0x000fe400078ec0ff */
[----:B------:R-:W-:Y:S08]  /*6660*/  HMMA.16816.F32.BF16 R180, R204, R202, R180 ;  /* 0x000000caccb4723c */ /* 0x000ff000000418b4 */
[----:B------:R-:W-:Y:S01]  /*6670*/  HMMA.16816.F32.BF16 R176, R32, R20, R176 ;  /* 0x0000001420b0723c */ /* 0x000fe200000418b0 */
[----:B------:R-:W-:-:S04]  /*6680*/  IMAD.U32 R20, RZ, RZ, UR17 ;  /* 0x00000011ff147e24 */ /* 0x000fc8000f8e00ff */
[----:B------:R-:W-:-:S03]  /*6690*/  IMAD R20, R20, 0x40, R5 ;  /* 0x0000004014147824 */ /* 0x000fc600078e0205 */
[----:B------:R-:W-:Y:S01]  /*66a0*/  HMMA.16816.F32.BF16 R184, R32, R24, R184 ;  /* 0x0000001820b8723c */ /* 0x000fe200000418b8 */
[C---:B------:R-:W-:Y:S02]  /*66b0*/  VIADD R4, R20.reuse, 0xffffff80 ;  /* 0xffffff8014047836 */ /* 0x040fe40000000000 */
[----:B------:R-:W-:-:S03]  /*66c0*/  VIADD R5, R20, 0xffffff88 ;  /* 0xffffff8814057836 */ /* 0x000fc60000000000 */
[CC--:B------:R-:W-:Y:S02]  /*66d0*/  ISETP.GE.AND P2, PT, R4.reuse, R221.reuse, PT ;  /* 0x000000dd0400720c */ /* 0x0c0fe40003f46270 */
[C---:B------:R-:W-:Y:S01]  /*66e0*/  HMMA.16816.F32.BF16 R168, R32.reuse, R16, R168 ;  /* 0x0000001020a8723c */ /* 0x040fe200000418a8 */
[-C--:B------:R-:W-:Y:S02]  /*66f0*/  ISETP.GE.AND P1, PT, R4, R218.reuse, PT ;  /* 0x000000da0400720c */ /* 0x080fe40003f26270 */
[----:B------:R-:W-:Y:S01]  /*6700*/  FSEL R21, R12, -INF , !P2 ;  /* 0xff8000000c157808 */ /* 0x000fe20005000000 */
[----:B------:R-:W-:Y:S01]  /*6710*/  VIADD R12, R20, 0xffffff89 ;  /* 0xffffff89140c7836 */ /* 0x000fe20000000000 */
[C---:B------:R-:W-:Y:S02]  /*6720*/  ISETP.GE.AND P4, PT, R5.reuse, R221, PT ;  /* 0x000000dd0500720c */ /* 0x040fe40003f86270 */
[----:B------:R-:W-:Y:S01]  /*6730*/  ISETP.GE.AND P2, PT, R5, R218, PT ;  /* 0x000000da0500720c */ /* 0x000fe20003f46270 */
[----:B------:R-:W-:Y:S01]  /*6740*/  HMMA.16816.F32.BF16 R208, R32, R18, R208 ;  /* 0x0000001220d0723c */ /* 0x000fe200000418d0 */
[----:B------:R-:W1:Y:S01]  /*6750*/  LDSM.16.M88.4 R16, [R167+0xf000] ;  /* 0x00f00000a710783b */ /* 0x000e620000000200 */
[----:B------:R-:W-:-:S02]  /*6760*/  FSEL R25, R14, -INF , !P1 ;  /* 0xff8000000e197808 */ /* 0x000fc40004800000 */
[----:B------:R-:W-:-:S04]  /*6770*/  ISETP.GE.AND P1, PT, R12, R221, PT ;  /* 0x000000dd0c00720c */ /* 0x000fc80003f26270 */
[----:B------:R-:W-:Y:S01]  /*6780*/  HMMA.16816.F32.BF16 R188, R8, R6, R188 ;  /* 0x0000000608bc723c */ /* 0x000fe200000418bc */
[----:B------:R-:W-:-:S05]  /*6790*/  VIADD R6, R20, 0xffffff81 ;  /* 0xffffff8114067836 */ /* 0x000fca0000000000 */
[C---:B------:R-:W-:Y:S02]  /*67a0*/  ISETP.GE.AND P3, PT, R6.reuse, R221, PT ;  /* 0x000000dd0600720c */ /* 0x040fe40003f66270 */
[----:B------:R-:W-:Y:S01]  /*67b0*/  HMMA.16816.F32.BF16 R180, R32, R26, R180 ;  /* 0x0000001a20b4723c */ /* 0x000fe200000418b4 */
[----:B------:R-:W-:Y:S02]  /*67c0*/  ISETP.GE.AND P5, PT, R6, R218, PT ;  /* 0x000000da0600720c */ /* 0x000fe40003fa6270 */
[----:B------:R-:W3:Y:S01]  /*67d0*/  LDSM.16.M88.4 R4, [R167+0xf800] ;  /* 0x00f80000a704783b */ /* 0x000ee20000000200 */
[----:B------:R-:W-:-:S04]  /*67e0*/  DEPBAR.LE SB0, 0x0 ;  /* 0x000080000000791a */ /* 0x000fc80000000000 */
[----:B--2---:R-:W-:Y:S03]  /*67f0*/  HMMA.16816.F32.BF16 R184, R8, R196, R184 ;  /* 0x000000c408b8723c */ /* 0x004fe600000418b8 */
[----:B------:R-:W-:Y:S02]  /*6800*/  FSEL R27, R190, -INF , !P2 ;  /* 0xff800000be1b7808 */ /* 0x000fe40005000000 */
[----:B------:R-:W-:-:S03]  /*6810*/  FSEL R31, R188, -INF , !P4 ;  /* 0xff800000bc1f7808 */ /* 0x000fc60006000000 */
[----:B------:R-:W-:Y:S01]  /*6820*/  HMMA.16816.F32.BF16 R172, R32, R22, R172 ;  /* 0x0000001620ac723c */ /* 0x000fe200000418ac */
[C---:B------:R-:W-:Y:S01]  /*6830*/  VIADD R22, R20.reuse, 0xffffff90 ;  /* 0xffffff9014167836 */ /* 0x040fe20000000000 */
[----:B------:R-:W-:Y:S01]  /*6840*/  FSEL R33, R13, -INF , !P3 ;  /* 0xff8000000d217808 */ /* 0x000fe20005800000 */
[----:B------:R-:W-:Y:S01]  /*6850*/  VIADD R13, R20, 0xffffff98 ;  /* 0xffffff98140d7836 */ /* 0x000fe20000000000 */
[----:B------:R-:W-:Y:S01]  /*6860*/  ISETP.GE.AND P3, PT, R12, R218, PT ;  /* 0x000000da0c00720c */ /* 0x000fe20003f66270 */
[----:B------:R-:W-:Y:S01]  /*6870*/  VIADD R12, R20, 0xffffff91 ;  /* 0xffffff91140c7836 */ /* 0x000fe20000000000 */
[----:B------:R-:W-:Y:S02]  /*6880*/  FSEL R23, R15, -INF , !P5 ;  /* 0xff8000000f177808 */ /* 0x000fe40006800000 */
[----:B------:R-:W-:Y:S01]  /*6890*/  HMMA.16816.F32.BF16 R180, R8, R198, R180 ;  /* 0x000000c608b4723c */ /* 0x000fe200000418b4 */
[----:B------:R-:W-:Y:S02]  /*68a0*/  ISETP.GE.AND P5, PT, R22, R221, PT ;  /* 0x000000dd1600720c */ /* 0x000fe40003fa6270 */
[----:B------:R-:W-:-:S02]  /*68b0*/  FSEL R35, R189, -INF , !P1 ;  /* 0xff800000bd237808 */ /* 0x000fc40004800000 */
[----:B------:R-:W-:Y:S02]  /*68c0*/  FSEL R29, R191, -INF , !P3 ;  /* 0xff800000bf1d7808 */ /* 0x000fe40005800000 */
[----:B------:R-:W-:Y:S02]  /*68d0*/  FSEL R215, R184, -INF , !P5 ;  /* 0xff800000b8d77808 */ /* 0x000fe40006800000 */
[CC--:B------:R-:W-:Y:S02]  /*68e0*/  ISETP.GE.AND P2, PT, R12.reuse, R221.reuse, PT ;  /* 0x000000dd0c00720c */ /* 0x0c0fe40003f46270 */
[-C--:B------:R-:W-:Y:S01]  /*68f0*/  ISETP.GE.AND P1, PT, R12, R218.reuse, PT ;  /* 0x000000da0c00720c */ /* 0x080fe20003f26270 */
[----:B-1----:R-:W-:Y:S01]  /*6900*/  HMMA.16816.F32.BF16 R172, R8, R18, R172 ;  /* 0x0000001208ac723c */ /* 0x002fe200000418ac */
[----:B------:R-:W-:Y:S01]  /*6910*/  BAR.SYNC.DEFER_BLOCKING 0x0 ;  /* 0x0000000000007b1d */ /* 0x000fe20000010000 */
[C---:B------:R-:W-:Y:S02]  /*6920*/  ISETP.GE.AND P3, PT, R13.reuse, R221, PT ;  /* 0x000000dd0d00720c */ /* 0x040fe40003f66270 */
[----:B------:R-:W-:-:S02]  /*6930*/  ISETP.GE.AND P5, PT, R13, R218, PT ;  /* 0x000000da0d00720c */ /* 0x000fc40003fa6270 */
[-C--:B------:R-:W-:Y:S01]  /*6940*/  ISETP.GE.AND P4, PT, R22, R218.reuse, PT ;  /* 0x000000da1600720c */ /* 0x080fe20003f86270 */
[C---:B------:R-:W-:Y:S01]  /*6950*/  VIADD R22, R20.reuse, 0xffffff99 ;  /* 0xffffff9914167836 */ /* 0x040fe20000000000 */
[C---:B------:R-:W-:Y:S01]  /*6960*/  HMMA.16816.F32.BF16 R12, R8.reuse, R16, R176 ;  /* 0x00000010080c723c */ /* 0x040fe200000418b0 */
[C---:B------:R-:W-:Y:S01]  /*6970*/  VIADD R16, R20.reuse, 0xffffffa0 ;  /* 0xffffffa014107836 */ /* 0x040fe20000000000 */
[----:B------:R-:W-:Y:S01]  /*6980*/  FSEL R213, R187, -INF , !P1 ;  /* 0xff800000bbd57808 */ /* 0x000fe20004800000 */
[----:B------:R-:W-:Y:S01]  /*6990*/  VIADD R17, R20, 0xffffffa8 ;  /* 0xffffffa814117836 */ /* 0x000fe20000000000 */
[----:B------:R-:W-:Y:S02]  /*69a0*/  FSEL R237, R180, -INF , !P3 ;  /* 0xff800000b4ed7808 */ /* 0x000fe40005800000 */
[----:B------:R-:W-:Y:S02]  /*69b0*/  FSEL R235, R186, -INF , !P4 ;  /* 0xff800000baeb7808 */ /* 0x000fe40006000000 */
[----:B------:R-:W-:Y:S01]  /*69c0*/  FSEL R241, R185, -INF , !P2 ;  /* 0xff800000b9f17808 */ /* 0x000fe20005000000 */
[C---:B---3--:R-:W-:Y:S01]  /*69d0*/  HMMA.16816.F32.BF16 R168, R8.reuse, R4, R168 ;  /* 0x0000000408a8723c */ /* 0x048fe200000418a8 */
[-C--:B------:R-:W-:Y:S01]  /*69e0*/  ISETP.GE.AND P1, PT, R16, R221.reuse, PT ;  /* 0x000000dd1000720c */ /* 0x080fe20003f26270 */
[----:B------:R-:W-:Y:S01]  /*69f0*/  VIADD R4, R20, 0xffffffb0 ;  /* 0xffffffb014047836 */ /* 0x000fe20000000000 */
[-C--:B------:R-:W-:Y:S01]  /*6a00*/  ISETP.GE.AND P3, PT, R16, R218.reuse, PT ;  /* 0x000000da1000720c */ /* 0x080fe20003f66270 */
[----:B------:R-:W-:Y:S01]  /*6a10*/  VIADD R16, R20, 0xffffffa1 ;  /* 0xffffffa114107836 */ /* 0x000fe20000000000 */
[----:B------:R-:W-:Y:S01]  /*6a20*/  ISETP.GE.AND P4, PT, R22, R221, PT ;  /* 0x000000dd1600720c */ /* 0x000fe20003f86270 */
[----:B------:R-:W-:Y:S01]  /*6a30*/  VIADD R5, R20, 0xffffffb8 ;  /* 0xffffffb814057836 */ /* 0x000fe20000000000 */
[----:B------:R-:W-:Y:S01]  /*6a40*/  ISETP.GE.AND P2, PT, R22, R218, PT ;  /* 0x000000da1600720c */ /* 0x000fe20003f46270 */
[----:B------:R-:W-:Y:S01]  /*6a50*/  HMMA.16816.F32.BF16 R208, R8, R6, R208 ;  /* 0x0000000608d0723c */ /* 0x000fe200000418d0 */
[----:B------:R-:W-:-:S02]  /*6a60*/  FSEL R239, R181, -INF , !P4 ;  /* 0xff800000b5ef7808 */ /* 0x000fc40006000000 */
[----:B------:R-:W-:Y:S02]  /*6a70*/  FSEL R167, R183, -INF , !P2 ;  /* 0xff800000b7a77808 */ /* 0x000fe40005000000 */
[----:B------:R-:W-:Y:S02]  /*6a80*/  ISETP.GE.AND P4, PT, R16, R218, PT ;  /* 0x000000da1000720c */ /* 0x000fe40003f86270 */
[----:B------:R-:W-:Y:S02]  /*6a90*/  ISETP.GE.AND P2, PT, R17, R221, PT ;  /* 0x000000dd1100720c */ /* 0x000fe40003f46270 */
[----:B------:R-:W-:Y:S01]  /*6aa0*/  FSEL R181, R12, -INF , !P1 ;  /* 0xff8000000cb57808 */ /* 0x000fe20004800000 */
[----:B------:R-:W-:Y:S01]  /*6ab0*/  VIADD R12, R20, 0xffffffa9 ;  /* 0xffffffa9140c7836 */ /* 0x000fe20000000000 */
[----:B------:R-:W-:Y:S02]  /*6ac0*/  FSEL R177, R15, -INF , !P4 ;  /* 0xff8000000fb17808 */ /* 0x000fe40006000000 */
[----:B------:R-:W-:-:S02]  /*6ad0*/  FSEL R183, R172, -INF , !P2 ;  /* 0xff800000acb77808 */ /* 0x000fc40005000000 */
[----:B------:R-:W-:Y:S02]  /*6ae0*/  FSEL R179, R14, -INF , !P3 ;  /* 0xff8000000eb37808 */ /* 0x000fe40005800000 */
[CC--:B------:R-:W-:Y:S02]  /*6af0*/  ISETP.GE.AND P4, PT, R4.reuse, R221.reuse, PT ;  /* 0x000000dd0400720c */ /* 0x0c0fe40003f86270 */
[-C--:B------:R-:W-:Y:S01]  /*6b00*/  ISETP.GE.AND P2, PT, R4, R218.reuse, PT ;  /* 0x000000da0400720c */ /* 0x080fe20003f46270 */
[C---:B------:R-:W-:Y:S01]  /*6b10*/  VIADD R4, R20.reuse, 0xffffffb1 ;  /* 0xffffffb114047836 */ /* 0x040fe20000000000 */
[----:B------:R-:W-:Y:S01]  /*6b20*/  ISETP.GE.AND P1, PT, R17, R218, PT ;  /* 0x000000da1100720c */ /* 0x000fe20003f26270 */
[----:B------:R-:W-:Y:S01]  /*6b30*/  VIADD R20, R20, 0xffffffb9 ;  /* 0xffffffb914147836 */ /* 0x000fe20000000000 */
[----:B------:R-:W-:Y:S02]  /*6b40*/  ISETP.GE.AND P3, PT, R12, R221, PT ;  /* 0x000000dd0c00720c */ /* 0x000fe40003f66270 */
[----:B------:R-:W-:-:S02]  /*6b50*/  FSEL R229, R174, -INF , !P1 ;  /* 0xff800000aee57808 */ /* 0x000fc40004800000 */
[----:B------:R-:W-:Y:S02]  /*6b60*/  FSEL R231, R173, -INF , !P3 ;  /* 0xff800000ade77808 */ /* 0x000fe40005800000 */
[C---:B------:R-:W-:Y:S02]  /*6b70*/  ISETP.GE.AND P1, PT, R4.reuse, R221, PT ;  /* 0x000000dd0400720c */ /* 0x040fe40003f26270 */
[----:B------:R-:W-:Y:S02]  /*6b80*/  ISETP.GE.AND P3, PT, R4, R218, PT ;  /* 0x000000da0400720c */ /* 0x000fe40003f66270 */
[----:B------:R-:W-:Y:S02]  /*6b90*/  FMNMX3.FTZ R4, R164, R21, R33, !PT ;  /* 0x00000015a4047276 */ /* 0x000fe40007810021 */
[----:B------:R-:W-:Y:S02]  /*6ba0*/  FSEL R165, R182, -INF , !P5 ;  /* 0xff800000b6a57808 */ /* 0x000fe40006800000 */
[----:B------:R-:W-:-:S02]  /*6bb0*/  FMNMX3.FTZ R4, R4, R31, R35, !PT ;  /* 0x0000001f04047276 */ /* 0x000fc40007810023 */
[----:B------:R-:W-:Y:S02]  /*6bc0*/  ISETP.GE.AND P5, PT, R16, R221, PT ;  /* 0x000000dd1000720c */ /* 0x000fe40003fa6270 */
[----:B------:R-:W-:Y:S02]  /*6bd0*/  FMNMX3.FTZ R6, R3, R25, R23, !PT ;  /* 0x0000001903067276 */ /* 0x000fe40007810017 */
[----:B------:R-:W-:Y:S02]  /*6be0*/  FMNMX3.FTZ R4, R4, R215, R241, !PT ;  /* 0x000000d704047276 */ /* 0x000fe400078100f1 */
[----:B------:R-:W-:Y:S02]  /*6bf0*/  FSEL R233, R13, -INF , !P5 ;  /* 0xff8000000de97808 */ /* 0x000fe40006800000 */
[----:B------:R-:W-:Y:S02]  /*6c00*/  FMNMX3.FTZ R6, R6, R27, R29, !PT ;  /* 0x0000001b06067276 */ /* 0x000fe4000781001d */
[----:B------:R-:W-:-:S02]  /*6c10*/  FMNMX3.FTZ R4, R4, R237, R239, !PT ;  /* 0x000000ed04047276 */ /* 0x000fc400078100ef */
[----:B------:R-:W-:Y:S02]  /*6c20*/  ISETP.GE.AND P5, PT, R12, R218, PT ;  /* 0x000000da0c00720c */ /* 0x000fe40003fa6270 */
[----:B------:R-:W-:Y:S02]  /*6c30*/  FMNMX3.FTZ R6, R6, R235, R213, !PT ;  /* 0x000000eb06067276 */ /* 0x000fe400078100d5 */
[----:B------:R-:W-:Y:S02]  /*6c40*/  FMNMX3.FTZ R4, R4, R181, R233, !PT ;  /* 0x000000b504047276 */ /* 0x000fe400078100e9 */
[----:B------:R-:W-:Y:S02]  /*6c50*/  FSEL R227, R175, -INF , !P5 ;  /* 0xff800000afe37808 */ /* 0x000fe40006800000 */
[----:B------:R-:W-:Y:S02]  /*6c60*/  FSEL R193, R168, -INF , !P4 ;  /* 0xff800000a8c17808 */ /* 0x000fe40006000000 */
[----:B------:R-:W-:-:S02]  /*6c70*/  ISETP.GE.AND P5, PT, R5, R221, PT ;  /* 0x000000dd0500720c */ /* 0x000fc40003fa6270 */
[----:B------:R-:W-:Y:S02]  /*6c80*/  ISETP.GE.AND P4, PT, R20, R221, PT ;  /* 0x000000dd1400720c */ /* 0x000fe40003f86270 */
[----:B------:R-:W-:Y:S02]  /*6c90*/  FSEL R195, R169, -INF , !P1 ;  /* 0xff800000a9c37808 */ /* 0x000fe40004800000 */
[----:B------:R-:W-:Y:S02]  /*6ca0*/  FMNMX3.FTZ R6, R6, R165, R167, !PT ;  /* 0x000000a506067276 */ /* 0x000fe400078100a7 */
[----:B------:R-:W-:Y:S02]  /*6cb0*/  FMNMX3.FTZ R4, R4, R183, R231, !PT ;  /* 0x000000b704047276 */ /* 0x000fe400078100e7 */
[----:B------:R-:W-:Y:S02]  /*6cc0*/  FSEL R189, R170, -INF , !P2 ;  /* 0xff800000aabd7808 */ /* 0x000fe40005000000 */
[----:B------:R-:W-:-:S02]  /*6cd0*/  ISETP.GE.AND P2, PT, R5, R218, PT ;  /* 0x000000da0500720c */ /* 0x000fc40003f46270 */
[----:B------:R-:W-:Y:S02]  /*6ce0*/  ISETP.GE.AND P1, PT, R20, R218, PT ;  /* 0x000000da1400720c */ /* 0x000fe40003f26270 */
[----:B------:R-:W-:Y:S02]  /*6cf0*/  FSEL R191, R208, -INF , !P5 ;  /* 0xff800000d0bf7808 */ /* 0x000fe40006800000 */
[----:B------:R-:W-:Y:S02]  /*6d00*/  FSEL R188, R209, -INF , !P4 ;  /* 0xff800000d1bc7808 */ /* 0x000fe40006000000 */
[----:B------:R-:W-:Y:S02]  /*6d10*/  FMNMX3.FTZ R6, R6, R179, R177, !PT ;  /* 0x000000b306067276 */ /* 0x000fe400078100b1 */
[----:B------:R-:W-:Y:S02]  /*6d20*/  FMNMX3.FTZ R4, R4, R193, R195, !PT ;  /* 0x000000c104047276 */ /* 0x000fe400078100c3 */
[----:B------:R-:W-:-:S02]  /*6d30*/  FSEL R187, R171, -INF , !P3 ;  /* 0xff800000abbb7808 */ /* 0x000fc40005800000 */
[----:B------:R-:W-:Y:S02]  /*6d40*/  FSEL R185, R210, -INF , !P2 ;  /* 0xff800000d2b97808 */ /* 0x000fe40005000000 */
[----:B------:R-:W-:Y:S02]  /*6d50*/  FSEL R184, R211, -INF , !P1 ;  /* 0xff800000d3b87808 */ /* 0x000fe40004800000 */
[----:B------:R-:W-:Y:S02]  /*6d60*/  FMNMX3.FTZ R10, R6, R229, R227, !PT ;  /* 0x000000e5060a7276 */ /* 0x000fe400078100e3 */
[----:B------:R-:W-:Y:S01]  /*6d70*/  FMNMX3.FTZ R11, R4, R191, R188, !PT ;  /* 0x000000bf040b7276 */ /* 0x000fe200078100bc */
[----:B------:R-:W-:Y:S06]  /*6d80*/  BRA.U !UP0, `(.L_x_23) ;  /* 0x0000000108b87547 */ /* 0x000fec000b800000 */
[----:B------:R-:W-:-:S04]  /*6d90*/  UIADD3 UR18, UPT, UPT, UR17, -0x3, URZ ;  /* 0xfffffffd11127890 */ /* 0x000fc8000fffe0ff */
[----:B------:R-:W-:-:S04]  /*6da0*/  UIMAD.WIDE.U32 UR26, UR18, UR10, URZ ;  /* 0x0000000a121a72a5 */ /* 0x000fc8000f8e00ff */
[----:B------:R-:W-:Y:S02]  /*6db0*/  UIMAD UR18, UR18, UR11, UR27 ;  /* 0x0000000b121272a4 */ /* 0x000fe4000f8e021b */
[----:B------:R-:W-:Y:S01]  /*6dc0*/  ULEA UR22, UP0, UR26, UR33, 0x6 ;  /* 0x000000211a167291 */ /* 0x000fe2000f8030ff */
[----:B------:R-:W-:Y:S02]  /*6dd0*/  IMAD.U32 R6, RZ, RZ, UR26 ;  /* 0x0000001aff067e24 */ /* 0x000fe4000f8e00ff */
[----:B------:R-:W-:Y:S01]  /*6de0*/  IMAD.U32 R7, RZ, RZ, UR27 ;  /* 0x0000001bff077e24 */ /* 0x000fe2000f8e00ff */
[----:B------:R-:W-:Y:S01]  /*6df0*/  ULEA.HI.X UR21, UR26, UR32, UR18, 0x6, UP0 ;  /* 0x000000201a157291 */ /* 0x000fe200080f3412 */
[----:B------:R-:W-:Y:S01]  /*6e00*/  IMAD.U32 R4, RZ, RZ, UR18 ;  /* 0x00000012ff047e24 */ /* 0x000fe2000f8e00ff */
[----:B------:R-:W-:Y:S01]  /*6e10*/  UIADD3 UR33, UP1, UPT, UR33, UR22, URZ ;  /* 0x0000001621217290 */ /* 0x000fe2000ff3e0ff */
[----:B------:R-:W-:Y:S01]  /*6e20*/  IMAD.U32 R9, RZ, RZ, UR22 ;  /* 0x00000016ff097e24 */ /* 0x000fe2000f8e00ff */
[CC--:B------:R-:W-:Y:S01]  /*6e30*/  LEA R18, P1, R6.reuse, R220.reuse, 0x7 ;  /* 0x000000dc06127211 */ /* 0x0c0fe200078238ff */
[----:B------:R-:W-:Y:S01]  /*6e40*/  ULEA UR23, UP0, UR10, UR22, 0x5 ;  /* 0x000000160a177291 */ /* 0x000fe2000f8028ff */
[----:B------:R-:W-:Y:S01]  /*6e50*/  IMAD.U32 R8, RZ, RZ, UR21 ;  /* 0x00000015ff087e24 */ /* 0x000fe2000f8e00ff */
[----:B------:R-:W-:Y:S01]  /*6e60*/  UIADD3.X UR32, UPT, UPT, UR32, UR21, URZ, UP1, !UPT ;  /* 0x0000001520207290 */ /* 0x000fe20008ffe4ff */
[-C--:B------:R-:W-:Y:S01]  /*6e70*/  LEA.HI.X R19, R6, R219.reuse, R4, 0x7, P1 ;  /* 0x000000db06137211 */ /* 0x080fe200008f3c04 */
[----:B------:R-:W-:Y:S01]  /*6e80*/  ULEA.HI.X UR10, UR10, UR21, UR11, 0x5, UP0 ;  /* 0x000000150a0a7291 */ /* 0x000fe200080f2c0b */
[----:B------:R-:W-:Y:S01]  /*6e90*/  MOV R7, UR33 ;  /* 0x0000002100077c02 */ /* 0x000fe20008000f00 */
[----:B------:R-:W-:Y:S01]  /*6ea0*/  IMAD.U32 R5, RZ, RZ, UR23 ;  /* 0x00000017ff057e24 */ /* 0x000fe2000f8e00ff */
[-C--:B------:R-:W-:Y:S01]  /*6eb0*/  LEA R16, P3, R9, R220.reuse, 0x1 ;  /* 0x000000dc09107211 */ /* 0x080fe200078608ff */
[----:B------:R-:W-:Y:S01]  /*6ec0*/  @!PT LDS RZ, [RZ] ;  /* 0x00000000fffff984 */ /* 0x000fe20000000800 */
[----:B------:R-:W-:Y:S01]  /*6ed0*/  @!PT LDS RZ, [RZ] ;  /* 0x00000000fffff984 */ /* 0x000fe20000000800 */
[----:B------:R-:W-:Y:S01]  /*6ee0*/  @!PT LDS RZ, [RZ] ;  /* 0x00000000fffff984 */ /* 0x000fe20000000800 */
[----:B------:R1:W-:Y:S01]  /*6ef0*/  LDGSTS.E.BYPASS.LTC128B.128 [R166+0x8000], desc[UR14][R18.64] ;  /* 0x0800000012a67fae */ /* 0x0003e2000b981a0e */
[----:B------:R-:W-:Y:S01]  /*6f00*/  LEA R14, P2, R7, R220, 0x1 ;  /* 0x000000dc070e7211 */ /* 0x000fe200078408ff */
[----:B------:R-:W-:Y:S01]  /*6f10*/  IMAD.U32 R4, RZ, RZ, UR10 ;  /* 0x0000000aff047e24 */ /* 0x000fe2000f8e00ff */
[----:B------:R-:W-:Y:S01]  /*6f20*/  MOV R6, UR32 ;  /* 0x0000002000067c02 */ /* 0x000fe20008000f00 */
[----:B------:R1:W-:Y:S01]  /*6f30*/  LDGSTS.E.BYPASS.LTC128B.128 [R166+0xa000], desc[UR14][R18.64+0x80] ;  /* 0x0a00008012a67fae */ /* 0x0003e2000b981a0e */
[----:B------:R-:W-:-:S02]  /*6f40*/  LEA.HI.X R17, R9, R219, R8, 0x1, P3 ;  /* 0x000000db09117211 */ /* 0x000fc400018f0c08 */
[----:B------:R-:W-:Y:S01]  /*6f50*/  LEA R12, P1, R5, R220, 0x1 ;  /* 0x000000dc050c7211 */ /* 0x000fe200078208ff */
[----:B------:R1:W-:Y:S01]  /*6f60*/  LDGSTS.E.BYPASS.LTC128B.128 [R166+0xc000], desc[UR14][R18.64+0x100] ;  /* 0x0c00010012a67fae */ /* 0x0003e2000b981a0e */
[-C--:B------:R-:W-:Y:S02]  /*6f70*/  LEA.HI.X R15, R7, R219.reuse, R6, 0x1, P2 ;  /* 0x000000db070f7211 */ /* 0x080fe400010f0c06 */
[----:B------:R-:W-:Y:S01]  /*6f80*/  LEA.HI.X R13, R5, R219, R4, 0x1, P1 ;  /* 0x000000db050d7211 */ /* 0x000fe200008f0c04 */
        /* <DEDUP_REMOVED lines=14> */
.L_x_23:
[----:B------:R-:W-:Y:S01]  /*7070*/  FMNMX3.FTZ R5, R10, R189, R187, !PT ;  /* 0x000000bd0a057276 */ /* 0x000fe200078100bb */
[----:B------:R-:W2:Y:S01]  /*7080*/  SHFL.BFLY PT, R6, R11, 0x2, 0x1f ;  /* 0x0c401f000b067f89 */ /* 0x000ea200000e0000 */
[----:B------:R-:W3:Y:S01]  /*7090*/  LDCU UR10, c[0x0][0x45c] ;  /* 0x00008b80ff0a77ac */ /* 0x000ee20008000800 */
[----:B------:R-:W-:Y:S02]  /*70a0*/  MOV R207, 0x20 ;  /* 0x0000002000cf7802 */ /* 0x000fe40000000f00 */
[----:B------:R-:W-:Y:S01]  /*70b0*/  FMNMX3.FTZ R5, R5, R185, R184, !PT ;  /* 0x000000b905057276 */ /* 0x000fe200078100b8 */
[----:B-1----:R-:W-:Y:S01]  /*70c0*/  LDSM.16.MT88.4 R12, [R217+0x10000] ;  /* 0x01000000d90c783b */ /* 0x002fe20000004200 */
[----:B------:R-:W-:Y:S01]  /*70d0*/  IADD3 R16, PT, PT, R217, 0x10000, RZ ;  /* 0x00010000d9107810 */ /* 0x000fe20007ffe0ff */
[----:B------:R-:W-:Y:S01]  /*70e0*/  UIADD3 UR18, UPT, UPT, UR17, -0x3, URZ ;  /* 0xfffffffd11127890 */ /* 0x000fe2000fffe0ff */
[----:B------:R-:W-:Y:S01]  /*70f0*/  SEL R207, R207, 0xffffffe0, !P0 ;  /* 0xffffffe0cfcf7807 */ /* 0x000fe20004000000 */
[----:B------:R-:W1:Y:S01]  /*7100*/  SHFL.BFLY PT, R4, R5, 0x2, 0x1f ;  /* 0x0c401f0005047f89 */ /* 0x000e6200000e0000 */
[----:B------:R-:W-:-:S02]  /*7110*/  IADD3 R218, PT, PT, R217, 0x10040, RZ ;  /* 0x00010040d9da7810 */ /* 0x000fc40007ffe0ff */
[----:B------:R-:W-:Y:S02]  /*7120*/  @P6 IADD3 R218, PT, PT, R16, -0x40, RZ ;  /* 0xffffffc010da6810 */ /* 0x000fe40007ffe0ff */
[C---:B------:R-:W-:Y:S02]  /*7130*/  IADD3 R221, PT, PT, R207.reuse, R217, RZ ;  /* 0x000000d9cfdd7210 */ /* 0x040fe40007ffe0ff */
[----:B------:R-:W-:Y:S01]  /*7140*/  IADD3 R207, PT, PT, R207, R218, RZ ;  /* 0x000000dacfcf7210 */ /* 0x000fe20007ffe0ff */
[----:B------:R-:W-:Y:S04]  /*7150*/  LDSM.16.MT88.4 R172, [R218+0x2800] ;  /* 0x00280000daac783b */ /* 0x000fe80000004200 */
[----:B------:R-:W-:Y:S01]  /*7160*/  LDSM.16.MT88.4 R168, [R207+0x2800] ;  /* 0x00280000cfa8783b */ /* 0x000fe20000004200 */
[----:B--2---:R-:W-:-:S05]  /*7170*/  FMNMX.FTZ R6, R11, R6, !PT ;  /* 0x000000060b067209 */ /* 0x004fca0007810000 */
[----:B------:R-:W2:Y:S01]  /*7180*/  SHFL.BFLY PT, R203, R6, 0x1, 0x1f ;  /* 0x0c201f0006cb7f89 */ /* 0x000ea200000e0000 */
[----:B-1----:R-:W-:-:S05]  /*7190*/  FMNMX.FTZ R4, R5, R4, !PT ;  /* 0x0000000405047209 */ /* 0x002fca0007810000 */
[----:B------:R-:W1:Y:S01]  /*71a0*/  SHFL.BFLY PT, R201, R4, 0x1, 0x1f ;  /* 0x0c201f0004c97f89 */ /* 0x000e6200000e0000 */
[----:B--2---:R-:W-:-:S04]  /*71b0*/  FMNMX.FTZ R203, R6, R203, !PT ;  /* 0x000000cb06cb7209 */ /* 0x004fc80007810000 */
[C---:B------:R-:W-:Y:S01]  /*71c0*/  FSETP.NEU.FTZ.AND P2, PT, R203.reuse, -INF , PT ;  /* 0xff800000cb00780b */ /* 0x040fe20003f5d000 */
[----:B---3--:R-:W-:-:S03]  /*71d0*/  FMUL.FTZ R190, R203, UR10 ;  /* 0x0000000acbbe7c20 */ /* 0x008fc60008410000 */
[----:B------:R-:W-:Y:S02]  /*71e0*/  FSEL R5, R203, RZ, P2 ;  /* 0x000000ffcb057208 */ /* 0x000fe40001000000 */
[----:B-1----:R-:W-:Y:S02]  /*71f0*/  FMNMX.FTZ R201, R4, R201, !PT ;  /* 0x000000c904c97209 */ /* 0x002fe40007810000 */
[----:B------:R-:W-:Y:S01]  /*7200*/  FSEL R190, R190, RZ, P2 ;  /* 0x000000ffbebe7208 */ /* 0x000fe20001000000 */
[----:B------:R-:W-:Y:S01]  /*7210*/  FADD.FTZ R5, R164, -R5 ;  /* 0x80000005a4057221 */ /* 0x000fe20000010000 */
[C---:B------:R-:W-:Y:S01]  /*7220*/  FSETP.NEU.FTZ.AND P1, PT, R201.reuse, -INF , PT ;  /* 0xff800000c900780b */ /* 0x040fe20003f3d000 */
[----:B------:R-:W-:Y:S02]  /*7230*/  FMUL.FTZ R186, R201, UR10 ;  /* 0x0000000ac9ba7c20 */ /* 0x000fe40008410000 */
[----:B------:R-:W-:Y:S01]  /*7240*/  FMUL.FTZ R206, R5, UR10 ;  /* 0x0000000a05ce7c20 */ /* 0x000fe20008410000 */
[----:B------:R-:W-:Y:S01]  /*7250*/  FSEL R4, R201, RZ, P1 ;  /* 0x000000ffc9047208 */ /* 0x000fe20000800000 */
[--C-:B------:R-:W-:Y:S01]  /*7260*/  FFMA.FTZ R202, R21, UR10, -R190.reuse ;  /* 0x0000000a15ca7c23 */ /* 0x100fe200080108be */
[----:B------:R-:W-:Y:S01]  /*7270*/  FSEL R186, R186, RZ, P1 ;  /* 0x000000ffbaba7208 */ /* 0x000fe20000800000 */
[--C-:B------:R-:W-:Y:S01]  /*7280*/  FFMA.FTZ R199, R33, UR10, -R190.reuse ;  /* 0x0000000a21c77c23 */ /* 0x100fe200080108be */
[----:B------:R-:W-:Y:S01]  /*7290*/  FFMA.FTZ R200, R31, UR10, -R190 ;  /* 0x0000000a1fc87c23 */ /* 0x000fe200080108be */
[----:B------:R-:W-:Y:S01]  /*72a0*/  FADD.FTZ R4, R3, -R4 ;  /* 0x8000000403047221 */ /* 0x000fe20000010000 */
[----:B------:R-:W1:Y:S01]  /*72b0*/  MUFU.EX2 R206, R206 ;  /* 0x000000ce00ce7308 */ /* 0x000e620000000800 */
[--C-:B------:R-:W-:Y:S01]  /*72c0*/  FFMA.FTZ R196, R23, UR10, -R186.reuse ;  /* 0x0000000a17c47c23 */ /* 0x100fe200080108ba */
[--C-:B------:R-:W-:Y:S01]  /*72d0*/  FFMA.FTZ R198, R25, UR10, -R186.reuse ;  /* 0x0000000a19c67c23 */ /* 0x100fe200080108ba */
[----:B------:R-:W-:Y:S01]  /*72e0*/  FMUL.FTZ R205, R4, UR10 ;  /* 0x0000000a04cd7c20 */ /* 0x000fe20008410000 */
[----:B------:R-:W2:Y:S01]  /*72f0*/  LDSM.16.MT88.4 R20, [R221+0x10000] ;  /* 0x01000000dd14783b */ /* 0x000ea20000004200 */
[----:B------:R-:W-:Y:S01]  /*7300*/  FFMA.FTZ R204, R27, UR10, -R186 ;  /* 0x0000000a1bcc7c23 */ /* 0x000fe200080108ba */
[----:B------:R-:W-:Y:S01]  /*7310*/  FFMA.FTZ R197, R35, UR10, -R190 ;  /* 0x0000000a23c57c23 */ /* 0x000fe200080108be */
[----:B------:R-:W-:Y:S01]  /*7320*/  FFMA.FTZ R29, R29, UR10, -R186 ;  /* 0x0000000a1d1d7c23 */ /* 0x000fe200080108ba */
[----:B------:R-:W-:Y:S01]  /*7330*/  MUFU.EX2 R202, R202 ;  /* 0x000000ca00ca7308 */ /* 0x000fe20000000800 */
[--C-:B------:R-:W-:Y:S01]  /*7340*/  FFMA.FTZ R215, R215, UR10, -R190.reuse ;  /* 0x0000000ad7d77c23 */ /* 0x100fe200080108be */
[--C-:B------:R-:W-:Y:S01]  /*7350*/  FFMA.FTZ R210, R241, UR10, -R190.reuse ;  /* 0x0000000af1d27c23 */ /* 0x100fe200080108be */
[--C-:B------:R-:W-:Y:S01]  /*7360*/  FFMA.FTZ R211, R237, UR10, -R190.reuse ;  /* 0x0000000aedd37c23 */ /* 0x100fe200080108be */
[----:B------:R-:W3:Y:S01]  /*7370*/  MUFU.EX2 R205, R205 ;  /* 0x000000cd00cd7308 */ /* 0x000ee20000000800 */
[----:B------:R-:W-:Y:S01]  /*7380*/  FFMA.FTZ R208, R239, UR10, -R190 ;  /* 0x0000000aefd07c23 */ /* 0x000fe200080108be */
[-C--:B-1----:R-:W-:Y:S01]  /*7390*/  FMUL.FTZ R16, R36, R206.reuse ;  /* 0x000000ce24107220 */ /* 0x082fe20000410000 */
[-C--:B------:R-:W-:Y:S01]  /*73a0*/  FMUL.FTZ R17, R37, R206.reuse ;  /* 0x000000ce25117220 */ /* 0x080fe20000410000 */
[-C--:B------:R-:W-:Y:S01]  /*73b0*/  FMUL.FTZ R24, R44, R206.reuse ;  /* 0x000000ce2c187220 */ /* 0x080fe20000410000 */
[-C--:B------:R-:W-:Y:S01]  /*73c0*/  FMUL.FTZ R25, R45, R206.reuse ;  /* 0x000000ce2d197220 */ /* 0x080fe20000410000 */
[----:B------:R-:W1:Y:S01]  /*73d0*/  MUFU.EX2 R199, R199 ;  /* 0x000000c700c77308 */ /* 0x000e620000000800 */
[-C--:B------:R-:W-:Y:S01]  /*73e0*/  FMUL.FTZ R32, R52, R206.reuse ;  /* 0x000000ce34207220 */ /* 0x080fe20000410000 */
[-C--:B------:R-:W-:Y:S01]  /*73f0*/  FMUL.FTZ R33, R53, R206.reuse ;  /* 0x000000ce35217220 */ /* 0x080fe20000410000 */
[-C--:B------:R-:W-:Y:S01]  /*7400*/  FMUL.FTZ R40, R40, R206.reuse ;  /* 0x000000ce28287220 */ /* 0x080fe20000410000 */
[----:B------:R-:W-:Y:S01]  /*7410*/  MUFU.EX2 R200, R200 ;  /* 0x000000c800c87308 */ /* 0x000fe20000000800 */
[-C--:B------:R-:W-:Y:S01]  /*7420*/  FMUL.FTZ R41, R41, R206.reuse ;  /* 0x000000ce29297220 */ /* 0x080fe20000410000 */
[-C--:B------:R-:W-:Y:S01]  /*7430*/  FMUL.FTZ R56, R56, R206.reuse ;  /* 0x000000ce38387220 */ /* 0x080fe20000410000 */
[----:B------:R-:W-:Y:S01]  /*7440*/  FMUL.FTZ R57, R57, R206 ;  /* 0x000000ce39397220 */ /* 0x000fe20000410000 */
[-C--:B---3--:R-:W-:Y:S01]  /*7450*/  FMUL.FTZ R18, R38, R205.reuse ;  /* 0x000000cd26127220 */ /* 0x088fe20000410000 */
[-C--:B------:R-:W-:Y:S01]  /*7460*/  FMUL.FTZ R19, R39, R205.reuse ;  /* 0x000000cd27137220 */ /* 0x080fe20000410000 */
[-C--:B------:R-:W-:Y:S01]  /*7470*/  FMUL.FTZ R26, R46, R205.reuse ;  /* 0x000000cd2e1a7220 */ /* 0x080fe20000410000 */
[----:B------:R-:W3:Y:S01]  /*7480*/  LDSM.16.MT88.4 R36, [R207] ;  /* 0x00000000cf24783b */ /* 0x000ee20000004200 */
[-C--:B------:R-:W-:Y:S01]  /*7490*/  FMUL.FTZ R27, R47, R205.reuse ;  /* 0x000000cd2f1b7220 */ /* 0x080fe20000410000 */
[----:B------:R-:W4:Y:S01]  /*74a0*/  MUFU.EX2 R197, R197 ;  /* 0x000000c500c57308 */ /* 0x000f220000000800 */
[----:B-1----:R-:W-:Y:S01]  /*74b0*/  F2FP.BF16.F32.PACK_AB R4, R199, R202 ;  /* 0x000000cac704723e */ /* 0x002fe200000010ff */
[----:B------:R-:W1:Y:S01]  /*74c0*/  LDSM.16.MT88.4 R44, [R217+0x12000] ;  /* 0x01200000d92c783b */ /* 0x000e620000004200 */
[-C--:B------:R-:W-:Y:S01]  /*74d0*/  FMUL.FTZ R34, R54, R205.reuse ;  /* 0x000000cd36227220 */ /* 0x080fe20000410000 */
[----:B------:R-:W-:Y:S01]  /*74e0*/  MUFU.EX2 R198, R198 ;  /* 0x000000c600c67308 */ /* 0x000fe20000000800 */
[-C--:B------:R-:W-:Y:S01]  /*74f0*/  FMUL.FTZ R35, R55, R205.reuse ;  /* 0x000000cd37237220 */ /* 0x080fe20000410000 */
[-C--:B------:R-:W-:Y:S01]  /*7500*/  FMUL.FTZ R42, R42, R205.reuse ;  /* 0x000000cd2a2a7220 */ /* 0x080fe20000410000 */
[-C--:B------:R-:W-:Y:S01]  /*7510*/  FMUL.FTZ R43, R43, R205.reuse ;  /* 0x000000cd2b2b7220 */ /* 0x080fe20000410000 */
[----:B------:R-:W5:Y:S01]  /*7520*/  MUFU.EX2 R196, R196 ;  /* 0x000000c400c47308 */ /* 0x000f620000000800 */
[----:B------:R-:W-:Y:S01]  /*7530*/  LDSM.16.MT88.4 R52, [R221+0x12000] ;  /* 0x01200000dd34783b */ /* 0x000fe20000004200 */
[-C--:B------:R-:W-:Y:S01]  /*7540*/  FMUL.FTZ R58, R58, R205.reuse ;  /* 0x000000cd3a3a7220 */ /* 0x080fe20000410000 */
[-C--:B------:R-:W-:Y:S01]  /*7550*/  FMUL.FTZ R59, R59, R205.reuse ;  /* 0x000000cd3b3b7220 */ /* 0x080fe20000410000 */
[----:B------:R-:W-:Y:S01]  /*7560*/  MUFU.EX2 R204, R204 ;  /* 0x000000cc00cc7308 */ /* 0x000fe20000000800 */
[----:B------:R-:W-:Y:S01]  /*7570*/  FMUL.FTZ R64, R64, R206 ;  /* 0x000000ce40407220 */ /* 0x000fe20000410000 */
[----:B----4-:R-:W-:Y:S01]  /*7580*/  F2FP.BF16.F32.PACK_AB R6, R197, R200 ;  /* 0x000000c8c506723e */ /* 0x010fe200000010ff */
[-C--:B------:R-:W-:Y:S01]  /*7590*/  FMUL.FTZ R65, R65, R206.reuse ;  /* 0x000000ce41417220 */ /* 0x080fe20000410000 */
[----:B------:R4:W2:Y:S01]  /*75a0*/  MUFU.EX2 R3, R29 ;  /* 0x0000001d00037308 */ /* 0x0008a20000000800 */
[-C--:B------:R-:W-:Y:S01]  /*75b0*/  FMUL.FTZ R66, R66, R205.reuse ;  /* 0x000000cd42427220 */ /* 0x080fe20000410000 */
[-C--:B------:R-:W-:Y:S01]  /*75c0*/  FMUL.FTZ R67, R67, R205.reuse ;  /* 0x000000cd43437220 */ /* 0x080fe20000410000 */
[-C--:B------:R-:W-:Y:S01]  /*75d0*/  FMUL.FTZ R48, R48, R206.reuse ;  /* 0x000000ce30307220 */ /* 0x080fe20000410000 */
[----:B------:R-:W-:Y:S01]  /*75e0*/  FMUL.FTZ R49, R49, R206 ;  /* 0x000000ce31317220 */ /* 0x000fe20000410000 */
[-C--:B------:R-:W-:Y:S01]  /*75f0*/  FMUL.FTZ R50, R50, R205.reuse ;  /* 0x000000cd32327220 */ /* 0x080fe20000410000 */
[----:B-----5:R-:W-:Y:S01]  /*7600*/  F2FP.BF16.F32.PACK_AB R5, R196, R198 ;  /* 0x000000c6c405723e */ /* 0x020fe200000010ff */
[-C--:B------:R-:W-:Y:S01]  /*7610*/  FMUL.FTZ R51, R51, R205.reuse ;  /* 0x000000cd33337220 */ /* 0x080fe20000410000 */
[-C--:B------:R-:W-:Y:S01]  /*7620*/  FMUL.FTZ R72, R72, R206.reuse ;  /* 0x000000ce48487220 */ /* 0x080fe20000410000 */
[-C--:B------:R-:W-:Y:S01]  /*7630*/  FMUL.FTZ R73, R73, R206.reuse ;  /* 0x000000ce49497220 */ /* 0x080fe20000410000 */
[-C--:B------:R-:W-:Y:S01]  /*7640*/  FMUL.FTZ R74, R74, R205.reuse ;  /* 0x000000cd4a4a7220 */ /* 0x080fe20000410000 */
[-C--:B------:R-:W-:Y:S01]  /*7650*/  FMUL.FTZ R75, R75, R205.reuse ;  /* 0x000000cd4b4b7220 */ /* 0x080fe20000410000 */
[-C--:B------:R-:W-:Y:S01]  /*7660*/  FMUL.FTZ R80, R80, R206.reuse ;  /* 0x000000ce50507220 */ /* 0x080fe20000410000 */
[----:B------:R-:W-:Y:S01]  /*7670*/  FMUL.FTZ R81, R81, R206 ;  /* 0x000000ce51517220 */ /* 0x000fe20000410000 */
[----:B----4-:R-:W4:Y:S01]  /*7680*/  LDSM.16.MT88.4 R28, [R218] ;  /* 0x00000000da1c783b */ /* 0x010f220000004200 */
[----:B--2---:R-:W-:Y:S01]  /*7690*/  F2FP.BF16.F32.PACK_AB R7, R3, R204 ;  /* 0x000000cc0307723e */ /* 0x004fe200000010ff */
[-C--:B------:R-:W-:Y:S01]  /*76a0*/  FMUL.FTZ R82, R82, R205.reuse ;  /* 0x000000cd52527220 */ /* 0x080fe20000410000 */
[-C--:B------:R-:W-:Y:S01]  /*76b0*/  FMUL.FTZ R83, R83, R205.reuse ;  /* 0x000000cd53537220 */ /* 0x080fe20000410000 */
[-C--:B------:R-:W-:Y:S01]  /*76c0*/  FMUL.FTZ R96, R96, R206.reuse ;  /* 0x000000ce60607220 */ /* 0x080fe20000410000 */
[-C--:B------:R-:W-:Y:S01]  /*76d0*/  FMUL.FTZ R97, R97, R206.reuse ;  /* 0x000000ce61617220 */ /* 0x080fe20000410000 */
[-C--:B------:R-:W-:Y:S01]  /*76e0*/  FMUL.FTZ R98, R98, R205.reuse ;  /* 0x000000cd62627220 */ /* 0x080fe20000410000 */
[-C--:B------:R-:W-:Y:S01]  /*76f0*/  FMUL.FTZ R99, R99, R205.reuse ;  /* 0x000000cd63637220 */ /* 0x080fe20000410000 */
[C---:B------:R-:W-:Y:S01]  /*7700*/  HMMA.16816.F32.BF16 R16, R4.reuse, R20, R16 ;  /* 0x000000140410723c */ /* 0x040fe20000041810 */
[-C--:B------:R-:W-:Y:S01]  /*7710*/  FMUL.FTZ R104, R104, R206.reuse ;  /* 0x000000ce68687220 */ /* 0x080fe20000410000 */
        /* <DEDUP_REMOVED lines=12> */
[----:B------:R-:W2:Y:S01]  /*77e0*/  LDSM.16.MT88.4 R60, [R218+0x2000] ;  /* 0x00200000da3c783b */ /* 0x000ea20000004200 */
[-C--:B------:R-:W-:Y:S01]  /*77f0*/  FMUL.FTZ R112, R112, R206.reuse ;  /* 0x000000ce70707220 */ /* 0x080fe20000410000 */
[C---:B---3--:R-:W-:Y:S01]  /*7800*/  HMMA.16816.F32.BF16 R32, R4.reuse, R36, R32 ;  /* 0x000000240420723c */ /* 0x048fe20000041820 */
        /* <DEDUP_REMOVED lines=13> */
[----:B------:R-:W3:Y:S01]  /*78e0*/  LDSM.16.MT88.4 R76, [R217+0x14000] ;  /* 0x01400000d94c783b */ /* 0x000ee20000004200 */
[-C--:B------:R-:W-:Y:S01]  /*78f0*/  FMUL.FTZ R137, R137, R206.reuse ;  /* 0x000000ce89897220 */ /* 0x080fe20000410000 */
[C---:B-1----:R-:W-:Y:S01]  /*7900*/  HMMA.16816.F32.BF16 R40, R4.reuse, R44, R40 ;  /* 0x0000002c0428723c */ /* 0x042fe20000041828 */
[-C--:B------:R-:W-:Y:S01]  /*7910*/  FMUL.FTZ R138, R138, R205.reuse ;  /* 0x000000cd8a8a7220 */ /* 0x080fe20000410000 */
[-C--:B------:R-:W-:Y:S01]  /*7920*/  FMUL.FTZ R139, R139, R205.reuse ;  /* 0x000000cd8b8b7220 */ /* 0x080fe20000410000 */
[-C--:B------:R-:W-:Y:S01]  /*7930*/  FMUL.FTZ R144, R144, R206.reuse ;  /* 0x000000ce90907220 */ /* 0x080fe20000410000 */
[-C--:B------:R-:W-:Y:S01]  /*7940*/  FMUL.FTZ R145, R145, R206.reuse ;  /* 0x000000ce91917220 */ /* 0x080fe20000410000 */
[-C--:B------:R-:W-:Y:S01]  /*7950*/  FMUL.FTZ R146, R146, R205.reuse ;  /* 0x000000cd92927220 */ /* 0x080fe20000410000 */
[-C--:B------:R-:W-:Y:S01]  /*7960*/  FMUL.FTZ R147, R147, R205.reuse ;  /* 0x000000cd93937220 */ /* 0x080fe20000410000 */
[--C-:B------:R-:W-:Y:S01]  /*7970*/  FFMA.FTZ R214, R235, UR10, -R186.reuse ;  /* 0x0000000aebd67c23 */ /* 0x100fe200080108ba */
[C---:B------:R-:W-:Y:S01]  /*7980*/  HMMA.16816.F32.BF16 R44, R4.reuse, R46, R64 ;  /* 0x0000002e042c723c */ /* 0x040fe20000041840 */
[-C--:B------:R-:W-:Y:S01]  /*7990*/  FMUL.FTZ R64, R84, R206.reuse ;  /* 0x000000ce54407220 */ /* 0x080fe20000410000 */
[-C--:B------:R-:W-:Y:S01]  /*79a0*/  FMUL.FTZ R65, R85, R206.reuse ;  /* 0x000000ce55417220 */ /* 0x080fe20000410000 */
[-C--:B------:R-:W-:Y:S01]  /*79b0*/  FMUL.FTZ R66, R86, R205.reuse ;  /* 0x000000cd56427220 */ /* 0x080fe20000410000 */
[-C--:B------:R-:W-:Y:S01]  /*79c0*/  FMUL.FTZ R67, R87, R205.reuse ;  /* 0x000000cd57437220 */ /* 0x080fe20000410000 */
[--C-:B------:R-:W-:Y:S01]  /*79d0*/  FFMA.FTZ R213, R213, UR10, -R186.reuse ;  /* 0x0000000ad5d57c23 */ /* 0x100fe200080108ba */
[----:B------:R-:W1:Y:S01]  /*79e0*/  LDSM.16.MT88.4 R84, [R221+0x14000] ;  /* 0x01400000dd54783b */ /* 0x000e620000004200 */
[--C-:B------:R-:W-:Y:S01]  /*79f0*/  FFMA.FTZ R212, R165, UR10, -R186.reuse ;  /* 0x0000000aa5d47c23 */ /* 0x100fe200080108ba */
[C---:B----4-:R-:W-:Y:S01]  /*7a00*/  HMMA.16816.F32.BF16 R24, R4.reuse, R28, R24 ;  /* 0x0000001c0418723c */ /* 0x050fe20000041818 */
[----:B------:R-:W-:Y:S01]  /*7a10*/  FFMA.FTZ R209, R167, UR10, -R186 ;  /* 0x0000000aa7d17c23 */ /* 0x000fe200080108ba */
[-C--:B------:R-:W-:Y:S01]  /*7a20*/  FMUL.FTZ R128, R128, R206.reuse ;  /* 0x000000ce80807220 */ /* 0x080fe20000410000 */
[-C--:B------:R-:W-:Y:S01]  /*7a30*/  FMUL.FTZ R129, R129, R206.reuse ;  /* 0x000000ce81817220 */ /* 0x080fe20000410000 */
[-C--:B------:R-:W-:Y:S01]  /*7a40*/  FMUL.FTZ R130, R130, R205.reuse ;  /* 0x000000cd82827220 */ /* 0x080fe20000410000 */
[-C--:B------:R-:W-:Y:S01]  /*7a50*/  FMUL.FTZ R131, R131, R205.reuse ;  /* 0x000000cd83837220 */ /* 0x080fe20000410000 */
[----:B------:R-:W-:Y:S01]  /*7a60*/  MUFU.EX2 R215, R215 ;  /* 0x000000d700d77308 */ /* 0x000fe20000000800 */
[-C--:B------:R-:W-:Y:S01]  /*7a70*/  FMUL.FTZ R8, R160, R206.reuse ;  /* 0x000000cea0087220 */ /* 0x080fe20000410000 */
[C---:B------:R-:W-:Y:S01]  /*7a80*/  HMMA.16816.F32.BF16 R28, R4.reuse, R30, R48 ;  /* 0x0000001e041c723c */ /* 0x040fe20000041830 */
[-C--:B------:R-:W-:Y:S01]  /*7a90*/  FMUL.FTZ R48, R68, R206.reuse ;  /* 0x000000ce44307220 */ /* 0x080fe20000410000 */
[-C--:B------:R-:W-:Y:S01]  /*7aa0*/  FMUL.FTZ R49, R69, R206.reuse ;  /* 0x000000ce45317220 */ /* 0x080fe20000410000 */
[-C--:B------:R-:W-:Y:S01]  /*7ab0*/  FMUL.FTZ R50, R70, R205.reuse ;  /* 0x000000cd46327220 */ /* 0x080fe20000410000 */
[-C--:B------:R-:W-:Y:S01]  /*7ac0*/  FMUL.FTZ R51, R71, R205.reuse ;  /* 0x000000cd47337220 */ /* 0x080fe20000410000 */
[----:B------:R-:W4:Y:S01]  /*7ad0*/  MUFU.EX2 R210, R210 ;  /* 0x000000d200d27308 */ /* 0x000f220000000800 */
[----:B------:R-:W5:Y:S01]  /*7ae0*/  LDSM.16.MT88.4 R68, [R207+0x2000] ;  /* 0x00200000cf44783b */ /* 0x000f620000004200 */
[-C--:B------:R-:W-:Y:S01]  /*7af0*/  FMUL.FTZ R9, R161, R206.reuse ;  /* 0x000000cea1097220 */ /* 0x080fe20000410000 */
[C---:B--2---:R-:W-:Y:S01]  /*7b00*/  HMMA.16816.F32.BF16 R56, R4.reuse, R60, R56 ;  /* 0x0000003c0438723c */ /* 0x044fe20000041838 */
[----:B------:R-:W-:Y:S01]  /*7b10*/  MUFU.EX2 R211, R211 ;  /* 0x000000d300d37308 */ /* 0x000fe20000000800 */
[-C--:B------:R-:W-:Y:S01]  /*7b20*/  FMUL.FTZ R10, R162, R205.reuse ;  /* 0x000000cda20a7220 */ /* 0x080fe20000410000 */
[-C--:B------:R-:W-:Y:S01]  /*7b30*/  FMUL.FTZ R11, R163, R205.reuse ;  /* 0x000000cda30b7220 */ /* 0x080fe20000410000 */
[-C--:B------:R-:W-:Y:S01]  /*7b40*/  FMUL.FTZ R156, R156, R206.reuse ;  /* 0x000000ce9c9c7220 */ /* 0x080fe20000410000 */
[----:B------:R-:W-:Y:S01]  /*7b50*/  MUFU.EX2 R208, R208 ;  /* 0x000000d000d07308 */ /* 0x000fe20000000800 */
[-C--:B------:R-:W-:Y:S01]  /*7b60*/  FMUL.FTZ R157, R157, R206.reuse ;  /* 0x000000ce9d9d7220 */ /* 0x080fe20000410000 */
[-C--:B------:R-:W-:Y:S01]  /*7b70*/  FMUL.FTZ R158, R158, R205.reuse ;  /* 0x000000cd9e9e7220 */ /* 0x080fe20000410000 */
[C---:B------:R-:W-:Y:S01]  /*7b80*/  HMMA.16816.F32.BF16 R48, R4.reuse, R52, R48 ;  /* 0x000000340430723c */ /* 0x040fe20000041830 */
[----:B------:R-:W-:Y:S01]  /*7b90*/  MUFU.EX2 R214, R214 ;  /* 0x000000d600d67308 */ /* 0x000fe20000000800 */
[-C--:B------:R-:W-:Y:S01]  /*7ba0*/  FMUL.FTZ R159, R159, R205.reuse ;  /* 0x000000cd9f9f7220 */ /* 0x080fe20000410000 */
[-C--:B------:R-:W-:Y:S01]  /*7bb0*/  FMUL.FTZ R148, R148, R206.reuse ;  /* 0x000000ce94947220 */ /* 0x080fe20000410000 */
[-C--:B------:R-:W-:Y:S01]  /*7bc0*/  FMUL.FTZ R149, R149, R206.reuse ;  /* 0x000000ce95957220 */ /* 0x080fe20000410000 */
[----:B------:R-:W2:Y:S01]  /*7bd0*/  MUFU.EX2 R213, R213 ;  /* 0x000000d500d57308 */ /* 0x000ea20000000800 */
[-C--:B------:R-:W-:Y:S01]  /*7be0*/  FMUL.FTZ R150, R150, R205.reuse ;  /* 0x000000cd96967220 */ /* 0x080fe20000410000 */
[-C--:B------:R-:W-:Y:S01]  /*7bf0*/  FMUL.FTZ R151, R151, R205.reuse ;  /* 0x000000cd97977220 */ /* 0x080fe20000410000 */
[C---:B------:R-:W-:Y:S01]  /*7c00*/  HMMA.16816.F32.BF16 R52, R4.reuse, R54, R72 ;  /* 0x000000360434723c */ /* 0x040fe20000041848 */
[-C--:B------:R-:W-:Y:S01]  /*7c10*/  FMUL.FTZ R72, R92, R206.reuse ;  /* 0x000000ce5c487220 */ /* 0x080fe20000410000 */
[-C--:B------:R-:W-:Y:S01]  /*7c20*/  FMUL.FTZ R73, R93, R206.reuse ;  /* 0x000000ce5d497220 */ /* 0x080fe20000410000 */
[-C--:B------:R-:W-:Y:S01]  /*7c30*/  FMUL.FTZ R74, R94, R205.reuse ;  /* 0x000000cd5e4a7220 */ /* 0x080fe20000410000 */
[-C--:B------:R-:W-:Y:S01]  /*7c40*/  FMUL.FTZ R75, R95, R205.reuse ;  /* 0x000000cd5f4b7220 */ /* 0x080fe20000410000 */
[----:B------:R-:W-:Y:S01]  /*7c50*/  MUFU.EX2 R212, R212 ;  /* 0x000000d400d47308 */ /* 0x000fe20000000800 */
[----:B------:R-:W-:Y:S01]  /*7c60*/  LDSM.16.MT88.4 R92, [R218+0x4000] ;  /* 0x00400000da5c783b */ /* 0x000fe20000004200 */
[--C-:B------:R-:W-:Y:S01]  /*7c70*/  FFMA.FTZ R222, R181, UR10, -R190.reuse ;  /* 0x0000000ab5de7c23 */ /* 0x100fe200080108be */
[C---:B------:R-:W-:Y:S01]  /*7c80*/  HMMA.16816.F32.BF16 R60, R4.reuse, R62, R80 ;  /* 0x0000003e043c723c */ /* 0x040fe20000041850 */
[-C--:B------:R-:W-:Y:S01]  /*7c90*/  FMUL.FTZ R80, R100, R206.reuse ;  /* 0x000000ce64507220 */ /* 0x080fe20000410000 */
[-C--:B------:R-:W-:Y:S01]  /*7ca0*/  FMUL.FTZ R81, R101, R206.reuse ;  /* 0x000000ce65517220 */ /* 0x080fe20000410000 */
[-C--:B------:R-:W-:Y:S01]  /*7cb0*/  FMUL.FTZ R82, R102, R205.reuse ;  /* 0x000000cd66527220 */ /* 0x080fe20000410000 */
[-C--:B------:R-:W-:Y:S01]  /*7cc0*/  FMUL.FTZ R83, R103, R205.reuse ;  /* 0x000000cd67537220 */ /* 0x080fe20000410000 */
[----:B------:R-:W2:Y:S01]  /*7cd0*/  MUFU.EX2 R209, R209 ;  /* 0x000000d100d17308 */ /* 0x000ea20000000800 */
[----:B------:R-:W4:Y:S01]  /*7ce0*/  LDSM.16.MT88.4 R100, [R207+0x4000] ;  /* 0x00400000cf64783b */ /* 0x000f220000004200 */
[--C-:B------:R-:W-:Y:S01]  /*7cf0*/  FFMA.FTZ R233, R233, UR10, -R190.reuse ;  /* 0x0000000ae9e97c23 */ /* 0x100fe200080108be */
[C---:B---3--:R-:W-:Y:S01]  /*7d00*/  HMMA.16816.F32.BF16 R72, R4.reuse, R76, R72 ;  /* 0x0000004c0448723c */ /* 0x048fe20000041848 */
[----:B------:R-:W-:Y:S01]  /*7d10*/  FFMA.FTZ R224, R231, UR10, -R190 ;  /* 0x0000000ae7e07c23 */ /* 0x000fe200080108be */
[----:B------:R-:W-:Y:S01]  /*7d20*/  LDSM.16.MT88.4 R160, [R207+0x4800] ;  /* 0x00480000cfa0783b */ /* 0x000fe20000004200 */
[--C-:B------:R-:W-:Y:S01]  /*7d30*/  FFMA.FTZ R235, R179, UR10, -R186.reuse ;  /* 0x0000000ab3eb7c23 */ /* 0x100fe200080108ba */
[--C-:B------:R-:W-:Y:S01]  /*7d40*/  FFMA.FTZ R226, R177, UR10, -R186.reuse ;  /* 0x0000000ab1e27c23 */ /* 0x100fe200080108ba */
[----:B------:R-:W-:Y:S01]  /*7d50*/  FFMA.FTZ R228, R227, UR10, -R186 ;  /* 0x0000000ae3e47c23 */ /* 0x000fe200080108ba */
[----:B------:R-:W-:Y:S01]  /*7d60*/  LDSM.16.MT88.4 R164, [R218+0x4800] ;  /* 0x00480000daa4783b */ /* 0x000fe20000004200 */
[----:B------:R-:W-:Y:S01]  /*7d70*/  FFMA.FTZ R183, R183, UR10, -R190 ;  /* 0x0000000ab7b77c23 */ /* 0x000fe200080108be */
[C---:B------:R-:W-:Y:S01]  /*7d80*/  HMMA.16816.F32.BF16 R76, R4.reuse, R78, R96 ;  /* 0x0000004e044c723c */ /* 0x040fe20000041860 */
[-C--:B------:R-:W-:Y:S01]  /*7d90*/  FMUL.FTZ R96, R116, R206.reuse ;  /* 0x000000ce74607220 */ /* 0x080fe20000410000 */
[-C--:B------:R-:W-:Y:S01]  /*7da0*/  FMUL.FTZ R97, R117, R206.reuse ;  /* 0x000000ce75617220 */ /* 0x080fe20000410000 */
[-C--:B------:R-:W-:Y:S01]  /*7db0*/  FMUL.FTZ R98, R118, R205.reuse ;  /* 0x000000cd76627220 */ /* 0x080fe20000410000 */
[-C--:B------:R-:W-:Y:S01]  /*7dc0*/  FMUL.FTZ R99, R119, R205.reuse ;  /* 0x000000cd77637220 */ /* 0x080fe20000410000 */
[----:B------:R-:W-:Y:S01]  /*7dd0*/  FFMA.FTZ R229, R229, UR10, -R186 ;  /* 0x0000000ae5e57c23 */ /* 0x000fe200080108ba */
[----:B------:R-:W3:Y:S01]  /*7de0*/  LDSM.16.MT88.4 R116, [R221+0x16000] ;  /* 0x01600000dd74783b */ /* 0x000ee20000004200 */
[----:B------:R-:W-:Y:S01]  /*7df0*/  MUFU.EX2 R222, R222 ;  /* 0x000000de00de7308 */ /* 0x000fe20000000800 */
[C---:B-1----:R-:W-:Y:S01]  /*7e00*/  HMMA.16816.F32.BF16 R80, R4.reuse, R84, R80 ;  /* 0x000000540450723c */ /* 0x042fe20000041850 */
[--C-:B------:R-:W-:Y:S01]  /*7e10*/  FFMA.FTZ R230, R195, UR10, -R190.reuse ;  /* 0x0000000ac3e67c23 */ /* 0x100fe200080108be */
[----:B------:R-:W-:Y:S01]  /*7e20*/  LDSM.16.MT88.4 R176, [R217+0x15000] ;  /* 0x01500000d9b0783b */ /* 0x000fe20000004200 */
[----:B------:R-:W1:Y:S01]  /*7e30*/  MUFU.EX2 R233, R233 ;  /* 0x000000e900e97308 */ /* 0x000e620000000800 */
[--C-:B------:R-:W-:Y:S01]  /*7e40*/  FFMA.FTZ R232, R191, UR10, -R190.reuse ;  /* 0x0000000abfe87c23 */ /* 0x100fe200080108be */
[----:B------:R-:W-:Y:S01]  /*7e50*/  FFMA.FTZ R237, R188, UR10, -R190 ;  /* 0x0000000abced7c23 */ /* 0x000fe200080108be */
[--C-:B------:R-:W-:Y:S01]  /*7e60*/  FFMA.FTZ R239, R189, UR10, -R186.reuse ;  /* 0x0000000abdef7c23 */ /* 0x100fe200080108ba */
[----:B------:R2:W-:Y:S01]  /*7e70*/  MUFU.EX2 R231, R183 ;  /* 0x000000b700e77308 */ /* 0x0005e20000000800 */
[C---:B------:R-:W-:Y:S01]  /*7e80*/  HMMA.16816.F32.BF16 R84, R4.reuse, R86, R104 ;  /* 0x000000560454723c */ /* 0x040fe20000041868 */
[-C--:B------:R-:W-:Y:S01]  /*7e90*/  FMUL.FTZ R104, R124, R206.reuse ;  /* 0x000000ce7c687220 */ /* 0x080fe20000410000 */
[-C--:B------:R-:W-:Y:S01]  /*7ea0*/  FMUL.FTZ R105, R125, R206.reuse ;  /* 0x000000ce7d697220 */ /* 0x080fe20000410000 */
[-C--:B------:R-:W-:Y:S01]  /*7eb0*/  FMUL.FTZ R106, R126, R205.reuse ;  /* 0x000000cd7e6a7220 */ /* 0x080fe20000410000 */
[-C--:B------:R-:W-:Y:S01]  /*7ec0*/  FMUL.FTZ R107, R127, R205.reuse ;  /* 0x000000cd7f6b7220 */ /* 0x080fe20000410000 */
[----:B------:R-:W-:Y:S01]  /*7ed0*/  MUFU.EX2 R224, R224 ;  /* 0x000000e000e07308 */ /* 0x000fe20000000800 */
[----:B------:R-:W1:Y:S01]  /*7ee0*/  LDSM.16.MT88.4 R124, [R218+0x6000] ;  /* 0x00600000da7c783b */ /* 0x000e620000004200 */
[--C-:B------:R-:W-:Y:S01]  /*7ef0*/  FFMA.FTZ R234, R187, UR10, -R186.reuse ;  /* 0x0000000abbea7c23 */ /* 0x100fe200080108ba */
[C---:B-----5:R-:W-:Y:S01]  /*7f00*/  HMMA.16816.F32.BF16 R64, R4.reuse, R68, R64 ;  /* 0x000000440440723c */ /* 0x060fe20000041840 */
[----:B------:R-:W-:Y:S01]  /*7f10*/  MUFU.EX2 R235, R235 ;  /* 0x000000eb00eb7308 */ /* 0x000fe20000000800 */
[--C-:B------:R-:W-:Y:S01]  /*7f20*/  FFMA.FTZ R236, R185, UR10, -R186.reuse ;  /* 0x0000000ab9ec7c23 */ /* 0x100fe200080108ba */
[----:B------:R-:W-:Y:S01]  /*7f30*/  FFMA.FTZ R241, R184, UR10, -R186 ;  /* 0x0000000ab8f17c23 */ /* 0x000fe200080108ba */
[-C--:B------:R-:W-:Y:S01]  /*7f40*/  FFMA.FTZ R202, R225, R206.reuse, R202 ;  /* 0x000000cee1ca7223 */ /* 0x080fe200000100ca */
[----:B------:R-:W5:Y:S01]  /*7f50*/  MUFU.EX2 R226, R226 ;  /* 0x000000e200e27308 */ /* 0x000f620000000800 */
[----:B--2---:R-:W-:Y:S02]  /*7f60*/  LDSM.16.MT88.4 R180, [R217+0x13000] ;  /* 0x01300000d9b4783b */ /* 0x004fe40000004200 */
[C---:B------:R-:W-:Y:S01]  /*7f70*/  HMMA.16816.F32.BF16 R68, R4.reuse, R70, R88 ;  /* 0x000000460444723c */ /* 0x040fe20000041858 */
[-C--:B------:R-:W-:Y:S01]  /*7f80*/  FMUL.FTZ R88, R108, R206.reuse ;  /* 0x000000ce6c587220 */ /* 0x080fe20000410000 */
[----:B------:R-:W-:Y:S01]  /*7f90*/  FMUL.FTZ R89, R109, R206 ;  /* 0x000000ce6d597220 */ /* 0x000fe20000410000 */
[-C--:B------:R-:W-:Y:S01]  /*7fa0*/  FMUL.FTZ R90, R110, R205.reuse ;  /* 0x000000cd6e5a7220 */ /* 0x080fe20000410000 */
[----:B------:R-:W-:Y:S01]  /*7fb0*/  FMUL.FTZ R91, R111, R205 ;  /* 0x000000cd6f5b7220 */ /* 0x000fe20000410000 */
[----:B------:R2:W-:Y:S01]  /*7fc0*/  MUFU.EX2 R227, R229 ;  /* 0x000000e500e37308 */ /* 0x0005e20000000800 */
[----:B------:R-:W5:Y:S01]  /*7fd0*/  LDSM.16.MT88.4 R108, [R217+0x16000] ;  /* 0x01600000d96c783b */ /* 0x000f620000004200 */
[----:B------:R-:W-:Y:S01]  /*7fe0*/  FADD.FTZ R199, R199, R202 ;  /* 0x000000cac7c77221 */ /* 0x000fe20000010000 */
[----:B----4-:R-:W-:Y:S01]  /*7ff0*/  HMMA.16816.F32.BF16 R96, R4, R100, R96 ;  /* 0x000000640460723c */ /* 0x010fe20000041860 */
[----:B------:R-:W4:Y:S01]  /*8000*/  MUFU.EX2 R228, R228 ;  /* 0x000000e400e47308 */ /* 0x000f220000000800 */
[----:B------:R-:W-:Y:S01]  /*8010*/  LDSM.16.MT88.4 R184, [R218+0x1800] ;  /* 0x00180000dab8783b */ /* 0x000fe20000004200 */
[----:B------:R-:W-:-:S02]  /*8020*/  FADD.FTZ R200, R200, R199 ;  /* 0x000000c7c8c87221 */ /* 0x000fc40000010000 */
[----:B------:R-:W-:Y:S02]  /*8030*/  MUFU.EX2 R230, R230 ;  /* 0x000000e600e67308 */ /* 0x000fe40000000800 */
[----:B------:R-:W-:Y:S01]  /*8040*/  FADD.FTZ R200, R197, R200 ;  /* 0x000000c8c5c87221 */ /* 0x000fe20000010000 */
[C---:B------:R-:W-:Y:S01]  /*8050*/  HMMA.16816.F32.BF16 R88, R4.reuse, R92, R88 ;  /* 0x0000005c0458723c */ /* 0x040fe20000041858 */
[----:B------:R-:W-:Y:S01]  /*8060*/  MUFU.EX2 R232, R232 ;  /* 0x000000e800e87308 */ /* 0x000fe20000000800 */
[----:B--2---:R-:W-:Y:S02]  /*8070*/  FFMA.FTZ R229, R193, UR10, -R190 ;  /* 0x0000000ac1e57c23 */ /* 0x004fe400080108be */
[----:B------:R-:W-:Y:S01]  /*8080*/  LDSM.16.MT88.4 R188, [R221+0x17800] ;  /* 0x01780000ddbc783b */ /* 0x000fe20000004200 */
[----:B------:R-:W-:Y:S03]  /*8090*/  MUFU.EX2 R237, R237 ;  /* 0x000000ed00ed7308 */ /* 0x000fe60000000800 */
[C---:B------:R-:W-:Y:S01]  /*80a0*/  HMMA.16816.F32.BF16 R92, R4.reuse, R94, R112 ;  /* 0x0000005e045c723c */ /* 0x040fe20000041870 */
[-C--:B------:R-:W-:Y:S01]  /*80b0*/  FMUL.FTZ R112, R132, R206.reuse ;  /* 0x000000ce84707220 */ /* 0x080fe20000410000 */
[-C--:B------:R-:W-:Y:S01]  /*80c0*/  FMUL.FTZ R113, R133, R206.reuse ;  /* 0x000000ce85717220 */ /* 0x080fe20000410000 */
[-C--:B------:R-:W-:Y:S01]  /*80d0*/  FMUL.FTZ R114, R134, R205.reuse ;  /* 0x000000cd86727220 */ /* 0x080fe20000410000 */
[-C--:B------:R-:W-:Y:S01]  /*80e0*/  FMUL.FTZ R115, R135, R205.reuse ;  /* 0x000000cd87737220 */ /* 0x080fe20000410000 */
[----:B------:R-:W-:Y:S01]  /*80f0*/  LDSM.16.MT88.4 R192, [R221+0x11800] ;  /* 0x01180000ddc0783b */ /* 0x000fe20000004200 */
[----:B------:R-:W2:Y:S02]  /*8100*/  MUFU.EX2 R229, R229 ;  /* 0x000000e500e57308 */ /* 0x000ea40000000800 */
[C---:B------:R-:W-:Y:S01]  /*8110*/  HMMA.16816.F32.BF16 R100, R4.reuse, R102, R120 ;  /* 0x000000660464723c */ /* 0x040fe20000041878 */
[----:B------:R-:W4:Y:S01]  /*8120*/  LDSM.16.MT88.4 R132, [R207+0x6000] ;  /* 0x00600000cf84783b */ /* 0x000f220000004200 */
[-C--:B------:R-:W-:Y:S01]  /*8130*/  FMUL.FTZ R120, R140, R206.reuse ;  /* 0x000000ce8c787220 */ /* 0x080fe20000410000 */
[-C--:B------:R-:W-:Y:S01]  /*8140*/  FMUL.FTZ R121, R141, R206.reuse ;  /* 0x000000ce8d797220 */ /* 0x080fe20000410000 */
[-C--:B------:R-:W-:Y:S01]  /*8150*/  FMUL.FTZ R122, R142, R205.reuse ;  /* 0x000000cd8e7a7220 */ /* 0x080fe20000410000 */
[-C--:B------:R-:W-:Y:S01]  /*8160*/  FMUL.FTZ R123, R143, R205.reuse ;  /* 0x000000cd8f7b7220 */ /* 0x080fe20000410000 */
[----:B------:R-:W-:Y:S01]  /*8170*/  MUFU.EX2 R239, R239 ;  /* 0x000000ef00ef7308 */ /* 0x000fe20000000800 */
[----:B------:R-:W-:Y:S01]  /*8180*/  LDSM.16.MT88.4 R140, [R217+0x10800] ;  /* 0x01080000d98c783b */ /* 0x000fe20000004200 */
[C---:B---3--:R-:W-:Y:S02]  /*8190*/  HMMA.16816.F32.BF16 R112, R4.reuse, R116, R112 ;  /* 0x000000740470723c */ /* 0x048fe40000041870 */
[----:B------:R-:W3:Y:S04]  /*81a0*/  MUFU.EX2 R234, R234 ;  /* 0x000000ea00ea7308 */ /* 0x000ee80000000800 */
[----:B------:R-:W-:Y:S02]  /*81b0*/  MUFU.EX2 R236, R236 ;  /* 0x000000ec00ec7308 */ /* 0x000fe40000000800 */
[C---:B------:R-:W-:Y:S01]  /*81c0*/  HMMA.16816.F32.BF16 R116, R4.reuse, R118, R136 ;  /* 0x000000760474723c */ /* 0x040fe20000041888 */
[----:B------:R-:W2:Y:S01]  /*81d0*/  LDSM.16.MT88.4 R136, [R221+0x10800] ;  /* 0x01080000dd88783b */ /* 0x000ea20000004200 */
[----:B------:R-:W3:Y:S06]  /*81e0*/  MUFU.EX2 R241, R241 ;  /* 0x000000f100f17308 */ /* 0x000eec0000000800 */
[C---:B-1----:R-:W-:Y:S08]  /*81f0*/  HMMA.16816.F32.BF16 R120, R4.reuse, R124, R120 ;  /* 0x0000007c0478723c */ /* 0x042ff00000041878 */
[C---:B------:R-:W-:Y:S01]  /*8200*/  HMMA.16816.F32.BF16 R124, R4.reuse, R126, R144 ;  /* 0x0000007e047c723c */ /* 0x040fe20000041890 */
[----:B------:R-:W1:Y:S07]  /*8210*/  LDSM.16.MT88.4 R144, [R218+0x800] ;  /* 0x00080000da90783b */ /* 0x000e6e0000004200 */
[C---:B-----5:R-:W-:Y:S08]  /*8220*/  HMMA.16816.F32.BF16 R104, R4.reuse, R108, R104 ;  /* 0x0000006c0468723c */ /* 0x060ff00000041868 */
[C---:B------:R-:W-:Y:S01]  /*8230*/  HMMA.16816.F32.BF16 R108, R4.reuse, R110, R128 ;  /* 0x0000006e046c723c */ /* 0x040fe20000041880 */
[-C--:B------:R-:W-:Y:S01]  /*8240*/  FMUL.FTZ R128, R152, R206.reuse ;  /* 0x000000ce98807220 */ /* 0x080fe20000410000 */
[----:B------:R-:W-:Y:S01]  /*8250*/  FMUL.FTZ R129, R153, R206 ;  /* 0x000000ce99817220 */ /* 0x000fe20000410000 */
[-C--:B------:R-:W-:Y:S01]  /*8260*/  FMUL.FTZ R130, R154, R205.reuse ;  /* 0x000000cd9a827220 */ /* 0x080fe20000410000 */
[-C--:B------:R-:W-:Y:S01]  /*8270*/  FMUL.FTZ R131, R155, R205.reuse ;  /* 0x000000cd9b837220 */ /* 0x080fe20000410000 */
[----:B------:R-:W-:Y:S01]  /*8280*/  FFMA.FTZ R205, R223, R205, R198 ;  /* 0x000000cddfcd7223 */ /* 0x000fe200000100c6 */
[----:B------:R-:W5:Y:S02]  /*8290*/  LDSM.16.MT88.4 R152, [R207+0x800] ;  /* 0x00080000cf98783b */ /* 0x000f640000004200 */
[----:B------:R-:W-:Y:S01]  /*82a0*/  HMMA.16816.F32.BF16 R8, R4, R12, R8 ;  /* 0x0000000c0408723c */ /* 0x000fe20000041808 */
[----:B------:R-:W-:-:S04]  /*82b0*/  FADD.FTZ R205, R196, R205 ;  /* 0x000000cdc4cd7221 */ /* 0x000fc80000010000 */
[----:B------:R-:W-:-:S03]  /*82c0*/  FADD.FTZ R204, R204, R205 ;  /* 0x000000cdcccc7221 */ /* 0x000fc60000010000 */
[----:B------:R-:W-:Y:S01]  /*82d0*/  HMMA.16816.F32.BF16 R12, R4, R14, R156 ;  /* 0x0000000e040c723c */ /* 0x000fe2000004189c */
[----:B------:R-:W-:Y:S01]  /*82e0*/  LDSM.16.MT88.4 R156, [R217+0x16800] ;  /* 0x01680000d99c783b */ /* 0x000fe20000004200 */
[----:B------:R-:W-:-:S06]  /*82f0*/  FADD.FTZ R3, R3, R204 ;  /* 0x000000cc03037221 */ /* 0x000fcc0000010000 */
[C---:B----4-:R-:W-:Y:S01]  /*8300*/  HMMA.16816.F32.BF16 R128, R4.reuse, R132, R128 ;  /* 0x000000840480723c */ /* 0x050fe20000041880 */
[----:B------:R-:W-:Y:S01]  /*8310*/  F2FP.BF16.F32.PACK_AB R132, R210, R215 ;  /* 0x000000d7d284723e */ /* 0x000fe200000010ff */
[----:B------:R-:W-:Y:S01]  /*8320*/  FADD.FTZ R215, R215, R200 ;  /* 0x000000c8d7d77221 */ /* 0x000fe20000010000 */
[----:B------:R-:W-:Y:S01]  /*8330*/  F2FP.BF16.F32.PACK_AB R133, R213, R214 ;  /* 0x000000d6d585723e */ /* 0x000fe200000010ff */
[----:B------:R-:W-:Y:S01]  /*8340*/  FADD.FTZ R214, R214, R3 ;  /* 0x00000003d6d67221 */ /* 0x000fe20000010000 */
[----:B------:R-:W-:Y:S01]  /*8350*/  MOV R3, R201 ;  /* 0x000000c900037202 */ /* 0x000fe20000000f00 */
[----:B------:R-:W-:Y:S02]  /*8360*/  FADD.FTZ R210, R210, R215 ;  /* 0x000000d7d2d27221 */ /* 0x000fe40000010000 */
[----:B------:R-:W-:Y:S01]  /*8370*/  HMMA.16816.F32.BF16 R4, R4, R134, R148 ;  /* 0x000000860404723c */ /* 0x000fe20000041894 */
[----:B------:R-:W-:Y:S01]  /*8380*/  F2FP.BF16.F32.PACK_AB R134, R208, R211 ;  /* 0x000000d3d086723e */ /* 0x000fe200000010ff */
[----:B------:R-:W-:Y:S01]  /*8390*/  LDSM.16.MT88.4 R148, [R217+0x14800] ;  /* 0x01480000d994783b */ /* 0x000fe20000004200 */
[----:B------:R-:W-:Y:S01]  /*83a0*/  F2FP.BF16.F32.PACK_AB R135, R209, R212 ;  /* 0x000000d4d187723e */ /* 0x000fe200000010ff */
[----:B------:R-:W-:Y:S01]  /*83b0*/  FADD.FTZ R213, R213, R214 ;  /* 0x000000d6d5d57221 */ /* 0x000fe20000010000 */
[----:B------:R-:W-:-:S03]  /*83c0*/  FADD.FTZ R211, R211, R210 ;  /* 0x000000d2d3d37221 */ /* 0x000fc60000010000 */
[----:B------:R-:W-:Y:S01]  /*83d0*/  FADD.FTZ R212, R212, R213 ;  /* 0x000000d5d4d47221 */ /* 0x000fe20000010000 */
[----:B------:R-:W-:Y:S01]  /*83e0*/  FADD.FTZ R211, R208, R211 ;  /* 0x000000d3d0d37221 */ /* 0x000fe20000010000 */
[----:B--2---:R-:W-:Y:S02]  /*83f0*/  HMMA.16816.F32.BF16 R16, R132, R136, R16 ;  /* 0x000000888410723c */ /* 0x004fe40000041810 */
[----:B------:R-:W-:-:S06]  /*8400*/  FADD.FTZ R212, R209, R212 ;  /* 0x000000d4d1d47221 */ /* 0x000fcc0000010000 */
[C---:B------:R-:W-:Y:S01]  /*8410*/  HMMA.16816.F32.BF16 R20, R132.reuse, R138, R20 ;  /* 0x0000008a8414723c */ /* 0x040fe20000041814 */
[----:B------:R-:W2:Y:S07]  /*8420*/  LDSM.16.MT88.4 R136, [R221+0x12800] ;  /* 0x01280000dd88783b */ /* 0x000eae0000004200 */
[C---:B-1----:R-:W-:Y:S08]  /*8430*/  HMMA.16816.F32.BF16 R24, R132.reuse, R144, R24 ;  /* 0x000000908418723c */ /* 0x042ff00000041818 */
[C---:B------:R-:W-:Y:S01]  /*8440*/  HMMA.16816.F32.BF16 R28, R132.reuse, R146, R28 ;  /* 0x00000092841c723c */ /* 0x040fe2000004181c */
[----:B------:R-:W1:Y:S07]  /*8450*/  LDSM.16.MT88.4 R144, [R221+0x14800] ;  /* 0x01480000dd90783b */ /* 0x000e6e0000004200 */
[C---:B------:R-:W-:Y:S08]  /*8460*/  HMMA.16816.F32.BF16 R8, R132.reuse, R140, R8 ;  /* 0x0000008c8408723c */ /* 0x040ff00000041808 */
[C---:B------:R-:W-:Y:S01]  /*8470*/  HMMA.16816.F32.BF16 R12, R132.reuse, R142, R12 ;  /* 0x0000008e840c723c */ /* 0x040fe2000004180c */
[----:B------:R-:W4:Y:S07]  /*8480*/  LDSM.16.MT88.4 R140, [R217+0x12800] ;  /* 0x01280000d98c783b */ /* 0x000f2e0000004200 */
[C---:B-----5:R-:W-:Y:S08]  /*8490*/  HMMA.16816.F32.BF16 R32, R132.reuse, R152, R32 ;  /* 0x000000988420723c */ /* 0x060ff00000041820 */
[C---:B------:R-:W-:Y:S01]  /*84a0*/  HMMA.16816.F32.BF16 R36, R132.reuse, R154, R36 ;  /* 0x0000009a8424723c */ /* 0x040fe20000041824 */
[----:B------:R-:W5:Y:S07]  /*84b0*/  LDSM.16.MT88.4 R152, [R221+0x16800] ;  /* 0x01680000dd98783b */ /* 0x000f6e0000004200 */
[C---:B--2---:R-:W-:Y:S08]  /*84c0*/  HMMA.16816.F32.BF16 R48, R132.reuse, R136, R48 ;  /* 0x000000888430723c */ /* 0x044ff00000041830 */
[C---:B------:R-:W-:Y:S01]  /*84d0*/  HMMA.16816.F32.BF16 R136, R132.reuse, R138, R52 ;  /* 0x0000008a8488723c */ /* 0x040fe20000041834 */
[----:B------:R-:W2:Y:S07]  /*84e0*/  LDSM.16.MT88.4 R52, [R218+0x6800] ;  /* 0x00680000da34783b */ /* 0x000eae0000004200 */
[C---:B------:R-:W-:Y:S08]  /*84f0*/  HMMA.16816.F32.BF16 R96, R132.reuse, R160, R96 ;  /* 0x000000a08460723c */ /* 0x040ff00000041860 */
[C---:B------:R-:W-:Y:S01]  /*8500*/  HMMA.16816.F32.BF16 R100, R132.reuse, R162, R100 ;  /* 0x000000a28464723c */ /* 0x040fe20000041864 */
[----:B------:R-:W3:Y:S07]  /*8510*/  LDSM.16.MT88.4 R160, [R207+0x6800] ;  /* 0x00680000cfa0783b */ /* 0x000eee0000004200 */
[C---:B-1----:R-:W-:Y:S08]  /*8520*/  HMMA.16816.F32.BF16 R80, R132.reuse, R144, R80 ;  /* 0x000000908450723c */ /* 0x042ff00000041850 */
[C---:B------:R-:W-:Y:S01]  /*8530*/  HMMA.16816.F32.BF16 R144, R132.reuse, R146, R84 ;  /* 0x000000928490723c */ /* 0x040fe20000041854 */
[----:B------:R-:W1:Y:S07]  /*8540*/  LDSM.16.MT88.4 R84, [R217+0x11000] ;  /* 0x01100000d954783b */ /* 0x000e6e0000004200 */
[C---:B------:R-:W-:Y:S08]  /*8550*/  HMMA.16816.F32.BF16 R72, R132.reuse, R148, R72 ;  /* 0x000000948448723c */ /* 0x040ff00000041848 */
[C---:B------:R-:W-:Y:S08]  /*8560*/  HMMA.16816.F32.BF16 R76, R132.reuse, R150, R76 ;  /* 0x00000096844c723c */ /* 0x040ff0000004184c */
[C---:B----4-:R-:W-:Y:S08]  /*8570*/  HMMA.16816.F32.BF16 R40, R132.reuse, R140, R40 ;  /* 0x0000008c8428723c */ /* 0x050ff00000041828 */
[C---:B------:R-:W-:Y:S08]  /*8580*/  HMMA.16816.F32.BF16 R44, R132.reuse, R142, R44 ;  /* 0x0000008e842c723c */ /* 0x040ff0000004182c */
[C---:B------:R-:W-:Y:S01]  /*8590*/  HMMA.16816.F32.BF16 R148, R132.reuse, R164, R88 ;  /* 0x000000a48494723c */ /* 0x040fe20000041858 */
[----:B------:R-:W-:Y:S07]  /*85a0*/  LDSM.16.MT88.4 R88, [R221+0x11000] ;  /* 0x01100000dd58783b */ /* 0x000fee0000004200 */
[C---:B------:R-:W-:Y:S08]  /*85b0*/  HMMA.16816.F32.BF16 R92, R132.reuse, R166, R92 ;  /* 0x000000a6845c723c */ /* 0x040ff0000004185c */
[C---:B------:R-:W-:Y:S08]  /*85c0*/  HMMA.16816.F32.BF16 R104, R132.reuse, R156, R104 ;  /* 0x0000009c8468723c */ /* 0x040ff00000041868 */
[C---:B------:R-:W-:Y:S08]  /*85d0*/  HMMA.16816.F32.BF16 R108, R132.reuse, R158, R108 ;  /* 0x0000009e846c723c */ /* 0x040ff0000004186c */
[C---:B-----5:R-:W-:Y:S08]  /*85e0*/  HMMA.16816.F32.BF16 R112, R132.reuse, R152, R112 ;  /* 0x000000988470723c */ /* 0x060ff00000041870 */
[C---:B------:R-:W-:Y:S01]  /*85f0*/  HMMA.16816.F32.BF16 R140, R132.reuse, R172, R56 ;  /* 0x000000ac848c723c */ /* 0x040fe20000041838 */
[----:B------:R-:W-:Y:S07]  /*8600*/  LDSM.16.MT88.4 R56, [R207+0x1000] ;  /* 0x00100000cf38783b */ /* 0x000fee0000004200 */
[C---:B------:R-:W-:Y:S01]  /*8610*/  HMMA.16816.F32.BF16 R60, R132.reuse, R174, R60 ;  /* 0x000000ae843c723c */ /* 0x040fe2000004183c */
[----:B------:R-:W-:Y:S07]  /*8620*/  LDSM.16.MT88.4 R172, [R221+0x17000] ;  /* 0x01700000ddac783b */ /* 0x000fee0000004200 */
[C---:B------:R-:W-:Y:S08]  /*8630*/  HMMA.16816.F32.BF16 R64, R132.reuse, R168, R64 ;  /* 0x000000a88440723c */ /* 0x040ff00000041840 */
[C---:B------:R-:W-:Y:S01]  /*8640*/  HMMA.16816.F32.BF16 R68, R132.reuse, R170, R68 ;  /* 0x000000aa8444723c */ /* 0x040fe20000041844 */
[----:B------:R-:W-:Y:S07]  /*8650*/  LDSM.16.MT88.4 R168, [R217+0x17000] ;  /* 0x01700000d9a8783b */ /* 0x000fee0000004200 */
[C---:B------:R-:W-:Y:S01]  /*8660*/  HMMA.16816.F32.BF16 R152, R132.reuse, R154, R116 ;  /* 0x0000009a8498723c */ /* 0x040fe20000041874 */
[----:B------:R-:W-:Y:S07]  /*8670*/  LDSM.16.MT88.4 R116, [R221+0x15000] ;  /* 0x01500000dd74783b */ /* 0x000fee0000004200 */
[C---:B--2---:R-:W-:Y:S01]  /*8680*/  HMMA.16816.F32.BF16 R156, R132.reuse, R52, R120 ;  /* 0x00000034849c723c */ /* 0x044fe20000041878 */
[----:B------:R-:W-:Y:S07]  /*8690*/  LDSM.16.MT88.4 R120, [R207+0x5000] ;  /* 0x00500000cf78783b */ /* 0x000fee0000004200 */
[C---:B------:R-:W-:Y:S01]  /*86a0*/  HMMA.16816.F32.BF16 R124, R132.reuse, R54, R124 ;  /* 0x00000036847c723c */ /* 0x040fe2000004187c */
[----:B------:R-:W2:Y:S07]  /*86b0*/  LDSM.16.MT88.4 R52, [R218+0x1000] ;  /* 0x00100000da34783b */ /* 0x000eae0000004200 */
[C---:B---3--:R-:W-:Y:S08]  /*86c0*/  HMMA.16816.F32.BF16 R164, R132.reuse, R160, R128 ;  /* 0x000000a084a4723c */ /* 0x048ff00000041880 */
[----:B------:R-:W-:Y:S01]  /*86d0*/  HMMA.16816.F32.BF16 R4, R132, R162, R4 ;  /* 0x000000a28404723c */ /* 0x000fe20000041804 */
[----:B------:R-:W-:Y:S01]  /*86e0*/  F2FP.BF16.F32.PACK_AB R132, R233, R222 ;  /* 0x000000dee984723e */ /* 0x000fe200000010ff */
[----:B------:R-:W-:Y:S01]  /*86f0*/  FADD.FTZ R222, R222, R211 ;  /* 0x000000d3dede7221 */ /* 0x000fe20000010000 */
[----:B------:R-:W-:Y:S01]  /*8700*/  F2FP.BF16.F32.PACK_AB R133, R226, R235 ;  /* 0x000000ebe285723e */ /* 0x000fe200000010ff */
[----:B------:R-:W-:Y:S01]  /*8710*/  FADD.FTZ R235, R235, R212 ;  /* 0x000000d4ebeb7221 */ /* 0x000fe20000010000 */
[----:B------:R-:W-:Y:S01]  /*8720*/  F2FP.BF16.F32.PACK_AB R134, R224, R231 ;  /* 0x000000e7e086723e */ /* 0x000fe200000010ff */
[----:B------:R-:W-:Y:S01]  /*8730*/  FADD.FTZ R222, R233, R222 ;  /* 0x000000dee9de7221 */ /* 0x000fe20000010000 */
[----:B------:R-:W-:Y:S01]  /*8740*/  F2FP.BF16.F32.PACK_AB R135, R228, R227 ;  /* 0x000000e3e487723e */ /* 0x000fe200000010ff */
[----:B------:R-:W-:-:S02]  /*8750*/  FADD.FTZ R226, R226, R235 ;  /* 0x000000ebe2e27221 */ /* 0x000fc40000010000 */
[----:B------:R-:W-:Y:S02]  /*8760*/  FADD.FTZ R231, R231, R222 ;  /* 0x000000dee7e77221 */ /* 0x000fe40000010000 */
[----:B------:R-:W-:Y:S02]  /*8770*/  FADD.FTZ R227, R227, R226 ;  /* 0x000000e2e3e37221 */ /* 0x000fe40000010000 */
[----:B-1----:R-:W-:Y:S01]  /*8780*/  HMMA.16816.F32.BF16 R128, R132, R86, R12 ;  /* 0x000000568480723c */ /* 0x002fe2000004180c */
[----:B------:R-:W1:Y:S01]  /*8790*/  LDSM.16.MT88.4 R12, [R218+0x5000] ;  /* 0x00500000da0c783b */ /* 0x000e620000004200 */
[----:B------:R-:W-:Y:S01]  /*87a0*/  FADD.FTZ R224, R224, R231 ;  /* 0x000000e7e0e07221 */ /* 0x000fe20000010000 */
[----:B------:R-:W-:-:S05]  /*87b0*/  FADD.FTZ R228, R228, R227 ;  /* 0x000000e3e4e47221 */ /* 0x000fca0000010000 */
[C---:B------:R-:W-:Y:S01]  /*87c0*/  HMMA.16816.F32.BF16 R160, R132.reuse, R84, R8 ;  /* 0x0000005484a0723c */ /* 0x040fe20000041808 */
[----:B------:R-:W3:Y:S04]  /*87d0*/  LDSM.16.MT88.4 R8, [R218+0x3000] ;  /* 0x00300000da08783b */ /* 0x000ee80000004200 */
[----:B------:R-:W4:Y:S03]  /*87e0*/  LDSM.16.MT88.4 R84, [R221+0x13000] ;  /* 0x01300000dd54783b */ /* 0x000f260000004200 */
[C---:B--2---:R-:W-:Y:S08]  /*87f0*/  HMMA.16816.F32.BF16 R24, R132.reuse, R52, R24 ;  /* 0x000000348418723c */ /* 0x044ff00000041818 */
[C---:B------:R-:W-:Y:S08]  /*8800*/  HMMA.16816.F32.BF16 R28, R132.reuse, R54, R28 ;  /* 0x00000036841c723c */ /* 0x040ff0000004181c */
[C---:B------:R-:W-:Y:S08]  /*8810*/  HMMA.16816.F32.BF16 R16, R132.reuse, R88, R16 ;  /* 0x000000588410723c */ /* 0x040ff00000041810 */
[C---:B------:R-:W-:Y:S01]  /*8820*/  HMMA.16816.F32.BF16 R20, R132.reuse, R90, R20 ;  /* 0x0000005a8414723c */ /* 0x040fe20000041814 */
[----:B------:R-:W2:Y:S07]  /*8830*/  LDSM.16.MT88.4 R88, [R207+0x3000] ;  /* 0x00300000cf58783b */ /* 0x000eae0000004200 */
[C---:B------:R-:W-:Y:S08]  /*8840*/  HMMA.16816.F32.BF16 R52, R132.reuse, R56, R32 ;  /* 0x000000388434723c */ /* 0x040ff00000041820 */
[C---:B-1----:R-:W-:Y:S01]  /*8850*/  HMMA.16816.F32.BF16 R32, R132.reuse, R12, R148 ;  /* 0x0000000c8420723c */ /* 0x042fe20000041894 */
[----:B------:R-:W1:Y:S07]  /*8860*/  LDSM.16.MT88.4 R148, [R207+0x7000] ;  /* 0x00700000cf94783b */ /* 0x000e6e0000004200 */
[C---:B---3--:R-:W-:Y:S08]  /*8870*/  HMMA.16816.F32.BF16 R140, R132.reuse, R8, R140 ;  /* 0x00000008848c723c */ /* 0x048ff0000004188c */
[C---:B------:R-:W-:Y:S01]  /*8880*/  HMMA.16816.F32.BF16 R8, R132.reuse, R10, R60 ;  /* 0x0000000a8408723c */ /* 0x040fe2000004183c */
[----:B------:R-:W3:Y:S07]  /*8890*/  LDSM.16.MT88.4 R60, [R218+0x7000] ;  /* 0x00700000da3c783b */ /* 0x000eee0000004200 */
[C---:B------:R-:W-:Y:S08]  /*88a0*/  HMMA.16816.F32.BF16 R56, R132.reuse, R58, R36 ;  /* 0x0000003a8438723c */ /* 0x040ff00000041824 */
[C---:B------:R-:W-:Y:S08]  /*88b0*/  HMMA.16816.F32.BF16 R36, R132.reuse, R182, R44 ;  /* 0x000000b68424723c */ /* 0x040ff0000004182c */
[C---:B----4-:R-:W-:Y:S08]  /*88c0*/  HMMA.16816.F32.BF16 R48, R132.reuse, R84, R48 ;  /* 0x000000548430723c */ /* 0x050ff00000041830 */
[C---:B------:R-:W-:Y:S08]  /*88d0*/  HMMA.16816.F32.BF16 R136, R132.reuse, R86, R136 ;  /* 0x000000568488723c */ /* 0x040ff00000041888 */
[C---:B------:R-:W-:Y:S08]  /*88e0*/  HMMA.16816.F32.BF16 R112, R132.reuse, R172, R112 ;  /* 0x000000ac8470723c */ /* 0x040ff00000041870 */
[C---:B--2---:R-:W-:Y:S01]  /*88f0*/  HMMA.16816.F32.BF16 R84, R132.reuse, R88, R64 ;  /* 0x000000588454723c */ /* 0x044fe20000041840 */
[----:B------:R-:W-:Y:S07]  /*8900*/  LDSM.16.MT88.4 R64, [R217+0x13800] ;  /* 0x01380000d940783b */ /* 0x000fee0000004200 */
[C---:B------:R-:W-:Y:S08]  /*8910*/  HMMA.16816.F32.BF16 R80, R132.reuse, R116, R80 ;  /* 0x000000748450723c */ /* 0x040ff00000041850 */
[C---:B------:R-:W-:Y:S08]  /*8920*/  HMMA.16816.F32.BF16 R44, R132.reuse, R118, R144 ;  /* 0x00000076842c723c */ /* 0x040ff00000041890 */
[C---:B------:R-:W-:Y:S01]  /*8930*/  HMMA.16816.F32.BF16 R12, R132.reuse, R14, R92 ;  /* 0x0000000e840c723c */ /* 0x040fe2000004185c */
[----:B------:R-:W2:Y:S07]  /*8940*/  LDSM.16.MT88.4 R92, [R217+0x11800] ;  /* 0x01180000d95c783b */ /* 0x000eae0000004200 */
[C---:B------:R-:W-:Y:S08]  /*8950*/  HMMA.16816.F32.BF16 R172, R132.reuse, R174, R152 ;  /* 0x000000ae84ac723c */ /* 0x040ff00000041898 */
[C---:B------:R-:W-:Y:S08]  /*8960*/  HMMA.16816.F32.BF16 R88, R132.reuse, R90, R68 ;  /* 0x0000005a8458723c */ /* 0x040ff00000041844 */
[C---:B------:R-:W-:Y:S01]  /*8970*/  HMMA.16816.F32.BF16 R116, R132.reuse, R120, R96 ;  /* 0x000000788474723c */ /* 0x040fe20000041860 */
[----:B------:R-:W4:Y:S07]  /*8980*/  LDSM.16.MT88.4 R96, [R217+0x15800] ;  /* 0x01580000d960783b */ /* 0x000f2e0000004200 */
[C---:B-1----:R-:W-:Y:S01]  /*8990*/  HMMA.16816.F32.BF16 R152, R132.reuse, R148, R164 ;  /* 0x000000948498723c */ /* 0x042fe200000418a4 */
[----:B------:R-:W1:Y:S07]  /*89a0*/  LDSM.16.MT88.4 R164, [R217+0x17800] ;  /* 0x01780000d9a4783b */ /* 0x000e6e0000004200 */
[C---:B------:R-:W-:Y:S01]  /*89b0*/  HMMA.16816.F32.BF16 R120, R132.reuse, R122, R100 ;  /* 0x0000007a8478723c */ /* 0x040fe20000041864 */
[----:B------:R-:W5:Y:S07]  /*89c0*/  LDSM.16.MT88.4 R100, [R221+0x13800] ;  /* 0x01380000dd64783b */ /* 0x000f6e0000004200 */
[C---:B------:R-:W-:Y:S08]  /*89d0*/  HMMA.16816.F32.BF16 R104, R132.reuse, R168, R104 ;  /* 0x000000a88468723c */ /* 0x040ff00000041868 */
[C---:B------:R-:W-:Y:S01]  /*89e0*/  HMMA.16816.F32.BF16 R68, R132.reuse, R170, R108 ;  /* 0x000000aa8444723c */ /* 0x040fe2000004186c */
[----:B------:R-:W-:Y:S07]  /*89f0*/  LDSM.16.MT88.4 R108, [R218+0x3800] ;  /* 0x00380000da6c783b */ /* 0x000fee0000004200 */
[C---:B------:R-:W-:Y:S01]  /*8a00*/  HMMA.16816.F32.BF16 R40, R132.reuse, R180, R40 ;  /* 0x000000b48428723c */ /* 0x040fe20000041828 */
[----:B------:R-:W-:Y:S07]  /*8a10*/  LDSM.16.MT88.4 R180, [R218+0x5800] ;  /* 0x00580000dab4783b */ /* 0x000fee0000004200 */
[C---:B------:R-:W-:Y:S08]  /*8a20*/  HMMA.16816.F32.BF16 R72, R132.reuse, R176, R72 ;  /* 0x000000b08448723c */ /* 0x040ff00000041848 */
[C---:B------:R-:W-:Y:S01]  /*8a30*/  HMMA.16816.F32.BF16 R76, R132.reuse, R178, R76 ;  /* 0x000000b2844c723c */ /* 0x040fe2000004184c */
[----:B------:R-:W-:Y:S07]  /*8a40*/  LDSM.16.MT88.4 R176, [R218+0x7800] ;  /* 0x00780000dab0783b */ /* 0x000fee0000004200 */
[C---:B---3--:R-:W-:Y:S08]  /*8a50*/  HMMA.16816.F32.BF16 R168, R132.reuse, R60, R156 ;  /* 0x0000003c84a8723c */ /* 0x048ff0000004189c */
[C---:B------:R-:W-:Y:S08]  /*8a60*/  HMMA.16816.F32.BF16 R144, R132.reuse, R62, R124 ;  /* 0x0000003e8490723c */ /* 0x040ff0000004187c */
[----:B------:R-:W-:Y:S01]  /*8a70*/  HMMA.16816.F32.BF16 R148, R132, R150, R4 ;  /* 0x000000968494723c */ /* 0x000fe20000041804 */
[----:B------:R-:W3:Y:S01]  /*8a80*/  LDSM.16.MT88.4 R132, [R221+0x15800] ;  /* 0x01580000dd84783b */ /* 0x000ee20000004200 */
        /* <DEDUP_REMOVED lines=10> */
[----:B--2---:R-:W-:Y:S01]  /*8b30*/  HMMA.16816.F32.BF16 R160, R4, R92, R160 ;  /* 0x0000005c04a0723c */ /* 0x004fe200000418a0 */
[----:B------:R-:W-:Y:S01]  /*8b40*/  FADD.FTZ R225, R237, R232 ;  /* 0x000000e8ede17221 */ /* 0x000fe20000010000 */
[----:B------:R-:W-:-:S06]  /*8b50*/  FADD.FTZ R223, R241, R236 ;  /* 0x000000ecf1df7221 */ /* 0x000fcc0000010000 */
[C---:B------:R-:W-:Y:S08]  /*8b60*/  HMMA.16816.F32.BF16 R156, R4.reuse, R94, R128 ;  /* 0x0000005e049c723c */ /* 0x040ff00000041880 */
[C---:B----4-:R-:W-:Y:S08]  /*8b70*/  HMMA.16816.F32.BF16 R92, R4.reuse, R96, R72 ;  /* 0x00000060045c723c */ /* 0x050ff00000041848 */
[C---:B-1----:R-:W-:Y:S08]  /*8b80*/  HMMA.16816.F32.BF16 R128, R4.reuse, R166, R68 ;  /* 0x000000a60480723c */ /* 0x042ff00000041844 */
[C---:B------:R-:W-:Y:S01]  /*8b90*/  HMMA.16816.F32.BF16 R124, R4.reuse, R164, R104 ;  /* 0x000000a4047c723c */ /* 0x040fe20000041868 */
[----:B------:R-:W1:Y:S07]  /*8ba0*/  LDSM.16.MT88.4 R164, [R207+0x1800] ;  /* 0x00180000cfa4783b */ /* 0x000e6e0000004200 */
[C---:B-----5:R-:W-:Y:S08]  /*8bb0*/  HMMA.16816.F32.BF16 R68, R4.reuse, R100, R48 ;  /* 0x000000640444723c */ /* 0x060ff00000041830 */
[C---:B------:R-:W-:Y:S08]  /*8bc0*/  HMMA.16816.F32.BF16 R72, R4.reuse, R102, R136 ;  /* 0x000000660448723c */ /* 0x040ff00000041888 */
[C---:B------:R-:W-:Y:S08]  /*8bd0*/  HMMA.16816.F32.BF16 R60, R4.reuse, R64, R40 ;  /* 0x00000040043c723c */ /* 0x040ff00000041828 */
[C---:B---3--:R-:W-:Y:S08]  /*8be0*/  HMMA.16816.F32.BF16 R100, R4.reuse, R132, R80 ;  /* 0x000000840464723c */ /* 0x048ff00000041850 */
[C---:B------:R-:W-:Y:S08]  /*8bf0*/  HMMA.16816.F32.BF16 R104, R4.reuse, R134, R44 ;  /* 0x000000860468723c */ /* 0x040ff0000004182c */
[C---:B------:R-:W-:Y:S08]  /*8c00*/  HMMA.16816.F32.BF16 R64, R4.reuse, R66, R36 ;  /* 0x000000420440723c */ /* 0x040ff00000041824 */
[C---:B------:R-:W-:Y:S08]  /*8c10*/  HMMA.16816.F32.BF16 R132, R4.reuse, R188, R112 ;  /* 0x000000bc0484723c */ /* 0x040ff00000041870 */
[C---:B------:R-:W-:Y:S01]  /*8c20*/  HMMA.16816.F32.BF16 R36, R4.reuse, R192, R16 ;  /* 0x000000c00424723c */ /* 0x040fe20000041810 */
[----:B------:R-:W2:Y:S07]  /*8c30*/  LDSM.16.MT88.4 R16, [R207+0x3800] ;  /* 0x00380000cf10783b */ /* 0x000eae0000004200 */
[C---:B------:R-:W-:Y:S01]  /*8c40*/  HMMA.16816.F32.BF16 R80, R4.reuse, R110, R8 ;  /* 0x0000006e0450723c */ /* 0x040fe20000041808 */
[----:B------:R-:W3:Y:S07]  /*8c50*/  LDSM.16.MT88.4 R8, [R207+0x5800] ;  /* 0x00580000cf08783b */ /* 0x000eee0000004200 */
[C---:B------:R-:W-:Y:S01]  /*8c60*/  HMMA.16816.F32.BF16 R112, R4.reuse, R182, R12 ;  /* 0x000000b60470723c */ /* 0x040fe2000004180c */
[----:B------:R-:W4:Y:S07]  /*8c70*/  LDSM.16.MT88.4 R12, [R207+0x7800] ;  /* 0x00780000cf0c783b */ /* 0x000f2e0000004200 */
[C---:B------:R-:W-:Y:S08]  /*8c80*/  HMMA.16816.F32.BF16 R96, R4.reuse, R98, R76 ;  /* 0x000000620460723c */ /* 0x040ff0000004184c */
        /* <DEDUP_REMOVED lines=8> */
[C---:B-1----:R-:W-:Y:S08]  /*8d10*/  HMMA.16816.F32.BF16 R56, R4.reuse, R166, R56 ;  /* 0x000000a60438723c */ /* 0x042ff00000041838 */
[C---:B--2---:R-:W-:Y:S08]  /*8d20*/  HMMA.16816.F32.BF16 R84, R4.reuse, R16, R84 ;  /* 0x000000100454723c */ /* 0x044ff00000041854 */
[C---:B------:R-:W-:Y:S08]  /*8d30*/  HMMA.16816.F32.BF16 R88, R4.reuse, R18, R88 ;  /* 0x000000120458723c */ /* 0x040ff00000041858 */
[C---:B---3--:R-:W-:Y:S08]  /*8d40*/  HMMA.16816.F32.BF16 R116, R4.reuse, R8, R116 ;  /* 0x000000080474723c */ /* 0x048ff00000041874 */
[C---:B------:R-:W-:Y:S08]  /*8d50*/  HMMA.16816.F32.BF16 R120, R4.reuse, R10, R120 ;  /* 0x0000000a0478723c */ /* 0x040ff00000041878 */
[C---:B----4-:R-:W-:Y:S08]  /*8d60*/  HMMA.16816.F32.BF16 R152, R4.reuse, R12, R152 ;  /* 0x0000000c0498723c */ /* 0x050ff00000041898 */
[C---:B------:R-:W-:Y:S08]  /*8d70*/  HMMA.16816.F32.BF16 R148, R4.reuse, R14, R148 ;  /* 0x0000000e0494723c */ /* 0x040ff00000041894 */
[----:B------:R-:W-:Y:S01]  /*8d80*/  HMMA.16816.F32.BF16 R52, R4, R164, R52 ;  /* 0x000000a40434723c */ /* 0x000fe20000041834 */
[----:B------:R-:W-:-:S15]  /*8d90*/  MOV R164, R203 ;  /* 0x000000cb00a47202 */ /* 0x000fde0000000f00 */
[----:B------:R-:W-:-:S04]  /*8da0*/  NOP ;  /* 0x0000000000007918 */ /* 0x000fc80000000000 */
.L_x_22:
[----:B------:R-:W-:-:S09]  /*8db0*/  UISETP.GE.AND UP0, UPT, UR18, URZ, UPT ;  /* 0x000000ff1200728c */ /* 0x000fd2000bf06270 */
[----:B------:R-:W-:Y:S05]  /*8dc0*/  BRA.U !UP0, `(.L_x_24) ;  /* 0x0000003108f47547 */ /* 0x000fea000b800000 */
[----:B------:R-:W1:Y:S01]  /*8dd0*/  S2R R5, SR_TID.X ;  /* 0x0000000000057919 */ /* 0x000e620000002100 */
[----:B------:R-:W-:Y:S01]  /*8de0*/  IMAD.U32 R8, RZ, RZ, UR4 ;  /* 0x00000004ff087e24 */ /* 0x000fe2000f8e00ff */
[----:B------:R-:W-:Y:S01]  /*8df0*/  UIMAD UR4, UR24, UR4, URZ ;  /* 0x00000004180472a4 */ /* 0x000fe2000f8e02ff */
[----:B------:R-:W-:Y:S01]  /*8e00*/  IMAD.U32 R6, RZ, RZ, UR20 ;  /* 0x00000014ff067e24 */ /* 0x000fe2000f8e00ff */
[----:B------:R-:W-:Y:S01]  /*8e10*/  USHF.L.U64.HI UR10, UR6, 0x5, UR7 ;  /* 0x00000005060a7899 */ /* 0x000fe20008010207 */
[----:B------:R-:W-:Y:S01]  /*8e20*/  IMAD.U32 R7, RZ, RZ, UR19 ;  /* 0x00000013ff077e24 */ /* 0x000fe2000f8e00ff */
[----:B------:R-:W-:Y:S01]  /*8e30*/  UIMAD UR4, UR16, UR5, UR4 ;  /* 0x00000005100472a4 */ /* 0x000fe2000f8e0204 */
[----:B------:R-:W2:Y:S01]  /*8e40*/  S2UR UR5, SR_CgaCtaId ;  /* 0x00000000000579c3 */ /* 0x000ea20000008800 */
[----:B------:R-:W-:Y:S01]  /*8e50*/  USHF.L.U32 UR11, UR6, 0x5, URZ ;  /* 0x00000005060b7899 */ /* 0x000fe200080006ff */
[----:B------:R-:W-:Y:S01]  /*8e60*/  IMAD.WIDE.U32 R6, R0, UR6, R6 ;  /* 0x0000000600067c25 */ /* 0x000fe2000f8e0006 */
[----:B------:R-:W-:Y:S01]  /*8e70*/  UIADD3 UR28, UP0, UPT, UR28, -0x180, URZ ;  /* 0xfffffe801c1c7890 */ /* 0x000fe2000ff1e0ff */
[----:B------:R-:W-:-:S02]  /*8e80*/  MOV R165, R164 ;  /* 0x000000a400a57202 */ /* 0x000fc40000000f00 */
[----:B------:R-:W-:Y:S01]  /*8e90*/  IMAD.IADD R7, R2, 0x1, R7 ;  /* 0x0000000102077824 */ /* 0x000fe200078e0207 */
[----:B------:R-:W-:Y:S01]  /*8ea0*/  UIADD3.X UR25, UPT, UPT, UR25, -0x1, URZ, UP0, !UPT ;  /* 0xffffffff19197890 */ /* 0x000fe200087fe4ff */
[----:B------:R-:W-:Y:S02]  /*8eb0*/  IMAD.MOV.U32 R217, RZ, RZ, 0x40 ;  /* 0x00000040ffd97424 */ /* 0x000fe400078e00ff */
[----:B------:R-:W-:Y:S01]  /*8ec0*/  IMAD.WIDE.U32 R8, R8, UR16, R6 ;  /* 0x0000001008087c25 */ /* 0x000fe2000f8e0006 */
[----:B------:R-:W-:Y:S02]  /*8ed0*/  UIMAD.WIDE.U32 UR16, UR18, UR6, URZ ;  /* 0x00000006121072a5 */ /* 0x000fe4000f8e00ff */
[----:B------:R-:W-:Y:S01]  /*8ee0*/  SEL R217, R217, 0xffffffc0, !P6 ;  /* 0xffffffc0d9d97807 */ /* 0x000fe20007000000 */
[C---:B-1----:R-:W-:Y:S02]  /*8ef0*/  IMAD.SHL.U32 R11, R5.reuse, 0x8, RZ ;  /* 0x00000008050b7824 */ /* 0x042fe400078e00ff */
[----:B------:R-:W-:-:S02]  /*8f00*/  IMAD.SHL.U32 R209, R5, 0x40, RZ ;  /* 0x0000004005d17824 */ /* 0x000fc400078e00ff */
[----:B------:R-:W-:Y:S01]  /*8f10*/  IMAD.SHL.U32 R7, R5, 0x20, RZ ;  /* 0x0000002005077824 */ /* 0x000fe200078e00ff */
[----:B------:R-:W-:Y:S02]  /*8f20*/  LOP3.LUT R13, R11, 0x38, RZ, 0xc0, !PT ;  /* 0x000000380b0d7812 */ /* 0x000fe400078ec0ff */
[----:B------:R-:W-:Y:S02]  /*8f30*/  LOP3.LUT R0, R209, 0x1c0, RZ, 0xc0, !PT ;  /* 0x000001c0d1007812 */ /* 0x000fe400078ec0ff */
[----:B------:R-:W-:Y:S01]  /*8f40*/  IADD3 R2, P1, PT, R13, R8, RZ ;  /* 0x000000080d027210 */ /* 0x000fe20007f3e0ff */
[----:B------:R-:W-:Y:S01]  /*8f50*/  IMAD.U32 R8, RZ, RZ, UR16 ;  /* 0x00000010ff087e24 */ /* 0x000fe2000f8e00ff */
[--C-:B------:R-:W-:Y:S01]  /*8f60*/  LOP3.LUT R221, R216, 0x1e00, R11.reuse, 0xf8, !PT ;  /* 0x00001e00d8dd7812 */ /* 0x100fe200078ef80b */
[----:B------:R-:W-:Y:S01]  /*8f70*/  USHF.L.U32 UR16, UR6, 0x7, URZ ;  /* 0x0000000706107899 */ /* 0x000fe200080006ff */
[----:B------:R-:W-:Y:S01]  /*8f80*/  LOP3.LUT R0, R0, 0x38, R11, 0xf8, !PT ;  /* 0x0000003800007812 */ /* 0x000fe200078ef80b */
[----:B------:R-:W-:Y:S01]  /*8f90*/  IMAD.MOV.U32 R216, RZ, RZ, 0x20 ;  /* 0x00000020ffd87424 */ /* 0x000fe200078e00ff */
[----:B------:R-:W-:Y:S01]  /*8fa0*/  IADD3.X R11, PT, PT, R9, UR4, RZ, P1, !PT ;  /* 0x00000004090b7c10 */ /* 0x000fe20008ffe4ff */
[----:B------:R-:W-:Y:S01]  /*8fb0*/  UIMAD UR4, UR18, UR7, UR17 ;  /* 0x00000007120472a4 */ /* 0x000fe2000f8e0211 */
[----:B------:R-:W-:Y:S01]  /*8fc0*/  LOP3.LUT R4, R209, 0x200, RZ, 0xc0, !PT ;  /* 0x00000200d1047812 */ /* 0x000fe200078ec0ff */
[----:B------:R-:W-:Y:S01]  /*8fd0*/  USHF.L.U64.HI UR7, UR6, 0x7, UR7 ;  /* 0x0000000706077899 */ /* 0x000fe20008010207 */
[--C-:B------:R-:W-:Y:S01]  /*8fe0*/  SHF.R.U32.HI R9, RZ, 0x1, R5.reuse ;  /* 0x00000001ff097819 */ /* 0x100fe20000011605 */
[----:B------:R-:W-:Y:S01]  /*8ff0*/  UIADD3 UR18, UPT, UPT, UR18, 0x1, URZ ;  /* 0x0000000112127890 */ /* 0x000fe2000fffe0ff */
[----:B------:R-:W-:Y:S01]  /*9000*/  LOP3.LUT R5, R0, 0x8, R5, 0x78, !PT ;  /* 0x0000000800057812 */ /* 0x000fe200078e7805 */
[----:B------:R-:W-:Y:S01]  /*9010*/  UMOV UR6, 0x400 ;  /* 0x0000040000067882 */ /* 0x000fe20000000000 */
[----:B------:R-:W-:Y:S01]  /*9020*/  LOP3.LUT R7, R4, 0x7c00, R7, 0xf8, !PT ;  /* 0x00007c0004077812 */ /* 0x000fe200078ef807 */
[----:B--2---:R-:W-:Y:S01]  /*9030*/  ULEA UR5, UR5, UR6, 0x18 ;  /* 0x0000000605057291 */ /* 0x004fe2000f8ec0ff */
[----:B------:R-:W-:-:S02]  /*9040*/  LOP3.LUT R0, R0, 0x8, R9, 0x78, !PT ;  /* 0x0000000800007812 */ /* 0x000fc400078e7809 */
[----:B------:R-:W-:Y:S02]  /*9050*/  LOP3.LUT R218, R209, 0x400, RZ, 0xc0, !PT ;  /* 0x00000400d1da7812 */ /* 0x000fe400078ec0ff */
[----:B------:R-:W-:Y:S02]  /*9060*/  MOV R9, UR17 ;  /* 0x0000001100097c02 */ /* 0x000fe40008000f00 */
[C---:B------:R-:W-:Y:S01]  /*9070*/  SHF.L.U64.HI R9, R2.reuse, 0x1, R11 ;  /* 0x0000000102097819 */ /* 0x040fe2000001020b */
[----:B------:R-:W-:Y:S01]  /*9080*/  IMAD.SHL.U32 R11, R2, 0x2, RZ ;  /* 0x00000002020b7824 */ /* 0x000fe200078e00ff */
[----:B------:R-:W-:Y:S01]  /*9090*/  LOP3.LUT R214, R7, R0, RZ, 0xfc, !PT ;  /* 0x0000000007d67212 */ /* 0x000fe200078efcff */
[----:B------:R-:W-:Y:S01]  /*90a0*/  IMAD R218, R5, 0x2, R218 ;  /* 0x0000000205da7824 */ /* 0x000fe200078e02da */
[----:B------:R-:W-:Y:S01]  /*90b0*/  LOP3.LUT R209, R0, 0x200, R209, 0xf8, !PT ;  /* 0x0000020000d17812 */ /* 0x000fe200078ef8d1 */
[----:B------:R-:W-:Y:S01]  /*90c0*/  IMAD.U32 R2, RZ, RZ, UR4 ;  /* 0x00000004ff027e24 */ /* 0x000fe2000f8e00ff */
[----:B------:R-:W-:Y:S01]  /*90d0*/  LEA R214, R214, UR5, 0x1 ;  /* 0x00000005d6d67c11 */ /* 0x000fe2000f8e08ff */
[----:B------:R-:W-:Y:S01]  /*90e0*/  VIADD R211, R218, UR5 ;  /* 0x00000005dad37c36 */ /* 0x000fe20008000000 */
[----:B------:R-:W-:Y:S01]  /*90f0*/  LEA R226, P1, R8, R11, 0x7 ;  /* 0x0000000b08e27211 */ /* 0x000fe200078238ff */
[----:B------:R-:W-:Y:S01]  /*9100*/  IMAD.MOV.U32 R0, RZ, RZ, R3 ;  /* 0x000000ffff007224 */ /* 0x000fe200078e0003 */
[----:B------:R-:W-:Y:S01]  /*9110*/  SEL R216, R216, 0xffffffe0, !P0 ;  /* 0xffffffe0d8d87807 */ /* 0x000fe20004000000 */
[----:B------:R-:W-:Y:S01]  /*9120*/  IMAD.IADD R213, R217, 0x1, R214 ;  /* 0x00000001d9d57824 */ /* 0x000fe200078e02d6 */
[----:B------:R-:W-:Y:S01]  /*9130*/  LEA.HI.X R9, R8, R9, R2, 0x7, P1 ;  /* 0x0000000908097211 */ /* 0x000fe200008f3c02 */
[----:B------:R-:W-:Y:S01]  /*9140*/  IMAD.IADD R217, R211, 0x1, R217 ;  /* 0x00000001d3d97824 */ /* 0x000fe200078e02d9 */
[----:B------:R-:W-:Y:S01]  /*9150*/  LEA R209, R209, UR5, 0x1 ;  /* 0x00000005d1d17c11 */ /* 0x000fe2000f8e08ff */
[----:B------:R-:W-:Y:S01]  /*9160*/  IMAD.IADD R211, R211, 0x1, R216 ;  /* 0x00000001d3d37824 */ /* 0x000fe200078e02d8 */
[----:B------:R-:W-:Y:S01]  /*9170*/  IADD3 R226, P1, PT, R226, UR8, RZ ;  /* 0x00000008e2e27c10 */ /* 0x000fe2000ff3e0ff */
[C---:B------:R-:W-:Y:S01]  /*9180*/  IMAD.IADD R210, R216.reuse, 0x1, R214 ;  /* 0x00000001d8d27824 */ /* 0x040fe200078e02d6 */
[----:B------:R-:W-:Y:S01]  /*9190*/  LEA R221, R221, UR5, 0x1 ;  /* 0x00000005dddd7c11 */ /* 0x000fe2000f8e08ff */
[C---:B------:R-:W-:Y:S01]  /*91a0*/  IMAD.IADD R208, R216.reuse, 0x1, R209 ;  /* 0x00000001d8d07824 */ /* 0x040fe200078e02d1 */
[----:B------:R-:W-:Y:S01]  /*91b0*/  IADD3.X R227, PT, PT, R9, UR9, RZ, P1, !PT ;  /* 0x0000000909e37c10 */ /* 0x000fe20008ffe4ff */
[C---:B------:R-:W-:Y:S01]  /*91c0*/  VIADD R222, R209.reuse, 0x10040 ;  /* 0x00010040d1de7836 */ /* 0x040fe20000000000 */
[----:B------:R-:W-:Y:S01]  /*91d0*/  IADD3 R224, PT, PT, R209, 0x10000, RZ ;  /* 0x00010000d1e07810 */ /* 0x000fe20007ffe0ff */
[C---:B------:R-:W-:Y:S01]  /*91e0*/  IMAD.IADD R215, R216.reuse, 0x1, R217 ;  /* 0x00000001d8d77824 */ /* 0x040fe200078e02d9 */
[----:B------:R-:W1:Y:S01]  /*91f0*/  LDCU UR4, c[0x0][0x45c] ;  /* 0x00008b80ff0477ac */ /* 0x000e620008000800 */
[----:B------:R-:W-:Y:S01]  /*9200*/  IMAD.IADD R212, R216, 0x1, R213 ;  /* 0x00000001d8d47824 */ /* 0x000fe200078e02d5 */
[----:B------:R-:W-:Y:S06]  /*9210*/  BRA `(.L_x_25) ;  /* 0x0000000000a47947 */ /* 0x000fec0003800000 */
.L_x_27:
[----:B------:R-:W1:Y:S01]  /*9220*/  LDC.64 R2, c[0x0][0x3b8] ;  /* 0x0000ee00ff027b82 */ /* 0x000e620000000a00 */
[----:B------:R-:W-:Y:S06]  /*9230*/  UIADD3 UR6, UPT, UPT, UR18, -0x2, URZ ;  /* 0xfffffffe12067890 */ /* 0x000fec000fffe0ff */
[C---:B-1----:R-:W-:Y:S01]  /*9240*/  IMAD.WIDE.U32 R172, R2.reuse, UR6, RZ ;  /* 0x0000000602ac7c25 */ /* 0x042fe2000f8e00ff */
[----:B------:R-:W-:Y:S03]  /*9250*/  SHF.L.U64.HI R166, R2, 0x4, R3 ;  /* 0x0000000402a67819 */ /* 0x000fe60000010203 */
[----:B------:R-:W-:Y:S01]  /*9260*/  IMAD R168, R3, UR6, R173 ;  /* 0x0000000603a87c24 */ /* 0x000fe2000f8e02ad */
[----:B------:R-:W-:Y:S01]  /*9270*/  LEA R174, P2, R172, R220, 0x7 ;  /* 0x000000dcacae7211 */ /* 0x000fe200078438ff */
[----:B------:R-:W-:Y:S03]  /*9280*/  IMAD.SHL.U32 R164, R2, 0x10, RZ ;  /* 0x0000001002a47824 */ /* 0x000fe600078e00ff */
[C-C-:B------:R-:W-:Y:S02]  /*9290*/  LEA.HI.X R175, R172.reuse, R219, R168.reuse, 0x7, P2 ;  /* 0x000000dbacaf7211 */ /* 0x140fe400010f3ca8 */
[C---:B------:R-:W-:Y:S03]  /*92a0*/  LEA R171, P0, R172.reuse, R164, 0x6 ;  /* 0x000000a4acab7211 */ /* 0x040fe600078030ff */
[----:B------:R-:W-:Y:S01]  /*92b0*/  @!PT LDS RZ, [RZ] ;  /* 0x00000000fffff984 */ /* 0x000fe20000000800 */
[----:B------:R-:W-:Y:S01]  /*92c0*/  @!PT LDS RZ, [RZ] ;  /* 0x00000000fffff984 */ /* 0x000fe20000000800 */
[----:B------:R-:W-:Y:S01]  /*92d0*/  @!PT LDS RZ, [RZ] ;  /* 0x00000000fffff984 */ /* 0x000fe20000000800 */
[----:B------:R1:W-:Y:S01]  /*92e0*/  LDGSTS.E.BYPASS.LTC128B.128 [R221+0x8000], desc[UR14][R174.64] ;  /* 0x08000000aedd7fae */ /* 0x0003e2000b981a0e */
[----:B------:R-:W-:Y:S02]  /*92f0*/  LEA.HI.X R169, R172, R166, R168, 0x6, P0 ;  /* 0x000000a6aca97211 */ /* 0x000fe400000f34a8 */
[CC--:B------:R-:W-:Y:S01]  /*9300*/  LEA R168, P2, R171.reuse, R220.reuse, 0x1 ;  /* 0x000000dcaba87211 */ /* 0x0c0fe200078408ff */
[----:B------:R1:W-:Y:S01]  /*9310*/  LDGSTS.E.BYPASS.LTC128B.128 [R221+0xa000], desc[UR14][R174.64+0x80] ;  /* 0x0a000080aedd7fae */ /* 0x0003e2000b981a0e */
[-C--:B------:R-:W-:Y:S02]  /*9320*/  IADD3 R164, P0, PT, R164, R171.reuse, RZ ;  /* 0x000000aba4a47210 */ /* 0x080fe40007f1e0ff */
[----:B------:R-:W-:Y:S01]  /*9330*/  LEA R170, P1, R2, R171, 0x5 ;  /* 0x000000ab02aa7211 */ /* 0x000fe200078228ff */
[----:B------:R1:W-:Y:S02]  /*9340*/  LDGSTS.E.BYPASS.LTC128B.128 [R221+0xc000], desc[UR14][R174.64+0x100] ;  /* 0x0c000100aedd7fae */ /* 0x0003e4000b981a0e */
[----:B------:R-:W-:Y:S01]  /*9350*/  IMAD.X R166, R166, 0x1, R169, P0 ;  /* 0x00000001a6a67824 */ /* 0x000fe200000e06a9 */
[----:B------:R-:W-:Y:S01]  /*9360*/  LEA.HI.X R2, R2, R169, R3, 0x5, P1 ;  /* 0x000000a902027211 */ /* 0x000fe200008f2c03 */
[----:B------:R1:W-:Y:S01]  /*9370*/  LDGSTS.E.BYPASS.LTC128B.128 [R221+0xe000], desc[UR14][R174.64+0x180] ;  /* 0x0e000180aedd7fae */ /* 0x0003e2000b981a0e */
[-C--:B------:R-:W-:Y:S02]  /*9380*/  LEA.HI.X R169, R171, R219.reuse, R169, 0x1, P2 ;  /* 0x000000dbaba97211 */ /* 0x080fe400010f0ca9 */
[-C--:B------:R-:W-:Y:S02]  /*9390*/  LEA R176, P1, R164, R220.reuse, 0x1 ;  /* 0x000000dca4b07211 */ /* 0x080fe400078208ff */
        /* <DEDUP_REMOVED lines=15> */
[----:B------:R-:W0:Y:S01]  /*9490*/  LDGDEPBAR ;  /* 0x00000000000079af */ /* 0x000e220000000000 */
[----:B------:R-:W-:Y:S05]  /*94a0*/  BRA `(.L_x_26) ;  /* 0x0000001000007947 */ /* 0x000fea0003800000 */
.L_x_25:
[----:B------:R-:W-:Y:S04]  /*94b0*/  DEPBAR.LE SB0, 0x0 ;  /* 0x000080000000791a */ /* 0x000fe80000000000 */
[----:B------:R-:W-:Y:S01]  /*94c0*/  BAR.SYNC.DEFER_BLOCKING 0x0 ;  /* 0x0000000000007b1d */ /* 0x000fe20000010000 */
[----:B------:R-:W-:Y:S01]  /*94d0*/  IADD3 R204, P0, PT, R226, UR11, RZ ;  /* 0x0000000be2cc7c10 */ /* 0x000fe2000ff1e0ff */
[----:B------:R-:W-:Y:S03]  /*94e0*/  UISETP.NE.AND UP0, UPT, UR18, 0x1, UPT ;  /* 0x000000011200788c */ /* 0x000fe6000bf05270 */
[----:B------:R-:W-:Y:S02]  /*94f0*/  IADD3.X R205, PT, PT, R227, UR10, RZ, P0, !PT ;  /* 0x0000000ae3cd7c10 */ /* 0x000fe400087fe4ff */
[----:B------:R-:W-:Y:S04]  /*9500*/  IADD3 R166, P0, PT, R204, UR28, RZ ;  /* 0x0000001ccca67c10 */ /* 0x000fe8000ff1e0ff */
[----:B------:R-:W-:Y:S02]  /*9510*/  IADD3.X R167, PT, PT, R205, UR25, RZ, P0, !PT ;  /* 0x00000019cda77c10 */ /* 0x000fe400087fe4ff */
[----:B------:R-:W-:Y:S04]  /*9520*/  IADD3 R2, P0, PT, R166, UR28, RZ ;  /* 0x0000001ca6027c10 */ /* 0x000fe8000ff1e0ff */
[----:B------:R-:W-:Y:S01]  /*9530*/  IADD3.X R3, PT, PT, R167, UR25, RZ, P0, !PT ;  /* 0x00000019a7037c10 */ /* 0x000fe200087fe4ff */
[----:B------:R-:W-:Y:S01]  /*9540*/  @!PT LDS RZ, [RZ] ;  /* 0x00000000fffff984 */ /* 0x000fe20000000800 */
[----:B------:R-:W-:Y:S01]  /*9550*/  @!PT LDS RZ, [RZ] ;  /* 0x00000000fffff984 */ /* 0x000fe20000000800 */
[----:B------:R-:W-:Y:S01]  /*9560*/  @!PT LDS RZ, [RZ] ;  /* 0x00000000fffff984 */ /* 0x000fe20000000800 */
        /* <DEDUP_REMOVED lines=17> */
[----:B------:R-:W4:Y:S04]  /*9680*/  LDSM.16.M88.4 R172, [R218+UR5+0x8000] ;  /* 0x00800005daac783b */ /* 0x000f280008000200 */
[----:B------:R-:W5:Y:S04]  /*9690*/  LDSM.16.M88.4 R176, [R218+UR5+0x8800] ;  /* 0x00880005dab0783b */ /* 0x000f680008000200 */
[----:B------:R-:W1:Y:S04]  /*96a0*/  LDSM.16.M88.4 R180, [R218+UR5+0x9000] ;  /* 0x00900005dab4783b */ /* 0x000e680008000200 */
[----:B------:R-:W0:Y:S04]  /*96b0*/  LDGDEPBAR ;  /* 0x00000000000079af */ /* 0x000e280000000000 */
[----:B------:R-:W3:Y:S04]  /*96c0*/  LDSM.16.M88.4 R184, [R218+UR5+0x9800] ;  /* 0x00980005dab8783b */ /* 0x000ee80008000200 */
[----:B------:R-:W-:Y:S04]  /*96d0*/  LDSM.16.M88.4 R188, [R210] ;  /* 0x00000000d2bc783b */ /* 0x000fe80000000200 */
[----:B------:R-:W3:Y:S04]  /*96e0*/  LDSM.16.M88.4 R192, [R211+0x8000] ;  /* 0x00800000d3c0783b */ /* 0x000ee80000000200 */
[----:B------:R-:W-:Y:S04]  /*96f0*/  LDSM.16.M88.4 R196, [R211+0x9000] ;  /* 0x00900000d3c4783b */ /* 0x000fe80000000200 */
[----:B------:R-:W-:Y:S04]  /*9700*/  LDSM.16.M88.4 R200, [R211+0x9800] ;  /* 0x00980000d3c8783b */ /* 0x000fe80000000200 */
[----:B--2---:R-:W-:Y:S01]  /*9710*/  LDSM.16.M88.4 R204, [R218+UR5+0xa000] ;  /* 0x00a00005dacc783b */ /* 0x004fe20008000200 */
[C---:B----4-:R-:W-:Y:S08]  /*9720*/  HMMA.16816.F32.BF16 R4, R168.reuse, R172, RZ ;  /* 0x000000aca804723c */ /* 0x050ff000000418ff */
[C---:B------:R-:W-:Y:S01]  /*9730*/  HMMA.16816.F32.BF16 R8, R168.reuse, R174, RZ ;  /* 0x000000aea808723c */ /* 0x040fe200000418ff */
[----:B------:R-:W2:Y:S07]  /*9740*/  LDSM.16.M88.4 R172, [R211+0x8800] ;  /* 0x00880000d3ac783b */ /* 0x000eae0000000200 */
[C---:B-----5:R-:W-:Y:S08]  /*9750*/  HMMA.16816.F32.BF16 R12, R168.reuse, R176, RZ ;  /* 0x000000b0a80c723c */ /* 0x060ff000000418ff */
[C---:B------:R-:W-:Y:S01]  /*9760*/  HMMA.16816.F32.BF16 R16, R168.reuse, R178, RZ ;  /* 0x000000b2a810723c */ /* 0x040fe200000418ff */
[----:B------:R-:W-:Y:S07]  /*9770*/  LDSM.16.M88.4 R176, [R213] ;  /* 0x00000000d5b0783b */ /* 0x000fee0000000200 */
[C---:B-1----:R-:W-:Y:S08]  /*9780*/  HMMA.16816.F32.BF16 R20, R168.reuse, R180, RZ ;  /* 0x000000b4a814723c */ /* 0x042ff000000418ff */
[C---:B------:R-:W-:Y:S01]  /*9790*/  HMMA.16816.F32.BF16 R24, R168.reuse, R182, RZ ;  /* 0x000000b6a818723c */ /* 0x040fe200000418ff */
[----:B------:R-:W1:Y:S07]  /*97a0*/  LDSM.16.M88.4 R180, [R217+0x8000] ;  /* 0x00800000d9b4783b */ /* 0x000e6e0000000200 */
[C---:B---3--:R-:W-:Y:S08]  /*97b0*/  HMMA.16816.F32.BF16 R28, R168.reuse, R184, RZ ;  /* 0x000000b8a81c723c */ /* 0x048ff000000418ff */
[----:B------:R-:W-:Y:S01]  /*97c0*/  HMMA.16816.F32.BF16 R32, R168, R186, RZ ;  /* 0x000000baa820723c */ /* 0x000fe200000418ff */
[----:B------:R-:W3:Y:S04]  /*97d0*/  LDSM.16.M88.4 R168, [R217+0x8800] ;  /* 0x00880000d9a8783b */ /* 0x000ee80000000200 */
[----:B------:R-:W4:Y:S03]  /*97e0*/  LDSM.16.M88.4 R184, [R217+0x9000] ;  /* 0x00900000d9b8783b */ /* 0x000f260000000200 */
[C---:B------:R-:W-:Y:S08]  /*97f0*/  HMMA.16816.F32.BF16 R4, R188.reuse, R192, R4 ;  /* 0x000000c0bc04723c */ /* 0x040ff00000041804 */
[C---:B------:R-:W-:Y:S01]  /*9800*/  HMMA.16816.F32.BF16 R8, R188.reuse, R194, R8 ;  /* 0x000000c2bc08723c */ /* 0x040fe20000041808 */
[----:B------:R-:W-:Y:S07]  /*9810*/  LDSM.16.M88.4 R192, [R212] ;  /* 0x00000000d4c0783b */ /* 0x000fee0000000200 */
[C---:B--2---:R-:W-:Y:S08]  /*9820*/  HMMA.16816.F32.BF16 R12, R188.reuse, R172, R12 ;  /* 0x000000acbc0c723c */ /* 0x044ff0000004180c */
[C---:B------:R-:W-:Y:S01]  /*9830*/  HMMA.16816.F32.BF16 R16, R188.reuse, R174, R16 ;  /* 0x000000aebc10723c */ /* 0x040fe20000041810 */
[----:B------:R-:W2:Y:S07]  /*9840*/  LDSM.16.M88.4 R172, [R217+0x9800] ;  /* 0x00980000d9ac783b */ /* 0x000eae0000000200 */
[C---:B------:R-:W-:Y:S08]  /*9850*/  HMMA.16816.F32.BF16 R20, R188.reuse, R196, R20 ;  /* 0x000000c4bc14723c */ /* 0x040ff00000041814 */
[C---:B------:R-:W-:Y:S01]  /*9860*/  HMMA.16816.F32.BF16 R24, R188.reuse, R198, R24 ;  /* 0x000000c6bc18723c */ /* 0x040fe20000041818 */
[----:B------:R-:W5:Y:S07]  /*9870*/  LDSM.16.M88.4 R196, [R215+0x8000] ;  /* 0x00800000d7c4783b */ /* 0x000f6e0000000200 */
[C---:B------:R-:W-:Y:S08]  /*9880*/  HMMA.16816.F32.BF16 R28, R188.reuse, R200, R28 ;  /* 0x000000c8bc1c723c */ /* 0x040ff0000004181c */
[----:B------:R-:W-:Y:S01]  /*9890*/  HMMA.16816.F32.BF16 R32, R188, R202, R32 ;  /* 0x000000cabc20723c */ /* 0x000fe20000041820 */
[----:B------:R-:W5:Y:S04]  /*98a0*/  LDSM.16.M88.4 R188, [R215+0x8800] ;  /* 0x00880000d7bc783b */ /* 0x000f680000000200 */
[----:B------:R-:W-:Y:S03]  /*98b0*/  LDSM.16.M88.4 R200, [R214+0x2000] ;  /* 0x00200000d6c8783b */ /* 0x000fe60000000200 */
[C---:B-1----:R-:W-:Y:S08]  /*98c0*/  HMMA.16816.F32.BF16 R4, R176.reuse, R180, R4 ;  /* 0x000000b4b004723c */ /* 0x042ff00000041804 */
[C---:B------:R-:W-:Y:S01]  /*98d0*/  HMMA.16816.F32.BF16 R8, R176.reuse, R182, R8 ;  /* 0x000000b6b008723c */ /* 0x040fe20000041808 */
[----:B------:R-:W-:Y:S07]  /*98e0*/  LDSM.16.M88.4 R180, [R215+0x9800] ;  /* 0x00980000d7b4783b */ /* 0x000fee0000000200 */
[C---:B---3--:R-:W-:Y:S08]  /*98f0*/  HMMA.16816.F32.BF16 R12, R176.reuse, R168, R12 ;  /* 0x000000a8b00c723c */ /* 0x048ff0000004180c */
[C---:B------:R-:W-:Y:S01]  /*9900*/  HMMA.16816.F32.BF16 R16, R176.reuse, R170, R16 ;  /* 0x000000aab010723c */ /* 0x040fe20000041810 */
[----:B------:R-:W1:Y:S07]  /*9910*/  LDSM.16.M88.4 R168, [R215+0x9000] ;  /* 0x00900000d7a8783b */ /* 0x000e6e0000000200 */
[C---:B----4-:R-:W-:Y:S08]  /*9920*/  HMMA.16816.F32.BF16 R20, R176.reuse, R184, R20 ;  /* 0x000000b8b014723c */ /* 0x050ff00000041814 */
[C---:B------:R-:W-:Y:S01]  /*9930*/  HMMA.16816.F32.BF16 R24, R176.reuse, R186, R24 ;  /* 0x000000bab018723c */ /* 0x040fe20000041818 */
[----:B------:R-:W-:Y:S07]  /*9940*/  LDSM.16.M88.4 R184, [R218+UR5+0xb800] ;  /* 0x00b80005dab8783b */ /* 0x000fee0008000200 */
[C---:B--2---:R-:W-:Y:S08]  /*9950*/  HMMA.16816.F32.BF16 R28, R176.reuse, R172, R28 ;  /* 0x000000acb01c723c */ /* 0x044ff0000004181c */
[----:B------:R-:W-:Y:S01]  /*9960*/  HMMA.16816.F32.BF16 R32, R176, R174, R32 ;  /* 0x000000aeb020723c */ /* 0x000fe20000041820 */
[----:B------:R-:W2:Y:S04]  /*9970*/  LDSM.16.M88.4 R172, [R218+UR5+0xa800] ;  /* 0x00a80005daac783b */ /* 0x000ea80008000200 */
[----:B------:R-:W3:Y:S03]  /*9980*/  LDSM.16.M88.4 R176, [R218+UR5+0xb000] ;  /* 0x00b00005dab0783b */ /* 0x000ee60008000200 */
        /* <DEDUP_REMOVED lines=9> */
[C---:B------:R-:W-:Y:S08]  /*9a20*/  HMMA.16816.F32.BF16 R28, R192.reuse, R180, R28 ;  /* 0x000000b4c01c723c */ /* 0x040ff0000004181c */
[----:B------:R-:W-:Y:S01]  /*9a30*/  HMMA.16816.F32.BF16 R32, R192, R182, R32 ;  /* 0x000000b6c020723c */ /* 0x000fe20000041820 */
[----:B------:R-:W1:Y:S04]  /*9a40*/  LDSM.16.M88.4 R180, [R211+0xa000] ;  /* 0x00a00000d3b4783b */ /* 0x000e680000000200 */
[----:B------:R-:W-:Y:S03]  /*9a50*/  LDSM.16.M88.4 R192, [R217+0xa000] ;  /* 0x00a00000d9c0783b */ /* 0x000fe60000000200 */
[C---:B------:R-:W-:Y:S08]  /*9a60*/  HMMA.16816.F32.BF16 R4, R200.reuse, R204, R4 ;  /* 0x000000ccc804723c */ /* 0x040ff00000041804 */
[C---:B------:R-:W-:Y:S01]  /*9a70*/  HMMA.16816.F32.BF16 R8, R200.reuse, R206, R8 ;  /* 0x000000cec808723c */ /* 0x040fe20000041808 */
[----:B------:R-:W-:Y:S07]  /*9a80*/  LDSM.16.M88.4 R204, [R215+0xa800] ;  /* 0x00a80000d7cc783b */ /* 0x000fee0000000200 */
[C---:B--2---:R-:W-:Y:S08]  /*9a90*/  HMMA.16816.F32.BF16 R12, R200.reuse, R172, R12 ;  /* 0x000000acc80c723c */ /* 0x044ff0000004180c */
[C---:B------:R-:W-:Y:S01]  /*9aa0*/  HMMA.16816.F32.BF16 R16, R200.reuse, R174, R16 ;  /* 0x000000aec810723c */ /* 0x040fe20000041810 */
[----:B------:R-:W2:Y:S07]  /*9ab0*/  LDSM.16.M88.4 R172, [R211+0xa800] ;  /* 0x00a80000d3ac783b */ /* 0x000eae0000000200 */
[C---:B---3--:R-:W-:Y:S08]  /*9ac0*/  HMMA.16816.F32.BF16 R20, R200.reuse, R176, R20 ;  /* 0x000000b0c814723c */ /* 0x048ff00000041814 */
[C---:B------:R-:W-:Y:S01]  /*9ad0*/  HMMA.16816.F32.BF16 R24, R200.reuse, R178, R24 ;  /* 0x000000b2c818723c */ /* 0x040fe20000041818 */
[----:B------:R-:W3:Y:S07]  /*9ae0*/  LDSM.16.M88.4 R176, [R211+0xb800] ;  /* 0x00b80000d3b0783b */ /* 0x000eee0000000200 */
        /* <DEDUP_REMOVED lines=22> */
[----:B------:R-:W-:Y:S07]  /*9c50*/  LDSM.16.M88.4 R180, [R218+UR5+0xc000] ;  /* 0x00c00005dab4783b */ /* 0x000fee0008000200 */
[C---:B--2---:R-:W-:Y:S08]  /*9c60*/  HMMA.16816.F32.BF16 R20, R184.reuse, R172, R20 ;  /* 0x000000acb814723c */ /* 0x044ff00000041814 */
[C---:B------:R-:W-:Y:S01]  /*9c70*/  HMMA.16816.F32.BF16 R24, R184.reuse, R174, R24 ;  /* 0x000000aeb818723c */ /* 0x040fe20000041818 */
[----:B------:R-:W1:Y:S07]  /*9c80*/  LDSM.16.M88.4 R172, [R214+0x4000] ;  /* 0x00400000d6ac783b */ /* 0x000e6e0000000200 */
[C---:B-----5:R-:W-:Y:S08]  /*9c90*/  HMMA.16816.F32.BF16 R28, R184.reuse, R188, R28 ;  /* 0x000000bcb81c723c */ /* 0x060ff0000004181c */
[----:B------:R-:W-:Y:S01]  /*9ca0*/  HMMA.16816.F32.BF16 R32, R184, R190, R32 ;  /* 0x000000beb820723c */ /* 0x000fe20000041820 */
[----:B------:R-:W2:Y:S04]  /*9cb0*/  LDSM.16.M88.4 R184, [R218+UR5+0xc800] ;  /* 0x00c80005dab8783b */ /* 0x000ea80008000200 */
[----:B------:R-:W4:Y:S03]  /*9cc0*/  LDSM.16.M88.4 R188, [R218+UR5+0xd000] ;  /* 0x00d00005dabc783b */ /* 0x000f260008000200 */
[C---:B------:R-:W-:Y:S08]  /*9cd0*/  HMMA.16816.F32.BF16 R4, R196.reuse, R200, R4 ;  /* 0x000000c8c404723c */ /* 0x040ff00000041804 */
[C---:B------:R-:W-:Y:S01]  /*9ce0*/  HMMA.16816.F32.BF16 R8, R196.reuse, R202, R8 ;  /* 0x000000cac408723c */ /* 0x040fe20000041808 */
[----:B------:R-:W-:Y:S07]  /*9cf0*/  LDSM.16.M88.4 R200, [R215+0xc000] ;  /* 0x00c00000d7c8783b */ /* 0x000fee0000000200 */
[C---:B------:R-:W-:Y:S08]  /*9d00*/  HMMA.16816.F32.BF16 R12, R196.reuse, R204, R12 ;  /* 0x000000ccc40c723c */ /* 0x040ff0000004180c */
[C---:B------:R-:W-:Y:S01]  /*9d10*/  HMMA.16816.F32.BF16 R16, R196.reuse, R206, R16 ;  /* 0x000000cec410723c */ /* 0x040fe20000041810 */
[----:B------:R-:W-:Y:S07]  /*9d20*/  LDSM.16.M88.4 R204, [R211+0xe800] ;  /* 0x00e80000d3cc783b */ /* 0x000fee0000000200 */
[C---:B---3--:R-:W-:Y:S08]  /*9d30*/  HMMA.16816.F32.BF16 R20, R196.reuse, R168, R20 ;  /* 0x000000a8c414723c */ /* 0x048ff00000041814 */
[C---:B------:R-:W-:Y:S01]  /*9d40*/  HMMA.16816.F32.BF16 R24, R196.reuse, R170, R24 ;  /* 0x000000aac418723c */ /* 0x040fe20000041818 */
[----:B------:R-:W3:Y:S07]  /*9d50*/  LDSM.16.M88.4 R168, [R218+UR5+0xd800] ;  /* 0x00d80005daa8783b */ /* 0x000eee0008000200 */
[C---:B------:R-:W-:Y:S08]  /*9d60*/  HMMA.16816.F32.BF16 R28, R196.reuse, R176, R28 ;  /* 0x000000b0c41c723c */ /* 0x040ff0000004181c */
[----:B------:R-:W-:Y:S01]  /*9d70*/  HMMA.16816.F32.BF16 R32, R196, R178, R32 ;  /* 0x000000b2c420723c */ /* 0x000fe20000041820 */
[----:B------:R-:W5:Y:S04]  /*9d80*/  LDSM.16.M88.4 R176, [R210+0x4000] ;  /* 0x00400000d2b0783b */ /* 0x000f680000000200 */
[----:B------:R-:W-:Y:S03]  /*9d90*/  LDSM.16.M88.4 R196, [R212+0x4000] ;  /* 0x00400000d4c4783b */ /* 0x000fe60000000200 */
[C---:B-1----:R-:W-:Y:S08]  /*9da0*/  HMMA.16816.F32.BF16 R4, R172.reuse, R180, R4 ;  /* 0x000000b4ac04723c */ /* 0x042ff00000041804 */
[C---:B------:R-:W-:Y:S01]  /*9db0*/  HMMA.16816.F32.BF16 R8, R172.reuse, R182, R8 ;  /* 0x000000b6ac08723c */ /* 0x040fe20000041808 */
[----:B------:R-:W1:Y:S07]  /*9dc0*/  LDSM.16.M88.4 R180, [R211+0xc800] ;  /* 0x00c80000d3b4783b */ /* 0x000e6e0000000200 */
[C---:B--2---:R-:W-:Y:S08]  /*9dd0*/  HMMA.16816.F32.BF16 R12, R172.reuse, R184, R12 ;  /* 0x000000b8ac0c723c */ /* 0x044ff0000004180c */
[C---:B------:R-:W-:Y:S01]  /*9de0*/  HMMA.16816.F32.BF16 R16, R172.reuse, R186, R16 ;  /* 0x000000baac10723c */ /* 0x040fe20000041810 */
[----:B------:R-:W2:Y:S07]  /*9df0*/  LDSM.16.M88.4 R184, [R211+0xd000] ;  /* 0x00d00000d3b8783b */ /* 0x000eae0000000200 */
[C---:B----4-:R-:W-:Y:S08]  /*9e00*/  HMMA.16816.F32.BF16 R20, R172.reuse, R188, R20 ;  /* 0x000000bcac14723c */ /* 0x050ff00000041814 */
[C---:B------:R-:W-:Y:S01]  /*9e10*/  HMMA.16816.F32.BF16 R24, R172.reuse, R190, R24 ;  /* 0x000000beac18723c */ /* 0x040fe20000041818 */
[----:B------:R-:W4:Y:S07]  /*9e20*/  LDSM.16.M88.4 R188, [R211+0xd800] ;  /* 0x00d80000d3bc783b */ /* 0x000f2e0000000200 */
[C---:B---3--:R-:W-:Y:S08]  /*9e30*/  HMMA.16816.F32.BF16 R28, R172.reuse, R168, R28 ;  /* 0x000000a8ac1c723c */ /* 0x048ff0000004181c */
[----:B------:R-:W-:Y:S01]  /*9e40*/  HMMA.16816.F32.BF16 R32, R172, R170, R32 ;  /* 0x000000aaac20723c */ /* 0x000fe20000041820 */
[----:B------:R-:W-:Y:S04]  /*9e50*/  LDSM.16.M88.4 R168, [R213+0x4000] ;  /* 0x00400000d5a8783b */ /* 0x000fe80000000200 */
[----:B------:R-:W3:Y:S03]  /*9e60*/  LDSM.16.M88.4 R172, [R217+0xc000] ;  /* 0x00c00000d9ac783b */ /* 0x000ee60000000200 */
[C---:B-----5:R-:W-:Y:S08]  /*9e70*/  HMMA.16816.F32.BF16 R4, R176.reuse, R192, R4 ;  /* 0x000000c0b004723c */ /* 0x060ff00000041804 */
[C---:B------:R-:W-:Y:S01]  /*9e80*/  HMMA.16816.F32.BF16 R8, R176.reuse, R194, R8 ;  /* 0x000000c2b008723c */ /* 0x040fe20000041808 */
[----:B------:R-:W5:Y:S07]  /*9e90*/  LDSM.16.M88.4 R192, [R217+0xc800] ;  /* 0x00c80000d9c0783b */ /* 0x000f6e0000000200 */
[C---:B-1----:R-:W-:Y:S08]  /*9ea0*/  HMMA.16816.F32.BF16 R12, R176.reuse, R180, R12 ;  /* 0x000000b4b00c723c */ /* 0x042ff0000004180c */
[C---:B------:R-:W-:Y:S01]  /*9eb0*/  HMMA.16816.F32.BF16 R16, R176.reuse, R182, R16 ;  /* 0x000000b6b010723c */ /* 0x040fe20000041810 */
[----:B------:R-:W1:Y:S07]  /*9ec0*/  LDSM.16.M88.4 R180, [R217+0xd000] ;  /* 0x00d00000d9b4783b */ /* 0x000e6e0000000200 */
[C---:B--2---:R-:W-:Y:S08]  /*9ed0*/  HMMA.16816.F32.BF16 R20, R176.reuse, R184, R20 ;  /* 0x000000b8b014723c */ /* 0x044ff00000041814 */
[C---:B------:R-:W-:Y:S01]  /*9ee0*/  HMMA.16816.F32.BF16 R24, R176.reuse, R186, R24 ;  /* 0x000000bab018723c */ /* 0x040fe20000041818 */
[----:B------:R-:W2:Y:S07]  /*9ef0*/  LDSM.16.M88.4 R184, [R217+0xd800] ;  /* 0x00d80000d9b8783b */ /* 0x000eae0000000200 */
[C---:B----4-:R-:W-:Y:S08]  /*9f00*/  HMMA.16816.F32.BF16 R28, R176.reuse, R188, R28 ;  /* 0x000000bcb01c723c */ /* 0x050ff0000004181c */
[----:B------:R-:W-:Y:S01]  /*9f10*/  HMMA.16816.F32.BF16 R32, R176, R190, R32 ;  /* 0x000000beb020723c */ /* 0x000fe20000041820 */
[----:B------:R-:W-:Y:S04]  /*9f20*/  LDSM.16.M88.4 R176, [R215+0xd000] ;  /* 0x00d00000d7b0783b */ /* 0x000fe80000000200 */
[----:B------:R-:W-:Y:S03]  /*9f30*/  LDSM.16.M88.4 R188, [R215+0xd800] ;  /* 0x00d80000d7bc783b */ /* 0x000fe60000000200 */
[C---:B---3--:R-:W-:Y:S08]  /*9f40*/  HMMA.16816.F32.BF16 R4, R168.reuse, R172, R4 ;  /* 0x000000aca804723c */ /* 0x048ff00000041804 */
[C---:B------:R-:W-:Y:S01]  /*9f50*/  HMMA.16816.F32.BF16 R8, R168.reuse, R174, R8 ;  /* 0x000000aea808723c */ /* 0x040fe20000041808 */
[----:B------:R-:W3:Y:S07]  /*9f60*/  LDSM.16.M88.4 R172, [R215+0xc800] ;  /* 0x00c80000d7ac783b */ /* 0x000eee0000000200 */
[C---:B-----5:R-:W-:Y:S08]  /*9f70*/  HMMA.16816.F32.BF16 R12, R168.reuse, R192, R12 ;  /* 0x000000c0a80c723c */ /* 0x060ff0000004180c */
[C---:B------:R-:W-:Y:S01]  /*9f80*/  HMMA.16816.F32.BF16 R16, R168.reuse, R194, R16 ;  /* 0x000000c2a810723c */ /* 0x040fe20000041810 */
[----:B------:R-:W-:Y:S07]  /*9f90*/  LDSM.16.M88.4 R192, [R218+UR5+0xf800] ;  /* 0x00f80005dac0783b */ /* 0x000fee0008000200 */
[C---:B-1----:R-:W-:Y:S08]  /*9fa0*/  HMMA.16816.F32.BF16 R20, R168.reuse, R180, R20 ;  /* 0x000000b4a814723c */ /* 0x042ff00000041814 */
[C---:B------:R-:W-:Y:S01]  /*9fb0*/  HMMA.16816.F32.BF16 R24, R168.reuse, R182, R24 ;  /* 0x000000b6a818723c */ /* 0x040fe20000041818 */
[----:B------:R-:W-:Y:S07]  /*9fc0*/  LDSM.16.M88.4 R180, [R218+UR5+0xe000] ;  /* 0x00e00005dab4783b */ /* 0x000fee0008000200 */
[C---:B--2---:R-:W-:Y:S08]  /*9fd0*/  HMMA.16816.F32.BF16 R28, R168.reuse, R184, R28 ;  /* 0x000000b8a81c723c */ /* 0x044ff0000004181c */
[----:B------:R-:W-:Y:S01]  /*9fe0*/  HMMA.16816.F32.BF16 R32, R168, R186, R32 ;  /* 0x000000baa820723c */ /* 0x000fe20000041820 */
[----:B------:R-:W1:Y:S04]  /*9ff0*/  LDSM.16.M88.4 R168, [R214+0x6000] ;  /* 0x00600000d6a8783b */ /* 0x000e680000000200 */
[----:B------:R-:W-:Y:S03]  /*a000*/  LDSM.16.M88.4 R184, [R218+UR5+0xf000] ;  /* 0x00f00005dab8783b */ /* 0x000fe60008000200 */
[C---:B------:R-:W-:Y:S08]  /*a010*/  HMMA.16816.F32.BF16 R4, R196.reuse, R200, R4 ;  /* 0x000000c8c404723c */ /* 0x040ff00000041804 */
[C---:B------:R-:W-:Y:S01]  /*a020*/  HMMA.16816.F32.BF16 R8, R196.reuse, R202, R8 ;  /* 0x000000cac408723c */ /* 0x040fe20000041808 */
[----:B------:R-:W-:Y:S07]  /*a030*/  LDSM.16.M88.4 R200, [R211+0xe000] ;  /* 0x00e00000d3c8783b */ /* 0x000fee0000000200 */
[C---:B---3--:R-:W-:Y:S08]  /*a040*/  HMMA.16816.F32.BF16 R12, R196.reuse, R172, R12 ;  /* 0x000000acc40c723c */ /* 0x048ff0000004180c */
[C---:B------:R-:W-:Y:S01]  /*a050*/  HMMA.16816.F32.BF16 R16, R196.reuse, R174, R16 ;  /* 0x000000aec410723c */ /* 0x040fe20000041810 */
[----:B------:R-:W2:Y:S07]  /*a060*/  LDSM.16.M88.4 R172, [R218+UR5+0xe800] ;  /* 0x00e80005daac783b */ /* 0x000eae0008000200 */
[C---:B------:R-:W-:Y:S08]  /*a070*/  HMMA.16816.F32.BF16 R20, R196.reuse, R176, R20 ;  /* 0x000000b0c414723c */ /* 0x040ff00000041814 */
        /* <DEDUP_REMOVED lines=11> */
[----:B------:R-:W-:Y:S07]  /*a130*/  LDSM.16.M88.4 R172, [R217+0xe000] ;  /* 0x00e00000d9ac783b */ /* 0x000fee0000000200 */
[C---:B------:R-:W-:Y:S08]  /*a140*/  HMMA.16816.F32.BF16 R20, R168.reuse, R184, R20 ;  /* 0x000000b8a814723c */ /* 0x040ff00000041814 */
[C---:B------:R-:W-:Y:S01]  /*a150*/  HMMA.16816.F32.BF16 R24, R168.reuse, R186, R24 ;  /* 0x000000baa818723c */ /* 0x040fe20000041818 */
[----:B------:R-:W-:Y:S07]  /*a160*/  LDSM.16.M88.4 R184, [R217+0xe800] ;  /* 0x00e80000d9b8783b */ /* 0x000fee0000000200 */
[C---:B------:R-:W-:Y:S08]  /*a170*/  HMMA.16816.F32.BF16 R28, R168.reuse, R192, R28 ;  /* 0x000000c0a81c723c */ /* 0x040ff0000004181c */
[----:B------:R-:W-:Y:S01]  /*a180*/  HMMA.16816.F32.BF16 R32, R168, R194, R32 ;  /* 0x000000c2a820723c */ /* 0x000fe20000041820 */
[----:B------:R-:W2:Y:S04]  /*a190*/  LDSM.16.M88.4 R168, [R213+0x6000] ;  /* 0x00600000d5a8783b */ /* 0x000ea80000000200 */
[----:B------:R-:W-:Y:S03]  /*a1a0*/  LDSM.16.M88.4 R192, [R217+0xf800] ;  /* 0x00f80000d9c0783b */ /* 0x000fe60000000200 */
[C---:B---3--:R-:W-:Y:S08]  /*a1b0*/  HMMA.16816.F32.BF16 R4, R176.reuse, R200, R4 ;  /* 0x000000c8b004723c */ /* 0x048ff00000041804 */
[C---:B------:R-:W-:Y:S01]  /*a1c0*/  HMMA.16816.F32.BF16 R8, R176.reuse, R202, R8 ;  /* 0x000000cab008723c */ /* 0x040fe20000041808 */
[----:B------:R-:W-:Y:S07]  /*a1d0*/  LDSM.16.M88.4 R200, [R215+0xe000] ;  /* 0x00e00000d7c8783b */ /* 0x000fee0000000200 */
[C---:B------:R-:W-:Y:S08]  /*a1e0*/  HMMA.16816.F32.BF16 R12, R176.reuse, R204, R12 ;  /* 0x000000ccb00c723c */ /* 0x040ff0000004180c */
[C---:B------:R-:W-:Y:S08]  /*a1f0*/  HMMA.16816.F32.BF16 R16, R176.reuse, R206, R16 ;  /* 0x000000ceb010723c */ /* 0x040ff00000041810 */
[C---:B----4-:R-:W-:Y:S08]  /*a200*/  HMMA.16816.F32.BF16 R20, R176.reuse, R188, R20 ;  /* 0x000000bcb014723c */ /* 0x050ff00000041814 */
[C---:B------:R-:W-:Y:S01]  /*a210*/  HMMA.16816.F32.BF16 R24, R176.reuse, R190, R24 ;  /* 0x000000beb018723c */ /* 0x040fe20000041818 */
[----:B------:R-:W3:Y:S07]  /*a220*/  LDSM.16.M88.4 R188, [R217+0xf000] ;  /* 0x00f00000d9bc783b */ /* 0x000eee0000000200 */
[C---:B-1----:R-:W-:Y:S08]  /*a230*/  HMMA.16816.F32.BF16 R28, R176.reuse, R180, R28 ;  /* 0x000000b4b01c723c */ /* 0x042ff0000004181c */
[----:B------:R-:W-:Y:S01]  /*a240*/  HMMA.16816.F32.BF16 R32, R176, R182, R32 ;  /* 0x000000b6b020723c */ /* 0x000fe20000041820 */
[----:B------:R-:W1:Y:S04]  /*a250*/  LDSM.16.M88.4 R176, [R215+0xe800] ;  /* 0x00e80000d7b0783b */ /* 0x000e680000000200 */
[----:B------:R-:W4:Y:S03]  /*a260*/  LDSM.16.M88.4 R180, [R215+0xf000] ;  /* 0x00f00000d7b4783b */ /* 0x000f260000000200 */
[C---:B--2---:R-:W-:Y:S08]  /*a270*/  HMMA.16816.F32.BF16 R4, R168.reuse, R172, R4 ;  /* 0x000000aca804723c */ /* 0x044ff00000041804 */
[C---:B------:R-:W-:Y:S01]  /*a280*/  HMMA.16816.F32.BF16 R8, R168.reuse, R174, R8 ;  /* 0x000000aea808723c */ /* 0x040fe20000041808 */
[----:B------:R-:W2:Y:S01]  /*a290*/  LDSM.16.M88.4 R172, [R215+0xf800] ;  /* 0x00f80000d7ac783b */ /* 0x000ea20000000200 */
[----:B------:R-:W-:Y:S04]  /*a2a0*/  DEPBAR.LE SB0, 0x0 ;  /* 0x000080000000791a */ /* 0x000fe80000000000 */
[----:B------:R-:W-:Y:S02]  /*a2b0*/  BAR.SYNC.DEFER_BLOCKING 0x0 ;  /* 0x0000000000007b1d */ /* 0x000fe40000010000 */
[C---:B------:R-:W-:Y:S08]  /*a2c0*/  HMMA.16816.F32.BF16 R12, R168.reuse, R184, R12 ;  /* 0x000000b8a80c723c */ /* 0x040ff0000004180c */
[C---:B------:R-:W-:Y:S08]  /*a2d0*/  HMMA.16816.F32.BF16 R16, R168.reuse, R186, R16 ;  /* 0x000000baa810723c */ /* 0x040ff00000041810 */
[C---:B---3--:R-:W-:Y:S08]  /*a2e0*/  HMMA.16816.F32.BF16 R20, R168.reuse, R188, R20 ;  /* 0x000000bca814723c */ /* 0x048ff00000041814 */
[C---:B------:R-:W-:Y:S08]  /*a2f0*/  HMMA.16816.F32.BF16 R24, R168.reuse, R190, R24 ;  /* 0x000000bea818723c */ /* 0x040ff00000041818 */
[C---:B------:R-:W-:Y:S08]  /*a300*/  HMMA.16816.F32.BF16 R28, R168.reuse, R192, R28 ;  /* 0x000000c0a81c723c */ /* 0x040ff0000004181c */
[----:B------:R-:W-:Y:S08]  /*a310*/  HMMA.16816.F32.BF16 R32, R168, R194, R32 ;  /* 0x000000c2a820723c */ /* 0x000ff00000041820 */
[C---:B------:R-:W-:Y:S08]  /*a320*/  HMMA.16816.F32.BF16 R4, R196.reuse, R200, R4 ;  /* 0x000000c8c404723c */ /* 0x040ff00000041804 */
[C---:B------:R-:W-:Y:S08]  /*a330*/  HMMA.16816.F32.BF16 R8, R196.reuse, R202, R8 ;  /* 0x000000cac408723c */ /* 0x040ff00000041808 */
[C---:B-1----:R-:W-:Y:S03]  /*a340*/  HMMA.16816.F32.BF16 R12, R196.reuse, R176, R12 ;  /* 0x000000b0c40c723c */ /* 0x042fe6000004180c */
[----:B------:R-:W-:Y:S02]  /*a350*/  FMNMX3.FTZ R3, R165, R4, R5, !PT ;  /* 0x00000004a5037276 */ /* 0x000fe40007810005 */
[----:B------:R-:W-:Y:S03]  /*a360*/  FMNMX3.FTZ R2, R0, R6, R7, !PT ;  /* 0x0000000600027276 */ /* 0x000fe60007810007 */
[C---:B------:R-:W-:Y:S03]  /*a370*/  HMMA.16816.F32.BF16 R16, R196.reuse, R178, R16 ;  /* 0x000000b2c410723c */ /* 0x040fe60000041810 */
[----:B------:R-:W-:Y:S02]  /*a380*/  FMNMX3.FTZ R3, R3, R8, R9, !PT ;  /* 0x0000000803037276 */ /* 0x000fe40007810009 */
[----:B------:R-:W-:Y:S03]  /*a390*/  FMNMX3.FTZ R2, R2, R10, R11, !PT ;  /* 0x0000000a02027276 */ /* 0x000fe6000781000b */
[C---:B----4-:R-:W-:Y:S03]  /*a3a0*/  HMMA.16816.F32.BF16 R20, R196.reuse, R180, R20 ;  /* 0x000000b4c414723c */ /* 0x050fe60000041814 */
[----:B------:R-:W-:Y:S02]  /*a3b0*/  FMNMX3.FTZ R3, R3, R12, R13, !PT ;  /* 0x0000000c03037276 */ /* 0x000fe4000781000d */
[----:B------:R-:W-:Y:S03]  /*a3c0*/  FMNMX3.FTZ R2, R2, R14, R15, !PT ;  /* 0x0000000e02027276 */ /* 0x000fe6000781000f */
[C---:B------:R-:W-:Y:S03]  /*a3d0*/  HMMA.16816.F32.BF16 R24, R196.reuse, R182, R24 ;  /* 0x000000b6c418723c */ /* 0x040fe60000041818 */
[----:B------:R-:W-:Y:S02]  /*a3e0*/  FMNMX3.FTZ R3, R3, R16, R17, !PT ;  /* 0x0000001003037276 */ /* 0x000fe40007810011 */
[----:B------:R-:W-:Y:S03]  /*a3f0*/  FMNMX3.FTZ R2, R2, R18, R19, !PT ;  /* 0x0000001202027276 */ /* 0x000fe60007810013 */
[C---:B--2---:R-:W-:Y:S03]  /*a400*/  HMMA.16816.F32.BF16 R28, R196.reuse, R172, R28 ;  /* 0x000000acc41c723c */ /* 0x044fe6000004181c */
[----:B------:R-:W-:Y:S02]  /*a410*/  FMNMX3.FTZ R204, R3, R20, R21, !PT ;  /* 0x0000001403cc7276 */ /* 0x000fe40007810015 */
[----:B------:R-:W-:Y:S03]  /*a420*/  FMNMX3.FTZ R167, R2, R22, R23, !PT ;  /* 0x0000001602a77276 */ /* 0x000fe60007810017 */
[----:B------:R-:W-:Y:S03]  /*a430*/  HMMA.16816.F32.BF16 R32, R196, R174, R32 ;  /* 0x000000aec420723c */ /* 0x000fe60000041820 */
[----:B------:R-:W-:Y:S02]  /*a440*/  FMNMX3.FTZ R204, R204, R24, R25, !PT ;  /* 0x00000018cccc7276 */ /* 0x000fe40007810019 */
[----:B------:R-:W-:Y:S06]  /*a450*/  FMNMX3.FTZ R167, R167, R26, R27, !PT ;  /* 0x0000001aa7a77276 */ /* 0x000fec000781001b */
[----:B------:R-:W-:Y:S02]  /*a460*/  FMNMX3.FTZ R204, R204, R28, R29, !PT ;  /* 0x0000001ccccc7276 */ /* 0x000fe4000781001d */
[----:B------:R-:W-:Y:S06]  /*a470*/  FMNMX3.FTZ R167, R167, R30, R31, !PT ;  /* 0x0000001ea7a77276 */ /* 0x000fec000781001f */
[----:B------:R-:W-:Y:S02]  /*a480*/  FMNMX3.FTZ R204, R204, R32, R33, !PT ;  /* 0x00000020cccc7276 */ /* 0x000fe40007810021 */
[----:B------:R-:W-:Y:S01]  /*a490*/  FMNMX3.FTZ R167, R167, R34, R35, !PT ;  /* 0x00000022a7a77276 */ /* 0x000fe20007810023 */
[----:B------:R-:W-:Y:S06]  /*a4a0*/  BRA.U.ANY UP0, `(.L_x_27) ;  /* 0xffffffed005c7547 */ /* 0x000fec000b93ffff */
.L_x_26:
[----:B------:R-:W2:Y:S01]  /*a4b0*/  SHFL.BFLY PT, R3, R204, 0x2, 0x1f ;  /* 0x0c401f00cc037f89 */ /* 0x000ea200000e0000 */
[----:B------:R-:W-:Y:S07]  /*a4c0*/  UIADD3 UR18, UPT, UPT, UR18, -0x1, URZ ;  /* 0xffffffff12127890 */ /* 0x000fee000fffe0ff */
[----:B------:R-:W3:Y:S01]  /*a4d0*/  SHFL.BFLY PT, R2, R167, 0x2, 0x1f ;  /* 0x0c401f00a7027f89 */ /* 0x000ee200000e0000 */
[----:B------:R-:W-:Y:S07]  /*a4e0*/  UISETP.NE.AND UP0, UPT, UR18, URZ, UPT ;  /* 0x000000ff1200728c */ /* 0x000fee000bf05270 */
[----:B-1----:R-:W-:Y:S08]  /*a4f0*/  LDSM.16.MT88.4 R172, [R208+0x10000] ;  /* 0x01000000d0ac783b */ /* 0x002ff00000004200 */
[----:B------:R-:W-:Y:S08]  /*a500*/  LDSM.16.MT88.4 R180, [R208+0x14800] ;  /* 0x01480000d0b4783b */ /* 0x000ff00000004200 */
[----:B------:R-:W-:Y:S01]  /*a510*/  LDSM.16.MT88.4 R192, [R208+0x16800] ;  /* 0x01680000d0c0783b */ /* 0x000fe20000004200 */
[----:B--2---:R-:W-:Y:S02]  /*a520*/  FMNMX.FTZ R170, R204, R3, !PT ;  /* 0x00000003ccaa7209 */ /* 0x004fe40007810000 */
[----:B---3--:R-:W-:Y:S05]  /*a530*/  FMNMX.FTZ R168, R167, R2, !PT ;  /* 0x00000002a7a87209 */ /* 0x008fea0007810000 */
[----:B------:R-:W1:Y:S08]  /*a540*/  SHFL.BFLY PT, R169, R170, 0x1, 0x1f ;  /* 0x0c201f00aaa97f89 */ /* 0x000e7000000e0000 */
[----:B------:R-:W2:Y:S01]  /*a550*/  SHFL.BFLY PT, R3, R168, 0x1, 0x1f ;  /* 0x0c201f00a8037f89 */ /* 0x000ea200000e0000 */
[----:B-1----:R-:W-:Y:S04]  /*a560*/  FMNMX.FTZ R164, R170, R169, !PT ;  /* 0x000000a9aaa47209 */ /* 0x002fe80007810000 */
[C---:B------:R-:W-:Y:S01]  /*a570*/  FSETP.NEU.FTZ.AND P1, PT, R164.reuse, -INF , PT ;  /* 0xff800000a400780b */ /* 0x040fe20003f3d000 */
[----:B------:R-:W-:Y:S01]  /*a580*/  FMUL.FTZ R169, R164, UR4 ;  /* 0x00000004a4a97c20 */ /* 0x000fe20008410000 */
[----:B--2---:R-:W-:Y:S01]  /*a590*/  FMNMX.FTZ R3, R168, R3, !PT ;  /* 0x00000003a8037209 */ /* 0x004fe20007810000 */
[----:B------:R-:W-:Y:S03]  /*a5a0*/  FADD.FTZ R166, -R164, R165 ;  /* 0x000000a5a4a67221 */ /* 0x000fe60000010100 */
[----:B------:R-:W-:Y:S01]  /*a5b0*/  FSEL R204, R169, RZ, P1 ;  /* 0x000000ffa9cc7208 */ /* 0x000fe20000800000 */
[C---:B------:R-:W-:Y:S01]  /*a5c0*/  FMUL.FTZ R202, R3.reuse, UR4 ;  /* 0x0000000403ca7c20 */ /* 0x040fe20008410000 */
[----:B------:R-:W1:Y:S01]  /*a5d0*/  LDSM.16.MT88.4 R168, [R209+0x10000] ;  /* 0x01000000d1a8783b */ /* 0x000e620000004200 */
[C---:B------:R-:W-:Y:S01]  /*a5e0*/  FSETP.NEU.FTZ.AND P0, PT, R3.reuse, -INF , PT ;  /* 0xff8000000300780b */ /* 0x040fe20003f1d000 */
[----:B------:R-:W-:Y:S01]  /*a5f0*/  FADD.FTZ R165, -R3, R0 ;  /* 0x0000000003a57221 */ /* 0x000fe20000010100 */
[----:B------:R-:W-:Y:S01]  /*a600*/  FMUL.FTZ R2, R166, UR4 ;  /* 0x00000004a6027c20 */ /* 0x000fe20008410000 */
[--C-:B------:R-:W-:Y:S01]  /*a610*/  FFMA.FTZ R197, R4, UR4, -R204.reuse ;  /* 0x0000000404c57c23 */ /* 0x100fe200080108cc */
[----:B------:R-:W-:Y:S01]  /*a620*/  FSEL R202, R202, RZ, P0 ;  /* 0x000000ffcaca7208 */ /* 0x000fe20000000000 */
[----:B------:R-:W-:Y:S01]  /*a630*/  FMUL.FTZ R0, R165, UR4 ;  /* 0x00000004a5007c20 */ /* 0x000fe20008410000 */
[--C-:B------:R-:W-:Y:S01]  /*a640*/  FFMA.FTZ R198, R5, UR4, -R204.reuse ;  /* 0x0000000405c67c23 */ /* 0x100fe200080108cc */
[--C-:B------:R-:W-:Y:S01]  /*a650*/  FFMA.FTZ R196, R8, UR4, -R204.reuse ;  /* 0x0000000408c47c23 */ /* 0x100fe200080108cc */
[----:B------:R-:W-:Y:S01]  /*a660*/  FFMA.FTZ R199, R9, UR4, -R204 ;  /* 0x0000000409c77c23 */ /* 0x000fe200080108cc */
[--C-:B------:R-:W-:Y:S01]  /*a670*/  FFMA.FTZ R203, R6, UR4, -R202.reuse ;  /* 0x0000000406cb7c23 */ /* 0x100fe200080108ca */
[--C-:B------:R-:W-:Y:S01]  /*a680*/  FFMA.FTZ R167, R7, UR4, -R202.reuse ;  /* 0x0000000407a77c23 */ /* 0x100fe200080108ca */
[--C-:B------:R-:W-:Y:S01]  /*a690*/  FFMA.FTZ R201, R10, UR4, -R202.reuse ;  /* 0x000000040ac97c23 */ /* 0x100fe200080108ca */
[----:B------:R-:W-:Y:S01]  /*a6a0*/  FFMA.FTZ R200, R11, UR4, -R202 ;  /* 0x000000040bc87c23 */ /* 0x000fe200080108ca */
[----:B------:R-:W2:Y:S01]  /*a6b0*/  MUFU.EX2 R2, R2 ;  /* 0x0000000200027308 */ /* 0x000ea20000000800 */
[----:B------:R-:W-:Y:S01]  /*a6c0*/  MOV R165, R222 ;  /* 0x000000de00a57202 */ /* 0x000fe20000000f00 */
[--C-:B------:R-:W-:Y:S01]  /*a6d0*/  FFMA.FTZ R205, R12, UR4, -R204.reuse ;  /* 0x000000040ccd7c23 */ /* 0x100fe200080108cc */
[----:B------:R-:W-:Y:S07]  /*a6e0*/  @P6 IADD3 R165, PT, PT, R224, -0x40, RZ ;  /* 0xffffffc0e0a56810 */ /* 0x000fee0007ffe0ff */
[----:B------:R-:W3:Y:S01]  /*a6f0*/  MUFU.EX2 R0, R0 ;  /* 0x0000000000007308 */ /* 0x000ee20000000800 */
[----:B------:R-:W-:Y:S01]  /*a700*/  FFMA.FTZ R206, R13, UR4, -R204 ;  /* 0x000000040dce7c23 */ /* 0x000fe200080108cc */
[--C-:B------:R-:W-:Y:S01]  /*a710*/  FFMA.FTZ R228, R14, UR4, -R202.reuse ;  /* 0x000000040ee47c23 */ /* 0x100fe200080108ca */
[----:B------:R-:W-:Y:S07]  /*a720*/  IADD3 R166, PT, PT, R216, R165, RZ ;  /* 0x000000a5d8a67210 */ /* 0x000fee0007ffe0ff */
[----:B------:R-:W-:Y:S01]  /*a730*/  MUFU.EX2 R197, R197 ;  /* 0x000000c500c57308 */ /* 0x000fe20000000800 */
[----:B------:R-:W4:Y:S01]  /*a740*/  LDSM.16.MT88.4 R176, [R165] ;  /* 0x00000000a5b0783b */ /* 0x000f220000004200 */
[----:B------:R-:W-:Y:S01]  /*a750*/  FFMA.FTZ R207, R15, UR4, -R202 ;  /* 0x000000040fcf7c23 */ /* 0x000fe200080108ca */
[--C-:B------:R-:W-:Y:S07]  /*a760*/  FFMA.FTZ R229, R16, UR4, -R204.reuse ;  /* 0x0000000410e57c23 */ /* 0x100fee00080108cc */
[----:B------:R-:W5:Y:S01]  /*a770*/  MUFU.EX2 R198, R198 ;  /* 0x000000c600c67308 */ /* 0x000f620000000800 */
[----:B------:R-:W-:Y:S01]  /*a780*/  FFMA.FTZ R230, R17, UR4, -R204 ;  /* 0x0000000411e67c23 */ /* 0x000fe200080108cc */
[C---:B--2---:R-:W-:Y:S01]  /*a790*/  FMUL.FTZ R4, R2.reuse, R160 ;  /* 0x000000a002047220 */ /* 0x044fe20000410000 */
[C---:B------:R-:W-:Y:S07]  /*a7a0*/  FMUL.FTZ R5, R2.reuse, R161 ;  /* 0x000000a102057220 */ /* 0x040fee0000410000 */
[----:B------:R-:W-:Y:S01]  /*a7b0*/  MUFU.EX2 R203, R203 ;  /* 0x000000cb00cb7308 */ /* 0x000fe20000000800 */
[----:B------:R-:W-:Y:S01]  /*a7c0*/  FMUL.FTZ R8, R2, R156 ;  /* 0x0000009c02087220 */ /* 0x000fe20000410000 */
[C---:B---3--:R-:W-:Y:S01]  /*a7d0*/  FMUL.FTZ R6, R0.reuse, R162 ;  /* 0x000000a200067220 */ /* 0x048fe20000410000 */
[----:B------:R-:W-:Y:S07]  /*a7e0*/  FMUL.FTZ R7, R0, R163 ;  /* 0x000000a300077220 */ /* 0x000fee0000410000 */
[----:B------:R-:W2:Y:S01]  /*a7f0*/  MUFU.EX2 R167, R167 ;  /* 0x000000a700a77308 */ /* 0x000ea20000000800 */
[----:B------:R-:W-:Y:S01]  /*a800*/  FMUL.FTZ R9, R2, R157 ;  /* 0x0000009d02097220 */ /* 0x000fe20000410000 */
[C---:B------:R-:W-:Y:S01]  /*a810*/  FMUL.FTZ R10, R0.reuse, R158 ;  /* 0x0000009e000a7220 */ /* 0x040fe20000410000 */
[----:B------:R-:W-:Y:S07]  /*a820*/  FMUL.FTZ R11, R0, R159 ;  /* 0x0000009f000b7220 */ /* 0x000fee0000410000 */
[----:B------:R-:W-:Y:S01]  /*a830*/  MUFU.EX2 R196, R196 ;  /* 0x000000c400c47308 */ /* 0x000fe20000000800 */
[----:B------:R-:W3:Y:S01]  /*a840*/  LDSM.16.MT88.4 R156, [R166] ;  /* 0x00000000a69c783b */ /* 0x000ee20000004200 */
[----:B-----5:R-:W-:Y:S01]  /*a850*/  F2FP.BF16.F32.PACK_AB R160, R198, R197 ;  /* 0x000000c5c6a0723e */ /* 0x020fe200000010ff */
[C---:B------:R-:W-:Y:S07]  /*a860*/  FMUL.FTZ R36, R2.reuse, R36 ;  /* 0x0000002402247220 */ /* 0x040fee0000410000 */
[----:B------:R-:W5:Y:S01]  /*a870*/  MUFU.EX2 R199, R199 ;  /* 0x000000c700c77308 */ /* 0x000f620000000800 */
[----:B------:R-:W-:Y:S01]  /*a880*/  FMUL.FTZ R37, R2, R37 ;  /* 0x0000002502257220 */ /* 0x000fe20000410000 */
[C---:B------:R-:W-:Y:S01]  /*a890*/  FMUL.FTZ R38, R0.reuse, R38 ;  /* 0x0000002600267220 */ /* 0x040fe20000410000 */
[----:B------:R-:W-:Y:S07]  /*a8a0*/  FMUL.FTZ R39, R0, R39 ;  /* 0x0000002700277220 */ /* 0x000fee0000410000 */
[----:B------:R-:W-:Y:S01]  /*a8b0*/  MUFU.EX2 R201, R201 ;  /* 0x000000c900c97308 */ /* 0x000fe20000000800 */
[C---:B------:R-:W-:Y:S01]  /*a8c0*/  FMUL.FTZ R40, R2.reuse, R40 ;  /* 0x0000002802287220 */ /* 0x040fe20000410000 */
[----:B--2---:R-:W-:Y:S01]  /*a8d0*/  F2FP.BF16.F32.PACK_AB R161, R167, R203 ;  /* 0x000000cba7a1723e */ /* 0x004fe200000010ff */
[----:B------:R-:W-:Y:S07]  /*a8e0*/  FMUL.FTZ R41, R2, R41 ;  /* 0x0000002902297220 */ /* 0x000fee0000410000 */
[----:B------:R-:W2:Y:S01]  /*a8f0*/  MUFU.EX2 R200, R200 ;  /* 0x000000c800c87308 */ /* 0x000ea20000000800 */
[C---:B------:R-:W-:Y:S01]  /*a900*/  FMUL.FTZ R42, R0.reuse, R42 ;  /* 0x0000002a002a7220 */ /* 0x040fe20000410000 */
[----:B------:R-:W-:Y:S01]  /*a910*/  FMUL.FTZ R43, R0, R43 ;  /* 0x0000002b002b7220 */ /* 0x000fe20000410000 */
[----:B------:R-:W-:Y:S01]  /*a920*/  LDSM.16.MT88.4 R184, [R165+0x4800] ;  /* 0x00480000a5b8783b */ /* 0x000fe20000004200 */
[C---:B------:R-:W-:Y:S01]  /*a930*/  FMUL.FTZ R12, R2.reuse, R152 ;  /* 0x00000098020c7220 */ /* 0x040fe20000410000 */
[----:B------:R-:W-:Y:S01]  /*a940*/  FMUL.FTZ R13, R2, R153 ;  /* 0x00000099020d7220 */ /* 0x000fe20000410000 */
[----:B-----5:R-:W-:Y:S01]  /*a950*/  F2FP.BF16.F32.PACK_AB R162, R199, R196 ;  /* 0x000000c4c7a2723e */ /* 0x020fe200000010ff */
[C---:B------:R-:W-:Y:S01]  /*a960*/  FMUL.FTZ R14, R0.reuse, R154 ;  /* 0x0000009a000e7220 */ /* 0x040fe20000410000 */
[----:B------:R-:W-:Y:S01]  /*a970*/  FMUL.FTZ R15, R0, R155 ;  /* 0x0000009b000f7220 */ /* 0x000fe20000410000 */
[C---:B------:R-:W-:Y:S01]  /*a980*/  FMUL.FTZ R44, R2.reuse, R44 ;  /* 0x0000002c022c7220 */ /* 0x040fe20000410000 */
[----:B------:R-:W-:Y:S01]  /*a990*/  FMUL.FTZ R45, R2, R45 ;  /* 0x0000002d022d7220 */ /* 0x000fe20000410000 */
[----:B------:R-:W-:Y:S01]  /*a9a0*/  LDSM.16.MT88.4 R152, [R165+0x800] ;  /* 0x00080000a598783b */ /* 0x000fe20000004200 */
[C---:B------:R-:W-:Y:S01]  /*a9b0*/  FMUL.FTZ R46, R0.reuse, R46 ;  /* 0x0000002e002e7220 */ /* 0x040fe20000410000 */
[----:B------:R-:W-:Y:S01]  /*a9c0*/  FMUL.FTZ R47, R0, R47 ;  /* 0x0000002f002f7220 */ /* 0x000fe20000410000 */
[----:B--2---:R-:W-:Y:S01]  /*a9d0*/  F2FP.BF16.F32.PACK_AB R163, R200, R201 ;  /* 0x000000c9c8a3723e */ /* 0x004fe200000010ff */
[C---:B------:R-:W-:Y:S01]  /*a9e0*/  FMUL.FTZ R48, R2.reuse, R48 ;  /* 0x0000003002307220 */ /* 0x040fe20000410000 */
[----:B------:R-:W-:Y:S01]  /*a9f0*/  FMUL.FTZ R49, R2, R49 ;  /* 0x0000003102317220 */ /* 0x000fe20000410000 */
[C---:B------:R-:W-:Y:S01]  /*aa00*/  FMUL.FTZ R50, R0.reuse, R50 ;  /* 0x0000003200327220 */ /* 0x040fe20000410000 */
[----:B------:R-:W-:Y:S01]  /*aa10*/  FMUL.FTZ R51, R0, R51 ;  /* 0x0000003300337220 */ /* 0x000fe20000410000 */
[----:B------:R-:W-:Y:S01]  /*aa20*/  LDSM.16.MT88.4 R188, [R166+0x4800] ;  /* 0x00480000a6bc783b */ /* 0x000fe20000004200 */
[C---:B------:R-:W-:Y:S01]  /*aa30*/  FMUL.FTZ R52, R2.reuse, R52 ;  /* 0x0000003402347220 */ /* 0x040fe20000410000 */
[C---:B-1----:R-:W-:Y:S01]  /*aa40*/  HMMA.16816.F32.BF16 R4, R160.reuse, R168, R4 ;  /* 0x000000a8a004723c */ /* 0x042fe20000041804 */
[----:B------:R-:W-:Y:S04]  /*aa50*/  MUFU.EX2 R205, R205 ;  /* 0x000000cd00cd7308 */ /* 0x000fe80000000800 */
[----:B------:R-:W-:Y:S01]  /*aa60*/  FMUL.FTZ R53, R2, R53 ;  /* 0x0000003502357220 */ /* 0x000fe20000410000 */
[C---:B------:R-:W-:Y:S01]  /*aa70*/  FMUL.FTZ R54, R0.reuse, R54 ;  /* 0x0000003600367220 */ /* 0x040fe20000410000 */
[----:B------:R-:W-:Y:S01]  /*aa80*/  FMUL.FTZ R55, R0, R55 ;  /* 0x0000003700377220 */ /* 0x000fe20000410000 */
[C---:B------:R-:W-:Y:S01]  /*aa90*/  HMMA.16816.F32.BF16 R8, R160.reuse, R170, R8 ;  /* 0x000000aaa008723c */ /* 0x040fe20000041808 */
[----:B------:R-:W1:Y:S02]  /*aaa0*/  LDSM.16.MT88.4 R168, [R209+0x12000] ;  /* 0x01200000d1a8783b */ /* 0x000e640000004200 */
[----:B------:R-:W2:Y:S01]  /*aab0*/  MUFU.EX2 R206, R206 ;  /* 0x000000ce00ce7308 */ /* 0x000ea20000000800 */
[C---:B------:R-:W-:Y:S01]  /*aac0*/  FMUL.FTZ R56, R2.reuse, R56 ;  /* 0x0000003802387220 */ /* 0x040fe20000410000 */
[----:B------:R-:W-:Y:S01]  /*aad0*/  FMUL.FTZ R57, R2, R57 ;  /* 0x0000003902397220 */ /* 0x000fe20000410000 */
[C---:B------:R-:W-:Y:S01]  /*aae0*/  FMUL.FTZ R58, R0.reuse, R58 ;  /* 0x0000003a003a7220 */ /* 0x040fe20000410000 */
[----:B------:R-:W-:Y:S01]  /*aaf0*/  FMUL.FTZ R59, R0, R59 ;  /* 0x0000003b003b7220 */ /* 0x000fe20000410000 */
[C---:B------:R-:W-:Y:S01]  /*ab00*/  FMUL.FTZ R60, R2.reuse, R60 ;  /* 0x0000003c023c7220 */ /* 0x040fe20000410000 */
[C---:B------:R-:W-:Y:S04]  /*ab10*/  HMMA.16816.F32.BF16 R36, R160.reuse, R172, R36 ;  /* 0x000000aca024723c */ /* 0x040fe80000041824 */
[----:B------:R-:W-:Y:S01]  /*ab20*/  MUFU.EX2 R228, R228 ;  /* 0x000000e400e47308 */ /* 0x000fe20000000800 */
[----:B------:R-:W-:Y:S01]  /*ab30*/  FMUL.FTZ R61, R2, R61 ;  /* 0x0000003d023d7220 */ /* 0x000fe20000410000 */
[C---:B------:R-:W-:Y:S01]  /*ab40*/  FMUL.FTZ R62, R0.reuse, R62 ;  /* 0x0000003e003e7220 */ /* 0x040fe20000410000 */
[----:B------:R-:W-:Y:S01]  /*ab50*/  FMUL.FTZ R63, R0, R63 ;  /* 0x0000003f003f7220 */ /* 0x000fe20000410000 */
[C---:B------:R-:W-:Y:S01]  /*ab60*/  FMUL.FTZ R64, R2.reuse, R64 ;  /* 0x0000004002407220 */ /* 0x040fe20000410000 */
[----:B------:R-:W-:Y:S01]  /*ab70*/  FMUL.FTZ R65, R2, R65 ;  /* 0x0000004102417220 */ /* 0x000fe20000410000 */
[C---:B------:R-:W-:Y:S01]  /*ab80*/  HMMA.16816.F32.BF16 R40, R160.reuse, R174, R40 ;  /* 0x000000aea028723c */ /* 0x040fe20000041828 */
[----:B------:R-:W5:Y:S03]  /*ab90*/  LDSM.16.MT88.4 R172, [R208+0x12000] ;  /* 0x01200000d0ac783b */ /* 0x000f660000004200 */
[----:B------:R-:W2:Y:S01]  /*aba0*/  MUFU.EX2 R207, R207 ;  /* 0x000000cf00cf7308 */ /* 0x000ea20000000800 */
[C---:B------:R-:W-:Y:S01]  /*abb0*/  FMUL.FTZ R66, R0.reuse, R66 ;  /* 0x0000004200427220 */ /* 0x040fe20000410000 */
[----:B------:R-:W-:Y:S01]  /*abc0*/  FMUL.FTZ R67, R0, R67 ;  /* 0x0000004300437220 */ /* 0x000fe20000410000 */
[C---:B------:R-:W-:Y:S01]  /*abd0*/  FMUL.FTZ R68, R2.reuse, R68 ;  /* 0x0000004402447220 */ /* 0x040fe20000410000 */
[----:B------:R-:W-:Y:S01]  /*abe0*/  FMUL.FTZ R69, R2, R69 ;  /* 0x0000004502457220 */ /* 0x000fe20000410000 */
[C---:B------:R-:W-:Y:S01]  /*abf0*/  FMUL.FTZ R70, R0.reuse, R70 ;  /* 0x0000004600467220 */ /* 0x040fe20000410000 */
[C---:B----4-:R-:W-:Y:S04]  /*ac00*/  HMMA.16816.F32.BF16 R44, R160.reuse, R176, R44 ;  /* 0x000000b0a02c723c */ /* 0x050fe8000004182c */
[----:B------:R-:W-:Y:S01]  /*ac10*/  MUFU.EX2 R229, R229 ;  /* 0x000000e500e57308 */ /* 0x000fe20000000800 */
[----:B------:R-:W-:Y:S01]  /*ac20*/  FMUL.FTZ R71, R0, R71 ;  /* 0x0000004700477220 */ /* 0x000fe20000410000 */
[C---:B------:R-:W-:Y:S01]  /*ac30*/  FMUL.FTZ R72, R2.reuse, R72 ;  /* 0x0000004802487220 */ /* 0x040fe20000410000 */
[----:B------:R-:W-:Y:S01]  /*ac40*/  FMUL.FTZ R73, R2, R73 ;  /* 0x0000004902497220 */ /* 0x000fe20000410000 */
[C---:B------:R-:W-:Y:S01]  /*ac50*/  FMUL.FTZ R74, R0.reuse, R74 ;  /* 0x0000004a004a7220 */ /* 0x040fe20000410000 */
[----:B------:R-:W-:Y:S01]  /*ac60*/  FMUL.FTZ R75, R0, R75 ;  /* 0x0000004b004b7220 */ /* 0x000fe20000410000 */
[C---:B------:R-:W-:Y:S01]  /*ac70*/  HMMA.16816.F32.BF16 R48, R160.reuse, R178, R48 ;  /* 0x000000b2a030723c */ /* 0x040fe20000041830 */
[----:B------:R-:W-:Y:S03]  /*ac80*/  LDSM.16.MT88.4 R176, [R166+0x800] ;  /* 0x00080000a6b0783b */ /* 0x000fe60000004200 */
[----:B------:R-:W4:Y:S01]  /*ac90*/  MUFU.EX2 R230, R230 ;  /* 0x000000e600e67308 */ /* 0x000f220000000800 */
[C---:B------:R-:W-:Y:S01]  /*aca0*/  FMUL.FTZ R76, R2.reuse, R76 ;  /* 0x0000004c024c7220 */ /* 0x040fe20000410000 */
[----:B------:R-:W-:Y:S01]  /*acb0*/  FMUL.FTZ R77, R2, R77 ;  /* 0x0000004d024d7220 */ /* 0x000fe20000410000 */
[C---:B------:R-:W-:Y:S01]  /*acc0*/  FMUL.FTZ R78, R0.reuse, R78 ;  /* 0x0000004e004e7220 */ /* 0x040fe20000410000 */
[----:B------:R-:W-:Y:S01]  /*acd0*/  FMUL.FTZ R79, R0, R79 ;  /* 0x0000004f004f7220 */ /* 0x000fe20000410000 */
[C---:B------:R-:W-:Y:S01]  /*ace0*/  FMUL.FTZ R80, R2.reuse, R80 ;  /* 0x0000005002507220 */ /* 0x040fe20000410000 */
[C---:B---3--:R-:W-:Y:S03]  /*acf0*/  HMMA.16816.F32.BF16 R52, R160.reuse, R156, R52 ;  /* 0x0000009ca034723c */ /* 0x048fe60000041834 */
[----:B------:R-:W-:Y:S01]  /*ad00*/  FMUL.FTZ R81, R2, R81 ;  /* 0x0000005102517220 */ /* 0x000fe20000410000 */
[C---:B------:R-:W-:Y:S01]  /*ad10*/  FMUL.FTZ R82, R0.reuse, R82 ;  /* 0x0000005200527220 */ /* 0x040fe20000410000 */
[----:B------:R-:W-:Y:S01]  /*ad20*/  FMUL.FTZ R83, R0, R83 ;  /* 0x0000005300537220 */ /* 0x000fe20000410000 */
[C---:B------:R-:W-:Y:S01]  /*ad30*/  FMUL.FTZ R84, R2.reuse, R84 ;  /* 0x0000005402547220 */ /* 0x040fe20000410000 */
[----:B------:R-:W-:Y:S01]  /*ad40*/  FMUL.FTZ R85, R2, R85 ;  /* 0x0000005502557220 */ /* 0x000fe20000410000 */
[C---:B------:R-:W-:Y:S01]  /*ad50*/  HMMA.16816.F32.BF16 R56, R160.reuse, R158, R56 ;  /* 0x0000009ea038723c */ /* 0x040fe20000041838 */
[----:B------:R-:W3:Y:S02]  /*ad60*/  LDSM.16.MT88.4 R156, [R165+0x2000] ;  /* 0x00200000a59c783b */ /* 0x000ee40000004200 */
[C---:B------:R-:W-:Y:S01]  /*ad70*/  FMUL.FTZ R86, R0.reuse, R86 ;  /* 0x0000005600567220 */ /* 0x040fe20000410000 */
[----:B------:R-:W-:Y:S01]  /*ad80*/  FMUL.FTZ R87, R0, R87 ;  /* 0x0000005700577220 */ /* 0x000fe20000410000 */
[C---:B------:R-:W-:Y:S01]  /*ad90*/  FMUL.FTZ R88, R2.reuse, R88 ;  /* 0x0000005802587220 */ /* 0x040fe20000410000 */
[----:B------:R-:W-:Y:S01]  /*ada0*/  FMUL.FTZ R89, R2, R89 ;  /* 0x0000005902597220 */ /* 0x000fe20000410000 */
[C---:B------:R-:W-:Y:S01]  /*adb0*/  FMUL.FTZ R90, R0.reuse, R90 ;  /* 0x0000005a005a7220 */ /* 0x040fe20000410000 */
[C---:B-1----:R-:W-:Y:S03]  /*adc0*/  HMMA.16816.F32.BF16 R60, R160.reuse, R168, R60 ;  /* 0x000000a8a03c723c */ /* 0x042fe6000004183c */
[----:B------:R-:W-:Y:S01]  /*add0*/  FMUL.FTZ R91, R0, R91 ;  /* 0x0000005b005b7220 */ /* 0x000fe20000410000 */
[C---:B------:R-:W-:Y:S01]  /*ade0*/  FMUL.FTZ R92, R2.reuse, R92 ;  /* 0x0000005c025c7220 */ /* 0x040fe20000410000 */
[----:B------:R-:W-:Y:S01]  /*adf0*/  FMUL.FTZ R93, R2, R93 ;  /* 0x0000005d025d7220 */ /* 0x000fe20000410000 */
[C---:B------:R-:W-:Y:S01]  /*ae00*/  FMUL.FTZ R94, R0.reuse, R94 ;  /* 0x0000005e005e7220 */ /* 0x040fe20000410000 */
[----:B------:R-:W-:Y:S01]  /*ae10*/  FMUL.FTZ R95, R0, R95 ;  /* 0x0000005f005f7220 */ /* 0x000fe20000410000 */
[C---:B------:R-:W-:Y:S01]  /*ae20*/  HMMA.16816.F32.BF16 R64, R160.reuse, R170, R64 ;  /* 0x000000aaa040723c */ /* 0x040fe20000041840 */
[----:B------:R-:W1:Y:S02]  /*ae30*/  LDSM.16.MT88.4 R168, [R166+0x2000] ;  /* 0x00200000a6a8783b */ /* 0x000e640000004200 */
[C---:B------:R-:W-:Y:S01]  /*ae40*/  FMUL.FTZ R96, R2.reuse, R96 ;  /* 0x0000006002607220 */ /* 0x040fe20000410000 */
[----:B------:R-:W-:Y:S01]  /*ae50*/  FMUL.FTZ R97, R2, R97 ;  /* 0x0000006102617220 */ /* 0x000fe20000410000 */
[C---:B------:R-:W-:Y:S01]  /*ae60*/  FMUL.FTZ R98, R0.reuse, R98 ;  /* 0x0000006200627220 */ /* 0x040fe20000410000 */
[----:B------:R-:W-:Y:S01]  /*ae70*/  FMUL.FTZ R99, R0, R99 ;  /* 0x0000006300637220 */ /* 0x000fe20000410000 */
[C---:B------:R-:W-:Y:S01]  /*ae80*/  FMUL.FTZ R100, R2.reuse, R100 ;  /* 0x0000006402647220 */ /* 0x040fe20000410000 */
[C---:B-----5:R-:W-:Y:S03]  /*ae90*/  HMMA.16816.F32.BF16 R68, R160.reuse, R172, R68 ;  /* 0x000000aca044723c */ /* 0x060fe60000041844 */
[----:B------:R-:W-:Y:S01]  /*aea0*/  FMUL.FTZ R101, R2, R101 ;  /* 0x0000006502657220 */ /* 0x000fe20000410000 */
[C---:B------:R-:W-:Y:S01]  /*aeb0*/  FMUL.FTZ R102, R0.reuse, R102 ;  /* 0x0000006600667220 */ /* 0x040fe20000410000 */
[----:B------:R-:W-:Y:S01]  /*aec0*/  FMUL.FTZ R103, R0, R103 ;  /* 0x0000006700677220 */ /* 0x000fe20000410000 */
[C---:B------:R-:W-:Y:S01]  /*aed0*/  FMUL.FTZ R104, R2.reuse, R104 ;  /* 0x0000006802687220 */ /* 0x040fe20000410000 */
[----:B------:R-:W-:Y:S01]  /*aee0*/  FMUL.FTZ R105, R2, R105 ;  /* 0x0000006902697220 */ /* 0x000fe20000410000 */
[C---:B------:R-:W-:Y:S01]  /*aef0*/  HMMA.16816.F32.BF16 R72, R160.reuse, R174, R72 ;  /* 0x000000aea048723c */ /* 0x040fe20000041848 */
[----:B------:R-:W5:Y:S02]  /*af00*/  LDSM.16.MT88.4 R172, [R209+0x14000] ;  /* 0x01400000d1ac783b */ /* 0x000f640000004200 */
[C---:B------:R-:W-:Y:S01]  /*af10*/  FMUL.FTZ R106, R0.reuse, R106 ;  /* 0x0000006a006a7220 */ /* 0x040fe20000410000 */
[----:B------:R-:W-:Y:S01]  /*af20*/  FMUL.FTZ R107, R0, R107 ;  /* 0x0000006b006b7220 */ /* 0x000fe20000410000 */
[C---:B------:R-:W-:Y:S01]  /*af30*/  FMUL.FTZ R108, R2.reuse, R108 ;  /* 0x0000006c026c7220 */ /* 0x040fe20000410000 */
[----:B------:R-:W-:Y:S01]  /*af40*/  FMUL.FTZ R109, R2, R109 ;  /* 0x0000006d026d7220 */ /* 0x000fe20000410000 */
[C---:B------:R-:W-:Y:S01]  /*af50*/  FMUL.FTZ R110, R0.reuse, R110 ;  /* 0x0000006e006e7220 */ /* 0x040fe20000410000 */
[----:B------:R-:W-:Y:S01]  /*af60*/  FMUL.FTZ R111, R0, R111 ;  /* 0x0000006f006f7220 */ /* 0x000fe20000410000 */
[C---:B---3--:R-:W-:Y:S03]  /*af70*/  HMMA.16816.F32.BF16 R76, R160.reuse, R156, R76 ;  /* 0x0000009ca04c723c */ /* 0x048fe6000004184c */
[C---:B------:R-:W-:Y:S01]  /*af80*/  FMUL.FTZ R112, R2.reuse, R112 ;  /* 0x0000007002707220 */ /* 0x040fe20000410000 */
[----:B------:R-:W-:Y:S01]  /*af90*/  FMUL.FTZ R113, R2, R113 ;  /* 0x0000007102717220 */ /* 0x000fe20000410000 */
[C---:B------:R-:W-:Y:S01]  /*afa0*/  FMUL.FTZ R114, R0.reuse, R114 ;  /* 0x0000007200727220 */ /* 0x040fe20000410000 */
[----:B------:R-:W-:Y:S01]  /*afb0*/  FMUL.FTZ R115, R0, R115 ;  /* 0x0000007300737220 */ /* 0x000fe20000410000 */
[C---:B------:R-:W-:Y:S01]  /*afc0*/  FMUL.FTZ R116, R2.reuse, R116 ;  /* 0x0000007402747220 */ /* 0x040fe20000410000 */
[C---:B------:R-:W-:Y:S01]  /*afd0*/  HMMA.16816.F32.BF16 R80, R160.reuse, R158, R80 ;  /* 0x0000009ea050723c */ /* 0x040fe20000041850 */
[----:B------:R-:W3:Y:S02]  /*afe0*/  LDSM.16.MT88.4 R156, [R208+0x14000] ;  /* 0x01400000d09c783b */ /* 0x000ee40000004200 */
[----:B------:R-:W-:Y:S01]  /*aff0*/  FMUL.FTZ R117, R2, R117 ;  /* 0x0000007502757220 */ /* 0x000fe20000410000 */
[C---:B------:R-:W-:Y:S01]  /*b000*/  FMUL.FTZ R118, R0.reuse, R118 ;  /* 0x0000007600767220 */ /* 0x040fe20000410000 */
[----:B------:R-:W-:Y:S01]  /*b010*/  FMUL.FTZ R119, R0, R119 ;  /* 0x0000007700777220 */ /* 0x000fe20000410000 */
[C---:B------:R-:W-:Y:S01]  /*b020*/  FMUL.FTZ R120, R2.reuse, R120 ;  /* 0x0000007802787220 */ /* 0x040fe20000410000 */
[----:B------:R-:W-:Y:S01]  /*b030*/  FMUL.FTZ R121, R2, R121 ;  /* 0x0000007902797220 */ /* 0x000fe20000410000 */
[C---:B-1----:R-:W-:Y:S03]  /*b040*/  HMMA.16816.F32.BF16 R84, R160.reuse, R168, R84 ;  /* 0x000000a8a054723c */ /* 0x042fe60000041854 */
[C---:B------:R-:W-:Y:S01]  /*b050*/  FMUL.FTZ R122, R0.reuse, R122 ;  /* 0x0000007a007a7220 */ /* 0x040fe20000410000 */
[----:B------:R-:W-:Y:S01]  /*b060*/  FMUL.FTZ R123, R0, R123 ;  /* 0x0000007b007b7220 */ /* 0x000fe20000410000 */
[C---:B------:R-:W-:Y:S01]  /*b070*/  FMUL.FTZ R124, R2.reuse, R124 ;  /* 0x0000007c027c7220 */ /* 0x040fe20000410000 */
[----:B------:R-:W-:Y:S01]  /*b080*/  FMUL.FTZ R125, R2, R125 ;  /* 0x0000007d027d7220 */ /* 0x000fe20000410000 */
[C---:B------:R-:W-:Y:S01]  /*b090*/  FMUL.FTZ R126, R0.reuse, R126 ;  /* 0x0000007e007e7220 */ /* 0x040fe20000410000 */
[C---:B------:R-:W-:Y:S01]  /*b0a0*/  HMMA.16816.F32.BF16 R88, R160.reuse, R170, R88 ;  /* 0x000000aaa058723c */ /* 0x040fe20000041858 */
[----:B------:R-:W1:Y:S02]  /*b0b0*/  LDSM.16.MT88.4 R168, [R165+0x4000] ;  /* 0x00400000a5a8783b */ /* 0x000e640000004200 */
[----:B------:R-:W-:Y:S01]  /*b0c0*/  FMUL.FTZ R127, R0, R127 ;  /* 0x0000007f007f7220 */ /* 0x000fe20000410000 */
[C---:B------:R-:W-:Y:S01]  /*b0d0*/  FMUL.FTZ R128, R2.reuse, R128 ;  /* 0x0000008002807220 */ /* 0x040fe20000410000 */
[----:B------:R-:W-:Y:S01]  /*b0e0*/  FMUL.FTZ R129, R2, R129 ;  /* 0x0000008102817220 */ /* 0x000fe20000410000 */
[C---:B------:R-:W-:Y:S01]  /*b0f0*/  FMUL.FTZ R130, R0.reuse, R130 ;  /* 0x0000008200827220 */ /* 0x040fe20000410000 */
[----:B------:R-:W-:Y:S01]  /*b100*/  FMUL.FTZ R131, R0, R131 ;  /* 0x0000008300837220 */ /* 0x000fe20000410000 */
[C---:B-----5:R-:W-:Y:S03]  /*b110*/  HMMA.16816.F32.BF16 R92, R160.reuse, R172, R92 ;  /* 0x000000aca05c723c */ /* 0x060fe6000004185c */
[C---:B------:R-:W-:Y:S01]  /*b120*/  FMUL.FTZ R132, R2.reuse, R132 ;  /* 0x0000008402847220 */ /* 0x040fe20000410000 */
[----:B------:R-:W-:Y:S01]  /*b130*/  FMUL.FTZ R133, R2, R133 ;  /* 0x0000008502857220 */ /* 0x000fe20000410000 */
[C---:B------:R-:W-:Y:S01]  /*b140*/  FMUL.FTZ R134, R0.reuse, R134 ;  /* 0x0000008600867220 */ /* 0x040fe20000410000 */
[----:B------:R-:W-:Y:S01]  /*b150*/  FMUL.FTZ R135, R0, R135 ;  /* 0x0000008700877220 */ /* 0x000fe20000410000 */
[C---:B------:R-:W-:Y:S01]  /*b160*/  FMUL.FTZ R136, R2.reuse, R136 ;  /* 0x0000008802887220 */ /* 0x040fe20000410000 */
[C---:B------:R-:W-:Y:S01]  /*b170*/  HMMA.16816.F32.BF16 R96, R160.reuse, R174, R96 ;  /* 0x000000aea060723c */ /* 0x040fe20000041860 */
[----:B------:R-:W5:Y:S02]  /*b180*/  LDSM.16.MT88.4 R172, [R166+0x4000] ;  /* 0x00400000a6ac783b */ /* 0x000f640000004200 */
[----:B------:R-:W-:Y:S01]  /*b190*/  FMUL.FTZ R137, R2, R137 ;  /* 0x0000008902897220 */ /* 0x000fe20000410000 */
        /* <DEDUP_REMOVED lines=13> */
[--C-:B------:R-:W-:Y:S01]  /*b270*/  FFMA.FTZ R231, R18, UR4, -R202.reuse ;  /* 0x0000000412e77c23 */ /* 0x100fe200080108ca */
[----:B------:R-:W-:Y:S01]  /*b280*/  FFMA.FTZ R232, R19, UR4, -R202 ;  /* 0x0000000413e87c23 */ /* 0x000fe200080108ca */
[----:B------:R-:W-:Y:S01]  /*b290*/  FMUL.FTZ R16, R2, R148 ;  /* 0x0000009402107220 */ /* 0x000fe20000410000 */
[----:B--2---:R-:W-:Y:S01]  /*b2a0*/  F2FP.BF16.F32.PACK_AB R148, R206, R205 ;  /* 0x000000cdce94723e */ /* 0x004fe200000010ff */
[----:B------:R-:W-:Y:S01]  /*b2b0*/  FMUL.FTZ R17, R2, R149 ;  /* 0x0000009502117220 */ /* 0x000fe20000410000 */
[C---:B-1----:R-:W-:Y:S01]  /*b2c0*/  HMMA.16816.F32.BF16 R108, R160.reuse, R168, R108 ;  /* 0x000000a8a06c723c */ /* 0x042fe2000004186c */
[----:B------:R-:W-:Y:S02]  /*b2d0*/  MUFU.EX2 R231, R231 ;  /* 0x000000e700e77308 */ /* 0x000fe40000000800 */
[----:B------:R-:W-:Y:S01]  /*b2e0*/  F2FP.BF16.F32.PACK_AB R149, R207, R228 ;  /* 0x000000e4cf95723e */ /* 0x000fe200000010ff */
[----:B------:R-:W-:Y:S01]  /*b2f0*/  FMUL.FTZ R18, R0, R150 ;  /* 0x0000009600127220 */ /* 0x000fe20000410000 */
[----:B----4-:R-:W-:Y:S06]  /*b300*/  F2FP.BF16.F32.PACK_AB R150, R230, R229 ;  /* 0x000000e5e696723e */ /* 0x010fec00000010ff */
[----:B------:R-:W1:Y:S01]  /*b310*/  MUFU.EX2 R232, R232 ;  /* 0x000000e800e87308 */ /* 0x000e620000000800 */
[----:B------:R-:W-:Y:S01]  /*b320*/  FMUL.FTZ R19, R0, R151 ;  /* 0x0000009700137220 */ /* 0x000fe20000410000 */
[C---:B------:R-:W-:Y:S01]  /*b330*/  HMMA.16816.F32.BF16 R112, R160.reuse, R170, R112 ;  /* 0x000000aaa070723c */ /* 0x040fe20000041870 */
[----:B------:R-:W2:Y:S02]  /*b340*/  LDSM.16.MT88.4 R168, [R208+0x16000] ;  /* 0x01600000d0a8783b */ /* 0x000ea40000004200 */
[----:B------:R-:W-:Y:S01]  /*b350*/  FFMA.FTZ R197, R2, R225, R197 ;  /* 0x000000e102c57223 */ /* 0x000fe200000100c5 */
[----:B------:R-:W-:Y:S01]  /*b360*/  IADD3 R226, P0, PT, R226, -UR16, RZ ;  /* 0x80000010e2e27c10 */ /* 0x000fe2000ff1e0ff */
[----:B------:R-:W-:Y:S02]  /*b370*/  FFMA.FTZ R203, R0, R223, R203 ;  /* 0x000000df00cb7223 */ /* 0x000fe400000100cb */
[----:B------:R-:W-:Y:S01]  /*b380*/  FADD.FTZ R197, R198, R197 ;  /* 0x000000c5c6c57221 */ /* 0x000fe20000010000 */
[C---:B-----5:R-:W-:Y:S03]  /*b390*/  HMMA.16816.F32.BF16 R116, R160.reuse, R172, R116 ;  /* 0x000000aca074723c */ /* 0x060fe60000041874 */
[----:B------:R-:W-:Y:S01]  /*b3a0*/  FADD.FTZ R0, R167, R203 ;  /* 0x000000cba7007221 */ /* 0x000fe20000010000 */
[----:B-1----:R-:W-:Y:S01]  /*b3b0*/  F2FP.BF16.F32.PACK_AB R151, R232, R231 ;  /* 0x000000e7e897723e */ /* 0x002fe200000010ff */
[----:B------:R-:W-:Y:S01]  /*b3c0*/  FADD.FTZ R196, R196, R197 ;  /* 0x000000c5c4c47221 */ /* 0x000fe20000010000 */
[----:B------:R-:W-:Y:S01]  /*b3d0*/  IADD3.X R227, PT, PT, R227, ~UR7, RZ, P0, !PT ;  /* 0x80000007e3e37c10 */ /* 0x000fe200087fe4ff */
[----:B------:R-:W-:Y:S01]  /*b3e0*/  FADD.FTZ R201, R201, R0 ;  /* 0x00000000c9c97221 */ /* 0x000fe20000010000 */
[C---:B------:R-:W-:Y:S01]  /*b3f0*/  HMMA.16816.F32.BF16 R120, R160.reuse, R174, R120 ;  /* 0x000000aea078723c */ /* 0x040fe20000041878 */
[----:B------:R-:W1:Y:S02]  /*b400*/  LDSM.16.MT88.4 R172, [R165+0x6000] ;  /* 0x00600000a5ac783b */ /* 0x000e640000004200 */
[----:B------:R-:W-:Y:S01]  /*b410*/  FADD.FTZ R0, R199, R196 ;  /* 0x000000c4c7007221 */ /* 0x000fe20000010000 */
[----:B------:R-:W-:Y:S03]  /*b420*/  FADD.FTZ R201, R200, R201 ;  /* 0x000000c9c8c97221 */ /* 0x000fe60000010000 */
[----:B------:R-:W-:Y:S01]  /*b430*/  FADD.FTZ R205, R205, R0 ;  /* 0x00000000cdcd7221 */ /* 0x000fe20000010000 */
[----:B------:R-:W-:Y:S01]  /*b440*/  FADD.FTZ R228, R228, R201 ;  /* 0x000000c9e4e47221 */ /* 0x000fe20000010000 */
[C---:B---3--:R-:W-:Y:S03]  /*b450*/  HMMA.16816.F32.BF16 R124, R160.reuse, R156, R124 ;  /* 0x0000009ca07c723c */ /* 0x048fe6000004187c */
[----:B------:R-:W-:Y:S01]  /*b460*/  FADD.FTZ R206, R206, R205 ;  /* 0x000000cdcece7221 */ /* 0x000fe20000010000 */
[----:B------:R-:W-:Y:S01]  /*b470*/  FADD.FTZ R228, R207, R228 ;  /* 0x000000e4cfe47221 */ /* 0x000fe20000010000 */
[----:B------:R-:W-:Y:S03]  /*b480*/  MOV R0, R3 ;  /* 0x0000000300007202 */ /* 0x000fe60000000f00 */
[C---:B------:R-:W-:Y:S01]  /*b490*/  HMMA.16816.F32.BF16 R128, R160.reuse, R158, R128 ;  /* 0x0000009ea080723c */ /* 0x040fe20000041880 */
[----:B------:R-:W3:Y:S02]  /*b4a0*/  LDSM.16.MT88.4 R156, [R166+0x6000] ;  /* 0x00600000a69c783b */ /* 0x000ee40000004200 */
[----:B------:R-:W-:Y:S04]  /*b4b0*/  FADD.FTZ R231, R231, R228 ;  /* 0x000000e4e7e77221 */ /* 0x000fe80000010000 */
[----:B------:R-:W-:Y:S01]  /*b4c0*/  FADD.FTZ R231, R232, R231 ;  /* 0x000000e7e8e77221 */ /* 0x000fe20000010000 */
[C---:B--2---:R-:W-:Y:S08]  /*b4d0*/  HMMA.16816.F32.BF16 R132, R160.reuse, R168, R132 ;  /* 0x000000a8a084723c */ /* 0x044ff00000041884 */
[C---:B------:R-:W-:Y:S01]  /*b4e0*/  HMMA.16816.F32.BF16 R136, R160.reuse, R170, R136 ;  /* 0x000000aaa088723c */ /* 0x040fe20000041888 */
[----:B------:R-:W2:Y:S07]  /*b4f0*/  LDSM.16.MT88.4 R168, [R209+0x10800] ;  /* 0x01080000d1a8783b */ /* 0x000eae0000004200 */
[C---:B-1----:R-:W-:Y:S08]  /*b500*/  HMMA.16816.F32.BF16 R140, R160.reuse, R172, R140 ;  /* 0x000000aca08c723c */ /* 0x042ff0000004188c */
[C---:B------:R-:W-:Y:S01]  /*b510*/  HMMA.16816.F32.BF16 R144, R160.reuse, R174, R144 ;  /* 0x000000aea090723c */ /* 0x040fe20000041890 */
[----:B------:R-:W1:Y:S07]  /*b520*/  LDSM.16.MT88.4 R172, [R208+0x10800] ;  /* 0x01080000d0ac783b */ /* 0x000e6e0000004200 */
[C---:B---3--:R-:W-:Y:S08]  /*b530*/  HMMA.16816.F32.BF16 R12, R160.reuse, R156, R12 ;  /* 0x0000009ca00c723c */ /* 0x048ff0000004180c */
[----:B------:R-:W-:Y:S01]  /*b540*/  HMMA.16816.F32.BF16 R16, R160, R158, R16 ;  /* 0x0000009ea010723c */ /* 0x000fe20000041810 */
[----:B------:R-:W3:Y:S07]  /*b550*/  LDSM.16.MT88.4 R156, [R209+0x12800] ;  /* 0x01280000d19c783b */ /* 0x000eee0000004200 */
[C---:B--2---:R-:W-:Y:S01]  /*b560*/  HMMA.16816.F32.BF16 R4, R148.reuse, R168, R4 ;  /* 0x000000a89404723c */ /* 0x044fe20000041804 */
[----:B------:R-:W2:Y:S07]  /*b570*/  LDSM.16.MT88.4 R160, [R208+0x12800] ;  /* 0x01280000d0a0783b */ /* 0x000eae0000004200 */
[C---:B------:R-:W-:Y:S01]  /*b580*/  HMMA.16816.F32.BF16 R8, R148.reuse, R170, R8 ;  /* 0x000000aa9408723c */ /* 0x040fe20000041808 */
[----:B------:R-:W4:Y:S07]  /*b590*/  LDSM.16.MT88.4 R168, [R165+0x2800] ;  /* 0x00280000a5a8783b */ /* 0x000f2e0000004200 */
[C---:B-1----:R-:W-:Y:S08]  /*b5a0*/  HMMA.16816.F32.BF16 R36, R148.reuse, R172, R36 ;  /* 0x000000ac9424723c */ /* 0x042ff00000041824 */
[C---:B------:R-:W-:Y:S01]  /*b5b0*/  HMMA.16816.F32.BF16 R40, R148.reuse, R174, R40 ;  /* 0x000000ae9428723c */ /* 0x040fe20000041828 */
[----:B------:R-:W1:Y:S07]  /*b5c0*/  LDSM.16.MT88.4 R172, [R166+0x2800] ;  /* 0x00280000a6ac783b */ /* 0x000e6e0000004200 */
[C---:B------:R-:W-:Y:S08]  /*b5d0*/  HMMA.16816.F32.BF16 R44, R148.reuse, R152, R44 ;  /* 0x00000098942c723c */ /* 0x040ff0000004182c */
[C---:B------:R-:W-:Y:S01]  /*b5e0*/  HMMA.16816.F32.BF16 R48, R148.reuse, R154, R48 ;  /* 0x0000009a9430723c */ /* 0x040fe20000041830 */
[----:B------:R-:W5:Y:S07]  /*b5f0*/  LDSM.16.MT88.4 R152, [R209+0x14800] ;  /* 0x01480000d198783b */ /* 0x000f6e0000004200 */
        /* <DEDUP_REMOVED lines=8> */
[----:B------:R-:W-:Y:S07]  /*b680*/  LDSM.16.MT88.4 R160, [R209+0x11000] ;  /* 0x01100000d1a0783b */ /* 0x000fee0000004200 */
[C---:B----4-:R-:W-:Y:S08]  /*b690*/  HMMA.16816.F32.BF16 R76, R148.reuse, R168, R76 ;  /* 0x000000a8944c723c */ /* 0x050ff0000004184c */
[C---:B------:R-:W-:Y:S01]  /*b6a0*/  HMMA.16816.F32.BF16 R80, R148.reuse, R170, R80 ;  /* 0x000000aa9450723c */ /* 0x040fe20000041850 */
[----:B------:R-:W-:Y:S07]  /*b6b0*/  LDSM.16.MT88.4 R168, [R208+0x11000] ;  /* 0x01100000d0a8783b */ /* 0x000fee0000004200 */
[C---:B-1----:R-:W-:Y:S08]  /*b6c0*/  HMMA.16816.F32.BF16 R84, R148.reuse, R172, R84 ;  /* 0x000000ac9454723c */ /* 0x042ff00000041854 */
[C---:B------:R-:W-:Y:S01]  /*b6d0*/  HMMA.16816.F32.BF16 R88, R148.reuse, R174, R88 ;  /* 0x000000ae9458723c */ /* 0x040fe20000041858 */
[----:B------:R-:W-:Y:S07]  /*b6e0*/  LDSM.16.MT88.4 R172, [R209+0x15000] ;  /* 0x01500000d1ac783b */ /* 0x000fee0000004200 */
[C---:B-----5:R-:W-:Y:S08]  /*b6f0*/  HMMA.16816.F32.BF16 R92, R148.reuse, R152, R92 ;  /* 0x00000098945c723c */ /* 0x060ff0000004185c */
[C---:B------:R-:W-:Y:S01]  /*b700*/  HMMA.16816.F32.BF16 R96, R148.reuse, R154, R96 ;  /* 0x0000009a9460723c */ /* 0x040fe20000041860 */
[----:B------:R-:W1:Y:S07]  /*b710*/  LDSM.16.MT88.4 R152, [R166+0x6800] ;  /* 0x00680000a698783b */ /* 0x000e6e0000004200 */
[C---:B------:R-:W-:Y:S08]  /*b720*/  HMMA.16816.F32.BF16 R100, R148.reuse, R180, R100 ;  /* 0x000000b49464723c */ /* 0x040ff00000041864 */
[C---:B------:R-:W-:Y:S01]  /*b730*/  HMMA.16816.F32.BF16 R104, R148.reuse, R182, R104 ;  /* 0x000000b69468723c */ /* 0x040fe20000041868 */
[----:B------:R-:W-:Y:S07]  /*b740*/  LDSM.16.MT88.4 R180, [R166+0x5000] ;  /* 0x00500000a6b4783b */ /* 0x000fee0000004200 */
[C---:B------:R-:W-:Y:S08]  /*b750*/  HMMA.16816.F32.BF16 R108, R148.reuse, R184, R108 ;  /* 0x000000b8946c723c */ /* 0x040ff0000004186c */
[C---:B------:R-:W-:Y:S01]  /*b760*/  HMMA.16816.F32.BF16 R112, R148.reuse, R186, R112 ;  /* 0x000000ba9470723c */ /* 0x040fe20000041870 */
[----:B------:R-:W-:Y:S07]  /*b770*/  LDSM.16.MT88.4 R184, [R208+0x17000] ;  /* 0x01700000d0b8783b */ /* 0x000fee0000004200 */
[C---:B------:R-:W-:Y:S03]  /*b780*/  HMMA.16816.F32.BF16 R116, R148.reuse, R188, R116 ;  /* 0x000000bc9474723c */ /* 0x040fe60000041874 */
[----:B------:R-:W-:Y:S01]  /*b790*/  FFMA.FTZ R188, R20, UR4, -R204 ;  /* 0x0000000414bc7c23 */ /* 0x000fe200080108cc */
[----:B------:R-:W-:Y:S04]  /*b7a0*/  FFMA.FTZ R189, R23, UR4, -R202 ;  /* 0x0000000417bd7c23 */ /* 0x000fe800080108ca */
[C---:B------:R-:W-:Y:S01]  /*b7b0*/  HMMA.16816.F32.BF16 R120, R148.reuse, R190, R120 ;  /* 0x000000be9478723c */ /* 0x040fe20000041878 */
[----:B------:R-:W-:Y:S02]  /*b7c0*/  MUFU.EX2 R188, R188 ;  /* 0x000000bc00bc7308 */ /* 0x000fe40000000800 */
[----:B------:R-:W-:Y:S01]  /*b7d0*/  FFMA.FTZ R191, R21, UR4, -R204 ;  /* 0x0000000415bf7c23 */ /* 0x000fe200080108cc */
[----:B------:R-:W-:Y:S07]  /*b7e0*/  FFMA.FTZ R190, R22, UR4, -R202 ;  /* 0x0000000416be7c23 */ /* 0x000fee00080108ca */
[----:B------:R-:W-:Y:S01]  /*b7f0*/  MUFU.EX2 R189, R189 ;  /* 0x000000bd00bd7308 */ /* 0x000fe20000000800 */
[C---:B------:R-:W-:Y:S09]  /*b800*/  HMMA.16816.F32.BF16 R124, R148.reuse, R176, R124 ;  /* 0x000000b0947c723c */ /* 0x040ff2000004187c */
[----:B------:R-:W2:Y:S10]  /*b810*/  MUFU.EX2 R191, R191 ;  /* 0x000000bf00bf7308 */ /* 0x000eb40000000800 */
[----:B------:R-:W4:Y:S01]  /*b820*/  MUFU.EX2 R190, R190 ;  /* 0x000000be00be7308 */ /* 0x000f220000000800 */
[C---:B------:R-:W-:Y:S01]  /*b830*/  HMMA.16816.F32.BF16 R128, R148.reuse, R178, R128 ;  /* 0x000000b29480723c */ /* 0x040fe20000041880 */
[----:B------:R-:W-:Y:S02]  /*b840*/  LDSM.16.MT88.4 R176, [R165+0x5000] ;  /* 0x00500000a5b0783b */ /* 0x000fe40000004200 */
[----:B--2---:R-:W-:Y:S05]  /*b850*/  F2FP.BF16.F32.PACK_AB R20, R191, R188 ;  /* 0x000000bcbf14723e */ /* 0x004fea00000010ff */
[C---:B------:R-:W-:Y:S03]  /*b860*/  HMMA.16816.F32.BF16 R132, R148.reuse, R192, R132 ;  /* 0x000000c09484723c */ /* 0x040fe60000041884 */
[--C-:B------:R-:W-:Y:S01]  /*b870*/  FFMA.FTZ R192, R24, UR4, -R204.reuse ;  /* 0x0000000418c07c23 */ /* 0x100fe200080108cc */
[----:B------:R-:W-:Y:S01]  /*b880*/  FFMA.FTZ R193, R25, UR4, -R204 ;  /* 0x0000000419c17c23 */ /* 0x000fe200080108cc */
[----:B----4-:R-:W-:Y:S01]  /*b890*/  F2FP.BF16.F32.PACK_AB R21, R189, R190 ;  /* 0x000000bebd15723e */ /* 0x010fe200000010ff */
[----:B------:R-:W-:Y:S02]  /*b8a0*/  FADD.FTZ R190, R190, R231 ;  /* 0x000000e7bebe7221 */ /* 0x000fe40000010000 */
[C---:B------:R-:W-:Y:S01]  /*b8b0*/  HMMA.16816.F32.BF16 R136, R148.reuse, R194, R136 ;  /* 0x000000c29488723c */ /* 0x040fe20000041888 */
[----:B------:R-:W-:Y:S02]  /*b8c0*/  MUFU.EX2 R192, R192 ;  /* 0x000000c000c07308 */ /* 0x000fe40000000800 */
[--C-:B------:R-:W-:Y:S01]  /*b8d0*/  FFMA.FTZ R194, R26, UR4, -R202.reuse ;  /* 0x000000041ac27c23 */ /* 0x100fe200080108ca */
[----:B------:R-:W-:Y:S07]  /*b8e0*/  FFMA.FTZ R195, R27, UR4, -R202 ;  /* 0x000000041bc37c23 */ /* 0x000fee00080108ca */
[----:B------:R-:W2:Y:S01]  /*b8f0*/  MUFU.EX2 R193, R193 ;  /* 0x000000c100c17308 */ /* 0x000ea20000000800 */
[----:B------:R-:W4:Y:S01]  /*b900*/  LDSM.16.MT88.4 R24, [R165+0x1000] ;  /* 0x00100000a518783b */ /* 0x000f220000004200 */
[----:B------:R-:W-:Y:S01]  /*b910*/  FADD.FTZ R189, R189, R190 ;  /* 0x000000bebdbd7221 */ /* 0x000fe20000010000 */
[C---:B---3--:R-:W-:Y:S07]  /*b920*/  HMMA.16816.F32.BF16 R140, R148.reuse, R156, R140 ;  /* 0x0000009c948c723c */ /* 0x048fee000004188c */
[----:B------:R-:W-:Y:S10]  /*b930*/  MUFU.EX2 R194, R194 ;  /* 0x000000c200c27308 */ /* 0x000ff40000000800 */
[----:B------:R-:W3:Y:S01]  /*b940*/  MUFU.EX2 R195, R195 ;  /* 0x000000c300c37308 */ /* 0x000ee20000000800 */
[C---:B------:R-:W-:Y:S01]  /*b950*/  HMMA.16816.F32.BF16 R144, R148.reuse, R158, R144 ;  /* 0x0000009e9490723c */ /* 0x040fe20000041890 */
[----:B------:R-:W5:Y:S02]  /*b960*/  LDSM.16.MT88.4 R156, [R166+0x1000] ;  /* 0x00100000a69c783b */ /* 0x000f640000004200 */
[----:B--2---:R-:W-:Y:S05]  /*b970*/  F2FP.BF16.F32.PACK_AB R22, R193, R192 ;  /* 0x000000c0c116723e */ /* 0x004fea00000010ff */
[C---:B-1----:R-:W-:Y:S03]  /*b980*/  HMMA.16816.F32.BF16 R12, R148.reuse, R152, R12 ;  /* 0x00000098940c723c */ /* 0x042fe6000004180c */
[C---:B---3--:R-:W-:Y:S01]  /*b990*/  F2FP.BF16.F32.PACK_AB R23, R195.reuse, R194 ;  /* 0x000000c2c317723e */ /* 0x048fe200000010ff */
[----:B------:R-:W-:Y:S04]  /*b9a0*/  FADD.FTZ R194, R194, R189 ;  /* 0x000000bdc2c27221 */ /* 0x000fe80000010000 */
[----:B------:R-:W-:Y:S01]  /*b9b0*/  HMMA.16816.F32.BF16 R16, R148, R154, R16 ;  /* 0x0000009a9410723c */ /* 0x000fe20000041810 */
[----:B------:R-:W1:Y:S02]  /*b9c0*/  LDSM.16.MT88.4 R148, [R209+0x13000] ;  /* 0x01300000d194783b */ /* 0x000e640000004200 */
[----:B------:R-:W-:Y:S05]  /*b9d0*/  FADD.FTZ R194, R195, R194 ;  /* 0x000000c2c3c27221 */ /* 0x000fea0000010000 */
[C---:B------:R-:W-:Y:S01]  /*b9e0*/  HMMA.16816.F32.BF16 R4, R20.reuse, R160, R4 ;  /* 0x000000a01404723c */ /* 0x040fe20000041804 */
[----:B------:R-:W2:Y:S07]  /*b9f0*/  LDSM.16.MT88.4 R152, [R208+0x13000] ;  /* 0x01300000d098783b */ /* 0x000eae0000004200 */
[C---:B------:R-:W-:Y:S01]  /*ba00*/  HMMA.16816.F32.BF16 R8, R20.reuse, R162, R8 ;  /* 0x000000a21408723c */ /* 0x040fe20000041808 */
[----:B------:R-:W3:Y:S07]  /*ba10*/  LDSM.16.MT88.4 R160, [R165+0x3000] ;  /* 0x00300000a5a0783b */ /* 0x000eee0000004200 */
[C---:B------:R-:W-:Y:S08]  /*ba20*/  HMMA.16816.F32.BF16 R36, R20.reuse, R168, R36 ;  /* 0x000000a81424723c */ /* 0x040ff00000041824 */
[C---:B------:R-:W-:Y:S01]  /*ba30*/  HMMA.16816.F32.BF16 R40, R20.reuse, R170, R40 ;  /* 0x000000aa1428723c */ /* 0x040fe20000041828 */
[----:B------:R-:W3:Y:S07]  /*ba40*/  LDSM.16.MT88.4 R168, [R166+0x3000] ;  /* 0x00300000a6a8783b */ /* 0x000eee0000004200 */
[C---:B----4-:R-:W-:Y:S08]  /*ba50*/  HMMA.16816.F32.BF16 R44, R20.reuse, R24, R44 ;  /* 0x00000018142c723c */ /* 0x050ff0000004182c */
[C---:B------:R-:W-:Y:S01]  /*ba60*/  HMMA.16816.F32.BF16 R48, R20.reuse, R26, R48 ;  /* 0x0000001a1430723c */ /* 0x040fe20000041830 */
[----:B------:R-:W4:Y:S07]  /*ba70*/  LDSM.16.MT88.4 R24, [R208+0x15000] ;  /* 0x01500000d018783b */ /* 0x000f2e0000004200 */
[C---:B-----5:R-:W-:Y:S08]  /*ba80*/  HMMA.16816.F32.BF16 R52, R20.reuse, R156, R52 ;  /* 0x0000009c1434723c */ /* 0x060ff00000041834 */
[C---:B------:R-:W-:Y:S01]  /*ba90*/  HMMA.16816.F32.BF16 R56, R20.reuse, R158, R56 ;  /* 0x0000009e1438723c */ /* 0x040fe20000041838 */
[----:B------:R-:W5:Y:S07]  /*baa0*/  LDSM.16.MT88.4 R156, [R209+0x17000] ;  /* 0x01700000d19c783b */ /* 0x000f6e0000004200 */
[C---:B-1----:R-:W-:Y:S08]  /*bab0*/  HMMA.16816.F32.BF16 R60, R20.reuse, R148, R60 ;  /* 0x00000094143c723c */ /* 0x042ff0000004183c */
[C---:B------:R-:W-:Y:S01]  /*bac0*/  HMMA.16816.F32.BF16 R64, R20.reuse, R150, R64 ;  /* 0x000000961440723c */ /* 0x040fe20000041840 */
[----:B------:R-:W1:Y:S07]  /*bad0*/  LDSM.16.MT88.4 R148, [R165+0x7000] ;  /* 0x00700000a594783b */ /* 0x000e6e0000004200 */
[C---:B--2---:R-:W-:Y:S08]  /*bae0*/  HMMA.16816.F32.BF16 R68, R20.reuse, R152, R68 ;  /* 0x000000981444723c */ /* 0x044ff00000041844 */
[C---:B------:R-:W-:Y:S01]  /*baf0*/  HMMA.16816.F32.BF16 R72, R20.reuse, R154, R72 ;  /* 0x0000009a1448723c */ /* 0x040fe20000041848 */
[----:B------:R-:W-:Y:S07]  /*bb00*/  LDSM.16.MT88.4 R152, [R166+0x3800] ;  /* 0x00380000a698783b */ /* 0x000fee0000004200 */
[C---:B---3--:R-:W-:Y:S08]  /*bb10*/  HMMA.16816.F32.BF16 R76, R20.reuse, R160, R76 ;  /* 0x000000a0144c723c */ /* 0x048ff0000004184c */
[C---:B------:R-:W-:Y:S08]  /*bb20*/  HMMA.16816.F32.BF16 R80, R20.reuse, R162, R80 ;  /* 0x000000a21450723c */ /* 0x040ff00000041850 */
[C---:B------:R-:W-:Y:S08]  /*bb30*/  HMMA.16816.F32.BF16 R84, R20.reuse, R168, R84 ;  /* 0x000000a81454723c */ /* 0x040ff00000041854 */
[C---:B------:R-:W-:Y:S01]  /*bb40*/  HMMA.16816.F32.BF16 R88, R20.reuse, R170, R88 ;  /* 0x000000aa1458723c */ /* 0x040fe20000041858 */
[----:B------:R-:W-:Y:S07]  /*bb50*/  LDSM.16.MT88.4 R168, [R208+0x15800] ;  /* 0x01580000d0a8783b */ /* 0x000fee0000004200 */
[C---:B------:R-:W-:Y:S08]  /*bb60*/  HMMA.16816.F32.BF16 R92, R20.reuse, R172, R92 ;  /* 0x000000ac145c723c */ /* 0x040ff0000004185c */
[C---:B------:R-:W-:Y:S01]  /*bb70*/  HMMA.16816.F32.BF16 R96, R20.reuse, R174, R96 ;  /* 0x000000ae1460723c */ /* 0x040fe20000041860 */
[----:B------:R-:W-:Y:S07]  /*bb80*/  LDSM.16.MT88.4 R172, [R165+0x5800] ;  /* 0x00580000a5ac783b */ /* 0x000fee0000004200 */
[C---:B----4-:R-:W-:Y:S08]  /*bb90*/  HMMA.16816.F32.BF16 R100, R20.reuse, R24, R100 ;  /* 0x000000181464723c */ /* 0x050ff00000041864 */
[C---:B------:R-:W-:Y:S01]  /*bba0*/  HMMA.16816.F32.BF16 R104, R20.reuse, R26, R104 ;  /* 0x0000001a1468723c */ /* 0x040fe20000041868 */
[----:B------:R-:W2:Y:S07]  /*bbb0*/  LDSM.16.MT88.4 R24, [R166+0x7000] ;  /* 0x00700000a618783b */ /* 0x000eae0000004200 */
[C---:B------:R-:W-:Y:S03]  /*bbc0*/  HMMA.16816.F32.BF16 R108, R20.reuse, R176, R108 ;  /* 0x000000b0146c723c */ /* 0x040fe6000004186c */
[--C-:B------:R-:W-:Y:S01]  /*bbd0*/  FFMA.FTZ R176, R28, UR4, -R204.reuse ;  /* 0x000000041cb07c23 */ /* 0x100fe200080108cc */
[----:B------:R-:W-:Y:S04]  /*bbe0*/  FFMA.FTZ R177, R29, UR4, -R204 ;  /* 0x000000041db17c23 */ /* 0x000fe800080108cc */
[C---:B------:R-:W-:Y:S01]  /*bbf0*/  HMMA.16816.F32.BF16 R112, R20.reuse, R178, R112 ;  /* 0x000000b21470723c */ /* 0x040fe20000041870 */
[----:B------:R-:W-:Y:S02]  /*bc00*/  MUFU.EX2 R176, R176 ;  /* 0x000000b000b07308 */ /* 0x000fe40000000800 */
[--C-:B------:R-:W-:Y:S01]  /*bc10*/  FFMA.FTZ R179, R30, UR4, -R202.reuse ;  /* 0x000000041eb37c23 */ /* 0x100fe200080108ca */
[----:B------:R-:W-:Y:S07]  /*bc20*/  FFMA.FTZ R178, R31, UR4, -R202 ;  /* 0x000000041fb27c23 */ /* 0x000fee00080108ca */
[----:B------:R-:W3:Y:S01]  /*bc30*/  MUFU.EX2 R177, R177 ;  /* 0x000000b100b17308 */ /* 0x000ee20000000800 */
[----:B------:R-:W-:Y:S01]  /*bc40*/  LDSM.16.MT88.4 R28, [R208+0x11800] ;  /* 0x01180000d01c783b */ /* 0x000fe20000004200 */
[C---:B------:R-:W-:Y:S08]  /*bc50*/  HMMA.16816.F32.BF16 R116, R20.reuse, R180, R116 ;  /* 0x000000b41474723c */ /* 0x040ff00000041874 */
[----:B------:R-:W-:Y:S01]  /*bc60*/  MUFU.EX2 R179, R179 ;  /* 0x000000b300b37308 */ /* 0x000fe20000000800 */
[--C-:B------:R-:W-:Y:S01]  /*bc70*/  FFMA.FTZ R180, R32, UR4, -R204.reuse ;  /* 0x0000000420b47c23 */ /* 0x100fe200080108cc */
[----:B------:R-:W-:Y:S08]  /*bc80*/  FFMA.FTZ R204, R33, UR4, -R204 ;  /* 0x0000000421cc7c23 */ /* 0x000ff000080108cc */
[----:B------:R-:W4:Y:S01]  /*bc90*/  MUFU.EX2 R178, R178 ;  /* 0x000000b200b27308 */ /* 0x000f220000000800 */
[C---:B------:R-:W-:Y:S09]  /*bca0*/  HMMA.16816.F32.BF16 R120, R20.reuse, R182, R120 ;  /* 0x000000b61478723c */ /* 0x040ff20000041878 */
[----:B------:R-:W-:Y:S01]  /*bcb0*/  MUFU.EX2 R180, R180 ;  /* 0x000000b400b47308 */ /* 0x000fe20000000800 */
[--C-:B------:R-:W-:Y:S01]  /*bcc0*/  FFMA.FTZ R182, R34, UR4, -R202.reuse ;  /* 0x0000000422b67c23 */ /* 0x100fe200080108ca */
[----:B------:R-:W-:Y:S08]  /*bcd0*/  FFMA.FTZ R202, R35, UR4, -R202 ;  /* 0x0000000423ca7c23 */ /* 0x000ff000080108ca */
[----:B------:R-:W2:Y:S01]  /*bce0*/  MUFU.EX2 R181, R204 ;  /* 0x000000cc00b57308 */ /* 0x000ea20000000800 */
[----:B------:R-:W-:Y:S01]  /*bcf0*/  LDSM.16.MT88.4 R32, [R165+0x1800] ;  /* 0x00180000a520783b */ /* 0x000fe20000004200 */
[C---:B-----5:R-:W-:Y:S08]  /*bd00*/  HMMA.16816.F32.BF16 R124, R20.reuse, R156, R124 ;  /* 0x0000009c147c723c */ /* 0x060ff0000004187c */
[----:B------:R-:W-:Y:S10]  /*bd10*/  MUFU.EX2 R182, R182 ;  /* 0x000000b600b67308 */ /* 0x000ff40000000800 */
[----:B------:R-:W5:Y:S01]  /*bd20*/  MUFU.EX2 R183, R202 ;  /* 0x000000ca00b77308 */ /* 0x000f620000000800 */
[C---:B------:R-:W-:Y:S01]  /*bd30*/  HMMA.16816.F32.BF16 R128, R20.reuse, R158, R128 ;  /* 0x0000009e1480723c */ /* 0x040fe20000041880 */
[----:B------:R-:W5:Y:S07]  /*bd40*/  LDSM.16.MT88.4 R156, [R209+0x11800] ;  /* 0x01180000d19c783b */ /* 0x000f6e0000004200 */
[C---:B------:R-:W-:Y:S08]  /*bd50*/  HMMA.16816.F32.BF16 R132, R20.reuse, R184, R132 ;  /* 0x000000b81484723c */ /* 0x040ff00000041884 */
[C---:B------:R-:W-:Y:S08]  /*bd60*/  HMMA.16816.F32.BF16 R136, R20.reuse, R186, R136 ;  /* 0x000000ba1488723c */ /* 0x040ff00000041888 */
[C---:B-1----:R-:W-:Y:S03]  /*bd70*/  HMMA.16816.F32.BF16 R140, R20.reuse, R148, R140 ;  /* 0x00000094148c723c */ /* 0x042fe6000004188c */
[----:B---3--:R-:W-:Y:S02]  /*bd80*/  F2FP.BF16.F32.PACK_AB R148, R177, R176 ;  /* 0x000000b0b194723e */ /* 0x008fe400000010ff */
[C---:B----4-:R-:W-:Y:S01]  /*bd90*/  F2FP.BF16.F32.PACK_AB R149, R178.reuse, R179 ;  /* 0x000000b3b295723e */ /* 0x050fe200000010ff */
[----:B------:R-:W-:Y:S02]  /*bda0*/  FADD.FTZ R179, R179, R194 ;  /* 0x000000c2b3b37221 */ /* 0x000fe40000010000 */
[C---:B------:R-:W-:Y:S03]  /*bdb0*/  HMMA.16816.F32.BF16 R144, R20.reuse, R150, R144 ;  /* 0x000000961490723c */ /* 0x040fe60000041890 */
[----:B--2---:R-:W-:Y:S01]  /*bdc0*/  F2FP.BF16.F32.PACK_AB R150, R181, R180 ;  /* 0x000000b4b596723e */ /* 0x004fe200000010ff */
[----:B------:R-:W-:Y:S01]  /*bdd0*/  FADD.FTZ R179, R178, R179 ;  /* 0x000000b3b2b37221 */ /* 0x000fe20000010000 */
[C---:B-----5:R-:W-:Y:S03]  /*bde0*/  F2FP.BF16.F32.PACK_AB R151, R183.reuse, R182 ;  /* 0x000000b6b797723e */ /* 0x060fe600000010ff */
[C---:B------:R-:W-:Y:S03]  /*bdf0*/  HMMA.16816.F32.BF16 R12, R20.reuse, R24, R12 ;  /* 0x00000018140c723c */ /* 0x040fe6000004180c */
[----:B------:R-:W-:Y:S04]  /*be00*/  FADD.FTZ R182, R182, R179 ;  /* 0x000000b3b6b67221 */ /* 0x000fe80000010000 */
[----:B------:R-:W-:Y:S01]  /*be10*/  FADD.FTZ R223, R183, R182 ;  /* 0x000000b6b7df7221 */ /* 0x000fe20000010000 */
[----:B------:R-:W-:Y:S01]  /*be20*/  HMMA.16816.F32.BF16 R16, R20, R26, R16 ;  /* 0x0000001a1410723c */ /* 0x000fe20000041810 */
[----:B------:R-:W1:Y:S07]  /*be30*/  LDSM.16.MT88.4 R20, [R166+0x1800] ;  /* 0x00180000a614783b */ /* 0x000e6e0000004200 */
[C---:B------:R-:W-:Y:S01]  /*be40*/  HMMA.16816.F32.BF16 R160, R148.reuse, R156, R4 ;  /* 0x0000009c94a0723c */ /* 0x040fe20000041804 */
[----:B------:R-:W2:Y:S07]  /*be50*/  LDSM.16.MT88.4 R4, [R209+0x13800] ;  /* 0x01380000d104783b */ /* 0x000eae0000004200 */
[C---:B------:R-:W-:Y:S01]  /*be60*/  HMMA.16816.F32.BF16 R156, R148.reuse, R158, R8 ;  /* 0x0000009e949c723c */ /* 0x040fe20000041808 */
[----:B------:R-:W3:Y:S07]  /*be70*/  LDSM.16.MT88.4 R8, [R208+0x13800] ;  /* 0x01380000d008783b */ /* 0x000eee0000004200 */
[C---:B------:R-:W-:Y:S01]  /*be80*/  HMMA.16816.F32.BF16 R36, R148.reuse, R28, R36 ;  /* 0x0000001c9424723c */ /* 0x040fe20000041824 */
[----:B------:R-:W4:Y:S07]  /*be90*/  LDSM.16.MT88.4 R24, [R165+0x3800] ;  /* 0x00380000a518783b */ /* 0x000f2e0000004200 */
[C---:B------:R-:W-:Y:S01]  /*bea0*/  HMMA.16816.F32.BF16 R40, R148.reuse, R30, R40 ;  /* 0x0000001e9428723c */ /* 0x040fe20000041828 */
[----:B------:R-:W5:Y:S07]  /*beb0*/  LDSM.16.MT88.4 R28, [R209+0x15800] ;  /* 0x01580000d11c783b */ /* 0x000f6e0000004200 */
[C---:B------:R-:W-:Y:S08]  /*bec0*/  HMMA.16816.F32.BF16 R44, R148.reuse, R32, R44 ;  /* 0x00000020942c723c */ /* 0x040ff0000004182c */
[C---:B------:R-:W-:Y:S01]  /*bed0*/  HMMA.16816.F32.BF16 R48, R148.reuse, R34, R48 ;  /* 0x000000229430723c */ /* 0x040fe20000041830 */
[----:B------:R-:W5:Y:S07]  /*bee0*/  LDSM.16.MT88.4 R32, [R166+0x5800] ;  /* 0x00580000a620783b */ /* 0x000f6e0000004200 */
[C---:B-1----:R-:W-:Y:S08]  /*bef0*/  HMMA.16816.F32.BF16 R52, R148.reuse, R20, R52 ;  /* 0x000000149434723c */ /* 0x042ff00000041834 */
[C---:B------:R-:W-:Y:S01]  /*bf00*/  HMMA.16816.F32.BF16 R56, R148.reuse, R22, R56 ;  /* 0x000000169438723c */ /* 0x040fe20000041838 */
[----:B------:R-:W1:Y:S07]  /*bf10*/  LDSM.16.MT88.4 R20, [R209+0x17800] ;  /* 0x01780000d114783b */ /* 0x000e6e0000004200 */
[C---:B--2---:R-:W-:Y:S08]  /*bf20*/  HMMA.16816.F32.BF16 R60, R148.reuse, R4, R60 ;  /* 0x00000004943c723c */ /* 0x044ff0000004183c */
[C---:B------:R-:W-:Y:S01]  /*bf30*/  HMMA.16816.F32.BF16 R64, R148.reuse, R6, R64 ;  /* 0x000000069440723c */ /* 0x040fe20000041840 */
[----:B------:R-:W2:Y:S07]  /*bf40*/  LDSM.16.MT88.4 R4, [R208+0x17800] ;  /* 0x01780000d004783b */ /* 0x000eae0000004200 */
[C---:B---3--:R-:W-:Y:S08]  /*bf50*/  HMMA.16816.F32.BF16 R68, R148.reuse, R8, R68 ;  /* 0x000000089444723c */ /* 0x048ff00000041844 */
[C---:B------:R-:W-:Y:S01]  /*bf60*/  HMMA.16816.F32.BF16 R72, R148.reuse, R10, R72 ;  /* 0x0000000a9448723c */ /* 0x040fe20000041848 */
[----:B------:R3:W2:Y:S07]  /*bf70*/  LDSM.16.MT88.4 R8, [R165+0x7800] ;  /* 0x00780000a508783b */ /* 0x0006ae0000004200 */
[C---:B----4-:R-:W-:Y:S08]  /*bf80*/  HMMA.16816.F32.BF16 R76, R148.reuse, R24, R76 ;  /* 0x00000018944c723c */ /* 0x050ff0000004184c */
[C---:B------:R-:W-:Y:S08]  /*bf90*/  HMMA.16816.F32.BF16 R80, R148.reuse, R26, R80 ;  /* 0x0000001a9450723c */ /* 0x040ff00000041850 */
[C---:B------:R-:W-:Y:S03]  /*bfa0*/  HMMA.16816.F32.BF16 R84, R148.reuse, R152, R84 ;  /* 0x000000989454723c */ /* 0x040fe60000041854 */
[----:B---3--:R-:W-:Y:S05]  /*bfb0*/  MOV R165, R164 ;  /* 0x000000a400a57202 */ /* 0x008fea0000000f00 */
[C---:B------:R-:W-:Y:S08]  /*bfc0*/  HMMA.16816.F32.BF16 R88, R148.reuse, R154, R88 ;  /* 0x0000009a9458723c */ /* 0x040ff00000041858 */
[C---:B-----5:R-:W-:Y:S08]  /*bfd0*/  HMMA.16816.F32.BF16 R92, R148.reuse, R28, R92 ;  /* 0x0000001c945c723c */ /* 0x060ff0000004185c */
        /* <DEDUP_REMOVED lines=8> */
[C---:B------:R-:W-:Y:S01]  /*c060*/  HMMA.16816.F32.BF16 R128, R148.reuse, R22, R128 ;  /* 0x000000169480723c */ /* 0x040fe20000041880 */
[----:B------:R-:W1:Y:S07]  /*c070*/  LDSM.16.MT88.4 R20, [R166+0x7800] ;  /* 0x00780000a614783b */ /* 0x000e6e0000004200 */
[C---:B--2---:R-:W-:Y:S03]  /*c080*/  HMMA.16816.F32.BF16 R132, R148.reuse, R4, R132 ;  /* 0x000000049484723c */ /* 0x044fe60000041884 */
[----:B------:R-:W-:Y:S04]  /*c090*/  FADD.FTZ R5, R229, R206 ;  /* 0x000000cee5057221 */ /* 0x000fe80000010000 */
[----:B------:R-:W-:Y:S01]  /*c0a0*/  FADD.FTZ R5, R230, R5 ;  /* 0x00000005e6057221 */ /* 0x000fe20000010000 */
[C---:B------:R-:W-:Y:S03]  /*c0b0*/  HMMA.16816.F32.BF16 R136, R148.reuse, R6, R136 ;  /* 0x000000069488723c */ /* 0x040fe60000041888 */
        /* <DEDUP_REMOVED lines=8> */
[C---:B-1----:R-:W-:Y:S03]  /*c140*/  HMMA.16816.F32.BF16 R152, R148.reuse, R20, R12 ;  /* 0x000000149498723c */ /* 0x042fe6000004180c */
[----:B------:R-:W-:Y:S04]  /*c150*/  FADD.FTZ R180, R180, R177 ;  /* 0x000000b1b4b47221 */ /* 0x000fe80000010000 */
[----:B------:R-:W-:Y:S01]  /*c160*/  FADD.FTZ R225, R181, R180 ;  /* 0x000000b4b5e17221 */ /* 0x000fe20000010000 */
[----:B------:R-:W-:Y:S01]  /*c170*/  HMMA.16816.F32.BF16 R148, R148, R22, R16 ;  /* 0x000000169494723c */ /* 0x000fe20000041810 */
[----:B------:R-:W-:Y:S08]  /*c180*/  @!UPT UIADD3 URZ, UPT, UPT, URZ, URZ, URZ ;  /* 0x000000fffffff290 */ /* 0x000ff0000fffe0ff */
[----:B------:R-:W-:Y:S11]  /*c190*/  BRA.U UP0, `(.L_x_25) ;  /* 0xffffffd100c47547 */ /* 0x000ff6000b83ffff */
.L_x_24:
[----:B------:R-:W1:Y:S01]  /*c1a0*/  SHFL.BFLY PT, R12, R225, 0x2, 0x1f ;  /* 0x0c401f00e10c7f89 */ /* 0x000e6200000e0000 */
[----:B------:R-:W2:Y:S01]  /*c1b0*/  S2UR UR6, SR_CgaCtaId ;  /* 0x00000000000679c3 */ /* 0x000ea20000008800 */
[----:B------:R-:W-:Y:S01]  /*c1c0*/  UMOV UR4, 0x400 ;  /* 0x0000040000047882 */ /* 0x000fe20000000000 */
[----:B------:R-:W-:Y:S01]  /*c1d0*/  UISETP.NE.AND UP3, UPT, UR13, -0x1, UPT ;  /* 0xffffffff0d00788c */ /* 0x000fe2000bf65270 */
[----:B------:R-:W3:Y:S01]  /*c1e0*/  SHFL.BFLY PT, R0, R223, 0x2, 0x1f ;  /* 0x0c401f00df007f89 */ /* 0x000ee200000e0000 */
[----:B------:R-:W4:Y:S01]  /*c1f0*/  LDCU.U8 UR8, c[0x0][0x549] ;  /* 0x0000a920ff0877ac */ /* 0x000f220008000000 */
[----:B------:R-:W5:Y:S03]  /*c200*/  S2R R4, SR_TID.X ;  /* 0x0000000000047919 */ /* 0x000f660000002100 */
[----:B------:R-:W5:Y:S01]  /*c210*/  S2UR UR7, SR_CTAID.Y ;  /* 0x00000000000779c3 */ /* 0x000f620000002600 */
[----:B------:R-:W5:Y:S01]  /*c220*/  LDCU UR9, c[0x0][0x434] ;  /* 0x00008680ff0977ac */ /* 0x000f620008000800 */
[----:B------:R-:W4:Y:S06]  /*c230*/  LDCU.U8 UR10, c[0x0][0x548] ;  /* 0x0000a900ff0a77ac */ /* 0x000f2c0008000000 */
[----:B------:R-:W5:Y:S01]  /*c240*/  S2UR UR17, SR_CTAID.Z ;  /* 0x00000000001179c3 */ /* 0x000f620000002700 */
[----:B------:R-:W-:Y:S01]  /*c250*/  UISETP.NE.AND UP2, UPT, UR13, -0x1, UPT ;  /* 0xffffffff0d00788c */ /* 0x000fe2000bf45270 */
[----:B------:R-:W5:Y:S01]  /*c260*/  LDCU UR16, c[0x0][0x434] ;  /* 0x00008680ff1077ac */ /* 0x000f620008000800 */
[----:B-1----:R-:W-:Y:S01]  /*c270*/  FADD.FTZ R12, R12, R225 ;  /* 0x000000e10c0c7221 */ /* 0x002fe20000010000 */
[----:B--2---:R-:W-:Y:S01]  /*c280*/  ULEA UR6, UR6, UR4, 0x18 ;  /* 0x0000000406067291 */ /* 0x004fe2000f8ec0ff */
[----:B------:R-:W1:Y:S01]  /*c290*/  @!UP3 LDCU.64 UR4, c[0x0][0x400] ;  /* 0x00008000ff04b7ac */ /* 0x000e620008000a00 */
[----:B---3--:R-:W-:-:S02]  /*c2a0*/  FADD.FTZ R11, R0, R223 ;  /* 0x000000df000b7221 */ /* 0x008fc40000010000 */
[----:B------:R-:W2:Y:S01]  /*c2b0*/  SHFL.BFLY PT, R7, R12, 0x1, 0x1f ;  /* 0x0c201f000c077f89 */ /* 0x000ea200000e0000 */
[----:B----4-:R-:W-:-:S03]  /*c2c0*/  UISETP.NE.AND UP1, UPT, UR8, URZ, UPT ;  /* 0x000000ff0800728c */ /* 0x010fc6000bf25270 */
[----:B------:R-:W3:Y:S01]  /*c2d0*/  SHFL.BFLY PT, R6, R11, 0x1, 0x1f ;  /* 0x0c201f000b067f89 */ /* 0x000ee200000e0000 */
[----:B------:R-:W-:Y:S01]  /*c2e0*/  UISETP.NE.AND UP0, UPT, UR10, URZ, !UP1 ;  /* 0x000000ff0a00728c */ /* 0x000fe2000cf05270 */
[C---:B-----5:R-:W-:Y:S02]  /*c2f0*/  SHF.L.U32 R2, R4.reuse, 0x1, RZ ;  /* 0x0000000104027819 */ /* 0x060fe400000006ff */
[----:B------:R-:W-:-:S04]  /*c300*/  SHF.L.U32 R9, R4, 0x4, RZ ;  /* 0x0000000404097819 */ /* 0x000fc800000006ff */
[----:B------:R-:W4:Y:S01]  /*c310*/  @UP1 LDCU UR8, c[0x0][0x430] ;  /* 0x00008600ff0817ac */ /* 0x000f220008000800 */
[----:B------:R-:W-:Y:S02]  /*c320*/  SHF.L.U32 R0, R4, 0x5, RZ ;  /* 0x0000000504007819 */ /* 0x000fe400000006ff */
[----:B------:R-:W-:Y:S01]  /*c330*/  LOP3.LUT R5, R2, 0x6, RZ, 0xc0, !PT ;  /* 0x0000000602057812 */ /* 0x000fe200078ec0ff */
[----:B-1----:R-:W-:Y:S01]  /*c340*/  @!UP3 UIMAD.WIDE.U32 UR18, UR7, UR4, URZ ;  /* 0x000000040712b2a5 */ /* 0x002fe2000f8e00ff */
[----:B------:R-:W-:Y:S02]  /*c350*/  LOP3.LUT R9, R9, 0x1c0, RZ, 0xc0, !PT ;  /* 0x000001c009097812 */ /* 0x000fe400078ec0ff */
[----:B------:R-:W-:Y:S01]  /*c360*/  LOP3.LUT R0, R5, 0x7c00, R0, 0xf8, !PT ;  /* 0x00007c0005007812 */ /* 0x000fe200078ef800 */
[----:B------:R-:W-:Y:S01]  /*c370*/  @!UP3 UIMAD UR11, UR7, UR5, UR19 ;  /* 0x00000005070bb2a4 */ /* 0x000fe2000f8e0213 */
[----:B------:R-:W-:Y:S01]  /*c380*/  LOP3.LUT R9, R9, 0x38, R2, 0xf8, !PT ;  /* 0x0000003809097812 */ /* 0x000fe200078ef802 */
[----:B--2---:R-:W-:Y:S01]  /*c390*/  FADD.FTZ R7, R12, R7 ;  /* 0x000000070c077221 */ /* 0x004fe20000010000 */
[----:B------:R-:W-:Y:S01]  /*c3a0*/  LOP3.LUT P1, RZ, R4, 0x10, RZ, 0xc0, !PT ;  /* 0x0000001004ff7812 */ /* 0x000fe2000782c0ff */
[----:B------:R-:W1:Y:S01]  /*c3b0*/  @UP3 LDCU.64 UR4, c[0x0][0x408] ;  /* 0x00008100ff0437ac */ /* 0x000e620008000a00 */
[----:B------:R-:W-:Y:S01]  /*c3c0*/  LOP3.LUT R0, R0, R9, RZ, 0xfc, !PT ;  /* 0x0000000900007212 */ /* 0x000fe200078efcff */
[----:B---3--:R-:W-:Y:S01]  /*c3d0*/  FADD.FTZ R6, R11, R6 ;  /* 0x000000060b067221 */ /* 0x008fe20000010000 */
[----:B------:R-:W2:Y:S01]  /*c3e0*/  MUFU.RCP R10, R7 ;  /* 0x00000007000a7308 */ /* 0x000ea20000001000 */
[----:B------:R-:W-:-:S02]  /*c3f0*/  FSETP.NE.FTZ.AND P4, PT, R7, RZ, PT ;  /* 0x000000ff0700720b */ /* 0x000fc40003f95000 */
[----:B------:R-:W-:Y:S01]  /*c400*/  MOV R2, 0x20 ;  /* 0x0000002000027802 */ /* 0x000fe20000000f00 */
[----:B----4-:R-:W-:Y:S01]  /*c410*/  @UP1 UIMAD UR16, UR8, UR9, URZ ;  /* 0x00000009081012a4 */ /* 0x010fe2000f8e02ff */
[----:B------:R-:W-:Y:S02]  /*c420*/  FSETP.NE.FTZ.AND P3, PT, R6, RZ, PT ;  /* 0x000000ff0600720b */ /* 0x000fe40003f75000 */
[C---:B------:R-:W-:Y:S01]  /*c430*/  LOP3.LUT P2, RZ, R4.reuse, 0x8, RZ, 0xc0, !PT ;  /* 0x0000000804ff7812 */ /* 0x040fe2000784c0ff */
[----:B------:R-:W3:Y:S01]  /*c440*/  MUFU.RCP R8, R6 ;  /* 0x0000000600087308 */ /* 0x000ee20000001000 */
[----:B------:R-:W-:Y:S02]  /*c450*/  MOV R5, 0x10 ;  /* 0x0000001000057802 */ /* 0x000fe40000000f00 */
[----:B------:R-:W-:Y:S02]  /*c460*/  LOP3.LUT P0, RZ, R4, 0x4, RZ, 0xc0, !PT ;  /* 0x0000000404ff7812 */ /* 0x000fe4000780c0ff */
[----:B------:R-:W-:-:S02]  /*c470*/  LEA R9, R0, UR6, 0x1 ;  /* 0x0000000600097c11 */ /* 0x000fc4000f8e08ff */
[----:B------:R-:W-:Y:S01]  /*c480*/  SEL R2, R2, 0xffffffe0, !P2 ;  /* 0xffffffe002027807 */ /* 0x000fe20005000000 */
[----:B-1----:R-:W-:Y:S01]  /*c490*/  @UP3 UIMAD.WIDE.U32 UR20, UR13, UR4, URZ ;  /* 0x000000040d1432a5 */ /* 0x002fe2000f8e00ff */
[----:B------:R-:W-:Y:S02]  /*c4a0*/  SEL R5, R5, 0xfffffff0, !P0 ;  /* 0xfffffff005057807 */ /* 0x000fe40004000000 */
[----:B--2---:R-:W-:Y:S01]  /*c4b0*/  FSEL R10, R10, 1, P4 ;  /* 0x3f8000000a0a7808 */ /* 0x004fe20002000000 */
[----:B------:R-:W-:Y:S01]  /*c4c0*/  @UP3 UIMAD UR11, UR13, UR5, UR21 ;  /* 0x000000050d0b32a4 */ /* 0x000fe2000f8e0215 */
[C---:B------:R-:W-:Y:S01]  /*c4d0*/  IADD3 R15, PT, PT, R9.reuse, 0x40, RZ ;  /* 0x00000040090f7810 */ /* 0x040fe20007ffe0ff */
[----:B------:R-:W-:Y:S01]  /*c4e0*/  @!UP2 UIMAD UR13, UR7, UR9, URZ ;  /* 0x00000009070da2a4 */ /* 0x000fe2000f8e02ff */
[C---:B------:R-:W-:Y:S01]  /*c4f0*/  IADD3 R13, PT, PT, R9.reuse, R2, RZ ;  /* 0x00000002090d7210 */ /* 0x040fe20007ffe0ff */
[C---:B------:R-:W-:Y:S01]  /*c500*/  FMUL.FTZ R160, R10.reuse, R160 ;  /* 0x000000a00aa07220 */ /* 0x040fe20000410000 */
[----:B------:R-:W-:Y:S01]  /*c510*/  FMUL.FTZ R161, R10, R161 ;  /* 0x000000a10aa17220 */ /* 0x000fe20000410000 */
[----:B---3--:R-:W-:Y:S01]  /*c520*/  FSEL R8, R8, 1, P3 ;  /* 0x3f80000008087808 */ /* 0x008fe20001800000 */
[C---:B------:R-:W-:Y:S01]  /*c530*/  FMUL.FTZ R156, R10.reuse, R156 ;  /* 0x0000009c0a9c7220 */ /* 0x040fe20000410000 */
[C---:B------:R-:W-:Y:S01]  /*c540*/  FMUL.FTZ R157, R10.reuse, R157 ;  /* 0x0000009d0a9d7220 */ /* 0x040fe20000410000 */
[C---:B------:R-:W-:Y:S01]  /*c550*/  FMUL.FTZ R36, R10.reuse, R36 ;  /* 0x000000240a247220 */ /* 0x040fe20000410000 */
[----:B------:R-:W-:Y:S01]  /*c560*/  FMUL.FTZ R37, R10, R37 ;  /* 0x000000250a257220 */ /* 0x000fe20000410000 */
[C---:B------:R-:W-:Y:S01]  /*c570*/  FMUL.FTZ R162, R8.reuse, R162 ;  /* 0x000000a208a27220 */ /* 0x040fe20000410000 */
[C---:B------:R-:W-:Y:S01]  /*c580*/  FMUL.FTZ R163, R8.reuse, R163 ;  /* 0x000000a308a37220 */ /* 0x040fe20000410000 */
[C---:B------:R-:W-:Y:S01]  /*c590*/  FMUL.FTZ R158, R8.reuse, R158 ;  /* 0x0000009e089e7220 */ /* 0x040fe20000410000 */
[C---:B------:R-:W-:Y:S01]  /*c5a0*/  FMUL.FTZ R159, R8.reuse, R159 ;  /* 0x0000009f089f7220 */ /* 0x040fe20000410000 */
[C---:B------:R-:W-:Y:S01]  /*c5b0*/  FMUL.FTZ R38, R8.reuse, R38 ;  /* 0x0000002608267220 */ /* 0x040fe20000410000 */
[----:B------:R-:W-:Y:S01]  /*c5c0*/  FMUL.FTZ R39, R8, R39 ;  /* 0x0000002708277220 */ /* 0x000fe20000410000 */
        /* <DEDUP_REMOVED lines=8> */
[----:B------:R-:W-:Y:S01]  /*c650*/  @P1 IADD3 R15, PT, PT, R9, -0x40, RZ ;  /* 0xffffffc0090f1810 */ /* 0x000fe20007ffe0ff */
[C---:B------:R-:W-:Y:S01]  /*c660*/  FMUL.FTZ R48, R10.reuse, R48 ;  /* 0x000000300a307220 */ /* 0x040fe20000410000 */
[----:B------:R-:W-:Y:S01]  /*c670*/  FMUL.FTZ R49, R10, R49 ;  /* 0x000000310a317220 */ /* 0x000fe20000410000 */
[C---:B------:R-:W-:Y:S01]  /*c680*/  FMUL.FTZ R50, R8.reuse, R50 ;  /* 0x0000003208327220 */ /* 0x040fe20000410000 */
[----:B------:R-:W-:Y:S01]  /*c690*/  FMUL.FTZ R51, R8, R51 ;  /* 0x0000003308337220 */ /* 0x000fe20000410000 */
[----:B------:R-:W-:Y:S01]  /*c6a0*/  F2FP.BF16.F32.PACK_AB R160, R161, R160 ;  /* 0x000000a0a1a0723e */ /* 0x000fe200000010ff */
[C---:B------:R-:W-:Y:S01]  /*c6b0*/  FMUL.FTZ R52, R10.reuse, R52 ;  /* 0x000000340a347220 */ /* 0x040fe20000410000 */
[----:B------:R-:W-:Y:S01]  /*c6c0*/  F2FP.BF16.F32.PACK_AB R162, R163, R162 ;  /* 0x000000a2a3a2723e */ /* 0x000fe200000010ff */
[----:B------:R-:W-:Y:S01]  /*c6d0*/  FMUL.FTZ R53, R10, R53 ;  /* 0x000000350a357220 */ /* 0x000fe20000410000 */
[C---:B------:R-:W-:Y:S01]  /*c6e0*/  FMUL.FTZ R54, R8.reuse, R54 ;  /* 0x0000003608367220 */ /* 0x040fe20000410000 */
[----:B------:R-:W-:Y:S01]  /*c6f0*/  FMUL.FTZ R55, R8, R55 ;  /* 0x0000003708377220 */ /* 0x000fe20000410000 */
[----:B------:R-:W-:Y:S01]  /*c700*/  F2FP.BF16.F32.PACK_AB R156, R157, R156 ;  /* 0x0000009c9d9c723e */ /* 0x000fe200000010ff */
[C---:B------:R-:W-:Y:S01]  /*c710*/  FMUL.FTZ R56, R10.reuse, R56 ;  /* 0x000000380a387220 */ /* 0x040fe20000410000 */
[----:B------:R-:W-:Y:S01]  /*c720*/  F2FP.BF16.F32.PACK_AB R158, R159, R158 ;  /* 0x0000009e9f9e723e */ /* 0x000fe200000010ff */
[----:B------:R-:W-:Y:S01]  /*c730*/  FMUL.FTZ R57, R10, R57 ;  /* 0x000000390a397220 */ /* 0x000fe20000410000 */
[----:B------:R-:W-:Y:S01]  /*c740*/  IADD3 R11, PT, PT, R9, R5, RZ ;  /* 0x00000005090b7210 */ /* 0x000fe20007ffe0ff */
        /* <DEDUP_REMOVED lines=13> */
[----:B------:R-:W-:Y:S01]  /*c820*/  FMUL.FTZ R66, R8, R66 ;  /* 0x0000004208427220 */ /* 0x000fe20000410000 */
[----:B------:R-:W-:Y:S01]  /*c830*/  IADD3 R19, PT, PT, R2, R15, RZ ;  /* 0x0000000f02137210 */ /* 0x000fe20007ffe0ff */
        /* <DEDUP_REMOVED lines=8> */
[----:B------:R-:W-:Y:S01]  /*c8c0*/  STS [R9], R160 ;  /* 0x000000a009007388 */ /* 0x000fe20000000800 */
[----:B------:R-:W-:Y:S01]  /*c8d0*/  F2FP.BF16.F32.PACK_AB R50, R51, R50 ;  /* 0x000000323332723e */ /* 0x000fe200000010ff */
[C---:B------:R-:W-:Y:S01]  /*c8e0*/  FMUL.FTZ R72, R10.reuse, R72 ;  /* 0x000000480a487220 */ /* 0x040fe20000410000 */
[----:B------:R-:W-:Y:S01]  /*c8f0*/  IADD3 R21, PT, PT, R5, R15, RZ ;  /* 0x0000000f05157210 */ /* 0x000fe20007ffe0ff */
[----:B------:R-:W-:Y:S01]  /*c900*/  STS [R9+0x400], R162 ;  /* 0x000400a209007388 */ /* 0x000fe20000000800 */
[----:B------:R-:W-:Y:S01]  /*c910*/  FMUL.FTZ R73, R10, R73 ;  /* 0x000000490a497220 */ /* 0x000fe20000410000 */
[C---:B------:R-:W-:Y:S01]  /*c920*/  FMUL.FTZ R74, R8.reuse, R74 ;  /* 0x0000004a084a7220 */ /* 0x040fe20000410000 */
[----:B------:R-:W-:Y:S01]  /*c930*/  FMUL.FTZ R75, R8, R75 ;  /* 0x0000004b084b7220 */ /* 0x000fe20000410000 */
[----:B------:R-:W-:Y:S01]  /*c940*/  F2FP.BF16.F32.PACK_AB R52, R53, R52 ;  /* 0x000000343534723e */ /* 0x000fe200000010ff */
[----:B------:R-:W-:Y:S01]  /*c950*/  STS [R11], R156 ;  /* 0x0000009c0b007388 */ /* 0x000fe20000000800 */
[----:B------:R-:W-:Y:S01]  /*c960*/  F2FP.BF16.F32.PACK_AB R54, R55, R54 ;  /* 0x000000363736723e */ /* 0x000fe200000010ff */
[C---:B------:R-:W-:Y:S01]  /*c970*/  FMUL.FTZ R76, R10.reuse, R76 ;  /* 0x0000004c0a4c7220 */ /* 0x040fe20000410000 */
[----:B------:R-:W-:Y:S01]  /*c980*/  FMUL.FTZ R77, R10, R77 ;  /* 0x0000004d0a4d7220 */ /* 0x000fe20000410000 */
[----:B------:R-:W-:Y:S01]  /*c990*/  STS [R11+0x400], R158 ;  /* 0x0004009e0b007388 */ /* 0x000fe20000000800 */
        /* <DEDUP_REMOVED lines=52> */
[----:B------:R-:W-:Y:S01]  /*cce0*/  STS [R9+0x2000], R60 ;  /* 0x0020003c09007388 */ /* 0x000fe20000000800 */
        /* <DEDUP_REMOVED lines=98> */
[----:B------:R-:W-:Y:S01]  /*d310*/  F2FP.BF16.F32.PACK_AB R132, R133, R132 ;  /* 0x000000848584723e */ /* 0x000fe200000010ff */
[----:B------:R-:W-:Y:S01]  /*d320*/  STS [R15+0x4400], R110 ;  /* 0x0044006e0f007388 */ /* 0x000fe20000000800 */
[----:B------:R-:W-:Y:S01]  /*d330*/  F2FP.BF16.F32.PACK_AB R134, R135, R134 ;  /* 0x000000868786723e */ /* 0x000fe200000010ff */
        /* <DEDUP_REMOVED lines=12> */
[----:B------:R-:W1:Y:S01]  /*d400*/  @UP1 LDCU UR5, c[0x0][0x430] ;  /* 0x00008600ff0517ac */ /* 0x000e620008000800 */
[----:B------:R-:W-:Y:S01]  /*d410*/  F2FP.BF16.F32.PACK_AB R152, R153, R152 ;  /* 0x000000989998723e */ /* 0x000fe200000010ff */
[----:B------:R-:W-:Y:S01]  /*d420*/  STS [R19+0x4400], R118 ;  /* 0x0044007613007388 */ /* 0x000fe20000000800 */
[----:B------:R-:W-:Y:S01]  /*d430*/  F2FP.BF16.F32.PACK_AB R154, R155, R154 ;  /* 0x0000009a9b9a723e */ /* 0x000fe200000010ff */
[----:B------:R-:W-:Y:S01]  /*d440*/  @UP1 UMOV UR4, 0x1 ;  /* 0x0000000100041882 */ /* 0x000fe20000000000 */
[----:B------:R-:W-:Y:S01]  /*d450*/  SHF.L.U32 R12, R4, 0x3, RZ ;  /* 0x00000003040c7819 */ /* 0x000fe200000006ff */
[----:B------:R-:W-:Y:S01]  /*d460*/  STS [R5+0x4000], R120 ;  /* 0x0040007805007388 */ /* 0x000fe20000000800 */
[----:B------:R-:W-:Y:S01]  /*d470*/  F2FP.BF16.F32.PACK_AB R148, R149, R148 ;  /* 0x000000949594723e */ /* 0x000fe200000010ff */
[----:B------:R-:W-:Y:S01]  /*d480*/  @UP3 UMOV UR18, UR20 ;  /* 0x0000001400123c82 */ /* 0x000fe20008000000 */
[----:B------:R-:W-:Y:S01]  /*d490*/  F2FP.BF16.F32.PACK_AB R150, R151, R150 ;  /* 0x000000969796723e */ /* 0x000fe200000010ff */
[----:B------:R-:W-:Y:S01]  /*d4a0*/  STS [R5+0x4400], R122 ;  /* 0x0044007a05007388 */ /* 0x000fe20000000800 */
[----:B------:R-:W-:-:S03]  /*d4b0*/  USHF.R.S32.HI UR8, URZ, 0x1f, UR13 ;  /* 0x0000001fff087899 */ /* 0x000fc6000801140d */
[----:B------:R-:W-:Y:S04]  /*d4c0*/  STS [R9+0x6000], R124 ;  /* 0x0060007c09007388 */ /* 0x000fe80000000800 */
[----:B------:R2:W-:Y:S04]  /*d4d0*/  STS [R9+0x6400], R126 ;  /* 0x0064007e09007388 */ /* 0x0005e80000000800 */
[----:B------:R3:W-:Y:S04]  /*d4e0*/  STS [R11+0x6000], R128 ;  /* 0x006000800b007388 */ /* 0x0007e80000000800 */
[----:B------:R3:W-:Y:S04]  /*d4f0*/  STS [R11+0x6400], R130 ;  /* 0x006400820b007388 */ /* 0x0007e80000000800 */
[----:B------:R3:W-:Y:S04]  /*d500*/  STS [R13+0x6000], R132 ;  /* 0x006000840d007388 */ /* 0x0007e80000000800 */
[----:B------:R3:W-:Y:S04]  /*d510*/  STS [R13+0x6400], R134 ;  /* 0x006400860d007388 */ /* 0x0007e80000000800 */
[----:B------:R3:W-:Y:S04]  /*d520*/  STS [R17+0x6000], R136 ;  /* 0x0060008811007388 */ /* 0x0007e80000000800 */
[----:B------:R3:W-:Y:S01]  /*d530*/  STS [R17+0x6400], R138 ;  /* 0x0064008a11007388 */ /* 0x0007e20000000800 */
[----:B--2---:R-:W-:-:S03]  /*d540*/  LOP3.LUT R9, R12, 0x1f8, RZ, 0xc0, !PT ;  /* 0x000001f80c097812 */ /* 0x004fc600078ec0ff */
[----:B------:R3:W-:Y:S01]  /*d550*/  STS [R15+0x6000], R140 ;  /* 0x0060008c0f007388 */ /* 0x0007e20000000800 */
[----:B------:R-:W-:-:S03]  /*d560*/  LOP3.LUT R9, R9, 0x38, R4, 0x78, !PT ;  /* 0x0000003809097812 */ /* 0x000fc600078e7804 */
[----:B------:R3:W-:Y:S01]  /*d570*/  STS [R15+0x6400], R142 ;  /* 0x0064008e0f007388 */ /* 0x0007e20000000800 */
[----:B------:R-:W-:-:S03]  /*d580*/  LOP3.LUT R0, R9, 0x1e00, R12, 0xf8, !PT ;  /* 0x00001e0009007812 */ /* 0x000fc600078ef80c */
[----:B------:R3:W-:Y:S04]  /*d590*/  STS [R21+0x6000], R144 ;  /* 0x0060009015007388 */ /* 0x0007e80000000800 */
[----:B------:R3:W-:Y:S04]  /*d5a0*/  STS [R21+0x6400], R146 ;  /* 0x0064009215007388 */ /* 0x0007e80000000800 */
[----:B------:R3:W-:Y:S04]  /*d5b0*/  STS [R19+0x6000], R152 ;  /* 0x0060009813007388 */ /* 0x0007e80000000800 */
[----:B------:R3:W-:Y:S01]  /*d5c0*/  STS [R19+0x6400], R154 ;  /* 0x0064009a13007388 */ /* 0x0007e20000000800 */
[----:B-1----:R-:W-:Y:S05]  /*d5d0*/  BRA.U UP1, `(.L_x_28) ;  /* 0x0000000101207547 */ /* 0x002fea000b800000 */
[----:B------:R-:W-:Y:S01]  /*d5e0*/  UISETP.NE.AND UP1, UPT, UR10, URZ, UPT ;  /* 0x000000ff0a00728c */ /* 0x000fe2000bf25270 */
[----:B------:R-:W1:Y:S10]  /*d5f0*/  LDCU UR5, c[0x0][0x3e0] ;  /* 0x00007c00ff0577ac */ /* 0x000e740008000800 */
[----:B------:R-:W1:Y:S01]  /*d600*/  @UP1 LDCU UR4, c[0x0][0x454] ;  /* 0x00008a80ff0417ac */ /* 0x000e620008000800 */
[----:B------:R-:W2:Y:S01]  /*d610*/  @UP1 LDCU UR16, c[0x0][0x454] ;  /* 0x00008a80ff1017ac */ /* 0x000ea20008000800 */
[----:B-1----:R-:W-:-:S02]  /*d620*/  @UP1 UIMAD UR4, UR4, UR5, URZ ;  /* 0x00000005040412a4 */ /* 0x002fc4000f8e02ff */
[----:B------:R-:W-:-:S03]  /*d630*/  @!UP1 UIMAD UR4, UR9, UR5, URZ ;  /* 0x00000005090492a4 */ /* 0x000fc6000f8e02ff */
[----:B------:R-:W-:Y:S01]  /*d640*/  @UP1 UMOV UR5, 0x1 ;  /* 0x0000000100051882 */ /* 0x000fe20000000000 */
[----:B--2---:R-:W-:-:S08]  /*d650*/  @!UP1 UMOV UR5, 0x1 ;  /* 0x0000000100059882 */ /* 0x004fd00000000000 */
.L_x_28:
[----:B------:R-:W-:Y:S01]  /*d660*/  STS [R5+0x6000], R148 ;  /* 0x0060009405007388 */ /* 0x000fe20000000800 */
[----:B------:R-:W-:Y:S01]  /*d670*/  LEA R0, R0, UR6, 0x1 ;  /* 0x0000000600007c11 */ /* 0x000fe2000f8e08ff */
[----:B------:R-:W1:Y:S01]  /*d680*/  S2UR UR6, SR_CTAID.X ;  /* 0x00000000000679c3 */ /* 0x000e620000002500 */
[----:B------:R-:W2:Y:S01]  /*d690*/  @P4 MUFU.LG2 R7, R7 ;  /* 0x0000000700074308 */ /* 0x000ea20000000c00 */
[----:B------:R4:W-:Y:S01]  /*d6a0*/  STS [R5+0x6400], R150 ;  /* 0x0064009605007388 */ /* 0x0009e20000000800 */
[----:B------:R-:W-:Y:S01]  /*d6b0*/  UIMAD UR16, UR17, UR16, URZ ;  /* 0x00000010111072a4 */ /* 0x000fe2000f8e02ff */
[----:B------:R-:W-:Y:S01]  /*d6c0*/  LOP3.LUT P0, RZ, R4, 0x3, RZ, 0xc0, !PT ;  /* 0x0000000304ff7812 */ /* 0x000fe2000780c0ff */
[----:B------:R-:W-:-:S03]  /*d6d0*/  USEL UR13, UR13, URZ, UP0 ;  /* 0x000000ff0d0d7287 */ /* 0x000fc60008000000 */
[----:B------:R-:W-:Y:S01]  /*d6e0*/  BAR.SYNC.DEFER_BLOCKING 0x0 ;  /* 0x0000000000007b1d */ /* 0x000fe20000010000 */
[----:B------:R-:W-:Y:S01]  /*d6f0*/  @!UP0 UIMAD UR16, UR7, UR4, UR16 ;  /* 0x00000004071082a4 */ /* 0x000fe2000f8e0210 */
[----:B------:R-:W-:Y:S01]  /*d700*/  SHF.R.U32.HI R16, RZ, 0x1, R4 ;  /* 0x00000001ff107819 */ /* 0x000fe20000011604 */
[----:B------:R-:W-:Y:S01]  /*d710*/  USEL UR8, UR8, URZ, UP0 ;  /* 0x000000ff08087287 */ /* 0x000fe20008000000 */
[----:B------:R-:W-:Y:S01]  /*d720*/  IMAD.MOV.U32 R14, RZ, RZ, 0x7f800000 ;  /* 0x7f800000ff0e7424 */ /* 0x000fe200078e00ff */
[----:B------:R-:W-:-:S03]  /*d730*/  USHF.R.S32.HI UR7, URZ, 0x1f, UR16 ;  /* 0x0000001fff077899 */ /* 0x000fc60008011410 */
[----:B---3--:R-:W3:Y:S01]  /*d740*/  @P4 LDC R15, c[0x0][0x458] ;  /* 0x00011600ff0f4b82 */ /* 0x008ee20000000800 */
[----:B------:R-:W5:Y:S01]  /*d750*/  @P3 MUFU.LG2 R6, R6 ;  /* 0x0000000600063308 */ /* 0x000f620000000c00 */
[----:B------:R-:W3:Y:S01]  /*d760*/  S2R R24, SR_CTAID.X ;  /* 0x0000000000187919 */ /* 0x000ee20000002500 */
[----:B------:R-:W-:Y:S01]  /*d770*/  LOP3.LUT R16, R16, 0x30, RZ, 0xc0, !PT ;  /* 0x0000003010107812 */ /* 0x000fe200078ec0ff */
[----:B------:R-:W-:Y:S01]  /*d780*/  BSSY.RECONVERGENT B0, `(.L_x_29) ;  /* 0x0000021000007945 */ /* 0x000fe20003800200 */
[----:B------:R-:W-:Y:S02]  /*d790*/  IMAD.MOV.U32 R13, RZ, RZ, 0x7f800000 ;  /* 0x7f800000ff0d7424 */ /* 0x000fe400078e00ff */
[----:B--2---:R-:W-:Y:S01]  /*d7a0*/  @P4 FMUL.FTZ R7, R7, 0.69314718246459960938 ;  /* 0x3f31721807074820 */ /* 0x004fe20000410000 */
[----:B------:R-:W2:Y:S01]  /*d7b0*/  @P3 LDC R2, c[0x0][0x458] ;  /* 0x00011600ff023b82 */ /* 0x000ea20000000800 */
[----:B-1----:R-:W-:Y:S01]  /*d7c0*/  UIMAD UR9, UR6, UR5, URZ ;  /* 0x00000005060972a4 */ /* 0x002fe2000f8e02ff */
[----:B----4-:R-:W-:-:S03]  /*d7d0*/  SHF.R.U32.HI R5, RZ, 0x2, R4 ;  /* 0x00000002ff057819 */ /* 0x010fc60000011604 */
[----:B------:R-:W-:Y:S01]  /*d7e0*/  USHF.L.U32 UR9, UR9, 0x6, URZ ;  /* 0x0000000609097899 */ /* 0x000fe200080006ff */
[----:B------:R1:W4:Y:S01]  /*d7f0*/  LDS.128 R8, [R0+0x1800] ;  /* 0x0018000000087984 */ /* 0x0003220000000c00 */
[----:B-----5:R-:W-:Y:S02]  /*d800*/  @P3 FMUL.FTZ R6, R6, 0.69314718246459960938 ;  /* 0x3f31721806063820 */ /* 0x020fe40000410000 */
[----:B------:R-:W-:Y:S01]  /*d810*/  USHF.R.S32.HI UR4, URZ, 0x1f, UR9 ;  /* 0x0000001fff047899 */ /* 0x000fe20008011409 */
[----:B------:R-:W-:Y:S01]  /*d820*/  LOP3.LUT R5, R16, 0x7, R5, 0xf8, !PT ;  /* 0x0000000710057812 */ /* 0x000fe200078ef805 */
[----:B------:R-:W-:Y:S01]  /*d830*/  UIADD3 UR13, UP1, UP0, UR9, UR13, UR16 ;  /* 0x0000000d090d7290 */ /* 0x000fe2000f83e010 */
[----:B---3--:R-:W-:-:S03]  /*d840*/  @P4 FFMA.FTZ R14, R164, R15, R7 ;  /* 0x0000000fa40e4223 */ /* 0x008fc60000010007 */
[----:B------:R-:W-:Y:S01]  /*d850*/  UIADD3.X UR4, UPT, UPT, UR4, UR8, UR7, UP1, UP0 ;  /* 0x0000000804047290 */ /* 0x000fe20008fe0407 */
[----:B--2---:R-:W-:Y:S01]  /*d860*/  @P3 FFMA.FTZ R13, R3, R2, R6 ;  /* 0x00000002030d3223 */ /* 0x004fe20000010006 */
[----:B-1--4-:R-:W-:Y:S10]  /*d870*/  @P0 BRA `(.L_x_30) ;  /* 0x0000000000440947 */ /* 0x012ff40003800000 */
[C---:B------:R-:W-:Y:S01]  /*d880*/  VIADD R17, R5.reuse, 0x8 ;  /* 0x0000000805117836 */ /* 0x040fe20000000000 */
[----:B------:R-:W-:-:S04]  /*d890*/  ISETP.GE.AND P3, PT, R5, UR12, PT ;  /* 0x0000000c05007c0c */ /* 0x000fc8000bf66270 */
[----:B------:R-:W-:-:S09]  /*d8a0*/  ISETP.GE.AND P2, PT, R17, UR12, PT ;  /* 0x0000000c11007c0c */ /* 0x000fd2000bf46270 */
[----:B------:R-:W1:Y:S01]  /*d8b0*/  @!P3 LDC.64 R6, c[0x0][0x420] ;  /* 0x00010800ff06bb82 */ /* 0x000e620000000a00 */
[----:B------:R-:W-:-:S03]  /*d8c0*/  @!P3 IMAD R16, R5, UR5, RZ ;  /* 0x000000050510bc24 */ /* 0x000fc6000f8e02ff */
[----:B------:R-:W-:Y:S02]  /*d8d0*/  @!P2 IMAD R17, R17, UR5, RZ ;  /* 0x000000051111ac24 */ /* 0x000fe4000f8e02ff */
[C---:B------:R-:W-:Y:S02]  /*d8e0*/  @!P3 IADD3 R5, P1, PT, R16.reuse, UR13, RZ ;  /* 0x0000000d1005bc10 */ /* 0x040fe4000ff3e0ff */
[----:B------:R-:W2:Y:S01]  /*d8f0*/  @!P2 LDC.64 R2, c[0x0][0x420] ;  /* 0x00010800ff02ab82 */ /* 0x000ea20000000a00 */
[----:B------:R-:W-:Y:S02]  /*d900*/  @!P2 IADD3 R15, P0, PT, R17, UR13, RZ ;  /* 0x0000000d110fac10 */ /* 0x000fe4000ff1e0ff */
[----:B------:R-:W-:Y:S02]  /*d910*/  @!P3 LEA.HI.X.SX32 R16, R16, UR4, 0x1, P1 ;  /* 0x000000041010bc11 */ /* 0x000fe400088f0eff */
[----:B-1----:R-:W-:Y:S02]  /*d920*/  @!P3 LEA R18, P1, R5, R6, 0x2 ;  /* 0x000000060512b211 */ /* 0x002fe400078210ff */
[----:B------:R-:W-:-:S02]  /*d930*/  @!P2 LEA.HI.X.SX32 R6, R17, UR4, 0x1, P0 ;  /* 0x000000041106ac11 */ /* 0x000fc400080f0eff */
[----:B------:R-:W-:Y:S02]  /*d940*/  @!P3 LEA.HI.X R19, R5, R7, R16, 0x2, P1 ;  /* 0x000000070513b211 */ /* 0x000fe400008f1410 */
[----:B--2---:R-:W-:-:S03]  /*d950*/  @!P2 LEA R2, P0, R15, R2, 0x2 ;  /* 0x000000020f02a211 */ /* 0x004fc600078010ff */
[----:B------:R1:W-:Y:S01]  /*d960*/  @!P3 STG.E desc[UR14][R18.64], R14 ;  /* 0x0000000e1200b986 */ /* 0x0003e2000c10190e */
[----:B------:R-:W-:-:S05]  /*d970*/  @!P2 LEA.HI.X R3, R15, R3, R6, 0x2, P0 ;  /* 0x000000030f03a211 */ /* 0x000fca00000f1406 */
[----:B------:R1:W-:Y:S04]  /*d980*/  @!P2 STG.E desc[UR14][R2.64], R13 ;  /* 0x0000000d0200a986 */ /* 0x0003e8000c10190e */
.L_x_30:
[----:B------:R-:W-:Y:S05]  /*d990*/  BSYNC.RECONVERGENT B0 ;  /* 0x0000000000007941 */ /* 0x000fea0003800200 */
.L_x_29:
[----:B------:R-:W2:Y:S01]  /*d9a0*/  LDCU.64 UR4, c[0x0][0x410] ;  /* 0x00008200ff0477ac */ /* 0x000ea20008000a00 */
[----:B------:R-:W-:Y:S01]  /*d9b0*/  LOP3.LUT R12, R12, 0x38, RZ, 0xc0, !PT ;  /* 0x000000380c0c7812 */ /* 0x000fe200078ec0ff */
[----:B------:R3:W4:Y:S01]  /*d9c0*/  LDS.128 R20, [R0] ;  /* 0x0000000000147984 */ /* 0x0007220000000c00 */
[----:B-1----:R-:W-:Y:S01]  /*d9d0*/  SHF.R.U32.HI R2, RZ, 0x3, R4 ;  /* 0x00000003ff027819 */ /* 0x002fe20000011604 */
[----:B------:R-:W-:Y:S01]  /*d9e0*/  IMAD.MOV.U32 R3, RZ, RZ, RZ ;  /* 0x000000ffff037224 */ /* 0x000fe200078e00ff */
[----:B------:R-:W-:Y:S01]  /*d9f0*/  IADD3 R12, P0, PT, R12, UR18, RZ ;  /* 0x000000120c0c7c10 */ /* 0x000fe2000ff1e0ff */
[----:B------:R3:W1:Y:S01]  /*da00*/  LDS.128 R16, [R0+0x2000] ;  /* 0x0020000000107984 */ /* 0x0006620000000c00 */
[C---:B------:R-:W-:Y:S01]  /*da10*/  ISETP.GE.AND P3, PT, R2.reuse, UR12, PT ;  /* 0x0000000c02007c0c */ /* 0x040fe2000bf66270 */
[----:B------:R-:W-:Y:S01]  /*da20*/  VIADD R4, R2, 0x10 ;  /* 0x0000001002047836 */ /* 0x000fe20000000000 */
[----:B------:R-:W-:Y:S01]  /*da30*/  IADD3.X R13, PT, PT, RZ, UR11, RZ, P0, !PT ;  /* 0x0000000bff0d7c10 */ /* 0x000fe200087fe4ff */
[----:B------:R-:W-:Y:S01]  /*da40*/  IMAD.WIDE.U32 R24, R24, 0x40, R2 ;  /* 0x0000004018187825 */ /* 0x000fe200078e0002 */
[----:B------:R-:W-:Y:S01]  /*da50*/  IADD3 R3, PT, PT, R2, 0x20, RZ ;  /* 0x0000002002037810 */ /* 0x000fe20007ffe0ff */
[----:B------:R-:W-:Y:S01]  /*da60*/  BSSY.RECONVERGENT B0, `(.L_x_31) ;  /* 0x0000019000007945 */ /* 0x000fe20003800200 */
[----:B------:R-:W-:Y:S01]  /*da70*/  ISETP.GE.AND P2, PT, R4, UR12, PT ;  /* 0x0000000c04007c0c */ /* 0x000fe2000bf46270 */
[----:B------:R-:W-:Y:S01]  /*da80*/  VIADD R2, R2, 0x30 ;  /* 0x0000003002027836 */ /* 0x000fe20000000000 */
[----:B------:R3:W1:Y:S01]  /*da90*/  LDS.128 R4, [R0+0x6000] ;  /* 0x0060000000047984 */ /* 0x0006620000000c00 */
[----:B------:R-:W-:Y:S01]  /*daa0*/  ISETP.GE.AND P1, PT, R3, UR12, PT ;  /* 0x0000000c03007c0c */ /* 0x000fe2000bf26270 */
[----:B--2---:R-:W-:Y:S01]  /*dab0*/  IMAD.U32 R26, RZ, RZ, UR4 ;  /* 0x00000004ff1a7e24 */ /* 0x004fe2000f8e00ff */
[----:B------:R-:W-:-:S02]  /*dac0*/  MOV R29, UR5 ;  /* 0x00000005001d7c02 */ /* 0x000fc40008000f00 */
[----:B------:R-:W-:Y:S01]  /*dad0*/  ISETP.GE.AND P0, PT, R2, UR12, PT ;  /* 0x0000000c02007c0c */ /* 0x000fe2000bf06270 */
[----:B------:R-:W-:Y:S02]  /*dae0*/  IMAD.WIDE.U32 R26, R26, UR17, R12 ;  /* 0x000000111a1a7c25 */ /* 0x000fe4000f8e000c */
[----:B------:R3:W2:Y:S02]  /*daf0*/  LDS.128 R12, [R0+0x4000] ;  /* 0x00400000000c7984 */ /* 0x0006a40000000c00 */
[----:B------:R-:W-:Y:S01]  /*db00*/  IMAD R29, R29, UR17, R27 ;  /* 0x000000111d1d7c24 */ /* 0x000fe2000f8e021b */
[----:B------:R-:W-:Y:S07]  /*db10*/  @P3 BRA `(.L_x_32) ;  /* 0x0000000000343947 */ /* 0x000fee0003800000 */
[----:B------:R-:W5:Y:S01]  /*db20*/  LDCU.64 UR6, c[0x0][0x408] ;  /* 0x00008100ff0677ac */ /* 0x000f620008000a00 */
[----:B------:R-:W-:Y:S01]  /*db30*/  MOV R28, R26 ;  /* 0x0000001a001c7202 */ /* 0x000fe20000000f00 */
[----:B------:R-:W4:Y:S01]  /*db40*/  LDCU.64 UR4, c[0x0][0x3f0] ;  /* 0x00007e00ff0477ac */ /* 0x000f220008000a00 */
[----:B-----5:R-:W-:-:S03]  /*db50*/  IMAD R3, R25, UR6, RZ ;  /* 0x0000000619037c24 */ /* 0x020fc6000f8e02ff */
[----:B------:R-:W-:-:S04]  /*db60*/  IMAD.WIDE.U32 R30, R24, UR6, R28 ;  /* 0x00000006181e7c25 */ /* 0x000fc8000f8e001c */
[----:B------:R-:W-:Y:S01]  /*db70*/  IMAD R2, R24, UR7, R3 ;  /* 0x0000000718027c24 */ /* 0x000fe2000f8e0203 */
[----:B----4-:R-:W-:-:S04]  /*db80*/  LEA R32, P3, R30, UR4, 0x1 ;  /* 0x000000041e207c11 */ /* 0x010fc8000f8608ff */
[----:B------:R-:W-:-:S04]  /*db90*/  IADD3 R2, PT, PT, R2, R31, RZ ;  /* 0x0000001f02027210 */ /* 0x000fc80007ffe0ff */
[----:B------:R-:W-:-:S05]  /*dba0*/  LEA.HI.X R33, R30, UR5, R2, 0x1, P3 ;  /* 0x000000051e217c11 */ /* 0x000fca00098f0c02 */
[----:B------:R4:W-:Y:S04]  /*dbb0*/  STG.E.128 desc[UR14][R32.64], R20 ;  /* 0x0000001420007986 */ /* 0x0009e8000c101d0e */
[----:B-1----:R4:W-:Y:S04]  /*dbc0*/  STG.E.128 desc[UR14][R32.64+0x80], R16 ;  /* 0x0000801020007986 */ /* 0x0029e8000c101d0e */
[----:B--2---:R4:W-:Y:S04]  /*dbd0*/  STG.E.128 desc[UR14][R32.64+0x100], R12 ;  /* 0x0001000c20007986 */ /* 0x0049e8000c101d0e */
[----:B------:R4:W-:Y:S02]  /*dbe0*/  STG.E.128 desc[UR14][R32.64+0x180], R4 ;  /* 0x0001800420007986 */ /* 0x0009e4000c101d0e */
.L_x_32:
[----:B------:R-:W-:Y:S05]  /*dbf0*/  BSYNC.RECONVERGENT B0 ;  /* 0x0000000000007941 */ /* 0x000fea0003800200 */
.L_x_31:
[----:B----4-:R4:W3:Y:S01]  /*dc00*/  LDS.128 R20, [R0+0x800] ;  /* 0x0008000000147984 */ /* 0x0108e20000000c00 */
[----:B------:R-:W-:Y:S03]  /*dc10*/  BSSY.RECONVERGENT B0, `(.L_x_33) ;  /* 0x0000015000007945 */ /* 0x000fe60003800200 */
[----:B-1----:R4:W1:Y:S04]  /*dc20*/  LDS.128 R16, [R0+0x2800] ;  /* 0x0028000000107984 */ /* 0x0028680000000c00 */
[----:B--2---:R4:W2:Y:S04]  /*dc30*/  LDS.128 R12, [R0+0x4800] ;  /* 0x00480000000c7984 */ /* 0x0048a80000000c00 */
[----:B------:R4:W1:Y:S01]  /*dc40*/  LDS.128 R4, [R0+0x6800] ;  /* 0x0068000000047984 */ /* 0x0008620000000c00 */
[----:B------:R-:W-:Y:S05]  /*dc50*/  @P2 BRA `(.L_x_34) ;  /* 0x0000000000402947 */ /* 0x000fea0003800000 */
[----:B------:R-:W5:Y:S01]  /*dc60*/  LDCU.64 UR6, c[0x0][0x408] ;  /* 0x00008100ff0677ac */ /* 0x000f620008000a00 */
[----:B------:R-:W-:Y:S01]  /*dc70*/  IADD3 R3, P2, PT, R24, 0x10, RZ ;  /* 0x0000001018037810 */ /* 0x000fe20007f5e0ff */
[----:B------:R-:W-:Y:S01]  /*dc80*/  IMAD.MOV.U32 R30, RZ, RZ, R26 ;  /* 0x000000ffff1e7224 */ /* 0x000fe200078e001a */
[----:B------:R-:W-:Y:S01]  /*dc90*/  MOV R31, R29 ;  /* 0x0000001d001f7202 */ /* 0x000fe20000000f00 */
[----:B------:R-:W4:Y:S02]  /*dca0*/  LDCU.64 UR4, c[0x0][0x3f0] ;  /* 0x00007e00ff0477ac */ /* 0x000f240008000a00 */
[----:B------:R-:W-:-:S04]  /*dcb0*/  IMAD.X R2, RZ, RZ, R25, P2 ;  /* 0x000000ffff027224 */ /* 0x000fc800010e0619 */
[----:B-----5:R-:W-:Y:S02]  /*dcc0*/  IMAD R2, R2, UR6, RZ ;  /* 0x0000000602027c24 */ /* 0x020fe4000f8e02ff */
[----:B------:R-:W-:-:S04]  /*dcd0*/  IMAD.WIDE.U32 R30, R3, UR6, R30 ;  /* 0x00000006031e7c25 */ /* 0x000fc8000f8e001e */
[----:B------:R-:W-:Y:S01]  /*dce0*/  IMAD R2, R3, UR7, R2 ;  /* 0x0000000703027c24 */ /* 0x000fe2000f8e0202 */
[----:B----4-:R-:W-:-:S04]  /*dcf0*/  LEA R32, P2, R30, UR4, 0x1 ;  /* 0x000000041e207c11 */ /* 0x010fc8000f8408ff */
[----:B------:R-:W-:-:S04]  /*dd00*/  IADD3 R2, PT, PT, R2, R31, RZ ;  /* 0x0000001f02027210 */ /* 0x000fc80007ffe0ff */
[----:B------:R-:W-:-:S05]  /*dd10*/  LEA.HI.X R33, R30, UR5, R2, 0x1, P2 ;  /* 0x000000051e217c11 */ /* 0x000fca00090f0c02 */
[----:B---3--:R3:W-:Y:S04]  /*dd20*/  STG.E.128 desc[UR14][R32.64], R20 ;  /* 0x0000001420007986 */ /* 0x0087e8000c101d0e */
[----:B-1----:R3:W-:Y:S04]  /*dd30*/  STG.E.128 desc[UR14][R32.64+0x80], R16 ;  /* 0x0000801020007986 */ /* 0x0027e8000c101d0e */
[----:B--2---:R3:W-:Y:S04]  /*dd40*/  STG.E.128 desc[UR14][R32.64+0x100], R12 ;  /* 0x0001000c20007986 */ /* 0x0047e8000c101d0e */
[----:B------:R3:W-:Y:S02]  /*dd50*/  STG.E.128 desc[UR14][R32.64+0x180], R4 ;  /* 0x0001800420007986 */ /* 0x0007e4000c101d0e */
.L_x_34:
[----:B------:R-:W-:Y:S05]  /*dd60*/  BSYNC.RECONVERGENT B0 ;  /* 0x0000000000007941 */ /* 0x000fea0003800200 */
.L_x_33:
[----:B---3--:R3:W3:Y:S01]  /*dd70*/  LDS.128 R20, [R0+0x1000] ;  /* 0x0010000000147984 */ /* 0x0086e20000000c00 */
[----:B------:R-:W-:Y:S03]  /*dd80*/  BSSY.RECONVERGENT B0, `(.L_x_35) ;  /* 0x0000015000007945 */ /* 0x000fe60003800200 */
[----:B-1----:R1:W1:Y:S04]  /*dd90*/  LDS.128 R16, [R0+0x3000] ;  /* 0x0030000000107984 */ /* 0x0022680000000c00 */
[----:B--2---:R2:W1:Y:S04]  /*dda0*/  LDS.128 R12, [R0+0x5000] ;  /* 0x00500000000c7984 */ /* 0x0044680000000c00 */
        /* <DEDUP_REMOVED lines=16> */
[----:B------:R3:W-:Y:S04]  /*deb0*/  STG.E.128 desc[UR14][R32.64+0x100], R12 ;  /* 0x0001000c20007986 */ /* 0x0007e8000c101d0e */
[----:B------:R3:W-:Y:S02]  /*dec0*/  STG.E.128 desc[UR14][R32.64+0x180], R4 ;  /* 0x0001800420007986 */ /* 0x0007e4000c101d0e */
.L_x_36:
[----:B------:R-:W-:Y:S05]  /*ded0*/  BSYNC.RECONVERGENT B0 ;  /* 0x0000000000007941 */ /* 0x000fea0003800200 */
.L_x_35:
[----:B-1-3--:R1:W3:Y:S04]  /*dee0*/  LDS.128 R12, [R0+0x3800] ;  /* 0x00380000000c7984 */ /* 0x00a2e80000000c00 */
[----:B------:R1:W1:Y:S04]  /*def0*/  LDS.128 R4, [R0+0x5800] ;  /* 0x0058000000047984 */ /* 0x0002680000000c00 */
[----:B------:R1:W1:Y:S01]  /*df00*/  LDS.128 R16, [R0+0x7800] ;  /* 0x0078000000107984 */ /* 0x0002620000000c00 */
[----:B------:R-:W-:Y:S05]  /*df10*/  @P0 EXIT ;  /* 0x000000000000094d */ /* 0x000fea0003800000 */
[----:B------:R-:W5:Y:S01]  /*df20*/  LDCU.64 UR6, c[0x0][0x408] ;  /* 0x00008100ff0677ac */ /* 0x000f620008000a00 */
[----:B-12-4-:R-:W-:Y:S01]  /*df30*/  IADD3 R0, P0, PT, R24, 0x30, RZ ;  /* 0x0000003018007810 */ /* 0x016fe20007f1e0ff */
[----:B------:R-:W-:Y:S01]  /*df40*/  IMAD.MOV.U32 R20, RZ, RZ, R26 ;  /* 0x000000ffff147224 */ /* 0x000fe200078e001a */
[----:B------:R-:W-:Y:S01]  /*df50*/  MOV R21, R29 ;  /* 0x0000001d00157202 */ /* 0x000fe20000000f00 */
[----:B------:R-:W1:Y:S02]  /*df60*/  LDCU.64 UR4, c[0x0][0x3f0] ;  /* 0x00007e00ff0477ac */ /* 0x000e640008000a00 */
[----:B------:R-:W-:-:S04]  /*df70*/  IMAD.X R3, RZ, RZ, R25, P0 ;  /* 0x000000ffff037224 */ /* 0x000fc800000e0619 */
[----:B-----5:R-:W-:Y:S02]  /*df80*/  IMAD R3, R3, UR6, RZ ;  /* 0x0000000603037c24 */ /* 0x020fe4000f8e02ff */
[----:B------:R-:W-:-:S04]  /*df90*/  IMAD.WIDE.U32 R20, R0, UR6, R20 ;  /* 0x0000000600147c25 */ /* 0x000fc8000f8e0014 */
[----:B------:R-:W-:Y:S01]  /*dfa0*/  IMAD R3, R0, UR7, R3 ;  /* 0x0000000700037c24 */ /* 0x000fe2000f8e0203 */
[----:B-1----:R-:W-:-:S04]  /*dfb0*/  LEA R2, P0, R20, UR4, 0x1 ;  /* 0x0000000414027c11 */ /* 0x002fc8000f8008ff */
[----:B------:R-:W-:-:S04]  /*dfc0*/  IADD3 R3, PT, PT, R3, R21, RZ ;  /* 0x0000001503037210 */ /* 0x000fc80007ffe0ff */
[----:B------:R-:W-:-:S05]  /*dfd0*/  LEA.HI.X R3, R20, UR5, R3, 0x1, P0 ;  /* 0x0000000514037c11 */ /* 0x000fca00080f0c03 */
[----:B------:R-:W-:Y:S04]  /*dfe0*/  STG.E.128 desc[UR14][R2.64], R8 ;  /* 0x0000000802007986 */ /* 0x000fe8000c101d0e */
[----:B---3--:R-:W-:Y:S04]  /*dff0*/  STG.E.128 desc[UR14][R2.64+0x80], R12 ;  /* 0x0000800c02007986 */ /* 0x008fe8000c101d0e */
[----:B------:R-:W-:Y:S04]  /*e000*/  STG.E.128 desc[UR14][R2.64+0x100], R4 ;  /* 0x0001000402007986 */ /* 0x000fe8000c101d0e */
[----:B------:R-:W-:Y:S01]  /*e010*/  STG.E.128 desc[UR14][R2.64+0x180], R16 ;  /* 0x0001801002007986 */ /* 0x000fe2000c101d0e */
[----:B------:R-:W-:Y:S05]  /*e020*/  EXIT ;  /* 0x000000000000794d */ /* 0x000fea0003800000 */
.L_x_37:
[----:B------:R-:W-:-:S00]  /*e030*/  BRA `(.L_x_37) ;  /* 0xfffffffc00fc7947 */ /* 0x000fc0000383ffff */
[----:B------:R-:W-:-:S00]  /*e040*/  NOP ;  /* 0x0000000000007918 */ /* 0x000fc00000000000 */
        /* <DEDUP_REMOVED lines=11> */
.L_x_1183:


//--------------------- .text._ZN5flash16flash_fwd_kernelI23Flash_fwd_kernel_traitsILi256ELi64ELi64ELi4ELb0ELb0EN7cutlass10bfloat16_tE19Flash_kernel_traitsILi256ELi64ELi64ELi4ES3_EELb0ELb1ELb0ELb0ELb0ELb0ELb0ELb0EEEvNS_16Flash_fwd_paramsE --------------------------
	.section	.text._ZN5flash16flash_fwd_kernelI23Flash_fwd_kernel_traitsILi256ELi64ELi64ELi4ELb0ELb0EN7cutlass10bfloat16_tE19Flash_kernel_traitsILi256ELi64ELi64ELi4ES3_EELb0ELb1ELb0ELb0ELb0ELb0ELb0ELb0EEEvNS_16Flash_fwd_paramsE,"ax",@progbits
	.align	128
        .global         _ZN5flash16flash_fwd_kernelI23Flash_fwd_kernel_traitsILi256ELi64ELi64ELi4ELb0ELb0EN7cutlass10bfloat16_tE19Flash_kernel_traitsILi256ELi64ELi64ELi4ES3_EELb0ELb1ELb0ELb0ELb0ELb0ELb0ELb0EEEvNS_16Flash_fwd_paramsE
        .type           _ZN5flash16flash_fwd_kernelI23Flash_fwd_kernel_traitsILi256ELi64ELi64ELi4ELb0ELb0EN7cutlass10bfloat16_tE19Flash_kernel_traitsILi256ELi64ELi64ELi4ES3_EELb0ELb1ELb0ELb0ELb0ELb0ELb0ELb0EEEvNS_16Flash_fwd_paramsE,@function
        .size           _ZN5flash16flash_fwd_kernelI23Flash_fwd_kernel_traitsILi256ELi64ELi64ELi4ELb0ELb0EN7cutlass10bfloat16_tE19Flash_kernel_traitsILi256ELi64ELi64ELi4ES3_EELb0ELb1ELb0ELb0ELb0ELb0ELb0ELb0EEEvNS_16Flash_fwd_paramsE,(.L_x_1184 - _ZN5flash16flash_fwd_kernelI23Flash_fwd_kernel_traitsILi256ELi64ELi64ELi4ELb0ELb0EN7cutlass10bfloat16_tE19Flash_kernel_traitsILi256ELi64ELi64ELi4ES3_EELb0ELb1ELb0ELb0ELb0ELb0ELb0ELb0EEEvNS_16Flash_fwd_paramsE)
        .other          _ZN5flash16flash_fwd_kernelI23Flash_fwd_kernel_traitsILi256ELi64ELi64ELi4ELb0ELb0EN7cutlass10bfloat16_tE19Flash_kernel_traitsILi256ELi64ELi64ELi4ES3_EELb0ELb1ELb0ELb0ELb0ELb0ELb0ELb0EEEvNS_16Flash_fwd_paramsE,@"STO_CUDA_ENTRY STV_DEFAULT"
_ZN5flash16flash_fwd_kernelI23Flash_fwd_kernel_traitsILi256ELi64ELi64ELi4ELb0ELb0EN7cutlass10bfloat16_tE19Flash_kernel_traitsILi256ELi64ELi64ELi4ES3_EELb0ELb1ELb0ELb0ELb0ELb0ELb0ELb0EEEvNS_16Flash_fwd_paramsE:
.text._ZN5flash16flash_fwd_kernelI23Flash_fwd_kernel_traitsILi256ELi64ELi64ELi4ELb0ELb0EN7cutlass10bfloat16_tE19Flash_kernel_traitsILi256ELi64ELi64ELi4ES3_EELb0ELb1ELb0ELb0ELb0ELb0ELb0ELb0EEEvNS_16Flash_fwd_paramsE:
        /* <DEDUP_REMOVED lines=52> */
[----:B------:R-:W-:-:S02]  /*0340*/  UMOV UR13, URZ ;  /* 0x000000ff000d7c82 */ /* 0x000fc40008000000 */
[----:B------:R-:W-:Y:S01]  /*0350*/  UISETP.NE.AND.EX UP1, UPT, UR7, URZ, UPT, UP1 ;  /* 0x000000ff0700728c */ /* 0x000fe2000bf25310 */
[----:B------:R-:W2:Y:S01]  /*0360*/  @!UP0 LDCU UR6, c[0x0][0x43c] ;  /* 0x00008780ff0687ac */ /* 0x000ea20008000800 */
[----:B-1----:R-:W-:Y:S01]  /*0370*/  USHF.L.U32 UR21, UR8, 0x6, URZ ;  /* 0x0000000608157899 */ /* 0x002fe200080006ff */
[----:B--2---:R-:W-:Y:S02]  /*0380*/  @P4 R2UR UR18, R5 ;  /* 0x00000000051242ca */ /* 0x004fe400000e0000 */
[----:B---3--:R-:W-:-:S13]  /*0390*/  @P2 R2UR UR9, R2 ;  /* 0x00000000020922ca */ /* 0x008fda00000e0000 */
[----:B------:R-:W-:-:S04]  /*03a0*/  @UP4 UIADD3 UR25, UPT, UPT, UR9, -UR18, URZ ;  /* 0x8000001209194290 */ /* 0x000fc8000fffe0ff */
        /* <DEDUP_REMOVED lines=13> */
.L_x_38:
        /* <DEDUP_REMOVED lines=24> */
[----:B------:R-:W2:Y:S01]  /*0600*/  S2R R15, SR_CTAID.X ;  /* 0x00000000000f7919 */ /* 0x000ea20000002500 */
[----:B------:R-:W-:Y:S01]  /*0610*/  UISETP.NE.AND UP0, UPT, UR18, -0x1, UPT ;  /* 0xffffffff1200788c */ /* 0x000fe2000bf05270 */
[----:B------:R-:W3:Y:S10]  /*0620*/  LDCU.U8 UR11, c[0x0][0x548] ;  /* 0x0000a900ff0b77ac */ /* 0x000ef40008000000 */
[----:B------:R-:W4:Y:S01]  /*0630*/  @!UP0 LDCU.64 UR8, c[0x0][0x400] ;  /* 0x00008000ff0887ac */ /* 0x000f220008000a00 */
[----:B-1----:R-:W-:Y:S01]  /*0640*/  UISETP.NE.AND UP1, UPT, UR4, URZ, UPT ;  /* 0x000000ff0400728c */ /* 0x002fe2000bf25270 */
[----:B------:R-:W1:Y:S10]  /*0650*/  @UP0 LDCU.64 UR6, c[0x0][0x408] ;  /* 0x00008100ff0607ac */ /* 0x000e740008000a00 */
[----:B------:R-:W5:Y:S01]  /*0660*/  @UP1 LDCU.64 UR4, c[0x0][0x430] ;  /* 0x00008600ff0417ac */ /* 0x000f620008000a00 */
[----:B----4-:R-:W-:Y:S01]  /*0670*/  @!UP0 UIMAD.WIDE.U32 UR14, UR12, UR8, URZ ;  /* 0x000000080c0e82a5 */ /* 0x010fe2000f8e00ff */
[----:B------:R-:W-:-:S03]  /*0680*/  @UP1 UMOV UR10, 0x1 ;  /* 0x00000001000a1882 */ /* 0x000fc60000000000 */
[----:B------:R-:W-:Y:S02]  /*0690*/  @!UP0 UIMAD UR9, UR12, UR9, UR15 ;  /* 0x000000090c0982a4 */ /* 0x000fe4000f8e020f */
[----:B-1----:R-:W-:Y:S01]  /*06a0*/  @UP0 UIMAD.WIDE.U32 UR16, UR18, UR6, URZ ;  /* 0x00000006121002a5 */ /* 0x002fe2000f8e00ff */
[----:B------:R-:W1:Y:S03]  /*06b0*/  @UP1 LDCU UR6, c[0x0][0x430] ;  /* 0x00008600ff0617ac */ /* 0x000e660008000800 */
[----:B------:R-:W-:Y:S02]  /*06c0*/  @UP0 UIMAD UR9, UR18, UR7, UR17 ;  /* 0x00000007120902a4 */ /* 0x000fe4000f8e0211 */
[----:B-----5:R-:W-:Y:S01]  /*06d0*/  @UP1 UIMAD UR8, UR4, UR5, URZ ;  /* 0x00000005040812a4 */ /* 0x020fe2000f8e02ff */
[----:B------:R-:W-:Y:S01]  /*06e0*/  @UP0 UMOV UR14, UR16 ;  /* 0x00000010000e0c82 */ /* 0x000fe20008000000 */
[----:B--23--:R-:W-:Y:S10]  /*06f0*/  BRA.U UP1, `(.L_x_40) ;  /* 0x0000000101287547 */ /* 0x00cff4000b800000 */
[----:B------:R-:W-:Y:S01]  /*0700*/  UISETP.NE.AND UP0, UPT, UR11, URZ, UPT ;  /* 0x000000ff0b00728c */ /* 0x000fe2000bf05270 */
[----:B------:R-:W2:Y:S10]  /*0710*/  LDCU UR5, c[0x0][0x3e0] ;  /* 0x00007c00ff0577ac */ /* 0x000eb40008000800 */
[----:B------:R-:W2:Y:S01]  /*0720*/  @UP0 LDCU UR10, c[0x0][0x454] ;  /* 0x00008a80ff0a07ac */ /* 0x000ea20008000800 */
[----:B------:R-:W3:Y:S01]  /*0730*/  @!UP0 LDCU UR4, c[0x0][0x434] ;  /* 0x00008680ff0487ac */ /* 0x000ee20008000800 */
[----:B------:R-:W4:Y:S01]  /*0740*/  @UP0 LDCU UR8, c[0x0][0x454] ;  /* 0x00008a80ff0807ac */ /* 0x000f220008000800 */
[----:B-1----:R-:W-:Y:S01]  /*0750*/  @UP0 UMOV UR6, 0x1 ;  /* 0x0000000100060882 */ /* 0x002fe20000000000 */
[----:B----4-:R-:W4:Y:S01]  /*0760*/  @!UP0 LDCU UR8, c[0x0][0x434] ;  /* 0x00008680ff0887ac */ /* 0x010f220008000800 */
[----:B------:R-:W-:Y:S01]  /*0770*/  @!UP0 UMOV UR6, 0x1 ;  /* 0x0000000100068882 */ /* 0x000fe20000000000 */
[----:B--2---:R-:W-:-:S02]  /*0780*/  @UP0 UIMAD UR10, UR10, UR5, URZ ;  /* 0x000000050a0a02a4 */ /* 0x004fc4000f8e02ff */
[----:B---3--:R-:W-:-:S12]  /*0790*/  @!UP0 UIMAD UR10, UR4, UR5, URZ ;  /* 0x00000005040a82a4 */ /* 0x008fd8000f8e02ff */
.L_x_40:
[----:B------:R-:W2:Y:S01]  /*07a0*/  LDCU UR7, c[0x0][0x434] ;  /* 0x00008680ff0777ac */ /* 0x000ea20008000800 */
[----:B------:R-:W-:Y:S01]  /*07b0*/  IMAD.SHL.U32 R0, R214, 0x8, RZ ;  /* 0x00000008d6007824 */ /* 0x000fe200078e00ff */
[----:B------:R-:W-:Y:S01]  /*07c0*/  SHF.R.U32.HI R214, RZ, 0x3, R214 ;  /* 0x00000003ffd67819 */ /* 0x000fe200000116d6 */
[----:B------:R-:W-:Y:S01]  /*07d0*/  IMAD.MOV.U32 R215, RZ, RZ, RZ ;  /* 0x000000ffffd77224 */ /* 0x000fe200078e00ff */
[----:B------:R-:W3:Y:S01]  /*07e0*/  LDCU.64 UR4, c[0x0][0x410] ;  /* 0x00008200ff0477ac */ /* 0x000ee20008000a00 */
[----:B------:R-:W-:Y:S01]  /*07f0*/  BSSY.RECONVERGENT B0, `(.L_x_41) ;  /* 0x0000034000007945 */ /* 0x000fe20003800200 */
[----:B------:R-:W-:Y:S01]  /*0800*/  LOP3.LUT R0, R0, 0x38, RZ, 0xc0, !PT ;  /* 0x0000003800007812 */ /* 0x000fe200078ec0ff */
[C---:B------:R-:W-:Y:S01]  /*0810*/  VIADD R6, R214.reuse, 0x10 ;  /* 0x00000010d6067836 */ /* 0x040fe20000000000 */
[----:B------:R-:W-:Y:S01]  /*0820*/  UISETP.NE.AND UP1, UPT, UR11, URZ, !UP1 ;  /* 0x000000ff0b00728c */ /* 0x000fe2000cf25270 */
[----:B------:R-:W-:Y:S01]  /*0830*/  VIADD R5, R214, 0x20 ;  /* 0x00000020d6057836 */ /* 0x000fe20000000000 */
[----:B------:R-:W-:Y:S01]  /*0840*/  IADD3 R2, P0, PT, R0, UR14, RZ ;  /* 0x0000000e00027c10 */ /* 0x000fe2000ff1e0ff */
[----:B------:R-:W-:Y:S01]  /*0850*/  UIADD3 UR25, UPT, UPT, -UR21, UR25, URZ ;  /* 0x0000001915197290 */ /* 0x000fe2000fffe1ff */
[----:B------:R-:W-:Y:S01]  /*0860*/  IMAD.WIDE.U32 R14, R15, 0x40, R214 ;  /* 0x000000400f0e7825 */ /* 0x000fe200078e00d6 */
[----:B------:R-:W-:Y:S01]  /*0870*/  UISETP.NE.AND UP0, UPT, UR18, -0x1, UPT ;  /* 0xffffffff1200788c */ /* 0x000fe2000bf05270 */
[C---:B------:R-:W-:Y:S01]  /*0880*/  IADD3 R4, PT, PT, R214.reuse, 0x30, RZ ;  /* 0x00000030d6047810 */ /* 0x040fe20007ffe0ff */
[----:B----4-:R-:W-:Y:S01]  /*0890*/  UIMAD UR8, UR26, UR8, URZ ;  /* 0x000000081a0872a4 */ /* 0x010fe2000f8e02ff */
[----:B------:R-:W-:Y:S01]  /*08a0*/  IMAD.X R3, RZ, RZ, UR9, P0 ;  /* 0x00000009ff037e24 */ /* 0x000fe200080e06ff */
[----:B------:R-:W-:Y:S01]  /*08b0*/  ISETP.GE.AND P0, PT, R214, UR25, PT ;  /* 0x00000019d6007c0c */ /* 0x000fe2000bf06270 */
[----:B--2---:R-:W-:Y:S01]  /*08c0*/  UIMAD UR7, UR12, UR7, URZ ;  /* 0x000000070c0772a4 */ /* 0x004fe2000f8e02ff */
[----:B------:R-:W-:Y:S01]  /*08d0*/  ISETP.GE.AND P2, PT, R6, UR25, PT ;  /* 0x0000001906007c0c */ /* 0x000fe2000bf46270 */
[----:B-1----:R-:W-:Y:S01]  /*08e0*/  UIMAD UR21, UR21, UR6, URZ ;  /* 0x00000006151572a4 */ /* 0x002fe2000f8e02ff */
[----:B------:R-:W-:Y:S01]  /*08f0*/  ISETP.GE.AND P1, PT, R5, UR25, PT ;  /* 0x0000001905007c0c */ /* 0x000fe2000bf26270 */
[----:B------:R-:W-:Y:S01]  /*0900*/  USEL UR7, UR7, UR18, !UP0 ;  /* 0x0000001207077287 */ /* 0x000fe2000c000000 */
[----:B---3--:R-:W-:Y:S01]  /*0910*/  IMAD.U32 R10, RZ, RZ, UR4 ;  /* 0x00000004ff0a7e24 */ /* 0x008fe2000f8e00ff */
[----:B------:R-:W-:Y:S01]  /*0920*/  @!UP1 UIMAD UR8, UR12, UR10, UR8 ;  /* 0x0000000a0c0892a4 */ /* 0x000fe2000f8e0208 */
[----:B------:R-:W-:Y:S01]  /*0930*/  MOV R13, UR5 ;  /* 0x00000005000d7c02 */ /* 0x000fe20008000f00 */
[----:B------:R-:W-:Y:S01]  /*0940*/  USHF.R.S32.HI UR4, URZ, 0x1f, UR7 ;  /* 0x0000001fff047899 */ /* 0x000fe20008011407 */
[----:B------:R-:W-:Y:S01]  /*0950*/  IMAD.WIDE.U32 R10, R10, UR26, R2 ;  /* 0x0000001a0a0a7c25 */ /* 0x000fe2000f8e0002 */
[----:B------:R-:W-:Y:S01]  /*0960*/  USEL UR7, UR7, URZ, UP1 ;  /* 0x000000ff07077287 */ /* 0x000fe20008800000 */
[C---:B------:R-:W-:Y:S01]  /*0970*/  LOP3.LUT R9, R0.reuse, 0x40, RZ, 0xfc, !PT ;  /* 0x0000004000097812 */ /* 0x040fe200078efcff */
[----:B------:R-:W-:Y:S01]  /*0980*/  USEL UR4, UR4, URZ, UP1 ;  /* 0x000000ff04047287 */ /* 0x000fe20008800000 */
[----:B------:R-:W-:Y:S01]  /*0990*/  IMAD R13, R13, UR26, R11 ;  /* 0x0000001a0d0d7c24 */ /* 0x000fe2000f8e020b */
[----:B------:R-:W-:Y:S01]  /*09a0*/  USHF.R.S32.HI UR10, URZ, 0x1f, UR21 ;  /* 0x0000001fff0a7899 */ /* 0x000fe20008011415 */
[C---:B------:R-:W-:Y:S01]  /*09b0*/  LOP3.LUT R8, R0.reuse, 0x80, RZ, 0xfc, !PT ;  /* 0x0000008000087812 */ /* 0x040fe200078efcff */
[----:B------:R-:W-:Y:S01]  /*09c0*/  USHF.R.S32.HI UR5, URZ, 0x1f, UR8 ;  /* 0x0000001fff057899 */ /* 0x000fe20008011408 */
[----:B------:R-:W-:Y:S01]  /*09d0*/  LOP3.LUT R7, R0, 0xc0, RZ, 0xfc, !PT ;  /* 0x000000c000077812 */ /* 0x000fe200078efcff */
[----:B------:R-:W-:-:S04]  /*09e0*/  UIADD3 UR7, UP1, UP0, UR21, UR7, UR8 ;  /* 0x0000000715077290 */ /* 0x000fc8000f83e008 */
[----:B------:R-:W-:Y:S01]  /*09f0*/  UIADD3.X UR10, UPT, UPT, UR10, UR4, UR5, UP1, UP0 ;  /* 0x000000040a0a7290 */ /* 0x000fe20008fe0405 */
[----:B------:R-:W-:Y:S11]  /*0a00*/  @P0 BRA `(.L_x_42) ;  /* 0x0000000000480947 */ /* 0x000ff60003800000 */
[----:B------:R-:W1:Y:S01]  /*0a10*/  LDCU.64 UR4, c[0x0][0x408] ;  /* 0x00008100ff0477ac */ /* 0x000e620008000a00 */
[----:B------:R-:W-:Y:S01]  /*0a20*/  IMAD.MOV.U32 R12, RZ, RZ, R10 ;  /* 0x000000ffff0c7224 */ /* 0x000fe200078e000a */
[----:B------:R-:W2:Y:S01]  /*0a30*/  LDCU UR11, c[0x0][0x440] ;  /* 0x00008800ff0b77ac */ /* 0x000ea20008000800 */
[----:B------:R-:W3:Y:S01]  /*0a40*/  LDCU.64 UR8, c[0x0][0x3f0] ;  /* 0x00007e00ff0877ac */ /* 0x000ee20008000a00 */
[----:B-1----:R-:W-:Y:S02]  /*0a50*/  IMAD R3, R15, UR4, RZ ;  /* 0x000000040f037c24 */ /* 0x002fe4000f8e02ff */
[----:B------:R-:W-:Y:S01]  /*0a60*/  IMAD.WIDE.U32 R16, R14, UR4, R12 ;  /* 0x000000040e107c25 */ /* 0x000fe2000f8e000c */
[----:B--2---:R-:W-:-:S03]  /*0a70*/  ISETP.GE.AND P6, PT, R0, UR11, PT ;  /* 0x0000000b00007c0c */ /* 0x004fc6000bfc6270 */
[----:B------:R-:W-:Y:S01]  /*0a80*/  IMAD R2, R14, UR5, R3 ;  /* 0x000000050e027c24 */ /* 0x000fe2000f8e0203 */
[----:B------:R-:W-:Y:S02]  /*0a90*/  ISETP.GE.AND P5, PT, R9, UR11, PT ;  /* 0x0000000b09007c0c */ /* 0x000fe4000bfa6270 */
[----:B------:R-:W-:Y:S01]  /*0aa0*/  ISETP.GE.AND P4, PT, R8, UR11, PT ;  /* 0x0000000b08007c0c */ /* 0x000fe2000bf86270 */
[----:B------:R-:W-:Y:S01]  /*0ab0*/  IMAD.IADD R2, R17, 0x1, R2 ;  /* 0x0000000111027824 */ /* 0x000fe200078e0202 */
[----:B------:R-:W-:Y:S02]  /*0ac0*/  ISETP.GE.AND P3, PT, R7, UR11, PT ;  /* 0x0000000b07007c0c */ /* 0x000fe4000bf66270 */
[----:B---3--:R-:W-:-:S04]  /*0ad0*/  LEA R18, P0, R16, UR8, 0x1 ;  /* 0x0000000810127c11 */ /* 0x008fc8000f8008ff */
[----:B------:R-:W-:-:S05]  /*0ae0*/  LEA.HI.X R19, R16, UR9, R2, 0x1, P0 ;  /* 0x0000000910137c11 */ /* 0x000fca00080f0c02 */
[----:B------:R1:W-:Y:S04]  /*0af0*/  @!P6 STG.E.128 desc[UR22][R18.64], RZ ;  /* 0x000000ff1200e986 */ /* 0x0003e8000c101d16 */
[----:B------:R1:W-:Y:S04]  /*0b00*/  @!P5 STG.E.128 desc[UR22][R18.64+0x80], RZ ;  /* 0x000080ff1200d986 */ /* 0x0003e8000c101d16 */
[----:B------:R1:W-:Y:S04]  /*0b10*/  @!P4 STG.E.128 desc[UR22][R18.64+0x100], RZ ;  /* 0x000100ff1200c986 */ /* 0x0003e8000c101d16 */
[----:B------:R1:W-:Y:S02]  /*0b20*/  @!P3 STG.E.128 desc[UR22][R18.64+0x180], RZ ;  /* 0x000180ff1200b986 */ /* 0x0003e4000c101d16 */
.L_x_42:
[----:B------:R-:W-:Y:S05]  /*0b30*/  BSYNC.RECONVERGENT B0 ;  /* 0x0000000000007941 */ /* 0x000fea0003800200 */
.L_x_41:
[----:B------:R-:W-:Y:S01]  /*0b40*/  BSSY.RECONVERGENT B0, `(.L_x_43) ;  /* 0x0000018000007945 */ /* 0x000fe20003800200 */
[----:B------:R-:W-:-:S03]  /*0b50*/  ISETP.GE.AND P0, PT, R4, UR25, PT ;  /* 0x0000001904007c0c */ /* 0x000fc6000bf06270 */
[----:B------:R-:W-:Y:S10]  /*0b60*/  @P2 BRA `(.L_x_44) ;  /* 0x0000000000542947 */ /* 0x000ff40003800000 */
[----:B------:R-:W2:Y:S01]  /*0b70*/  LDCU.64 UR8, c[0x0][0x408] ;  /* 0x00008100ff0877ac */ /* 0x000ea20008000a00 */
[----:B------:R-:W-:Y:S01]  /*0b80*/  IADD3 R3, P2, PT, R14, 0x10, RZ ;  /* 0x000000100e037810 */ /* 0x000fe20007f5e0ff */
[----:B------:R-:W-:Y:S01]  /*0b90*/  IMAD.MOV.U32 R16, RZ, RZ, R10 ;  /* 0x000000ffff107224 */ /* 0x000fe200078e000a */
[----:B------:R-:W3:Y:S01]  /*0ba0*/  LDCU UR11, c[0x0][0x440] ;  /* 0x00008800ff0b77ac */ /* 0x000ee20008000800 */
[----:B------:R-:W-:Y:S02]  /*0bb0*/  IMAD.MOV.U32 R17, RZ, RZ, R13 ;  /* 0x000000ffff117224 */ /* 0x000fe400078e000d */
[----:B------:R-:W-:Y:S01]  /*0bc0*/  IMAD.X R2, RZ, RZ, R15, P2 ;  /* 0x000000ffff027224 */ /* 0x000fe200010e060f */
[----:B------:R-:W1:Y:S03]  /*0bd0*/  LDCU.64 UR4, c[0x0][0x3f0] ;  /* 0x00007e00ff0477ac */ /* 0x000e660008000a00 */
[----:B--2---:R-:W-:-:S02]  /*0be0*/  IMAD R2, R2, UR8, RZ ;  /* 0x0000000802027c24 */ /* 0x004fc4000f8e02ff */
[----:B------:R-:W-:Y:S01]  /*0bf0*/  IMAD.WIDE.U32 R16, R3, UR8, R16 ;  /* 0x0000000803107c25 */ /* 0x000fe2000f8e0010 */
[----:B---3--:R-:W-:-:S03]  /*0c00*/  ISETP.GE.AND P5, PT, R0, UR11, PT ;  /* 0x0000000b00007c0c */ /* 0x008fc6000bfa6270 */
[----:B------:R-:W-:Y:S01]  /*0c10*/  IMAD R2, R3, UR9, R2 ;  /* 0x0000000903027c24 */ /* 0x000fe2000f8e0202 */
[----:B------:R-:W-:Y:S02]  /*0c20*/  ISETP.GE.AND P4, PT, R9, UR11, PT ;  /* 0x0000000b09007c0c */ /* 0x000fe4000bf86270 */
[----:B------:R-:W-:Y:S01]  /*0c30*/  ISETP.GE.AND P3, PT, R8, UR11, PT ;  /* 0x0000000b08007c0c */ /* 0x000fe2000bf66270 */
[----:B------:R-:W-:Y:S01]  /*0c40*/  IMAD.IADD R2, R17, 0x1, R2 ;  /* 0x0000000111027824 */ /* 0x000fe200078e0202 */
[----:B------:R-:W-:Y:S02]  /*0c50*/  ISETP.GE.AND P2, PT, R7, UR11, PT ;  /* 0x0000000b07007c0c */ /* 0x000fe4000bf46270 */
[----:B-1----:R-:W-:-:S04]  /*0c60*/  LEA R18, P6, R16, UR4, 0x1 ;  /* 0x0000000410127c11 */ /* 0x002fc8000f8c08ff */
[----:B------:R-:W-:-:S05]  /*0c70*/  LEA.HI.X R19, R16, UR5, R2, 0x1, P6 ;  /* 0x0000000510137c11 */ /* 0x000fca000b0f0c02 */
[----:B------:R2:W-:Y:S04]  /*0c80*/  @!P5 STG.E.128 desc[UR22][R18.64], RZ ;  /* 0x000000ff1200d986 */ /* 0x0005e8000c101d16 */
[----:B------:R2:W-:Y:S04]  /*0c90*/  @!P4 STG.E.128 desc[UR22][R18.64+0x80], RZ ;  /* 0x000080ff1200c986 */ /* 0x0005e8000c101d16 */
[----:B------:R2:W-:Y:S04]  /*0ca0*/  @!P3 STG.E.128 desc[UR22][R18.64+0x100], RZ ;  /* 0x000100ff1200b986 */ /* 0x0005e8000c101d16 */
[----:B------:R2:W-:Y:S02]  /*0cb0*/  @!P2 STG.E.128 desc[UR22][R18.64+0x180], RZ ;  /* 0x000180ff1200a986 */ /* 0x0005e4000c101d16 */
.L_x_44:
[----:B------:R-:W-:Y:S05]  /*0cc0*/  BSYNC.RECONVERGENT B0 ;  /* 0x0000000000007941 */ /* 0x000fea0003800200 */
.L_x_43:
[----:B------:R-:W-:Y:S01]  /*0cd0*/  BSSY.RECONVERGENT B0, `(.L_x_45) ;  /* 0x0000018000007945 */ /* 0x000fe20003800200 */
[----:B------:R-:W-:-:S03]  /*0ce0*/  ISETP.NE.AND P3, PT, R0, RZ, PT ;  /* 0x000000ff0000720c */ /* 0x000fc60003f65270 */
[----:B------:R-:W-:Y:S10]  /*0cf0*/  @P1 BRA `(.L_x_46) ;  /* 0x0000000000541947 */ /* 0x000ff40003800000 */
[----:B------:R-:W3:Y:S01]  /*0d00*/  LDCU.64 UR8, c[0x0][0x408] ;  /* 0x00008100ff0877ac */ /* 0x000ee20008000a00 */
[----:B------:R-:W-:Y:S01]  /*0d10*/  IADD3 R3, P1, PT, R14, 0x20, RZ ;  /* 0x000000200e037810 */ /* 0x000fe20007f3e0ff */
[----:B------:R-:W-:Y:S01]  /*0d20*/  IMAD.MOV.U32 R16, RZ, RZ, R10 ;  /* 0x000000ffff107224 */ /* 0x000fe200078e000a */
[----:B------:R-:W4:Y:S01]  /*0d30*/  LDCU UR11, c[0x0][0x440] ;  /* 0x00008800ff0b77ac */ /* 0x000f220008000800 */
[----:B------:R-:W-:Y:S02]  /*0d40*/  IMAD.MOV.U32 R17, RZ, RZ, R13 ;  /* 0x000000ffff117224 */ /* 0x000fe400078e000d */
[----:B------:R-:W-:Y:S01]  /*0d50*/  IMAD.X R2, RZ, RZ, R15, P1 ;  /* 0x000000ffff027224 */ /* 0x000fe200008e060f */
[----:B------:R-:W1:Y:S03]  /*0d60*/  LDCU.64 UR4, c[0x0][0x3f0] ;  /* 0x00007e00ff0477ac */ /* 0x000e660008000a00 */
[----:B---3--:R-:W-:-:S02]  /*0d70*/  IMAD R2, R2, UR8, RZ ;  /* 0x0000000802027c24 */ /* 0x008fc4000f8e02ff */
[----:B------:R-:W-:Y:S01]  /*0d80*/  IMAD.WIDE.U32 R16, R3, UR8, R16 ;  /* 0x0000000803107c25 */ /* 0x000fe2000f8e0010 */
[----:B----4-:R-:W-:-:S03]  /*0d90*/  ISETP.GE.AND P5, PT, R0, UR11, PT ;  /* 0x0000000b00007c0c */ /* 0x010fc6000bfa6270 */
[----:B------:R-:W-:Y:S01]  /*0da0*/  IMAD R2, R3, UR9, R2 ;  /* 0x0000000903027c24 */ /* 0x000fe2000f8e0202 */
[----:B------:R-:W-:Y:S02]  /*0db0*/  ISETP.GE.AND P4, PT, R9, UR11, PT ;  /* 0x0000000b09007c0c */ /* 0x000fe4000bf86270 */
[----:B------:R-:W-:Y:S01]  /*0dc0*/  ISETP.GE.AND P2, PT, R8, UR11, PT ;  /* 0x0000000b08007c0c */ /* 0x000fe2000bf46270 */
[----:B------:R-:W-:Y:S01]  /*0dd0*/  IMAD.IADD R2, R17, 0x1, R2 ;  /* 0x0000000111027824 */ /* 0x000fe200078e0202 */
[----:B------:R-:W-:Y:S02]  /*0de0*/  ISETP.GE.AND P1, PT, R7, UR11, PT ;  /* 0x0000000b07007c0c */ /* 0x000fe4000bf26270 */
[----:B-12---:R-:W-:-:S04]  /*0df0*/  LEA R18, P6, R16, UR4, 0x1 ;  /* 0x0000000410127c11 */ /* 0x006fc8000f8c08ff */
[----:B------:R-:W-:-:S05]  /*0e00*/  LEA.HI.X R19, R16, UR5, R2, 0x1, P6 ;  /* 0x0000000510137c11 */ /* 0x000fca000b0f0c02 */
[----:B------:R3:W-:Y:S04]  /*0e10*/  @!P5 STG.E.128 desc[UR22][R18.64], RZ ;  /* 0x000000ff1200d986 */ /* 0x0007e8000c101d16 */
[----:B------:R3:W-:Y:S04]  /*0e20*/  @!P4 STG.E.128 desc[UR22][R18.64+0x80], RZ ;  /* 0x000080ff1200c986 */ /* 0x0007e8000c101d16 */
[----:B------:R3:W-:Y:S04]  /*0e30*/  @!P2 STG.E.128 desc[UR22][R18.64+0x100], RZ ;  /* 0x000100ff1200a986 */ /* 0x0007e8000c101d16 */
[----:B------:R3:W-:Y:S02]  /*0e40*/  @!P1 STG.E.128 desc[UR22][R18.64+0x180], RZ ;  /* 0x000180ff12009986 */ /* 0x0007e4000c101d16 */
.L_x_46:
[----:B------:R-:W-:Y:S05]  /*0e50*/  BSYNC.RECONVERGENT B0 ;  /* 0x0000000000007941 */ /* 0x000fea0003800200 */
.L_x_45:
[----:B------:R-:W-:Y:S01]  /*0e60*/  BSSY.RECONVERGENT B0, `(.L_x_47) ;  /* 0x000001a000007945 */ /* 0x000fe20003800200 */
[----:B------:R-:W-:Y:S02]  /*0e70*/  ISETP.GE.OR P6, PT, R214, UR25, P3 ;  /* 0x00000019d6007c0c */ /* 0x000fe40009fc6670 */
[----:B------:R-:W-:Y:S02]  /*0e80*/  ISETP.GE.OR P5, PT, R6, UR25, P3 ;  /* 0x0000001906007c0c */ /* 0x000fe40009fa6670 */
[----:B------:R-:W-:Y:S02]  /*0e90*/  ISETP.GE.OR P4, PT, R5, UR25, P3 ;  /* 0x0000001905007c0c */ /* 0x000fe40009f86670 */
[----:B------:R-:W-:Y:S01]  /*0ea0*/  ISETP.GE.OR P3, PT, R4, UR25, P3 ;  /* 0x0000001904007c0c */ /* 0x000fe20009f66670 */
[----:B------:R-:W-:-:S12]  /*0eb0*/  @P0 BRA `(.L_x_48) ;  /* 0x0000000000500947 */ /* 0x000fd80003800000 */
[----:B------:R-:W4:Y:S01]  /*0ec0*/  LDCU.64 UR8, c[0x0][0x408] ;  /* 0x00008100ff0877ac */ /* 0x000f220008000a00 */
[----:B------:R-:W-:Y:S01]  /*0ed0*/  IADD3 R2, P0, PT, R14, 0x30, RZ ;  /* 0x000000300e027810 */ /* 0x000fe20007f1e0ff */
[----:B------:R-:W-:Y:S01]  /*0ee0*/  IMAD.MOV.U32 R11, RZ, RZ, R13 ;  /* 0x000000ffff0b7224 */ /* 0x000fe200078e000d */
[----:B------:R-:W5:Y:S03]  /*0ef0*/  LDCU UR11, c[0x0][0x440] ;  /* 0x00008800ff0b77ac */ /* 0x000f660008000800 */
[----:B------:R-:W-:Y:S01]  /*0f00*/  IMAD.X R3, RZ, RZ, R15, P0 ;  /* 0x000000ffff037224 */ /* 0x000fe200000e060f */
[----:B------:R-:W1:Y:S03]  /*0f10*/  LDCU.64 UR4, c[0x0][0x3f0] ;  /* 0x00007e00ff0477ac */ /* 0x000e660008000a00 */
[----:B----4-:R-:W-:-:S02]  /*0f20*/  IMAD R3, R3, UR8, RZ ;  /* 0x0000000803037c24 */ /* 0x010fc4000f8e02ff */
[----:B------:R-:W-:Y:S01]  /*0f30*/  IMAD.WIDE.U32 R10, R2, UR8, R10 ;  /* 0x00000008020a7c25 */ /* 0x000fe2000f8e000a */
[----:B-----5:R-:W-:-:S03]  /*0f40*/  ISETP.GE.AND P0, PT, R0, UR11, PT ;  /* 0x0000000b00007c0c */ /* 0x020fc6000bf06270 */
[----:B------:R-:W-:Y:S01]  /*0f50*/  IMAD R3, R2, UR9, R3 ;  /* 0x0000000902037c24 */ /* 0x000fe2000f8e0203 */
[----:B------:R-:W-:Y:S02]  /*0f60*/  ISETP.GE.AND P2, PT, R9, UR11, PT ;  /* 0x0000000b09007c0c */ /* 0x000fe4000bf46270 */
[----:B-1----:R-:W-:Y:S01]  /*0f70*/  LEA R2, P1, R10, UR4, 0x1 ;  /* 0x000000040a027c11 */ /* 0x002fe2000f8208ff */
[----:B------:R-:W-:-:S05]  /*0f80*/  IMAD.IADD R3, R11, 0x1, R3 ;  /* 0x000000010b037824 */ /* 0x000fca00078e0203 */
[----:B------:R-:W-:Y:S02]  /*0f90*/  LEA.HI.X R3, R10, UR5, R3, 0x1, P1 ;  /* 0x000000050a037c11 */ /* 0x000fe400088f0c03 */
[----:B------:R-:W-:-:S03]  /*0fa0*/  ISETP.GE.AND P1, PT, R8, UR11, PT ;  /* 0x0000000b08007c0c */ /* 0x000fc6000bf26270 */
[----:B------:R4:W-:Y:S01]  /*0fb0*/  @!P0 STG.E.128 desc[UR22][R2.64], RZ ;  /* 0x000000ff02008986 */ /* 0x0009e2000c101d16 */
[----:B------:R-:W-:-:S03]  /*0fc0*/  ISETP.GE.AND P0, PT, R7, UR11, PT ;  /* 0x0000000b07007c0c */ /* 0x000fc6000bf06270 */
[----:B------:R4:W-:Y:S06]  /*0fd0*/  @!P2 STG.E.128 desc[UR22][R2.64+0x80], RZ ;  /* 0x000080ff0200a986 */ /* 0x0009ec000c101d16 */
[----:B------:R4:W-:Y:S04]  /*0fe0*/  @!P1 STG.E.128 desc[UR22][R2.64+0x100], RZ ;  /* 0x000100ff02009986 */ /* 0x0009e8000c101d16 */
[----:B------:R4:W-:Y:S02]  /*0ff0*/  @!P0 STG.E.128 desc[UR22][R2.64+0x180], RZ ;  /* 0x000180ff02008986 */ /* 0x0009e4000c101d16 */
.L_x_48:
[----:B------:R-:W-:Y:S05]  /*1000*/  BSYNC.RECONVERGENT B0 ;  /* 0x0000000000007941 */ /* 0x000fea0003800200 */
.L_x_47:
[----:B------:R-:W-:Y:S04]  /*1010*/  BSSY.RECONVERGENT B0, `(.L_x_49) ;  /* 0x000000a000007945 */ /* 0x000fe80003800200 */
[----:B------:R-:W-:Y:S05]  /*1020*/  @P6 BRA `(.L_x_50) ;  /* 0x0000000000206947 */ /* 0x000fea0003800000 */
[----:B------:R-:W5:Y:S01]  /*1030*/  LDCU.64 UR4, c[0x0][0x420] ;  /* 0x00008400ff0477ac */ /* 0x000f620008000a00 */
[----:B------:R-:W-:Y:S02]  /*1040*/  IMAD R0, R214, UR6, RZ ;  /* 0x00000006d6007c24 */ /* 0x000fe4000f8e02ff */
[----:B------:R-:W-:-:S03]  /*1050*/  IMAD.MOV.U32 R7, RZ, RZ, 0x7f800000 ;  /* 0x7f800000ff077424 */ /* 0x000fc600078e00ff */
[----:B----4-:R-:W-:-:S04]  /*1060*/  IADD3 R3, P0, PT, R0, UR7, RZ ;  /* 0x0000000700037c10 */ /* 0x010fc8000ff1e0ff */
[----:B------:R-:W-:Y:S02]  /*1070*/  LEA.HI.X.SX32 R0, R0, UR10, 0x1, P0 ;  /* 0x0000000a00007c11 */ /* 0x000fe400080f0eff */
[----:B-----5:R-:W-:-:S04]  /*1080*/  LEA R2, P0, R3, UR4, 0x2 ;  /* 0x0000000403027c11 */ /* 0x020fc8000f8010ff */
[----:B------:R-:W-:-:S05]  /*1090*/  LEA.HI.X R3, R3, UR5, R0, 0x2, P0 ;  /* 0x0000000503037c11 */ /* 0x000fca00080f1400 */
[----:B------:R4:W-:Y:S04]  /*10a0*/  STG.E desc[UR22][R2.64], R7 ;  /* 0x0000000702007986 */ /* 0x0009e8000c101916 */
.L_x_50:
[----:B------:R-:W-:Y:S05]  /*10b0*/  BSYNC.RECONVERGENT B0 ;  /* 0x0000000000007941 */ /* 0x000fea0003800200 */
.L_x_49:
[----:B------:R-:W-:Y:S04]  /*10c0*/  BSSY.RECONVERGENT B0, `(.L_x_51) ;  /* 0x000000a000007945 */ /* 0x000fe80003800200 */
[----:B------:R-:W-:Y:S05]  /*10d0*/  @P5 BRA `(.L_x_52) ;  /* 0x0000000000205947 */ /* 0x000fea0003800000 */
[----:B------:R-:W5:Y:S01]  /*10e0*/  LDCU.64 UR4, c[0x0][0x420] ;  /* 0x00008400ff0477ac */ /* 0x000f620008000a00 */
[----:B------:R-:W-:Y:S02]  /*10f0*/  IMAD R0, R6, UR6, RZ ;  /* 0x0000000606007c24 */ /* 0x000fe4000f8e02ff */
[----:B----4-:R-:W-:-:S03]  /*1100*/  IMAD.MOV.U32 R7, RZ, RZ, 0x7f800000 ;  /* 0x7f800000ff077424 */ /* 0x010fc600078e00ff */
[----:B------:R-:W-:-:S04]  /*1110*/  IADD3 R3, P0, PT, R0, UR7, RZ ;  /* 0x0000000700037c10 */ /* 0x000fc8000ff1e0ff */
[----:B------:R-:W-:Y:S02]  /*1120*/  LEA.HI.X.SX32 R0, R0, UR10, 0x1, P0 ;  /* 0x0000000a00007c11 */ /* 0x000fe400080f0eff */
[----:B-----5:R-:W-:-:S04]  /*1130*/  LEA R2, P0, R3, UR4, 0x2 ;  /* 0x0000000403027c11 */ /* 0x020fc8000f8010ff */
[----:B------:R-:W-:-:S05]  /*1140*/  LEA.HI.X R3, R3, UR5, R0, 0x2, P0 ;  /* 0x0000000503037c11 */ /* 0x000fca00080f1400 */
[----:B------:R4:W-:Y:S04]  /*1150*/  STG.E desc[UR22][R2.64], R7 ;  /* 0x0000000702007986 */ /* 0x0009e8000c101916 */
.L_x_52:
[----:B------:R-:W-:Y:S05]  /*1160*/  BSYNC.RECONVERGENT B0 ;  /* 0x0000000000007941 */ /* 0x000fea0003800200 */
.L_x_51:
        /* <DEDUP_REMOVED lines=10> */
.L_x_54:
[----:B------:R-:W-:Y:S05]  /*1210*/  BSYNC.RECONVERGENT B0 ;  /* 0x0000000000007941 */ /* 0x000fea0003800200 */
.L_x_53:
[----:B------:R-:W-:Y:S05]  /*1220*/  @P3 EXIT ;  /* 0x000000000000394d */ /* 0x000fea0003800000 */
[----:B------:R-:W5:Y:S01]  /*1230*/  LDCU.64 UR4, c[0x0][0x420] ;  /* 0x00008400ff0477ac */ /* 0x000f620008000a00 */
[----:B------:R-:W-:Y:S02]  /*1240*/  IMAD R0, R4, UR6, RZ ;  /* 0x0000000604007c24 */ /* 0x000fe4000f8e02ff */
[----:B----4-:R-:W-:-:S03]  /*1250*/  IMAD.MOV.U32 R5, RZ, RZ, 0x7f800000 ;  /* 0x7f800000ff057424 */ /* 0x010fc600078e00ff */
[----:B------:R-:W-:-:S04]  /*1260*/  IADD3 R3, P0, PT, R0, UR7, RZ ;  /* 0x0000000700037c10 */ /* 0x000fc8000ff1e0ff */
[----:B------:R-:W-:Y:S02]  /*1270*/  LEA.HI.X.SX32 R0, R0, UR10, 0x1, P0 ;  /* 0x0000000a00007c11 */ /* 0x000fe400080f0eff */
[----:B-----5:R-:W-:-:S04]  /*1280*/  LEA R2, P0, R3, UR4, 0x2 ;  /* 0x0000000403027c11 */ /* 0x020fc8000f8010ff */
[----:B------:R-:W-:-:S05]  /*1290*/  LEA.HI.X R3, R3, UR5, R0, 0x2, P0 ;  /* 0x0000000503037c11 */ /* 0x000fca00080f1400 */
[----:B------:R-:W-:Y:S01]  /*12a0*/  STG.E desc[UR22][R2.64], R5 ;  /* 0x0000000502007986 */ /* 0x000fe2000c101916 */
[----:B------:R-:W-:Y:S05]  /*12b0*/  EXIT ;  /* 0x000000000000794d */ /* 0x000fea0003800000 */
.L_x_39:
[----:B------:R-:W-:Y:S02]  /*12c0*/  UISETP.NE.AND UP0, UPT, UR18, -0x1, UPT ;  /* 0xffffffff1200788c */ /* 0x000fe4000bf05270 */
[----:B------:R-:W-:-:S09]  /*12d0*/  UISETP.NE.AND UP1, UPT, UR14, -0x1, UPT ;  /* 0xffffffff0e00788c */ /* 0x000fd2000bf25270 */
[----:B------:R-:W1:Y:S01]  /*12e0*/  @!UP0 LDCU.64 UR6, c[0x0][0x398] ;  /* 0x00007300ff0687ac */ /* 0x000e620008000a00 */
[----:B------:R-:W2:Y:S01]  /*12f0*/  @UP0 LDCU.64 UR4, c[0x0][0x3b0] ;  /* 0x00007600ff0407ac */ /* 0x000ea20008000a00 */
[----:B-1----:R-:W-:Y:S02]  /*1300*/  @!UP0 UIMAD.WIDE.U32 UR28, UR12, UR6, URZ ;  /* 0x000000060c1c82a5 */ /* 0x002fe4000f8e00ff */
[----:B--2---:R-:W-:Y:S02]  /*1310*/  @UP0 UIMAD.WIDE.U32 UR8, UR18, UR4, URZ ;  /* 0x00000004120802a5 */ /* 0x004fe4000f8e00ff */
[----:B------:R-:W-:Y:S02]  /*1320*/  @!UP0 UIMAD UR27, UR12, UR7, UR29 ;  /* 0x000000070c1b82a4 */ /* 0x000fe4000f8e021d */
[----:B------:R-:W-:-:S03]  /*1330*/  @UP0 UIMAD UR27, UR18, UR5, UR9 ;  /* 0x00000005121b02a4 */ /* 0x000fc6000f8e0209 */
[----:B------:R-:W-:Y:S01]  /*1340*/  @UP0 UMOV UR28, UR8 ;  /* 0x00000008001c0c82 */ /* 0x000fe20008000000 */
[----:B------:R-:W-:Y:S08]  /*1350*/  BRA.U UP1, `(.L_x_55) ;  /* 0x00000001012c7547 */ /* 0x000ff0000b800000 */
        /* <DEDUP_REMOVED lines=10> */
[----:B------:R-:W-:Y:S05]  /*1400*/  BRA `(.L_x_56) ;  /* 0x0000000000147947 */ /* 0x000fea0003800000 */
.L_x_55:
[----:B------:R-:W1:Y:S01]  /*1410*/  LDCU.64 UR10, c[0x0][0x3b8] ;  /* 0x00007700ff0a77ac */ /* 0x000e620008000a00 */
[----:B------:R-:W-:-:S04]  /*1420*/  UIADD3 UR6, UPT, UPT, UR13, UR14, URZ ;  /* 0x0000000e0d067290 */ /* 0x000fc8000fffe0ff */
[----:B-1----:R-:W-:Y:S02]  /*1430*/  UIMAD.WIDE.U32 UR16, UR6, UR10, URZ ;  /* 0x0000000a061072a5 */ /* 0x002fe4000f8e00ff */
[----:B------:R-:W-:-:S04]  /*1440*/  UIMAD UR6, UR6, UR11, URZ ;  /* 0x0000000b060672a4 */ /* 0x000fc8000f8e02ff */
[----:B------:R-:W-:Y:S02]  /*1450*/  UIADD3 UR6, UPT, UPT, UR17, UR6, URZ ;  /* 0x0000000611067290 */ /* 0x000fe4000fffe0ff */
.L_x_56:
[----:B------:R-:W1:Y:S01]  /*1460*/  LDC R0, c[0x0][0x3e8] ;  /* 0x0000fa00ff007b82 */ /* 0x000e620000000800 */
[----:B------:R-:W2:Y:S01]  /*1470*/  S2R R2, SR_CTAID.Z ;  /* 0x0000000000027919 */ /* 0x000ea20000002700 */
[----:B-1----:R-:W-:-:S04]  /*1480*/  IABS R4, R0 ;  /* 0x0000000000047213 */ /* 0x002fc80000000000 */
[----:B------:R-:W1:Y:S01]  /*1490*/  I2F.RP R5, R4 ;  /* 0x0000000400057306 */ /* 0x000e620000209400 */
[----:B--2---:R-:W-:-:S07]  /*14a0*/  IABS R2, R2 ;  /* 0x0000000200027213 */ /* 0x004fce0000000000 */
[----:B-1----:R-:W1:Y:S02]  /*14b0*/  MUFU.RCP R6, R5 ;  /* 0x0000000500067308 */ /* 0x002e640000001000 */
[----:B-1----:R-:W-:-:S06]  /*14c0*/  VIADD R6, R6, 0xffffffe ;  /* 0x0ffffffe06067836 */ /* 0x002fcc0000000000 */
[----:B------:R-:W1:Y:S02]  /*14d0*/  F2I.FTZ.U32.TRUNC.NTZ R7, R6 ;  /* 0x0000000600077305 */ /* 0x000e64000021f000 */
[----:B-1----:R-:W-:Y:S01]  /*14e0*/  IMAD.MOV R3, RZ, RZ, -R7 ;  /* 0x000000ffff037224 */ /* 0x002fe200078e0a07 */
[----:B------:R-:W-:-:S03]  /*14f0*/  MOV R6, RZ ;  /* 0x000000ff00067202 */ /* 0x000fc60000000f00 */
[----:B------:R-:W-:-:S04]  /*1500*/  IMAD R3, R3, R4, RZ ;  /* 0x0000000403037224 */ /* 0x000fc800078e02ff */
[----:B------:R-:W-:-:S06]  /*1510*/  IMAD.HI.U32 R3, R7, R3, R6 ;  /* 0x0000000307037227 */ /* 0x000fcc00078e0006 */
[----:B------:R-:W-:-:S04]  /*1520*/  IMAD.HI.U32 R5, R3, R2, RZ ;  /* 0x0000000203057227 */ /* 0x000fc800078e00ff */
[----:B------:R-:W-:-:S04]  /*1530*/  IMAD.MOV R3, RZ, RZ, -R5 ;  /* 0x000000ffff037224 */ /* 0x000fc800078e0a05 */
[----:B------:R-:W-:Y:S01]  /*1540*/  IMAD R3, R4, R3, R2 ;  /* 0x0000000304037224 */ /* 0x000fe200078e0202 */
[----:B------:R-:W-:-:S04]  /*1550*/  LOP3.LUT R2, R0, UR26, RZ, 0x3c, !PT ;  /* 0x0000001a00027c12 */ /* 0x000fc8000f8e3cff */
[----:B------:R-:W-:Y:S02]  /*1560*/  ISETP.GT.U32.AND P1, PT, R4, R3, PT ;  /* 0x000000030400720c */ /* 0x000fe40003f24070 */
[----:B------:R-:W-:-:S11]  /*1570*/  ISETP.GE.AND P0, PT, R2, RZ, PT ;  /* 0x000000ff0200720c */ /* 0x000fd60003f06270 */
[-C--:B------:R-:W-:Y:S01]  /*1580*/  @!P1 IADD3 R3, PT, PT, R3, -R4.reuse, RZ ;  /* 0x8000000403039210 */ /* 0x080fe20007ffe0ff */
[----:B------:R-:W-:Y:S01]  /*1590*/  @!P1 VIADD R5, R5, 0x1 ;  /* 0x0000000105059836 */ /* 0x000fe20000000000 */
[----:B------:R-:W-:Y:S02]  /*15a0*/  ISETP.NE.AND P1, PT, R0, RZ, PT ;  /* 0x000000ff0000720c */ /* 0x000fe40003f25270 */
[----:B------:R-:W-:-:S13]  /*15b0*/  ISETP.GE.U32.AND P2, PT, R3, R4, PT ;  /* 0x000000040300720c */ /* 0x000fda0003f46070 */
[----:B------:R-:W-:-:S05]  /*15c0*/  @P2 IADD3 R5, PT, PT, R5, 0x1, RZ ;  /* 0x0000000105052810 */ /* 0x000fca0007ffe0ff */
[----:B------:R-:W-:-:S05]  /*15d0*/  IMAD.MOV.U32 R2, RZ, RZ, R5 ;  /* 0x000000ffff027224 */ /* 0x000fca00078e0005 */
[----:B------:R-:W-:Y:S02]  /*15e0*/  @!P0 IADD3 R2, PT, PT, -R2, RZ, RZ ;  /* 0x000000ff02028210 */ /* 0x000fe40007ffe1ff */
[----:B------:R-:W-:Y:S01]  /*15f0*/  @!P1 LOP3.LUT R2, RZ, R0, RZ, 0x33, !PT ;  /* 0x00000000ff029212 */ /* 0x000fe200078e33ff */
[----:B------:R-:W-:Y:S05]  /*1600*/  BRA.U UP1, `(.L_x_57) ;  /* 0x00000001012c7547 */ /* 0x000fea000b800000 */
        /* <DEDUP_REMOVED lines=11> */
.L_x_57:
[----:B------:R-:W1:Y:S01]  /*16c0*/  LDCU.64 UR8, c[0x0][0x3c0] ;  /* 0x00007800ff0877ac */ /* 0x000e620008000a00 */
[----:B------:R-:W-:-:S04]  /*16d0*/  UIADD3 UR13, UPT, UPT, UR13, UR14, URZ ;  /* 0x0000000e0d0d7290 */ /* 0x000fc8000fffe0ff */
[----:B-1----:R-:W-:Y:S02]  /*16e0*/  UIMAD.WIDE.U32 UR4, UR13, UR8, URZ ;  /* 0x000000080d0472a5 */ /* 0x002fe4000f8e00ff */
[----:B------:R-:W-:-:S04]  /*16f0*/  UIMAD UR13, UR13, UR9, URZ ;  /* 0x000000090d0d72a4 */ /* 0x000fc8000f8e02ff */
[----:B------:R-:W-:-:S12]  /*1700*/  UIADD3 UR14, UPT, UPT, UR5, UR13, URZ ;  /* 0x0000000d050e7290 */ /* 0x000fd8000fffe0ff */
.L_x_58:
[----:B------:R-:W-:Y:S01]  /*1710*/  IMAD.SHL.U32 R237, R214, 0x8, RZ ;  /* 0x00000008d6ed7824 */ /* 0x000fe200078e00ff */
[----:B------:R-:W-:Y:S01]  /*1720*/  SHF.R.U32.HI R4, RZ, 0x3, R214 ;  /* 0x00000003ff047819 */ /* 0x000fe200000116d6 */
[----:B------:R-:W1:Y:S01]  /*1730*/  S2R R9, SR_CTAID.X ;  /* 0x0000000000097919 */ /* 0x000e620000002500 */
[----:B------:R-:W2:Y:S01]  /*1740*/  LDCU.64 UR12, c[0x0][0x3c8] ;  /* 0x00007900ff0c77ac */ /* 0x000ea20008000a00 */
[----:B------:R-:W3:Y:S01]  /*1750*/  S2UR UR29, SR_CgaCtaId ;  /* 0x00000000001d79c3 */ /* 0x000ee20000008800 */
[C---:B------:R-:W-:Y:S01]  /*1760*/  LOP3.LUT R215, R237.reuse, 0x38, RZ, 0xc0, !PT ;  /* 0x00000038edd77812 */ /* 0x040fe200078ec0ff */
[----:B------:R-:W-:Y:S01]  /*1770*/  IMAD.MOV.U32 R5, RZ, RZ, RZ ;  /* 0x000000ffff057224 */ /* 0x000fe200078e00ff */
[----:B------:R-:W-:Y:S01]  /*1780*/  LOP3.LUT R7, R237, 0x1f8, RZ, 0xc0, !PT ;  /* 0x000001f8ed077812 */ /* 0x000fe200078ec0ff */
[----:B------:R-:W-:Y:S01]  /*1790*/  BSSY.RECONVERGENT B0, `(.L_x_59) ;  /* 0x0000054000007945 */ /* 0x000fe20003800200 */
[C---:B------:R-:W-:Y:S01]  /*17a0*/  IADD3 R16, P1, PT, R215.reuse, UR16, RZ ;  /* 0x00000010d7107c10 */ /* 0x040fe2000ff3e0ff */
[----:B------:R-:W4:Y:S01]  /*17b0*/  LDCU.64 UR16, c[0x0][0x388] ;  /* 0x00007100ff1077ac */ /* 0x000f220008000a00 */
[----:B------:R-:W-:-:S02]  /*17c0*/  IADD3 R14, P0, PT, R215, UR4, RZ ;  /* 0x00000004d70e7c10 */ /* 0x000fc4000ff1e0ff */
[----:B------:R-:W-:Y:S01]  /*17d0*/  LOP3.LUT R3, R237, 0x1e00, RZ, 0xc0, !PT ;  /* 0x00001e00ed037812 */ /* 0x000fe200078ec0ff */
[----:B------:R-:W-:Y:S01]  /*17e0*/  IMAD.X R17, RZ, RZ, UR6, P1 ;  /* 0x00000006ff117e24 */ /* 0x000fe200088e06ff */
[----:B------:R-:W5:Y:S01]  /*17f0*/  LDCU.128 UR4, c[0x0][0x3d0] ;  /* 0x00007a00ff0477ac */ /* 0x000f620008000c00 */
[----:B------:R-:W-:Y:S02]  /*1800*/  LOP3.LUT R230, R7, 0x38, R214, 0x78, !PT ;  /* 0x0000003807e67812 */ /* 0x000fe400078e78d6 */
[----:B------:R-:W-:Y:S01]  /*1810*/  IADD3.X R15, PT, PT, RZ, UR14, RZ, P0, !PT ;  /* 0x0000000eff0f7c10 */ /* 0x000fe200087fe4ff */
[----:B------:R-:W2:Y:S01]  /*1820*/  LDCU.64 UR14, c[0x0][0x390] ;  /* 0x00007200ff0e77ac */ /* 0x000ea20008000a00 */
[----:B------:R-:W-:Y:S01]  /*1830*/  LOP3.LUT R230, R230, R3, RZ, 0xfc, !PT ;  /* 0x00000003e6e67212 */ /* 0x000fe200078efcff */
[C---:B------:R-:W-:Y:S01]  /*1840*/  IMAD.WIDE.U32 R16, R4.reuse, UR10, R16 ;  /* 0x0000000a04107c25 */ /* 0x040fe2000f8e0010 */
[----:B------:R-:W-:Y:S02]  /*1850*/  SHF.R.S32.HI R3, RZ, 0x1f, R2 ;  /* 0x0000001fff037819 */ /* 0x000fe40000011402 */
[C---:B------:R-:W-:Y:S01]  /*1860*/  IADD3 R12, P0, PT, R215.reuse, UR28, RZ ;  /* 0x0000001cd70c7c10 */ /* 0x040fe2000ff1e0ff */
[----:B------:R-:W-:Y:S01]  /*1870*/  IMAD.WIDE.U32 R14, R4, UR8, R14 ;  /* 0x00000008040e7c25 */ /* 0x000fe2000f8e000e */
[----:B------:R-:W-:-:S02]  /*1880*/  LOP3.LUT R236, R215, 0x40, RZ, 0xfc, !PT ;  /* 0x00000040d7ec7812 */ /* 0x000fc400078efcff */
[C---:B------:R-:W-:Y:S01]  /*1890*/  LOP3.LUT R235, R215.reuse, 0x80, RZ, 0xfc, !PT ;  /* 0x00000080d7eb7812 */ /* 0x040fe200078efcff */
[C---:B------:R-:W-:Y:S01]  /*18a0*/  IMAD R17, R4.reuse, UR11, R17 ;  /* 0x0000000b04117c24 */ /* 0x040fe2000f8e0211 */
[----:B------:R-:W-:Y:S01]  /*18b0*/  LOP3.LUT R234, R215, 0xc0, RZ, 0xfc, !PT ;  /* 0x000000c0d7ea7812 */ /* 0x000fe200078efcff */
[----:B------:R-:W-:Y:S02]  /*18c0*/  IMAD R15, R4, UR9, R15 ;  /* 0x00000009040f7c24 */ /* 0x000fe4000f8e020f */
[C---:B-----5:R-:W-:Y:S02]  /*18d0*/  IMAD R7, R3.reuse, UR4, RZ ;  /* 0x0000000403077c24 */ /* 0x060fe4000f8e02ff */
[----:B------:R-:W-:Y:S02]  /*18e0*/  IMAD R3, R3, UR6, RZ ;  /* 0x0000000603037c24 */ /* 0x000fe4000f8e02ff */
[C---:B------:R-:W-:Y:S01]  /*18f0*/  IMAD R228, R2.reuse, UR5, R7 ;  /* 0x0000000502e47c24 */ /* 0x040fe2000f8e0207 */
[----:B------:R-:W-:Y:S01]  /*1900*/  UMOV UR5, 0x400 ;  /* 0x0000040000057882 */ /* 0x000fe20000000000 */
[----:B------:R-:W-:Y:S01]  /*1910*/  IMAD.WIDE.U32 R6, R2, UR4, R16 ;  /* 0x0000000402067c25 */ /* 0x000fe2000f8e0010 */
[----:B---3--:R-:W-:-:S03]  /*1920*/  ULEA UR5, UR29, UR5, 0x18 ;  /* 0x000000051d057291 */ /* 0x008fc6000f8ec0ff */
[C---:B------:R-:W-:Y:S01]  /*1930*/  IMAD R226, R2.reuse, UR7, R3 ;  /* 0x0000000702e27c24 */ /* 0x040fe2000f8e0203 */
[----:B------:R-:W-:Y:S01]  /*1940*/  IADD3 R228, PT, PT, R7, R228, RZ ;  /* 0x000000e407e47210 */ /* 0x000fe20007ffe0ff */
[----:B------:R-:W-:Y:S01]  /*1950*/  IMAD.WIDE.U32 R2, R2, UR6, R14 ;  /* 0x0000000602027c25 */ /* 0x000fe2000f8e000e */
[----:B----4-:R-:W-:Y:S02]  /*1960*/  LEA R229, P1, R6, UR16, 0x1 ;  /* 0x0000001006e57c11 */ /* 0x010fe4000f8208ff */
[----:B------:R-:W-:Y:S01]  /*1970*/  LEA R230, R230, UR5, 0x1 ;  /* 0x00000005e6e67c11 */ /* 0x000fe2000f8e08ff */
[----:B------:R-:W-:Y:S01]  /*1980*/  IMAD.X R13, RZ, RZ, UR27, P0 ;  /* 0x0000001bff0d7e24 */ /* 0x000fe200080e06ff */
[----:B--2---:R-:W-:Y:S01]  /*1990*/  LEA R227, P0, R2, UR14, 0x1 ;  /* 0x0000000e02e37c11 */ /* 0x004fe2000f8008ff */
[----:B------:R-:W-:Y:S01]  /*19a0*/  UIADD3 UR14, UPT, UPT, -UR21, UR25, URZ ;  /* 0x00000019150e7290 */ /* 0x000fe2000fffe1ff */
[----:B------:R-:W-:Y:S01]  /*19b0*/  IMAD.IADD R226, R3, 0x1, R226 ;  /* 0x0000000103e27824 */ /* 0x000fe200078e02e2 */
[----:B------:R-:W-:Y:S01]  /*19c0*/  LEA.HI.X R228, R6, UR17, R228, 0x1, P1 ;  /* 0x0000001106e47c11 */ /* 0x000fe200088f0ce4 */
[----:B------:R-:W-:Y:S01]  /*19d0*/  IMAD.U32 R10, RZ, RZ, UR12 ;  /* 0x0000000cff0a7e24 */ /* 0x000fe2000f8e00ff */
[C---:B------:R-:W-:Y:S01]  /*19e0*/  IADD3 R6, PT, PT, R4.reuse, 0x20, RZ ;  /* 0x0000002004067810 */ /* 0x040fe20007ffe0ff */
[C---:B------:R-:W-:Y:S01]  /*19f0*/  VIADD R7, R4.reuse, 0x10 ;  /* 0x0000001004077836 */ /* 0x040fe20000000000 */
[----:B------:R-:W-:Y:S01]  /*1a00*/  ISETP.GE.AND P2, PT, R4, UR14, PT ;  /* 0x0000000e04007c0c */ /* 0x000fe2000bf46270 */
[----:B------:R-:W-:Y:S01]  /*1a10*/  IMAD.WIDE.U32 R10, R10, UR26, R12 ;  /* 0x0000001a0a0a7c25 */ /* 0x000fe2000f8e000c */
[----:B------:R-:W-:Y:S01]  /*1a20*/  LEA.HI.X R226, R2, UR15, R226, 0x1, P0 ;  /* 0x0000000f02e27c11 */ /* 0x000fe200080f0ce2 */
[----:B------:R-:W-:Y:S01]  /*1a30*/  UIADD3 UR15, UPT, UPT, UR19, -0x1, URZ ;  /* 0xffffffff130f7890 */ /* 0x000fe2000fffe0ff */
[----:B------:R-:W-:Y:S01]  /*1a40*/  ISETP.GE.AND P0, PT, R7, UR14, PT ;  /* 0x0000000e07007c0c */ /* 0x000fe2000bf06270 */
[----:B------:R-:W-:Y:S01]  /*1a50*/  IMAD.U32 R13, RZ, RZ, UR13 ;  /* 0x0000000dff0d7e24 */ /* 0x000fe2000f8e00ff */
[----:B------:R-:W-:Y:S01]  /*1a60*/  ISETP.GE.AND P1, PT, R6, UR14, PT ;  /* 0x0000000e06007c0c */ /* 0x000fe2000bf26270 */
[----:B------:R-:W-:Y:S01]  /*1a70*/  UIMAD UR4, UR15, -0x40, UR24 ;  /* 0xffffffc00f0478a4 */ /* 0x000fe2000f8e0218 */
[----:B-1----:R-:W-:-:S04]  /*1a80*/  IMAD.WIDE.U32 R8, R9, 0x40, R4 ;  /* 0x0000004009087825 */ /* 0x002fc800078e0004 */
[----:B------:R-:W-:Y:S01]  /*1a90*/  IMAD R13, R13, UR26, R11 ;  /* 0x0000001a0d0d7c24 */ /* 0x000fe2000f8e020b */
[----:B------:R-:W-:Y:S06]  /*1aa0*/  @P2 BRA `(.L_x_60) ;  /* 0x0000000000882947 */ /* 0x000fec0003800000 */
        /* <DEDUP_REMOVED lines=9> */
[----:B---3--:R-:W-:Y:S01]  /*1b40*/  LEA R2, P6, R14, UR12, 0x1 ;  /* 0x0000000c0e027c11 */ /* 0x008fe2000f8c08ff */
[----:B------:R-:W-:Y:S01]  /*1b50*/  IMAD.IADD R0, R15, 0x1, R0 ;  /* 0x000000010f007824 */ /* 0x000fe200078e0200 */
[----:B------:R-:W-:Y:S02]  /*1b60*/  ISETP.GE.AND P3, PT, R235, UR16, PT ;  /* 0x00000010eb007c0c */ /* 0x000fe4000bf66270 */
[----:B------:R-:W-:Y:S02]  /*1b70*/  ISETP.GE.AND P2, PT, R234, UR16, PT ;  /* 0x00000010ea007c0c */ /* 0x000fe4000bf46270 */
[----:B------:R-:W-:-:S05]  /*1b80*/  LEA.HI.X R3, R14, UR13, R0, 0x1, P6 ;  /* 0x0000000d0e037c11 */ /* 0x000fca000b0f0c00 */
[----:B------:R-:W-:Y:S01]  /*1b90*/  @!PT LDS RZ, [RZ] ;  /* 0x00000000fffff984 */ /* 0x000fe20000000800 */
[----:B------:R-:W-:Y:S01]  /*1ba0*/  @!PT LDS RZ, [RZ] ;  /* 0x00000000fffff984 */ /* 0x000fe20000000800 */
[----:B------:R-:W-:Y:S01]  /*1bb0*/  @!PT LDS RZ, [RZ] ;  /* 0x00000000fffff984 */ /* 0x000fe20000000800 */
[----:B------:R1:W-:Y:S04]  /*1bc0*/  @!P5 LDGSTS.E.BYPASS.LTC128B.128 [R230], desc[UR22][R2.64] ;  /* 0x0000000002e6dfae */ /* 0x0003e8000b981a16 */
[----:B------:R1:W-:Y:S04]  /*1bd0*/  @P5 STS.128 [R230], RZ ;  /* 0x000000ffe6005388 */ /* 0x0003e80000000c00 */
[----:B------:R-:W-:Y:S01]  /*1be0*/  @!PT LDS RZ, [RZ] ;  /* 0x00000000fffff984 */ /* 0x000fe20000000800 */
[----:B------:R-:W-:Y:S01]  /*1bf0*/  @!PT LDS RZ, [RZ] ;  /* 0x00000000fffff984 */ /* 0x000fe20000000800 */
[----:B------:R-:W-:Y:S01]  /*1c00*/  @!PT LDS RZ, [RZ] ;  /* 0x00000000fffff984 */ /* 0x000fe20000000800 */
[----:B------:R1:W-:Y:S04]  /*1c10*/  @!P4 LDGSTS.E.BYPASS.LTC128B.128 [R230+0x2000], desc[UR22][R2.64+0x80] ;  /* 0x0200008002e6cfae */ /* 0x0003e8000b981a16 */
[----:B------:R1:W-:Y:S04]  /*1c20*/  @P4 STS.128 [R230+0x2000], RZ ;  /* 0x002000ffe6004388 */ /* 0x0003e80000000c00 */
        /* <DEDUP_REMOVED lines=9> */
[----:B------:R1:W-:Y:S02]  /*1cc0*/  @P2 STS.128 [R230+0x6000], RZ ;  /* 0x006000ffe6002388 */ /* 0x0003e40000000c00 */
.L_x_60:
[----:B------:R-:W-:Y:S05]  /*1cd0*/  BSYNC.RECONVERGENT B0 ;  /* 0x0000000000007941 */ /* 0x000fea0003800200 */
.L_x_59:
[----:B------:R-:W-:Y:S01]  /*1ce0*/  USHF.L.U64.HI UR16, UR10, 0x6, UR11 ;  /* 0x000000060a107899 */ /* 0x000fe2000801020b */
[----:B------:R-:W-:Y:S01]  /*1cf0*/  BSSY.RECONVERGENT B0, `(.L_x_61) ;  /* 0x0000029000007945 */ /* 0x000fe20003800200 */
[C---:B------:R-:W-:Y:S02]  /*1d00*/  ISETP.GE.AND P6, PT, R4.reuse, UR4, PT ;  /* 0x0000000404007c0c */ /* 0x040fe4000bfc6270 */
[----:B------:R-:W-:Y:S01]  /*1d10*/  IADD3 R4, PT, PT, R4, 0x30, RZ ;  /* 0x0000003004047810 */ /* 0x000fe20007ffe0ff */
[----:B------:R-:W-:Y:S05]  /*1d20*/  @P0 BRA `(.L_x_62) ;  /* 0x0000000000940947 */ /* 0x000fea0003800000 */
[----:B------:R-:W2:Y:S01]  /*1d30*/  LDCU.64 UR12, c[0x0][0x3b0] ;  /* 0x00007600ff0c77ac */ /* 0x000ea20008000a00 */
[----:B-1----:R-:W-:Y:S01]  /*1d40*/  IADD3 R2, P0, PT, R8, 0x10, RZ ;  /* 0x0000001008027810 */ /* 0x002fe20007f1e0ff */
[----:B------:R-:W-:Y:S01]  /*1d50*/  IMAD.MOV.U32 R14, RZ, RZ, R10 ;  /* 0x000000ffff0e7224 */ /* 0x000fe200078e000a */
[----:B------:R-:W1:Y:S01]  /*1d60*/  LDCU UR17, c[0x0][0x440] ;  /* 0x00008800ff1177ac */ /* 0x000e620008000800 */
[----:B------:R-:W-:Y:S02]  /*1d70*/  IMAD.MOV.U32 R15, RZ, RZ, R13 ;  /* 0x000000ffff0f7224 */ /* 0x000fe400078e000d */
[----:B------:R-:W-:Y:S01]  /*1d80*/  IMAD.X R0, RZ, RZ, R9, P0 ;  /* 0x000000ffff007224 */ /* 0x000fe200000e0609 */
[----:B------:R-:W3:Y:S03]  /*1d90*/  LDCU.64 UR6, c[0x0][0x380] ;  /* 0x00007000ff0677ac */ /* 0x000ee60008000a00 */
[----:B--2---:R-:W-:-:S02]  /*1da0*/  IMAD R3, R0, UR12, RZ ;  /* 0x0000000c00037c24 */ /* 0x004fc4000f8e02ff */
[----:B------:R-:W-:Y:S01]  /*1db0*/  IMAD.WIDE.U32 R14, R2, UR12, R14 ;  /* 0x0000000c020e7c25 */ /* 0x000fe2000f8e000e */
[----:B-1----:R-:W-:-:S03]  /*1dc0*/  ISETP.GE.AND P4, PT, R215, UR17, PT ;  /* 0x00000011d7007c0c */ /* 0x002fc6000bf86270 */
        /* <DEDUP_REMOVED lines=27> */
.L_x_62:
[----:B------:R-:W-:Y:S05]  /*1f80*/  BSYNC.RECONVERGENT B0 ;  /* 0x0000000000007941 */ /* 0x000fea0003800200 */
.L_x_61:
[----:B------:R-:W-:Y:S01]  /*1f90*/  USHF.L.U32 UR17, UR10, 0x6, URZ ;  /* 0x000000060a117899 */ /* 0x000fe200080006ff */
[----:B------:R-:W-:Y:S01]  /*1fa0*/  BSSY.RECONVERGENT B0, `(.L_x_63) ;  /* 0x0000028000007945 */ /* 0x000fe20003800200 */
[----:B------:R-:W-:-:S03]  /*1fb0*/  ISETP.GE.AND P0, PT, R4, UR14, PT ;  /* 0x0000000e04007c0c */ /* 0x000fc6000bf06270 */
[----:B------:R-:W-:Y:S10]  /*1fc0*/  @P1 BRA `(.L_x_64) ;  /* 0x0000000000941947 */ /* 0x000ff40003800000 */
[----:B------:R-:W3:Y:S01]  /*1fd0*/  LDCU.64 UR12, c[0x0][0x3b0] ;  /* 0x00007600ff0c77ac */ /* 0x000ee20008000a00 */
[----:B-12---:R-:W-:Y:S01]  /*1fe0*/  IADD3 R2, P1, PT, R8, 0x20, RZ ;  /* 0x0000002008027810 */ /* 0x006fe20007f3e0ff */
[----:B------:R-:W-:Y:S01]  /*1ff0*/  IMAD.MOV.U32 R14, RZ, RZ, R10 ;  /* 0x000000ffff0e7224 */ /* 0x000fe200078e000a */
[----:B------:R-:W1:Y:S01]  /*2000*/  LDCU UR26, c[0x0][0x440] ;  /* 0x00008800ff1a77ac */ /* 0x000e620008000800 */
[----:B------:R-:W-:Y:S02]  /*2010*/  IMAD.MOV.U32 R15, RZ, RZ, R13 ;  /* 0x000000ffff0f7224 */ /* 0x000fe400078e000d */
[----:B------:R-:W-:Y:S01]  /*2020*/  IMAD.X R0, RZ, RZ, R9, P1 ;  /* 0x000000ffff007224 */ /* 0x000fe200008e0609 */
[----:B------:R-:W2:Y:S03]  /*2030*/  LDCU.64 UR6, c[0x0][0x380] ;  /* 0x00007000ff0677ac */ /* 0x000ea60008000a00 */
[----:B---3--:R-:W-:-:S02]  /*2040*/  IMAD R3, R0, UR12, RZ ;  /* 0x0000000c00037c24 */ /* 0x008fc4000f8e02ff */
[----:B------:R-:W-:Y:S01]  /*2050*/  IMAD.WIDE.U32 R14, R2, UR12, R14 ;  /* 0x0000000c020e7c25 */ /* 0x000fe2000f8e000e */
[----:B-1----:R-:W-:-:S03]  /*2060*/  ISETP.GE.AND P4, PT, R215, UR26, PT ;  /* 0x0000001ad7007c0c */ /* 0x002fc6000bf86270 */
[----:B------:R-:W-:Y:S01]  /*2070*/  IMAD R3, R2, UR13, R3 ;  /* 0x0000000d02037c24 */ /* 0x000fe2000f8e0203 */
[----:B------:R-:W-:Y:S02]  /*2080*/  ISETP.GE.AND P3, PT, R236, UR26, PT ;  /* 0x0000001aec007c0c */ /* 0x000fe4000bf66270 */
[----:B--2---:R-:W-:Y:S01]  /*2090*/  LEA R2, P5, R14, UR6, 0x1 ;  /* 0x000000060e027c11 */ /* 0x004fe2000f8a08ff */
        /* <DEDUP_REMOVED lines=24> */
.L_x_64:
[----:B------:R-:W-:Y:S05]  /*2220*/  BSYNC.RECONVERGENT B0 ;  /* 0x0000000000007941 */ /* 0x000fea0003800200 */
.L_x_63:
[----:B------:R-:W-:Y:S01]  /*2230*/  UIMAD.WIDE.U32 UR26, UR17, UR15, URZ ;  /* 0x0000000f111a72a5 */ /* 0x000fe2000f8e00ff */
[----:B------:R-:W-:Y:S01]  /*2240*/  BSSY.RECONVERGENT B0, `(.L_x_65) ;  /* 0x0000028000007945 */ /* 0x000fe20003800200 */
[----:B------:R-:W-:-:S03]  /*2250*/  ISETP.GE.AND P1, PT, R7, UR4, PT ;  /* 0x0000000407007c0c */ /* 0x000fc6000bf26270 */
[----:B------:R-:W-:Y:S10]  /*2260*/  @P0 BRA `(.L_x_66) ;  /* 0x0000000000940947 */ /* 0x000ff40003800000 */
[----:B------:R-:W1:Y:S01]  /*2270*/  LDCU.64 UR12, c[0x0][0x3b0] ;  /* 0x00007600ff0c77ac */ /* 0x000e620008000a00 */
[----:B------:R-:W-:Y:S01]  /*2280*/  IADD3 R0, P0, PT, R8, 0x30, RZ ;  /* 0x0000003008007810 */ /* 0x000fe20007f1e0ff */
[----:B------:R-:W4:Y:S04]  /*2290*/  LDCU UR28, c[0x0][0x440] ;  /* 0x00008800ff1c77ac */ /* 0x000f280008000800 */
[----:B------:R-:W-:Y:S01]  /*22a0*/  IMAD.X R8, RZ, RZ, R9, P0 ;  /* 0x000000ffff087224 */ /* 0x000fe200000e0609 */
[----:B------:R-:W5:Y:S01]  /*22b0*/  LDCU.64 UR6, c[0x0][0x380] ;  /* 0x00007000ff0677ac */ /* 0x000f620008000a00 */
[----:B------:R-:W-:Y:S02]  /*22c0*/  IMAD.MOV.U32 R9, RZ, RZ, R13 ;  /* 0x000000ffff097224 */ /* 0x000fe400078e000d */
[----:B-123--:R-:W-:-:S02]  /*22d0*/  IMAD R3, R8, UR12, RZ ;  /* 0x0000000c08037c24 */ /* 0x00efc4000f8e02ff */
[----:B------:R-:W-:Y:S02]  /*22e0*/  IMAD.MOV.U32 R8, RZ, RZ, R10 ;  /* 0x000000ffff087224 */ /* 0x000fe400078e000a */
[C---:B------:R-:W-:Y:S01]  /*22f0*/  IMAD R3, R0.reuse, UR13, R3 ;  /* 0x0000000d00037c24 */ /* 0x040fe2000f8e0203 */
[----:B----4-:R-:W-:Y:S01]  /*2300*/  ISETP.GE.AND P4, PT, R215, UR28, PT ;  /* 0x0000001cd7007c0c */ /* 0x010fe2000bf86270 */
[----:B------:R-:W-:Y:S01]  /*2310*/  IMAD.WIDE.U32 R8, R0, UR12, R8 ;  /* 0x0000000c00087c25 */ /* 0x000fe2000f8e0008 */
[----:B------:R-:W-:Y:S02]  /*2320*/  ISETP.GE.AND P3, PT, R236, UR28, PT ;  /* 0x0000001cec007c0c */ /* 0x000fe4000bf66270 */
[----:B------:R-:W-:Y:S01]  /*2330*/  ISETP.GE.AND P2, PT, R235, UR28, PT ;  /* 0x0000001ceb007c0c */ /* 0x000fe2000bf46270 */
[----:B------:R-:W-:Y:S01]  /*2340*/  IMAD.IADD R3, R9, 0x1, R3 ;  /* 0x0000000109037824 */ /* 0x000fe200078e0203 */
[----:B-----5:R-:W-:Y:S02]  /*2350*/  LEA R2, P5, R8, UR6, 0x1 ;  /* 0x0000000608027c11 */ /* 0x020fe4000f8a08ff */
[----:B------:R-:W-:-:S02]  /*2360*/  ISETP.GE.AND P0, PT, R234, UR28, PT ;  /* 0x0000001cea007c0c */ /* 0x000fc4000bf06270 */
        /* <DEDUP_REMOVED lines=21> */
.L_x_66:
[----:B------:R-:W-:Y:S05]  /*24c0*/  BSYNC.RECONVERGENT B0 ;  /* 0x0000000000007941 */ /* 0x000fea0003800200 */
.L_x_65:
[----:B------:R-:W-:Y:S01]  /*24d0*/  UIMAD UR7, UR16, UR15, URZ ;  /* 0x0000000f100772a4 */ /* 0x000fe2000f8e02ff */
[----:B------:R-:W-:Y:S03]  /*24e0*/  BSSY.RECONVERGENT B0, `(.L_x_67) ;  /* 0x0000021000007945 */ /* 0x000fe60003800200 */
[----:B------:R-:W-:Y:S01]  /*24f0*/  UIADD3 UR7, UPT, UPT, UR27, UR7, URZ ;  /* 0x000000071b077290 */ /* 0x000fe2000fffe0ff */
[----:B------:R-:W-:Y:S11]  /*2500*/  @P6 BRA `(.L_x_68) ;  /* 0x0000000000786947 */ /* 0x000ff60003800000 */
[----:B------:R-:W5:Y:S01]  /*2510*/  LDCU UR6, c[0x0][0x440] ;  /* 0x00008800ff0677ac */ /* 0x000f620008000800 */
[----:B-1234-:R-:W-:Y:S02]  /*2520*/  IMAD.U32 R2, RZ, RZ, UR26 ;  /* 0x0000001aff027e24 */ /* 0x01efe4000f8e00ff */
[----:B------:R-:W-:Y:S02]  /*2530*/  IMAD.U32 R3, RZ, RZ, UR27 ;  /* 0x0000001bff037e24 */ /* 0x000fe4000f8e00ff */
[----:B------:R-:W-:Y:S01]  /*2540*/  IMAD.U32 R3, RZ, RZ, UR7 ;  /* 0x00000007ff037e24 */ /* 0x000fe2000f8e00ff */
[----:B------:R-:W-:-:S04]  /*2550*/  LEA R8, P5, R2, R229, 0x1 ;  /* 0x000000e502087211 */ /* 0x000fc800078a08ff */
[----:B------:R-:W-:Y:S02]  /*2560*/  LEA.HI.X R9, R2, R228, R3, 0x1, P5 ;  /* 0x000000e402097211 */ /* 0x000fe400028f0c03 */
[----:B-----5:R-:W-:Y:S02]  /*2570*/  ISETP.GE.AND P4, PT, R215, UR6, PT ;  /* 0x00000006d7007c0c */ /* 0x020fe4000bf86270 */
[----:B------:R-:W-:Y:S02]  /*2580*/  ISETP.GE.AND P3, PT, R236, UR6, PT ;  /* 0x00000006ec007c0c */ /* 0x000fe4000bf66270 */
[----:B------:R-:W-:Y:S02]  /*2590*/  ISETP.GE.AND P2, PT, R235, UR6, PT ;  /* 0x00000006eb007c0c */ /* 0x000fe4000bf46270 */
[----:B------:R-:W-:-:S07]  /*25a0*/  ISETP.GE.AND P0, PT, R234, UR6, PT ;  /* 0x00000006ea007c0c */ /* 0x000fce000bf06270 */
        /* <DEDUP_REMOVED lines=20> */
.L_x_68:
[----:B------:R-:W-:Y:S05]  /*26f0*/  BSYNC.RECONVERGENT B0 ;  /* 0x0000000000007941 */ /* 0x000fea0003800200 */
.L_x_67:
[----:B------:R-:W-:Y:S01]  /*2700*/  USHF.L.U64.HI UR30, UR8, 0x6, UR9 ;  /* 0x00000006081e7899 */ /* 0x000fe20008010209 */
[----:B------:R-:W-:Y:S01]  /*2710*/  BSSY.RECONVERGENT B0, `(.L_x_69) ;  /* 0x0000024000007945 */ /* 0x000fe20003800200 */
[----:B------:R-:W-:Y:S01]  /*2720*/  USHF.L.U64.HI UR28, UR10, 0x4, UR11 ;  /* 0x000000040a1c7899 */ /* 0x000fe2000801020b */
[----:B------:R-:W-:Y:S01]  /*2730*/  ISETP.GE.AND P0, PT, R6, UR4, PT ;  /* 0x0000000406007c0c */ /* 0x000fe2000bf06270 */
[----:B------:R-:W-:Y:S01]  /*2740*/  USHF.L.U32 UR29, UR10, 0x4, URZ ;  /* 0x000000040a1d7899 */ /* 0x000fe200080006ff */
[----:B------:R-:W-:Y:S11]  /*2750*/  @P1 BRA `(.L_x_70) ;  /* 0x00000000007c1947 */ /* 0x000ff60003800000 */
[----:B------:R-:W5:Y:S01]  /*2760*/  LDCU UR6, c[0x0][0x440] ;  /* 0x00008800ff0677ac */ /* 0x000f620008000800 */
[----:B------:R-:W-:-:S04]  /*2770*/  UIADD3 UR13, UP0, UPT, UR29, UR26, URZ ;  /* 0x0000001a1d0d7290 */ /* 0x000fc8000ff1e0ff */
[----:B------:R-:W-:Y:S02]  /*2780*/  UIADD3.X UR12, UPT, UPT, UR28, UR7, URZ, UP0, !UPT ;  /* 0x000000071c0c7290 */ /* 0x000fe400087fe4ff */
[----:B------:R-:W-:-:S04]  /*2790*/  IMAD.U32 R0, RZ, RZ, UR13 ;  /* 0x0000000dff007e24 */ /* 0x000fc8000f8e00ff */
[----:B-1234-:R-:W-:Y:S01]  /*27a0*/  IMAD.U32 R3, RZ, RZ, UR12 ;  /* 0x0000000cff037e24 */ /* 0x01efe2000f8e00ff */
[----:B------:R-:W-:Y:S02]  /*27b0*/  LEA R2, P5, R0, R229, 0x1 ;  /* 0x000000e500027211 */ /* 0x000fe400078a08ff */
[----:B-----5:R-:W-:Y:S02]  /*27c0*/  ISETP.GE.AND P4, PT, R215, UR6, PT ;  /* 0x00000006d7007c0c */ /* 0x020fe4000bf86270 */
[----:B------:R-:W-:Y:S02]  /*27d0*/  ISETP.GE.AND P3, PT, R236, UR6, PT ;  /* 0x00000006ec007c0c */ /* 0x000fe4000bf66270 */
[----:B------:R-:W-:Y:S02]  /*27e0*/  ISETP.GE.AND P2, PT, R235, UR6, PT ;  /* 0x00000006eb007c0c */ /* 0x000fe4000bf46270 */
[----:B------:R-:W-:Y:S02]  /*27f0*/  ISETP.GE.AND P1, PT, R234, UR6, PT ;  /* 0x00000006ea007c0c */ /* 0x000fe4000bf26270 */
[----:B------:R-:W-:-:S05]  /*2800*/  LEA.HI.X R3, R0, R228, R3, 0x1, P5 ;  /* 0x000000e400037211 */ /* 0x000fca00028f0c03 */
        /* <DEDUP_REMOVED lines=20> */
.L_x_70:
[----:B------:R-:W-:Y:S05]  /*2950*/  BSYNC.RECONVERGENT B0 ;  /* 0x0000000000007941 */ /* 0x000fea0003800200 */
.L_x_69:
[----:B------:R-:W-:Y:S01]  /*2960*/  USHF.L.U32 UR31, UR8, 0x6, URZ ;  /* 0x00000006081f7899 */ /* 0x000fe200080006ff */
[----:B------:R-:W-:Y:S01]  /*2970*/  BSSY.RECONVERGENT B0, `(.L_x_71) ;  /* 0x0000024000007945 */ /* 0x000fe20003800200 */
[----:B------:R-:W-:-:S03]  /*2980*/  ISETP.GE.AND P5, PT, R4, UR4, PT ;  /* 0x0000000404007c0c */ /* 0x000fc6000bfa6270 */
[----:B------:R-:W-:Y:S10]  /*2990*/  @P0 BRA `(.L_x_72) ;  /* 0x0000000000840947 */ /* 0x000ff40003800000 */
[----:B------:R-:W5:Y:S01]  /*29a0*/  LDCU UR6, c[0x0][0x440] ;  /* 0x00008800ff0677ac */ /* 0x000f620008000800 */
[----:B------:R-:W-:Y:S02]  /*29b0*/  UIMAD.WIDE.U32 UR32, UR10, 0x20, URZ ;  /* 0x000000200a2078a5 */ /* 0x000fe4000f8e00ff */
[----:B------:R-:W-:Y:S02]  /*29c0*/  USHF.L.U32 UR12, UR11, 0x5, URZ ;  /* 0x000000050b0c7899 */ /* 0x000fe400080006ff */
[----:B------:R-:W-:-:S04]  /*29d0*/  UIADD3 UR13, UP0, UPT, UR26, UR32, URZ ;  /* 0x000000201a0d7290 */ /* 0x000fc8000ff1e0ff */
[----:B------:R-:W-:Y:S02]  /*29e0*/  UIADD3.X UR12, UPT, UPT, UR7, UR33, UR12, UP0, !UPT ;  /* 0x00000021070c7290 */ /* 0x000fe400087fe40c */
[----:B------:R-:W-:Y:S01]  /*29f0*/  IMAD.U32 R0, RZ, RZ, UR13 ;  /* 0x0000000dff007e24 */ /* 0x000fe2000f8e00ff */
[----:B-----5:R-:W-:-:S03]  /*2a00*/  ISETP.GE.AND P3, PT, R215, UR6, PT ;  /* 0x00000006d7007c0c */ /* 0x020fc6000bf66270 */
[----:B-1234-:R-:W-:Y:S01]  /*2a10*/  IMAD.U32 R3, RZ, RZ, UR12 ;  /* 0x0000000cff037e24 */ /* 0x01efe2000f8e00ff */
[----:B------:R-:W-:Y:S02]  /*2a20*/  ISETP.GE.AND P2, PT, R236, UR6, PT ;  /* 0x00000006ec007c0c */ /* 0x000fe4000bf46270 */
[----:B------:R-:W-:Y:S02]  /*2a30*/  LEA R2, P4, R0, R229, 0x1 ;  /* 0x000000e500027211 */ /* 0x000fe400078808ff */
        /* <DEDUP_REMOVED lines=23> */
.L_x_72:
[----:B------:R-:W-:Y:S05]  /*2bb0*/  BSYNC.RECONVERGENT B0 ;  /* 0x0000000000007941 */ /* 0x000fea0003800200 */
.L_x_71:
[----:B------:R-:W-:Y:S04]  /*2bc0*/  BSSY.RECONVERGENT B0, `(.L_x_73) ;  /* 0x0000025000007945 */ /* 0x000fe80003800200 */
[----:B------:R-:W-:Y:S05]  /*2bd0*/  @P5 BRA `(.L_x_74) ;  /* 0x00000000008c5947 */ /* 0x000fea0003800000 */
[----:B------:R-:W5:Y:S01]  /*2be0*/  LDCU UR6, c[0x0][0x440] ;  /* 0x00008800ff0677ac */ /* 0x000f620008000800 */
[----:B------:R-:W-:Y:S01]  /*2bf0*/  UMOV UR32, UR26 ;  /* 0x0000001a00207c82 */ /* 0x000fe20008000000 */
[----:B------:R-:W-:Y:S01]  /*2c00*/  UMOV UR33, UR7 ;  /* 0x0000000700217c82 */ /* 0x000fe20008000000 */
[----:B------:R-:W-:Y:S02]  /*2c10*/  UIMAD UR12, UR11, 0x30, URZ ;  /* 0x000000300b0c78a4 */ /* 0x000fe4000f8e02ff */
[----:B------:R-:W-:-:S04]  /*2c20*/  UIMAD.WIDE.U32 UR32, UR10, 0x30, UR32 ;  /* 0x000000300a2078a5 */ /* 0x000fc8000f8e0020 */
[----:B------:R-:W-:Y:S02]  /*2c30*/  UIADD3 UR12, UPT, UPT, UR33, UR12, URZ ;  /* 0x0000000c210c7290 */ /* 0x000fe4000fffe0ff */
[----:B-1234-:R-:W-:Y:S02]  /*2c40*/  IMAD.U32 R2, RZ, RZ, UR32 ;  /* 0x00000020ff027e24 */ /* 0x01efe4000f8e00ff */
[----:B------:R-:W-:Y:S01]  /*2c50*/  IMAD.U32 R3, RZ, RZ, UR33 ;  /* 0x00000021ff037e24 */ /* 0x000fe2000f8e00ff */
[----:B-----5:R-:W-:Y:S01]  /*2c60*/  ISETP.GE.AND P3, PT, R215, UR6, PT ;  /* 0x00000006d7007c0c */ /* 0x020fe2000bf66270 */
[----:B------:R-:W-:Y:S01]  /*2c70*/  IMAD.U32 R3, RZ, RZ, UR12 ;  /* 0x0000000cff037e24 */ /* 0x000fe2000f8e00ff */
[----:B------:R-:W-:Y:S02]  /*2c80*/  ISETP.GE.AND P2, PT, R236, UR6, PT ;  /* 0x00000006ec007c0c */ /* 0x000fe4000bf46270 */
[----:B------:R-:W-:Y:S02]  /*2c90*/  LEA R8, P4, R2, R229, 0x1 ;  /* 0x000000e502087211 */ /* 0x000fe400078808ff */
[----:B------:R-:W-:-:S02]  /*2ca0*/  ISETP.GE.AND P1, PT, R235, UR6, PT ;  /* 0x00000006eb007c0c */ /* 0x000fc4000bf26270 */
        /* <DEDUP_REMOVED lines=22> */
.L_x_74:
[----:B------:R-:W-:Y:S05]  /*2e10*/  BSYNC.RECONVERGENT B0 ;  /* 0x0000000000007941 */ /* 0x000fea0003800200 */
.L_x_73:
[----:B------:R-:W0:Y:S01]  /*2e20*/  LDGDEPBAR ;  /* 0x00000000000079af */ /* 0x000e220000000000 */
[--C-:B------:R-:W-:Y:S01]  /*2e30*/  SHF.R.U32.HI R216, RZ, 0x1, R214.reuse ;  /* 0x00000001ffd87819 */ /* 0x100fe200000116d6 */
[----:B------:R-:W-:Y:S01]  /*2e40*/  IMAD.U32 R5, RZ, RZ, UR21 ;  /* 0x00000015ff057e24 */ /* 0x000fe2000f8e00ff */
[----:B------:R-:W-:Y:S01]  /*2e50*/  SHF.R.U32.HI R0, RZ, 0x2, R214 ;  /* 0x00000002ff007819 */ /* 0x000fe200000116d6 */
[----:B------:R-:W-:Y:S01]  /*2e60*/  IMAD.SHL.U32 R217, R214, 0x20, RZ ;  /* 0x00000020d6d97824 */ /* 0x000fe200078e00ff */
[----:B-1234-:R-:W-:Y:S01]  /*2e70*/  LOP3.LUT R2, R216, 0x1f0, RZ, 0xc0, !PT ;  /* 0x000001f0d8027812 */ /* 0x01efe200078ec0ff */
[----:B------:R-:W-:Y:S01]  /*2e80*/  UIMAD.WIDE.U32 UR12, UR31, UR15, URZ ;  /* 0x0000000f1f0c72a5 */ /* 0x000fe2000f8e00ff */
[----:B------:R-:W-:Y:S01]  /*2e90*/  LOP3.LUT R0, R0, 0x7, RZ, 0xc0, !PT ;  /* 0x0000000700007812 */ /* 0x000fe200078ec0ff */
[----:B------:R-:W-:Y:S01]  /*2ea0*/  UIMAD UR7, UR30, UR15, URZ ;  /* 0x0000000f1e0772a4 */ /* 0x000fe2000f8e02ff */
[----:B------:R-:W-:Y:S01]  /*2eb0*/  IADD3 R5, PT, PT, R2, 0x1, R5 ;  /* 0x0000000102057810 */ /* 0x000fe20007ffe005 */
[----:B------:R-:W-:Y:S01]  /*2ec0*/  IMAD.SHL.U32 R2, R214, 0x40, RZ ;  /* 0x00000040d6027824 */ /* 0x000fe200078e00ff */
[----:B------:R-:W-:Y:S01]  /*2ed0*/  LOP3.LUT R217, R217, 0x7c00, RZ, 0xc0, !PT ;  /* 0x00007c00d9d97812 */ /* 0x000fe200078ec0ff */
[----:B------:R-:W-:Y:S01]  /*2ee0*/  IMAD.U32 R76, RZ, RZ, UR24 ;  /* 0x00000018ff4c7e24 */ /* 0x000fe2000f8e00ff */
[----:B------:R-:W-:Y:S01]  /*2ef0*/  IADD3 R5, PT, PT, R5, -UR25, R0 ;  /* 0x8000001905057c10 */ /* 0x000fe2000fffe000 */
[----:B------:R-:W-:Y:S01]  /*2f00*/  UIADD3 UR7, UPT, UPT, UR13, UR7, URZ ;  /* 0x000000070d077290 */ /* 0x000fe2000fffe0ff */
[----:B------:R-:W-:Y:S01]  /*2f10*/  LOP3.LUT R3, R216, 0x8, RZ, 0xc0, !PT ;  /* 0x00000008d8037812 */ /* 0x000fe200078ec0ff */
[----:B------:R-:W-:Y:S01]  /*2f20*/  BSSY.RECONVERGENT B0, `(.L_x_75) ;  /* 0x000002c000007945 */ /* 0x000fe20003800200 */
[----:B------:R-:W-:-:S02]  /*2f30*/  LOP3.LUT R0, R215, 0x1c0, R2, 0xf8, !PT ;  /* 0x000001c0d7007812 */ /* 0x000fc400078ef802 */
[----:B------:R-:W-:Y:S02]  /*2f40*/  LOP3.LUT R84, R217, 0x200, R2, 0xf8, !PT ;  /* 0x00000200d9547812 */ /* 0x000fe400078ef802 */
[----:B------:R-:W-:Y:S02]  /*2f50*/  LOP3.LUT R3, R0, R3, RZ, 0x3c, !PT ;  /* 0x0000000300037212 */ /* 0x000fe400078e3cff */
[----:B------:R-:W-:Y:S01]  /*2f60*/  IADD3 R76, PT, PT, R5, UR20, R76 ;  /* 0x00000014054c7c10 */ /* 0x000fe2000fffe04c */
[----:B------:R-:W-:-:S04]  /*2f70*/  DEPBAR.LE SB0, 0x0 ;  /* 0x000080000000791a */ /* 0x000fc80000000000 */
[----:B------:R-:W-:Y:S01]  /*2f80*/  IMAD.IADD R84, R3, 0x1, R84 ;  /* 0x0000000103547824 */ /* 0x000fe200078e0254 */
[----:B------:R-:W-:Y:S06]  /*2f90*/  BAR.SYNC.DEFER_BLOCKING 0x0 ;  /* 0x0000000000007b1d */ /* 0x000fec0000010000 */
[----:B------:R-:W-:Y:S05]  /*2fa0*/  @P6 BRA `(.L_x_76) ;  /* 0x00000000007c6947 */ /* 0x000fea0003800000 */
[----:B------:R-:W1:Y:S01]  /*2fb0*/  LDCU UR6, c[0x0][0x440] ;  /* 0x00008800ff0677ac */ /* 0x000e620008000800 */
[----:B------:R-:W-:Y:S02]  /*2fc0*/  IMAD.U32 R8, RZ, RZ, UR12 ;  /* 0x0000000cff087e24 */ /* 0x000fe4000f8e00ff */
[----:B------:R-:W-:Y:S02]  /*2fd0*/  IMAD.U32 R5, RZ, RZ, UR7 ;  /* 0x00000007ff057e24 */ /* 0x000fe4000f8e00ff */
[----:B------:R-:W-:Y:S01]  /*2fe0*/  IMAD.U32 R9, RZ, RZ, UR13 ;  /* 0x0000000dff097e24 */ /* 0x000fe2000f8e00ff */
[----:B------:R-:W-:-:S04]  /*2ff0*/  LEA R10, P4, R8, R227, 0x1 ;  /* 0x000000e3080a7211 */ /* 0x000fc800078808ff */
[----:B------:R-:W-:Y:S02]  /*3000*/  LEA.HI.X R11, R8, R226, R5, 0x1, P4 ;  /* 0x000000e2080b7211 */ /* 0x000fe400020f0c05 */
[----:B-1----:R-:W-:Y:S02]  /*3010*/  ISETP.GE.AND P3, PT, R215, UR6, PT ;  /* 0x00000006d7007c0c */ /* 0x002fe4000bf66270 */
        /* <DEDUP_REMOVED lines=22> */
[----:B------:R1:W-:Y:S01]  /*3180*/  @P0 STS.128 [R230+0x16000], RZ ;  /* 0x016000ffe6000388 */ /* 0x0003e20000000c00 */
[----:B------:R-:W-:Y:S05]  /*3190*/  BRA `(.L_x_77) ;  /* 0x0000000000107947 */ /* 0x000fea0003800000 */
.L_x_76:
[----:B------:R2:W-:Y:S04]  /*31a0*/  STS.128 [R230+0x10000], RZ ;  /* 0x010000ffe6007388 */ /* 0x0005e80000000c00 */
[----:B------:R2:W-:Y:S04]  /*31b0*/  STS.128 [R230+0x12000], RZ ;  /* 0x012000ffe6007388 */ /* 0x0005e80000000c00 */
[----:B------:R2:W-:Y:S04]  /*31c0*/  STS.128 [R230+0x14000], RZ ;  /* 0x014000ffe6007388 */ /* 0x0005e80000000c00 */
[----:B------:R2:W-:Y:S02]  /*31d0*/  STS.128 [R230+0x16000], RZ ;  /* 0x016000ffe6007388 */ /* 0x0005e40000000c00 */
.L_x_77:
[----:B------:R-:W-:Y:S05]  /*31e0*/  BSYNC.RECONVERGENT B0 ;  /* 0x0000000000007941 */ /* 0x000fea0003800200 */
.L_x_75:
[----:B------:R-:W-:Y:S01]  /*31f0*/  ISETP.GE.AND P0, PT, R7, UR4, PT ;  /* 0x0000000407007c0c */ /* 0x000fe2000bf06270 */
[----:B------:R-:W-:Y:S01]  /*3200*/  BSSY.RECONVERGENT B0, `(.L_x_78) ;  /* 0x000002c000007945 */ /* 0x000fe20003800200 */
[----:B------:R-:W-:Y:S02]  /*3210*/  LOP3.LUT R5, R214, 0x8, RZ, 0xc0, !PT ;  /* 0x00000008d6057812 */ /* 0x000fe400078ec0ff */
[----:B------:R-:W-:Y:S02]  /*3220*/  LOP3.LUT R225, R2, 0x400, RZ, 0xc0, !PT ;  /* 0x0000040002e17812 */ /* 0x000fe400078ec0ff */
[----:B------:R-:W-:Y:S02]  /*3230*/  LOP3.LUT R8, R0, R5, RZ, 0x3c, !PT ;  /* 0x0000000500087212 */ /* 0x000fe400078e3cff */
[----:B------:R-:W-:Y:S02]  /*3240*/  ISETP.GE.AND P6, PT, R6, UR4, PT ;  /* 0x0000000406007c0c */ /* 0x000fe4000bfc6270 */
[----:B------:R-:W-:Y:S01]  /*3250*/  ISETP.GE.AND P5, PT, R4, UR4, PT ;  /* 0x0000000404007c0c */ /* 0x000fe2000bfa6270 */
[----:B------:R-:W-:Y:S01]  /*3260*/  IMAD R225, R8, 0x2, R225 ;  /* 0x0000000208e17824 */ /* 0x000fe200078e02e1 */
[----:B------:R-:W-:Y:S01]  /*3270*/  LEA R84, R84, UR5, 0x1 ;  /* 0x0000000554547c11 */ /* 0x000fe2000f8e08ff */
[----:B------:R3:W-:Y:S04]  /*3280*/  @P0 STS.128 [R230+0x10800], RZ ;  /* 0x010800ffe6000388 */ /* 0x0007e80000000c00 */
[----:B------:R3:W-:Y:S04]  /*3290*/  @P0 STS.128 [R230+0x12800], RZ ;  /* 0x012800ffe6000388 */ /* 0x0007e80000000c00 */
[----:B------:R3:W-:Y:S04]  /*32a0*/  @P0 STS.128 [R230+0x14800], RZ ;  /* 0x014800ffe6000388 */ /* 0x0007e80000000c00 */
[----:B------:R3:W-:Y:S01]  /*32b0*/  @P0 STS.128 [R230+0x16800], RZ ;  /* 0x016800ffe6000388 */ /* 0x0007e20000000c00 */
[----:B------:R-:W-:Y:S05]  /*32c0*/  @P0 BRA `(.L_x_79) ;  /* 0x00000000007c0947 */ /* 0x000fea0003800000 */
[----:B------:R-:W4:Y:S01]  /*32d0*/  LDCU UR6, c[0x0][0x440] ;  /* 0x00008800ff0677ac */ /* 0x000f220008000800 */
[----:B------:R-:W-:-:S04]  /*32e0*/  ULEA UR20, UP0, UR8, UR12, 0x4 ;  /* 0x0000000c08147291 */ /* 0x000fc8000f8020ff */
[----:B------:R-:W-:Y:S02]  /*32f0*/  ULEA.HI.X UR15, UR8, UR7, UR9, 0x4, UP0 ;  /* 0x00000007080f7291 */ /* 0x000fe400080f2409 */
[----:B------:R-:W-:-:S04]  /*3300*/  IMAD.U32 R4, RZ, RZ, UR20 ;  /* 0x00000014ff047e24 */ /* 0x000fc8000f8e00ff */
[----:B------:R-:W-:Y:S01]  /*3310*/  IMAD.U32 R5, RZ, RZ, UR15 ;  /* 0x0000000fff057e24 */ /* 0x000fe2000f8e00ff */
[----:B------:R-:W-:Y:S02]  /*3320*/  LEA R6, P4, R4, R227, 0x1 ;  /* 0x000000e304067211 */ /* 0x000fe400078808ff */
[----:B----4-:R-:W-:Y:S02]  /*3330*/  ISETP.GE.AND P3, PT, R215, UR6, PT ;  /* 0x00000006d7007c0c */ /* 0x010fe4000bf66270 */
        /* <DEDUP_REMOVED lines=24> */
.L_x_79:
[----:B------:R-:W-:Y:S05]  /*34c0*/  BSYNC.RECONVERGENT B0 ;  /* 0x0000000000007941 */ /* 0x000fea0003800200 */
.L_x_78:
[----:B------:R1:W-:Y:S01]  /*34d0*/  @P6 STS.128 [R230+0x11000], RZ ;  /* 0x011000ffe6006388 */ /* 0x0003e20000000c00 */
[----:B------:R-:W-:Y:S03]  /*34e0*/  BSSY.RECONVERGENT B0, `(.L_x_80) ;  /* 0x0000026000007945 */ /* 0x000fe60003800200 */
[----:B------:R1:W-:Y:S04]  /*34f0*/  @P6 STS.128 [R230+0x13000], RZ ;  /* 0x013000ffe6006388 */ /* 0x0003e80000000c00 */
[----:B------:R1:W-:Y:S04]  /*3500*/  @P6 STS.128 [R230+0x15000], RZ ;  /* 0x015000ffe6006388 */ /* 0x0003e80000000c00 */
[----:B------:R1:W-:Y:S01]  /*3510*/  @P6 STS.128 [R230+0x17000], RZ ;  /* 0x017000ffe6006388 */ /* 0x0003e20000000c00 */
[----:B------:R-:W-:Y:S05]  /*3520*/  @P6 BRA `(.L_x_81) ;  /* 0x0000000000846947 */ /* 0x000fea0003800000 */
[----:B------:R-:W5:Y:S01]  /*3530*/  LDCU UR6, c[0x0][0x440] ;  /* 0x00008800ff0677ac */ /* 0x000f620008000800 */
[----:B------:R-:W-:Y:S02]  /*3540*/  UIMAD.WIDE.U32 UR20, UR8, 0x20, URZ ;  /* 0x00000020081478a5 */ /* 0x000fe4000f8e00ff */
[----:B------:R-:W-:Y:S02]  /*3550*/  USHF.L.U32 UR15, UR9, 0x5, URZ ;  /* 0x00000005090f7899 */ /* 0x000fe400080006ff */
[----:B------:R-:W-:-:S04]  /*3560*/  UIADD3 UR20, UP0, UPT, UR12, UR20, URZ ;  /* 0x000000140c147290 */ /* 0x000fc8000ff1e0ff */
[----:B------:R-:W-:Y:S02]  /*3570*/  UIADD3.X UR15, UPT, UPT, UR7, UR21, UR15, UP0, !UPT ;  /* 0x00000015070f7290 */ /* 0x000fe400087fe40f */
[----:B------:R-:W-:Y:S01]  /*3580*/  IMAD.U32 R4, RZ, RZ, UR20 ;  /* 0x00000014ff047e24 */ /* 0x000fe2000f8e00ff */
[----:B-----5:R-:W-:-:S03]  /*3590*/  ISETP.GE.AND P3, PT, R215, UR6, PT ;  /* 0x00000006d7007c0c */ /* 0x020fc6000bf66270 */
[----:B------:R-:W-:Y:S01]  /*35a0*/  IMAD.U32 R5, RZ, RZ, UR15 ;  /* 0x0000000fff057e24 */ /* 0x000fe2000f8e00ff */
[----:B------:R-:W-:Y:S02]  /*35b0*/  ISETP.GE.AND P2, PT, R236, UR6, PT ;  /* 0x00000006ec007c0c */ /* 0x000fe4000bf46270 */
[----:B----4-:R-:W-:Y:S02]  /*35c0*/  LEA R6, P4, R4, R227, 0x1 ;  /* 0x000000e304067211 */ /* 0x010fe400078808ff */
        /* <DEDUP_REMOVED lines=23> */
.L_x_81:
[----:B------:R-:W-:Y:S05]  /*3740*/  BSYNC.RECONVERGENT B0 ;  /* 0x0000000000007941 */ /* 0x000fea0003800200 */
.L_x_80:
[----:B------:R1:W-:Y:S01]  /*3750*/  @P5 STS.128 [R230+0x11800], RZ ;  /* 0x011800ffe6005388 */ /* 0x0003e20000000c00 */
[----:B------:R-:W-:Y:S03]  /*3760*/  BSSY.RECONVERGENT B0, `(.L_x_82) ;  /* 0x0000028000007945 */ /* 0x000fe60003800200 */
[----:B------:R1:W-:Y:S04]  /*3770*/  @P5 STS.128 [R230+0x13800], RZ ;  /* 0x013800ffe6005388 */ /* 0x0003e80000000c00 */
[----:B------:R1:W-:Y:S04]  /*3780*/  @P5 STS.128 [R230+0x15800], RZ ;  /* 0x015800ffe6005388 */ /* 0x0003e80000000c00 */
[----:B------:R1:W-:Y:S01]  /*3790*/  @P5 STS.128 [R230+0x17800], RZ ;  /* 0x017800ffe6005388 */ /* 0x0003e20000000c00 */
[----:B------:R-:W-:Y:S05]  /*37a0*/  @P5 BRA `(.L_x_83) ;  /* 0x00000000008c5947 */ /* 0x000fea0003800000 */
[----:B------:R-:W5:Y:S01]  /*37b0*/  LDCU UR4, c[0x0][0x440] ;  /* 0x00008800ff0477ac */ /* 0x000f620008000800 */
[----:B------:R-:W-:Y:S01]  /*37c0*/  UMOV UR20, UR12 ;  /* 0x0000000c00147c82 */ /* 0x000fe20008000000 */
[----:B------:R-:W-:Y:S01]  /*37d0*/  UMOV UR21, UR7 ;  /* 0x0000000700157c82 */ /* 0x000fe20008000000 */
[----:B------:R-:W-:Y:S02]  /*37e0*/  UIMAD UR6, UR9, 0x30, URZ ;  /* 0x00000030090678a4 */ /* 0x000fe4000f8e02ff */
[----:B------:R-:W-:-:S04]  /*37f0*/  UIMAD.WIDE.U32 UR20, UR8, 0x30, UR20 ;  /* 0x00000030081478a5 */ /* 0x000fc8000f8e0014 */
[----:B------:R-:W-:Y:S02]  /*3800*/  UIADD3 UR6, UPT, UPT, UR21, UR6, URZ ;  /* 0x0000000615067290 */ /* 0x000fe4000fffe0ff */
[----:B------:R-:W-:Y:S02]  /*3810*/  IMAD.U32 R4, RZ, RZ, UR20 ;  /* 0x00000014ff047e24 */ /* 0x000fe4000f8e00ff */
[----:B------:R-:W-:Y:S01]  /*3820*/  IMAD.U32 R5, RZ, RZ, UR21 ;  /* 0x00000015ff057e24 */ /* 0x000fe2000f8e00ff */
[----:B-----5:R-:W-:Y:S01]  /*3830*/  ISETP.GE.AND P3, PT, R215, UR4, PT ;  /* 0x00000004d7007c0c */ /* 0x020fe2000bf66270 */
[----:B------:R-:W-:Y:S01]  /*3840*/  IMAD.U32 R5, RZ, RZ, UR6 ;  /* 0x00000006ff057e24 */ /* 0x000fe2000f8e00ff */
[----:B------:R-:W-:Y:S02]  /*3850*/  ISETP.GE.AND P2, PT, R236, UR4, PT ;  /* 0x00000004ec007c0c */ /* 0x000fe4000bf46270 */
[----:B----4-:R-:W-:Y:S02]  /*3860*/  LEA R6, P4, R4, R227, 0x1 ;  /* 0x000000e304067211 */ /* 0x010fe400078808ff */
        /* <DEDUP_REMOVED lines=23> */
.L_x_83:
[----:B------:R-:W-:Y:S05]  /*39e0*/  BSYNC.RECONVERGENT B0 ;  /* 0x0000000000007941 */ /* 0x000fea0003800200 */
.L_x_82:
[----:B------:R-:W-:Y:S01]  /*39f0*/  LDSM.16.M88.4 R60, [R84] ;  /* 0x00000000543c783b */ /* 0x000fe20000000200 */
[----:B------:R-:W-:Y:S01]  /*3a00*/  IMAD.MOV.U32 R77, RZ, RZ, 0x20 ;  /* 0x00000020ff4d7424 */ /* 0x000fe200078e00ff */
[C---:B------:R-:W-:Y:S01]  /*3a10*/  LOP3.LUT P2, RZ, R214.reuse, 0x2, RZ, 0xc0, !PT ;  /* 0x00000002d6ff7812 */ /* 0x040fe2000784c0ff */
[----:B------:R-:W-:Y:S01]  /*3a20*/  VIADD R80, R225, UR5 ;  /* 0x00000005e1507c36 */ /* 0x000fe20008000000 */
[----:B------:R-:W5:Y:S01]  /*3a30*/  LDSM.16.M88.4 R32, [R225+UR5+0x8000] ;  /* 0x00800005e120783b */ /* 0x000f620008000200 */
[----:B------:R-:W-:Y:S01]  /*3a40*/  IMAD.MOV.U32 R165, RZ, RZ, 0x40 ;  /* 0x00000040ffa57424 */ /* 0x000fe200078e00ff */
[----:B------:R-:W-:Y:S01]  /*3a50*/  SEL R77, R77, 0xffffffe0, !P2 ;  /* 0xffffffe04d4d7807 */ /* 0x000fe20005000000 */
[----:B------:R-:W-:Y:S01]  /*3a60*/  UISETP.NE.AND UP1, UPT, UR19, 0x1, UPT ;  /* 0x000000011300788c */ /* 0x000fe2000bf25270 */
[----:B------:R-:W2:Y:S01]  /*3a70*/  LDSM.16.M88.4 R24, [R225+UR5+0x8800] ;  /* 0x00880005e118783b */ /* 0x000ea20008000200 */
[----:B------:R-:W-:Y:S02]  /*3a80*/  LOP3.LUT P0, RZ, R214, 0x4, RZ, 0xc0, !PT ;  /* 0x00000004d6ff7812 */ /* 0x000fe4000780c0ff */
[----:B------:R-:W-:Y:S01]  /*3a90*/  IMAD.IADD R83, R84, 0x1, R77 ;  /* 0x0000000154537824 */ /* 0x000fe200078e024d */
[----:B------:R-:W3:Y:S01]  /*3aa0*/  LDSM.16.M88.4 R16, [R225+UR5+0x9000] ;  /* 0x00900005e110783b */ /* 0x000ee20008000200 */
[----:B------:R-:W-:-:S02]  /*3ab0*/  IADD3 R79, PT, PT, R80, R77, RZ ;  /* 0x0000004d504f7210 */ /* 0x000fc40007ffe0ff */
[----:B------:R-:W-:Y:S01]  /*3ac0*/  SEL R165, R165, 0xffffffc0, !P0 ;  /* 0xffffffc0a5a57807 */ /* 0x000fe20004000000 */
[----:B----4-:R-:W4:Y:S01]  /*3ad0*/  LDSM.16.M88.4 R4, [R225+UR5+0x9800] ;  /* 0x00980005e104783b */ /* 0x010f220008000200 */
[----:B------:R-:W-:Y:S02]  /*3ae0*/  VIMNMX R167, PT, PT, R76, UR24, PT ;  /* 0x000000184ca77c48 */ /* 0x000fe4000bfe0100 */
[----:B------:R-:W-:Y:S01]  /*3af0*/  IADD3 R80, PT, PT, R80, R165, RZ ;  /* 0x000000a550507210 */ /* 0x000fe20007ffe0ff */
[----:B------:R-:W-:Y:S01]  /*3b00*/  LDSM.16.M88.4 R40, [R83] ;  /* 0x000000005328783b */ /* 0x000fe20000000200 */
[----:B------:R-:W-:-:S03]  /*3b10*/  IMAD.IADD R82, R84, 0x1, R165 ;  /* 0x0000000154527824 */ /* 0x000fc600078e02a5 */
[----:B------:R-:W4:Y:S01]  /*3b20*/  LDSM.16.M88.4 R52, [R79+0x8000] ;  /* 0x008000004f34783b */ /* 0x000f220000000200 */
[C---:B------:R-:W-:Y:S02]  /*3b30*/  IMAD.IADD R81, R77.reuse, 0x1, R82 ;  /* 0x000000014d517824 */ /* 0x040fe400078e0252 */
[----:B------:R-:W-:Y:S01]  /*3b40*/  IMAD.IADD R78, R77, 0x1, R80 ;  /* 0x000000014d4e7824 */ /* 0x000fe200078e0250 */
[----:B------:R-:W4:Y:S04]  /*3b50*/  LDSM.16.M88.4 R48, [R79+0x8800] ;  /* 0x008800004f30783b */ /* 0x000f280000000200 */
[----:B------:R-:W4:Y:S04]  /*3b60*/  LDSM.16.M88.4 R56, [R79+0x9000] ;  /* 0x009000004f38783b */ /* 0x000f280000000200 */
[----:B------:R-:W4:Y:S04]  /*3b70*/  LDSM.16.M88.4 R44, [R79+0x9800] ;  /* 0x009800004f2c783b */ /* 0x000f280000000200 */
[----:B-1----:R-:W-:Y:S01]  /*3b80*/  LDSM.16.M88.4 R8, [R82] ;  /* 0x000000005208783b */ /* 0x002fe20000000200 */
[C---:B-----5:R-:W-:Y:S03]  /*3b90*/  HMMA.16816.F32.BF16 R36, R60.reuse, R32, RZ ;  /* 0x000000203c24723c */ /* 0x060fe600000418ff */
[----:B------:R-:W1:Y:S04]  /*3ba0*/  LDSM.16.M88.4 R12, [R80+0x8000] ;  /* 0x00800000500c783b */ /* 0x000e680000000200 */
[----:B------:R-:W-:Y:S01]  /*3bb0*/  LDSM.16.M88.4 R72, [R78+0x9800] ;  /* 0x009800004e48783b */ /* 0x000fe20000000200 */
[C---:B--2---:R-:W-:Y:S03]  /*3bc0*/  HMMA.16816.F32.BF16 R28, R60.reuse, R24, RZ ;  /* 0x000000183c1c723c */ /* 0x044fe600000418ff */
[----:B------:R-:W-:Y:S04]  /*3bd0*/  LDSM.16.M88.4 R68, [R225+UR5+0xa800] ;  /* 0x00a80005e144783b */ /* 0x000fe80008000200 */
[----:B------:R-:W0:Y:S01]  /*3be0*/  LDGDEPBAR ;  /* 0x00000000000079af */ /* 0x000e220000000000 */
[C---:B---3--:R-:W-:Y:S08]  /*3bf0*/  HMMA.16816.F32.BF16 R20, R60.reuse, R16, RZ ;  /* 0x000000103c14723c */ /* 0x048ff000000418ff */
[C---:B------:R-:W-:Y:S08]  /*3c00*/  HMMA.16816.F32.BF16 R32, R60.reuse, R34, RZ ;  /* 0x000000223c20723c */ /* 0x040ff000000418ff */
[C---:B------:R-:W-:Y:S08]  /*3c10*/  HMMA.16816.F32.BF16 R24, R60.reuse, R26, RZ ;  /* 0x0000001a3c18723c */ /* 0x040ff000000418ff */
[C---:B------:R-:W-:Y:S08]  /*3c20*/  HMMA.16816.F32.BF16 R16, R60.reuse, R18, RZ ;  /* 0x000000123c10723c */ /* 0x040ff000000418ff */
[C---:B----4-:R-:W-:Y:S08]  /*3c30*/  HMMA.16816.F32.BF16 R64, R60.reuse, R4, RZ ;  /* 0x000000043c40723c */ /* 0x050ff000000418ff */
[----:B------:R-:W-:Y:S01]  /*3c40*/  HMMA.16816.F32.BF16 R60, R60, R6, RZ ;  /* 0x000000063c3c723c */ /* 0x000fe200000418ff */
[----:B------:R-:W2:Y:S07]  /*3c50*/  LDSM.16.M88.4 R4, [R80+0x8800] ;  /* 0x008800005004783b */ /* 0x000eae0000000200 */
[C---:B------:R-:W-:Y:S08]  /*3c60*/  HMMA.16816.F32.BF16 R36, R40.reuse, R52, R36 ;  /* 0x000000342824723c */ /* 0x040ff00000041824 */
[C---:B------:R-:W-:Y:S01]  /*3c70*/  HMMA.16816.F32.BF16 R32, R40.reuse, R54, R32 ;  /* 0x000000362820723c */ /* 0x040fe20000041820 */
[----:B------:R-:W3:Y:S07]  /*3c80*/  LDSM.16.M88.4 R52, [R80+0x9000] ;  /* 0x009000005034783b */ /* 0x000eee0000000200 */
[C---:B------:R-:W-:Y:S08]  /*3c90*/  HMMA.16816.F32.BF16 R28, R40.reuse, R48, R28 ;  /* 0x00000030281c723c */ /* 0x040ff0000004181c */
[C---:B------:R-:W-:Y:S01]  /*3ca0*/  HMMA.16816.F32.BF16 R24, R40.reuse, R50, R24 ;  /* 0x000000322818723c */ /* 0x040fe20000041818 */
[----:B------:R-:W4:Y:S07]  /*3cb0*/  LDSM.16.M88.4 R48, [R80+0x9800] ;  /* 0x009800005030783b */ /* 0x000f2e0000000200 */
[C---:B------:R-:W-:Y:S08]  /*3cc0*/  HMMA.16816.F32.BF16 R20, R40.reuse, R56, R20 ;  /* 0x000000382814723c */ /* 0x040ff00000041814 */
[C---:B------:R-:W-:Y:S01]  /*3cd0*/  HMMA.16816.F32.BF16 R16, R40.reuse, R58, R16 ;  /* 0x0000003a2810723c */ /* 0x040fe20000041810 */
[----:B------:R-:W-:Y:S07]  /*3ce0*/  LDSM.16.M88.4 R56, [R225+UR5+0xb000] ;  /* 0x00b00005e138783b */ /* 0x000fee0008000200 */
[C---:B------:R-:W-:Y:S08]  /*3cf0*/  HMMA.16816.F32.BF16 R64, R40.reuse, R44, R64 ;  /* 0x0000002c2840723c */ /* 0x040ff00000041840 */
[----:B------:R-:W-:Y:S01]  /*3d00*/  HMMA.16816.F32.BF16 R60, R40, R46, R60 ;  /* 0x0000002e283c723c */ /* 0x000fe2000004183c */
[----:B------:R-:W-:Y:S04]  /*3d10*/  LDSM.16.M88.4 R40, [R81] ;  /* 0x000000005128783b */ /* 0x000fe80000000200 */
[----:B------:R-:W-:Y:S03]  /*3d20*/  LDSM.16.M88.4 R44, [R78+0x8000] ;  /* 0x008000004e2c783b */ /* 0x000fe60000000200 */
        /* <DEDUP_REMOVED lines=11> */
[----:B------:R-:W-:Y:S04]  /*3de0*/  LDSM.16.M88.4 R8, [R84+0x2000] ;  /* 0x002000005408783b */ /* 0x000fe80000000200 */
[----:B------:R-:W3:Y:S03]  /*3df0*/  LDSM.16.M88.4 R48, [R225+UR5+0xa000] ;  /* 0x00a00005e130783b */ /* 0x000ee60008000200 */
[C---:B-1----:R-:W-:Y:S08]  /*3e00*/  HMMA.16816.F32.BF16 R28, R40.reuse, R12, R28 ;  /* 0x0000000c281c723c */ /* 0x042ff0000004181c */
[C---:B------:R-:W-:Y:S01]  /*3e10*/  HMMA.16816.F32.BF16 R24, R40.reuse, R14, R24 ;  /* 0x0000000e2818723c */ /* 0x040fe20000041818 */
[----:B------:R-:W-:Y:S07]  /*3e20*/  LDSM.16.M88.4 R12, [R83+0x2000] ;  /* 0x00200000530c783b */ /* 0x000fee0000000200 */
[C---:B--2---:R-:W-:Y:S08]  /*3e30*/  HMMA.16816.F32.BF16 R20, R40.reuse, R4, R20 ;  /* 0x000000042814723c */ /* 0x044ff00000041814 */
[C---:B------:R-:W-:Y:S01]  /*3e40*/  HMMA.16816.F32.BF16 R16, R40.reuse, R6, R16 ;  /* 0x000000062810723c */ /* 0x040fe20000041810 */
[----:B------:R-:W1:Y:S07]  /*3e50*/  LDSM.16.M88.4 R4, [R79+0xa000] ;  /* 0x00a000004f04783b */ /* 0x000e6e0000000200 */
[C---:B------:R-:W-:Y:S08]  /*3e60*/  HMMA.16816.F32.BF16 R36, R40.reuse, R44, R36 ;  /* 0x0000002c2824723c */ /* 0x040ff00000041824 */
[C---:B------:R-:W-:Y:S01]  /*3e70*/  HMMA.16816.F32.BF16 R32, R40.reuse, R46, R32 ;  /* 0x0000002e2820723c */ /* 0x040fe20000041820 */
[----:B------:R-:W2:Y:S07]  /*3e80*/  LDSM.16.M88.4 R44, [R79+0xa800] ;  /* 0x00a800004f2c783b */ /* 0x000eae0000000200 */
[C---:B------:R-:W-:Y:S08]  /*3e90*/  HMMA.16816.F32.BF16 R64, R40.reuse, R72, R64 ;  /* 0x000000482840723c */ /* 0x040ff00000041840 */
[----:B------:R-:W-:Y:S01]  /*3ea0*/  HMMA.16816.F32.BF16 R60, R40, R74, R60 ;  /* 0x0000004a283c723c */ /* 0x000fe2000004183c */
[----:B------:R-:W4:Y:S04]  /*3eb0*/  LDSM.16.M88.4 R40, [R79+0xb000] ;  /* 0x00b000004f28783b */ /* 0x000f280000000200 */
[----:B------:R-:W-:Y:S03]  /*3ec0*/  LDSM.16.M88.4 R72, [R78+0xb800] ;  /* 0x00b800004e48783b */ /* 0x000fe60000000200 */
[C---:B---3--:R-:W-:Y:S08]  /*3ed0*/  HMMA.16816.F32.BF16 R36, R8.reuse, R48, R36 ;  /* 0x000000300824723c */ /* 0x048ff00000041824 */
[C---:B------:R-:W-:Y:S01]  /*3ee0*/  HMMA.16816.F32.BF16 R32, R8.reuse, R50, R32 ;  /* 0x000000320820723c */ /* 0x040fe20000041820 */
[----:B------:R-:W3:Y:S07]  /*3ef0*/  LDSM.16.M88.4 R48, [R79+0xb800] ;  /* 0x00b800004f30783b */ /* 0x000eee0000000200 */
[C---:B------:R-:W-:Y:S08]  /*3f00*/  HMMA.16816.F32.BF16 R28, R8.reuse, R68, R28 ;  /* 0x00000044081c723c */ /* 0x040ff0000004181c */
[C---:B------:R-:W-:Y:S01]  /*3f10*/  HMMA.16816.F32.BF16 R24, R8.reuse, R70, R24 ;  /* 0x000000460818723c */ /* 0x040fe20000041818 */
[----:B------:R-:W-:Y:S07]  /*3f20*/  LDSM.16.M88.4 R68, [R225+UR5+0xc800] ;  /* 0x00c80005e144783b */ /* 0x000fee0008000200 */
[C---:B------:R-:W-:Y:S08]  /*3f30*/  HMMA.16816.F32.BF16 R20, R8.reuse, R56, R20 ;  /* 0x000000380814723c */ /* 0x040ff00000041814 */
[C---:B------:R-:W-:Y:S01]  /*3f40*/  HMMA.16816.F32.BF16 R16, R8.reuse, R58, R16 ;  /* 0x0000003a0810723c */ /* 0x040fe20000041810 */
[----:B------:R-:W-:Y:S07]  /*3f50*/  LDSM.16.M88.4 R56, [R225+UR5+0xd000] ;  /* 0x00d00005e138783b */ /* 0x000fee0008000200 */
        /* <DEDUP_REMOVED lines=17> */
[C---:B-1----:R-:W-:Y:S08]  /*4070*/  HMMA.16816.F32.BF16 R36, R8.reuse, R4, R36 ;  /* 0x000000040824723c */ /* 0x042ff00000041824 */
[C---:B------:R-:W-:Y:S01]  /*4080*/  HMMA.16816.F32.BF16 R32, R8.reuse, R6, R32 ;  /* 0x000000060820723c */ /* 0x040fe20000041820 */
[----:B------:R-:W1:Y:S07]  /*4090*/  LDSM.16.M88.4 R4, [R78+0xa800] ;  /* 0x00a800004e04783b */ /* 0x000e6e0000000200 */
[C---:B------:R-:W-:Y:S08]  /*40a0*/  HMMA.16816.F32.BF16 R28, R8.reuse, R52, R28 ;  /* 0x00000034081c723c */ /* 0x040ff0000004181c */
[C---:B------:R-:W-:Y:S01]  /*40b0*/  HMMA.16816.F32.BF16 R24, R8.reuse, R54, R24 ;  /* 0x000000360818723c */ /* 0x040fe20000041818 */
[----:B------:R-:W5:Y:S07]  /*40c0*/  LDSM.16.M88.4 R52, [R78+0xb000] ;  /* 0x00b000004e34783b */ /* 0x000f6e0000000200 */
[C---:B--2---:R-:W-:Y:S08]  /*40d0*/  HMMA.16816.F32.BF16 R20, R8.reuse, R44, R20 ;  /* 0x0000002c0814723c */ /* 0x044ff00000041814 */
[C---:B------:R-:W-:Y:S01]  /*40e0*/  HMMA.16816.F32.BF16 R16, R8.reuse, R46, R16 ;  /* 0x0000002e0810723c */ /* 0x040fe20000041810 */
[----:B------:R-:W-:Y:S07]  /*40f0*/  LDSM.16.M88.4 R44, [R225+UR5+0xc000] ;  /* 0x00c00005e12c783b */ /* 0x000fee0008000200 */
[C---:B----4-:R-:W-:Y:S08]  /*4100*/  HMMA.16816.F32.BF16 R64, R8.reuse, R40, R64 ;  /* 0x000000280840723c */ /* 0x050ff00000041840 */
[----:B------:R-:W-:Y:S01]  /*4110*/  HMMA.16816.F32.BF16 R60, R8, R42, R60 ;  /* 0x0000002a083c723c */ /* 0x000fe2000004183c */
[----:B------:R-:W2:Y:S04]  /*4120*/  LDSM.16.M88.4 R8, [R84+0x4000] ;  /* 0x004000005408783b */ /* 0x000ea80000000200 */
[----:B------:R-:W-:Y:S03]  /*4130*/  LDSM.16.M88.4 R40, [R83+0x4000] ;  /* 0x004000005328783b */ /* 0x000fe60000000200 */
[C---:B---3--:R-:W-:Y:S08]  /*4140*/  HMMA.16816.F32.BF16 R36, R48.reuse, R12, R36 ;  /* 0x0000000c3024723c */ /* 0x048ff00000041824 */
[C---:B------:R-:W-:Y:S01]  /*4150*/  HMMA.16816.F32.BF16 R32, R48.reuse, R14, R32 ;  /* 0x0000000e3020723c */ /* 0x040fe20000041820 */
[----:B------:R-:W3:Y:S07]  /*4160*/  LDSM.16.M88.4 R12, [R225+UR5+0xd800] ;  /* 0x00d80005e10c783b */ /* 0x000eee0008000200 */
[C---:B-1----:R-:W-:Y:S08]  /*4170*/  HMMA.16816.F32.BF16 R28, R48.reuse, R4, R28 ;  /* 0x00000004301c723c */ /* 0x042ff0000004181c */
[C---:B------:R-:W-:Y:S01]  /*4180*/  HMMA.16816.F32.BF16 R24, R48.reuse, R6, R24 ;  /* 0x000000063018723c */ /* 0x040fe20000041818 */
[----:B------:R-:W1:Y:S07]  /*4190*/  LDSM.16.M88.4 R4, [R79+0xc000] ;  /* 0x00c000004f04783b */ /* 0x000e6e0000000200 */
[C---:B-----5:R-:W-:Y:S08]  /*41a0*/  HMMA.16816.F32.BF16 R20, R48.reuse, R52, R20 ;  /* 0x000000343014723c */ /* 0x060ff00000041814 */
[C---:B------:R-:W-:Y:S01]  /*41b0*/  HMMA.16816.F32.BF16 R16, R48.reuse, R54, R16 ;  /* 0x000000363010723c */ /* 0x040fe20000041810 */
[----:B------:R-:W-:Y:S07]  /*41c0*/  LDSM.16.M88.4 R52, [R79+0xc800] ;  /* 0x00c800004f34783b */ /* 0x000fee0000000200 */
[C---:B------:R-:W-:Y:S08]  /*41d0*/  HMMA.16816.F32.BF16 R64, R48.reuse, R72, R64 ;  /* 0x000000483040723c */ /* 0x040ff00000041840 */
[----:B------:R-:W-:Y:S01]  /*41e0*/  HMMA.16816.F32.BF16 R60, R48, R74, R60 ;  /* 0x0000004a303c723c */ /* 0x000fe2000004183c */
[----:B------:R-:W4:Y:S04]  /*41f0*/  LDSM.16.M88.4 R48, [R79+0xd000] ;  /* 0x00d000004f30783b */ /* 0x000f280000000200 */
[----:B------:R-:W-:Y:S03]  /*4200*/  LDSM.16.M88.4 R72, [R82+0x4000] ;  /* 0x004000005248783b */ /* 0x000fe60000000200 */
        /* <DEDUP_REMOVED lines=8> */
[----:B------:R-:W-:Y:S07]  /*4290*/  LDSM.16.M88.4 R56, [R81+0x4000] ;  /* 0x004000005138783b */ /* 0x000fee0000000200 */
[C---:B---3--:R-:W-:Y:S08]  /*42a0*/  HMMA.16816.F32.BF16 R64, R8.reuse, R12, R64 ;  /* 0x0000000c0840723c */ /* 0x048ff00000041840 */
[----:B------:R-:W-:Y:S01]  /*42b0*/  HMMA.16816.F32.BF16 R60, R8, R14, R60 ;  /* 0x0000000e083c723c */ /* 0x000fe2000004183c */
[----:B------:R-:W3:Y:S04]  /*42c0*/  LDSM.16.M88.4 R12, [R80+0xc000] ;  /* 0x00c00000500c783b */ /* 0x000ee80000000200 */
[----:B------:R-:W5:Y:S03]  /*42d0*/  LDSM.16.M88.4 R8, [R80+0xc800] ;  /* 0x00c800005008783b */ /* 0x000f660000000200 */
[C---:B-1----:R-:W-:Y:S08]  /*42e0*/  HMMA.16816.F32.BF16 R36, R40.reuse, R4, R36 ;  /* 0x000000042824723c */ /* 0x042ff00000041824 */
[C---:B------:R-:W-:Y:S01]  /*42f0*/  HMMA.16816.F32.BF16 R32, R40.reuse, R6, R32 ;  /* 0x000000062820723c */ /* 0x040fe20000041820 */
[----:B------:R-:W1:Y:S07]  /*4300*/  LDSM.16.M88.4 R4, [R80+0xd000] ;  /* 0x00d000005004783b */ /* 0x000e6e0000000200 */
[C---:B----4-:R-:W-:Y:S08]  /*4310*/  HMMA.16816.F32.BF16 R20, R40.reuse, R48, R20 ;  /* 0x000000302814723c */ /* 0x050ff00000041814 */
[C---:B------:R-:W-:Y:S01]  /*4320*/  HMMA.16816.F32.BF16 R16, R40.reuse, R50, R16 ;  /* 0x000000322810723c */ /* 0x040fe20000041810 */
[----:B------:R-:W4:Y:S07]  /*4330*/  LDSM.16.M88.4 R48, [R78+0xc800] ;  /* 0x00c800004e30783b */ /* 0x000f2e0000000200 */
[C---:B------:R-:W-:Y:S08]  /*4340*/  HMMA.16816.F32.BF16 R28, R40.reuse, R52, R28 ;  /* 0x00000034281c723c */ /* 0x040ff0000004181c */
[C---:B------:R-:W-:Y:S01]  /*4350*/  HMMA.16816.F32.BF16 R24, R40.reuse, R54, R24 ;  /* 0x000000362818723c */ /* 0x040fe20000041818 */
[----:B------:R-:W4:Y:S07]  /*4360*/  LDSM.16.M88.4 R52, [R78+0xc000] ;  /* 0x00c000004e34783b */ /* 0x000f2e0000000200 */
[C---:B--2---:R-:W-:Y:S08]  /*4370*/  HMMA.16816.F32.BF16 R64, R40.reuse, R44, R64 ;  /* 0x0000002c2840723c */ /* 0x044ff00000041840 */
[----:B------:R-:W-:Y:S01]  /*4380*/  HMMA.16816.F32.BF16 R60, R40, R46, R60 ;  /* 0x0000002e283c723c */ /* 0x000fe2000004183c */
[----:B------:R-:W2:Y:S04]  /*4390*/  LDSM.16.M88.4 R44, [R78+0xd000] ;  /* 0x00d000004e2c783b */ /* 0x000ea80000000200 */
[----:B------:R-:W2:Y:S03]  /*43a0*/  LDSM.16.M88.4 R40, [R78+0xd800] ;  /* 0x00d800004e28783b */ /* 0x000ea60000000200 */
[C---:B---3--:R-:W-:Y:S08]  /*43b0*/  HMMA.16816.F32.BF16 R36, R72.reuse, R12, R36 ;  /* 0x0000000c4824723c */ /* 0x048ff00000041824 */
[C---:B------:R-:W-:Y:S01]  /*43c0*/  HMMA.16816.F32.BF16 R32, R72.reuse, R14, R32 ;  /* 0x0000000e4820723c */ /* 0x040fe20000041820 */
[----:B------:R-:W-:Y:S07]  /*43d0*/  LDSM.16.M88.4 R12, [R84+0x6000] ;  /* 0x00600000540c783b */ /* 0x000fee0000000200 */
[C---:B-----5:R-:W-:Y:S08]  /*43e0*/  HMMA.16816.F32.BF16 R28, R72.reuse, R8, R28 ;  /* 0x00000008481c723c */ /* 0x060ff0000004181c */
[C---:B------:R-:W-:Y:S01]  /*43f0*/  HMMA.16816.F32.BF16 R24, R72.reuse, R10, R24 ;  /* 0x0000000a4818723c */ /* 0x040fe20000041818 */
[----:B------:R-:W3:Y:S07]  /*4400*/  LDSM.16.M88.4 R8, [R225+UR5+0xe000] ;  /* 0x00e00005e108783b */ /* 0x000eee0008000200 */
[C---:B-1----:R-:W-:Y:S08]  /*4410*/  HMMA.16816.F32.BF16 R20, R72.reuse, R4, R20 ;  /* 0x000000044814723c */ /* 0x042ff00000041814 */
[C---:B------:R-:W-:Y:S01]  /*4420*/  HMMA.16816.F32.BF16 R16, R72.reuse, R6, R16 ;  /* 0x000000064810723c */ /* 0x040fe20000041810 */
[----:B------:R-:W1:Y:S07]  /*4430*/  LDSM.16.M88.4 R4, [R225+UR5+0xe800] ;  /* 0x00e80005e104783b */ /* 0x000e6e0008000200 */
[C---:B------:R-:W-:Y:S08]  /*4440*/  HMMA.16816.F32.BF16 R64, R72.reuse, R68, R64 ;  /* 0x000000444840723c */ /* 0x040ff00000041840 */
[----:B------:R-:W-:Y:S01]  /*4450*/  HMMA.16816.F32.BF16 R60, R72, R70, R60 ;  /* 0x00000046483c723c */ /* 0x000fe2000004183c */
[----:B------:R-:W-:Y:S07]  /*4460*/  LDSM.16.M88.4 R72, [R225+UR5+0xf800] ;  /* 0x00f80005e148783b */ /* 0x000fee0008000200 */
[C---:B----4-:R-:W-:Y:S08]  /*4470*/  HMMA.16816.F32.BF16 R28, R56.reuse, R48, R28 ;  /* 0x00000030381c723c */ /* 0x050ff0000004181c */
[C---:B------:R-:W-:Y:S01]  /*4480*/  HMMA.16816.F32.BF16 R24, R56.reuse, R50, R24 ;  /* 0x000000323818723c */ /* 0x040fe20000041818 */
[----:B------:R-:W4:Y:S07]  /*4490*/  LDSM.16.M88.4 R48, [R225+UR5+0xf000] ;  /* 0x00f00005e130783b */ /* 0x000f2e0008000200 */
[C---:B------:R-:W-:Y:S08]  /*44a0*/  HMMA.16816.F32.BF16 R36, R56.reuse, R52, R36 ;  /* 0x000000343824723c */ /* 0x040ff00000041824 */
[C---:B------:R-:W-:Y:S01]  /*44b0*/  HMMA.16816.F32.BF16 R32, R56.reuse, R54, R32 ;  /* 0x000000363820723c */ /* 0x040fe20000041820 */
[----:B------:R-:W-:Y:S07]  /*44c0*/  LDSM.16.M88.4 R52, [R83+0x6000] ;  /* 0x006000005334783b */ /* 0x000fee0000000200 */
[C---:B--2---:R-:W-:Y:S01]  /*44d0*/  HMMA.16816.F32.BF16 R68, R56.reuse, R44, R20 ;  /* 0x0000002c3844723c */ /* 0x044fe20000041814 */
[----:B------:R-:W2:Y:S07]  /*44e0*/  LDSM.16.M88.4 R20, [R79+0xe000] ;  /* 0x00e000004f14783b */ /* 0x000eae0000000200 */
[C---:B------:R-:W-:Y:S01]  /*44f0*/  HMMA.16816.F32.BF16 R16, R56.reuse, R46, R16 ;  /* 0x0000002e3810723c */ /* 0x040fe20000041810 */
[----:B------:R-:W-:Y:S07]  /*4500*/  LDSM.16.M88.4 R44, [R82+0x6000] ;  /* 0x00600000522c783b */ /* 0x000fee0000000200 */
[C---:B------:R-:W-:Y:S08]  /*4510*/  HMMA.16816.F32.BF16 R64, R56.reuse, R40, R64 ;  /* 0x000000283840723c */ /* 0x040ff00000041840 */
[----:B------:R-:W-:Y:S01]  /*4520*/  HMMA.16816.F32.BF16 R60, R56, R42, R60 ;  /* 0x0000002a383c723c */ /* 0x000fe2000004183c */
[----:B------:R-:W-:Y:S04]  /*4530*/  LDSM.16.M88.4 R40, [R79+0xe800] ;  /* 0x00e800004f28783b */ /* 0x000fe80000000200 */
[----:B------:R-:W-:Y:S03]  /*4540*/  LDSM.16.M88.4 R56, [R78+0xe000] ;  /* 0x00e000004e38783b */ /* 0x000fe60000000200 */
[C---:B---3--:R-:W-:Y:S08]  /*4550*/  HMMA.16816.F32.BF16 R36, R12.reuse, R8, R36 ;  /* 0x000000080c24723c */ /* 0x048ff00000041824 */
[C---:B------:R-:W-:Y:S01]  /*4560*/  HMMA.16816.F32.BF16 R32, R12.reuse, R10, R32 ;  /* 0x0000000a0c20723c */ /* 0x040fe20000041820 */
[----:B------:R-:W3:Y:S07]  /*4570*/  LDSM.16.M88.4 R8, [R79+0xf000] ;  /* 0x00f000004f08783b */ /* 0x000eee0000000200 */
[C---:B-1----:R-:W-:Y:S08]  /*4580*/  HMMA.16816.F32.BF16 R28, R12.reuse, R4, R28 ;  /* 0x000000040c1c723c */ /* 0x042ff0000004181c */
[C---:B------:R-:W-:Y:S01]  /*4590*/  HMMA.16816.F32.BF16 R24, R12.reuse, R6, R24 ;  /* 0x000000060c18723c */ /* 0x040fe20000041818 */
[----:B------:R-:W-:Y:S07]  /*45a0*/  LDSM.16.M88.4 R4, [R79+0xf800] ;  /* 0x00f800004f04783b */ /* 0x000fee0000000200 */
[C---:B----4-:R-:W-:Y:S08]  /*45b0*/  HMMA.16816.F32.BF16 R68, R12.reuse, R48, R68 ;  /* 0x000000300c44723c */ /* 0x050ff00000041844 */
[C---:B------:R-:W-:Y:S01]  /*45c0*/  HMMA.16816.F32.BF16 R16, R12.reuse, R50, R16 ;  /* 0x000000320c10723c */ /* 0x040fe20000041810 */
[----:B------:R-:W-:Y:S07]  /*45d0*/  LDSM.16.M88.4 R48, [R78+0xe800] ;  /* 0x00e800004e30783b */ /* 0x000fee0000000200 */
[C---:B------:R-:W-:Y:S08]  /*45e0*/  HMMA.16816.F32.BF16 R64, R12.reuse, R72, R64 ;  /* 0x000000480c40723c */ /* 0x040ff00000041840 */
[----:B------:R-:W-:Y:S01]  /*45f0*/  HMMA.16816.F32.BF16 R60, R12, R74, R60 ;  /* 0x0000004a0c3c723c */ /* 0x000fe2000004183c */
[----:B------:R-:W1:Y:S04]  /*4600*/  LDSM.16.M88.4 R12, [R80+0xe000] ;  /* 0x00e00000500c783b */ /* 0x000e680000000200 */
[----:B------:R-:W-:Y:S03]  /*4610*/  LDSM.16.M88.4 R72, [R81+0x6000] ;  /* 0x006000005148783b */ /* 0x000fe60000000200 */
        /* <DEDUP_REMOVED lines=8> */
[----:B------:R-:W4:Y:S07]  /*46a0*/  LDSM.16.M88.4 R40, [R80+0xf000] ;  /* 0x00f000005028783b */ /* 0x000f2e0000000200 */
[C---:B-1----:R-:W-:Y:S08]  /*46b0*/  HMMA.16816.F32.BF16 R36, R44.reuse, R12, R36 ;  /* 0x0000000c2c24723c */ /* 0x042ff00000041824 */
[----:B------:R-:W-:Y:S01]  /*46c0*/  HMMA.16816.F32.BF16 R32, R44, R14, R32 ;  /* 0x0000000e2c20723c */ /* 0x000fe20000041820 */
[----:B------:R-:W1:Y:S07]  /*46d0*/  LDSM.16.M88.4 R12, [R78+0xf800] ;  /* 0x00f800004e0c783b */ /* 0x000e6e0000000200 */
[C---:B------:R-:W-:Y:S08]  /*46e0*/  HMMA.16816.F32.BF16 R64, R52.reuse, R4, R64 ;  /* 0x000000043440723c */ /* 0x040ff00000041840 */
[----:B------:R-:W-:Y:S01]  /*46f0*/  HMMA.16816.F32.BF16 R60, R52, R6, R60 ;  /* 0x00000006343c723c */ /* 0x000fe2000004183c */
[----:B------:R-:W5:Y:S01]  /*4700*/  LDSM.16.M88.4 R4, [R78+0xf000] ;  /* 0x00f000004e04783b */ /* 0x000f620000000200 */
[----:B------:R-:W-:-:S06]  /*4710*/  DEPBAR.LE SB0, 0x0 ;  /* 0x000080000000791a */ /* 0x000fcc0000000000 */
[C---:B--2---:R-:W-:Y:S08]  /*4720*/  HMMA.16816.F32.BF16 R28, R44.reuse, R20, R28 ;  /* 0x000000142c1c723c */ /* 0x044ff0000004181c */
[C---:B------:R-:W-:Y:S08]  /*4730*/  HMMA.16816.F32.BF16 R24, R44.reuse, R22, R24 ;  /* 0x000000162c18723c */ /* 0x040ff00000041818 */
[C---:B---3--:R-:W-:Y:S08]  /*4740*/  HMMA.16816.F32.BF16 R64, R44.reuse, R8, R64 ;  /* 0x000000082c40723c */ /* 0x048ff00000041840 */
[C---:B------:R-:W-:Y:S08]  /*4750*/  HMMA.16816.F32.BF16 R60, R44.reuse, R10, R60 ;  /* 0x0000000a2c3c723c */ /* 0x040ff0000004183c */
[C---:B----4-:R-:W-:Y:S08]  /*4760*/  HMMA.16816.F32.BF16 R68, R44.reuse, R40, R68 ;  /* 0x000000282c44723c */ /* 0x050ff00000041844 */
[----:B------:R-:W-:Y:S08]  /*4770*/  HMMA.16816.F32.BF16 R16, R44, R42, R16 ;  /* 0x0000002a2c10723c */ /* 0x000ff00000041810 */
[C---:B------:R-:W-:Y:S08]  /*4780*/  HMMA.16816.F32.BF16 R36, R72.reuse, R56, R36 ;  /* 0x000000384824723c */ /* 0x040ff00000041824 */
[C---:B------:R-:W-:Y:S08]  /*4790*/  HMMA.16816.F32.BF16 R32, R72.reuse, R58, R32 ;  /* 0x0000003a4820723c */ /* 0x040ff00000041820 */
[C---:B------:R-:W-:Y:S08]  /*47a0*/  HMMA.16816.F32.BF16 R28, R72.reuse, R48, R28 ;  /* 0x00000030481c723c */ /* 0x040ff0000004181c */
[C---:B------:R-:W-:Y:S08]  /*47b0*/  HMMA.16816.F32.BF16 R24, R72.reuse, R50, R24 ;  /* 0x000000324818723c */ /* 0x040ff00000041818 */
[C---:B-1----:R-:W-:Y:S08]  /*47c0*/  HMMA.16816.F32.BF16 R64, R72.reuse, R12, R64 ;  /* 0x0000000c4840723c */ /* 0x042ff00000041840 */
[C---:B------:R-:W-:Y:S08]  /*47d0*/  HMMA.16816.F32.BF16 R60, R72.reuse, R14, R60 ;  /* 0x0000000e483c723c */ /* 0x040ff0000004183c */
[----:B-----5:R-:W-:Y:S01]  /*47e0*/  HMMA.16816.F32.BF16 R68, R72, R4, R68 ;  /* 0x000000044844723c */ /* 0x020fe20000041844 */
[----:B------:R-:W-:Y:S01]  /*47f0*/  SHF.L.U32 R4, R214, 0x1, RZ ;  /* 0x00000001d6047819 */ /* 0x000fe200000006ff */
[----:B------:R-:W-:-:S05]  /*4800*/  IMAD.U32 R5, RZ, RZ, UR24 ;  /* 0x00000018ff057e24 */ /* 0x000fca000f8e00ff */
[----:B------:R-:W-:Y:S01]  /*4810*/  VIADDMNMX R166, R76, 0x8, R5, PT ;  /* 0x000000084ca67846 */ /* 0x000fe20003800105 */
[----:B------:R-:W-:Y:S01]  /*4820*/  HMMA.16816.F32.BF16 R16, R72, R6, R16 ;  /* 0x000000064810723c */ /* 0x000fe20000041810 */
[----:B------:R-:W-:Y:S01]  /*4830*/  IMAD.U32 R6, RZ, RZ, UR19 ;  /* 0x00000013ff067e24 */ /* 0x000fe2000f8e00ff */
[----:B------:R-:W-:-:S04]  /*4840*/  LOP3.LUT R7, R4, 0x6, RZ, 0xc0, !PT ;  /* 0x0000000604077812 */ /* 0x000fc800078ec0ff */
[----:B------:R-:W-:-:S04]  /*4850*/  LEA R4, R6, R7, 0x6 ;  /* 0x0000000706047211 */ /* 0x000fc800078e30ff */
[C---:B------:R-:W-:Y:S01]  /*4860*/  IADD3 R8, PT, PT, R4.reuse, -0x3f, RZ ;  /* 0xffffffc104087810 */ /* 0x040fe20007ffe0ff */
[----:B------:R-:W-:Y:S01]  /*4870*/  VIADD R9, R4, 0xffffffc0 ;  /* 0xffffffc004097836 */ /* 0x000fe20000000000 */
[----:B------:R-:W-:Y:S06]  /*4880*/  BAR.SYNC.DEFER_BLOCKING 0x0 ;  /* 0x0000000000007b1d */ /* 0x000fec0000010000 */
[----:B------:R-:W-:Y:S05]  /*4890*/  BRA.U !UP1, `(.L_x_84) ;  /* 0x0000000509c47547 */ /* 0x000fea000b800000 */
[----:B------:R-:W-:-:S04]  /*48a0*/  UIADD3 UR4, UPT, UPT, UR19, -0x2, URZ ;  /* 0xfffffffe13047890 */ /* 0x000fc8000fffe0ff */
[----:B------:R-:W-:Y:S02]  /*48b0*/  UIMAD.WIDE.U32 UR20, UR17, UR4, URZ ;  /* 0x00000004111472a5 */ /* 0x000fe4000f8e00ff */
[----:B------:R-:W-:Y:S02]  /*48c0*/  UIMAD UR12, UR16, UR4, URZ ;  /* 0x00000004100c72a4 */ /* 0x000fe4000f8e02ff */
[----:B------:R-:W-:Y:S02]  /*48d0*/  UIADD3 UR7, UP0, UPT, UR29, UR20, URZ ;  /* 0x000000141d077290 */ /* 0x000fe4000ff1e0ff */
[----:B------:R-:W-:Y:S01]  /*48e0*/  UIADD3 UR12, UPT, UPT, UR21, UR12, URZ ;  /* 0x0000000c150c7290 */ /* 0x000fe2000fffe0ff */
[----:B------:R-:W-:Y:S01]  /*48f0*/  IMAD.U32 R14, RZ, RZ, UR20 ;  /* 0x00000014ff0e7e24 */ /* 0x000fe2000f8e00ff */
[----:B------:R-:W1:Y:S01]  /*4900*/  LDCU UR4, c[0x0][0x440] ;  /* 0x00008800ff0477ac */ /* 0x000e620008000800 */
[----:B------:R-:W-:Y:S02]  /*4910*/  IMAD.U32 R15, RZ, RZ, UR21 ;  /* 0x00000015ff0f7e24 */ /* 0x000fe4000f8e00ff */
[----:B------:R-:W-:Y:S01]  /*4920*/  IMAD.U32 R6, RZ, RZ, UR7 ;  /* 0x00000007ff067e24 */ /* 0x000fe2000f8e00ff */
[----:B------:R-:W-:Y:S01]  /*4930*/  UIADD3.X UR6, UPT, UPT, UR28, UR12, URZ, UP0, !UPT ;  /* 0x0000000c1c067290 */ /* 0x000fe200087fe4ff */
[----:B------:R-:W-:Y:S01]  /*4940*/  IMAD.U32 R7, RZ, RZ, UR12 ;  /* 0x0000000cff077e24 */ /* 0x000fe2000f8e00ff */
[----:B------:R-:W-:Y:S01]  /*4950*/  UIADD3 UR13, UP0, UPT, UR29, UR7, URZ ;  /* 0x000000071d0d7290 */ /* 0x000fe2000ff1e0ff */
[----:B------:R-:W-:-:S02]  /*4960*/  LEA R12, P3, R14, R229, 0x1 ;  /* 0x000000e50e0c7211 */ /* 0x000fc400078608ff */
[-C--:B------:R-:W-:Y:S01]  /*4970*/  LEA R10, P1, R6, R229.reuse, 0x1 ;  /* 0x000000e5060a7211 */ /* 0x080fe200078208ff */
[----:B------:R-:W-:Y:S01]  /*4980*/  IMAD.U32 R5, RZ, RZ, UR6 ;  /* 0x00000006ff057e24 */ /* 0x000fe2000f8e00ff */
[----:B------:R-:W-:Y:S01]  /*4990*/  UIADD3.X UR12, UPT, UPT, UR28, UR6, URZ, UP0, !UPT ;  /* 0x000000061c0c7290 */ /* 0x000fe200087fe4ff */
[-C--:B------:R-:W-:Y:S01]  /*49a0*/  LEA.HI.X R13, R14, R228.reuse, R7, 0x1, P3 ;  /* 0x000000e40e0d7211 */ /* 0x080fe200018f0c07 */
[----:B------:R-:W-:Y:S02]  /*49b0*/  ULEA UR7, UP0, UR10, UR7, 0x5 ;  /* 0x000000070a077291 */ /* 0x000fe4000f8028ff */
[----:B------:R-:W-:Y:S01]  /*49c0*/  LEA.HI.X R11, R6, R228, R5, 0x1, P1 ;  /* 0x000000e4060b7211 */ /* 0x000fe200008f0c05 */
[----:B------:R-:W-:Y:S01]  /*49d0*/  IMAD.U32 R6, RZ, RZ, UR13 ;  /* 0x0000000dff067e24 */ /* 0x000fe2000f8e00ff */
[----:B------:R-:W-:Y:S01]  /*49e0*/  ULEA.HI.X UR6, UR10, UR6, UR11, 0x5, UP0 ;  /* 0x000000060a067291 */ /* 0x000fe200080f2c0b */
[----:B-1----:R-:W-:Y:S01]  /*49f0*/  ISETP.GE.AND P5, PT, R215, UR4, PT ;  /* 0x00000004d7007c0c */ /* 0x002fe2000bfa6270 */
[----:B------:R-:W-:Y:S01]  /*4a00*/  IMAD.U32 R7, RZ, RZ, UR12 ;  /* 0x0000000cff077e24 */ /* 0x000fe2000f8e00ff */
[----:B------:R-:W-:Y:S01]  /*4a10*/  ISETP.GE.AND P4, PT, R236, UR4, PT ;  /* 0x00000004ec007c0c */ /* 0x000fe2000bf86270 */
[----:B------:R-:W-:Y:S01]  /*4a20*/  IMAD.U32 R5, RZ, RZ, UR7 ;  /* 0x00000007ff057e24 */ /* 0x000fe2000f8e00ff */
[----:B------:R-:W-:-:S02]  /*4a30*/  LEA R14, P1, R6, R229, 0x1 ;  /* 0x000000e5060e7211 */ /* 0x000fc400078208ff */
[----:B------:R-:W-:Y:S02]  /*4a40*/  ISETP.GE.AND P3, PT, R235, UR4, PT ;  /* 0x00000004eb007c0c */ /* 0x000fe4000bf66270 */
[-C--:B------:R-:W-:Y:S01]  /*4a50*/  LEA.HI.X R15, R6, R228.reuse, R7, 0x1, P1 ;  /* 0x000000e4060f7211 */ /* 0x080fe200008f0c07 */
[----:B------:R-:W-:Y:S01]  /*4a60*/  IMAD.U32 R6, RZ, RZ, UR6 ;  /* 0x00000006ff067e24 */ /* 0x000fe2000f8e00ff */
[----:B------:R-:W-:Y:S02]  /*4a70*/  ISETP.GE.AND P1, PT, R234, UR4, PT ;  /* 0x00000004ea007c0c */ /* 0x000fe4000bf26270 */
[C---:B------:R-:W-:Y:S01]  /*4a80*/  LEA R20, P6, R5.reuse, R229, 0x1 ;  /* 0x000000e505147211 */ /* 0x040fe200078c08ff */
[----:B------:R-:W-:Y:S01]  /*4a90*/  @!PT LDS RZ, [RZ] ;  /* 0x00000000fffff984 */ /* 0x000fe20000000800 */
[----:B------:R-:W-:Y:S01]  /*4aa0*/  @!PT LDS RZ, [RZ] ;  /* 0x00000000fffff984 */ /* 0x000fe20000000800 */
[----:B------:R-:W-:Y:S01]  /*4ab0*/  @!PT LDS RZ, [RZ] ;  /* 0x00000000fffff984 */ /* 0x000fe20000000800 */
[----:B------:R1:W-:Y:S03]  /*4ac0*/  @!P5 LDGSTS.E.BYPASS.LTC128B.128 [R230+0x8000], desc[UR22][R12.64] ;  /* 0x080000000ce6dfae */ /* 0x0003e6000b981a16 */
[----:B------:R-:W-:Y:S01]  /*4ad0*/  LEA.HI.X R21, R5, R228, R6, 0x1, P6 ;  /* 0x000000e405157211 */ /* 0x000fe200030f0c06 */
        /* <DEDUP_REMOVED lines=76> */
[----:B------:R-:W0:Y:S02]  /*4fa0*/  LDGDEPBAR ;  /* 0x00000000000079af */ /* 0x000e240000000000 */
.L_x_84:
[CC--:B------:R-:W-:Y:S01]  /*4fb0*/  ISETP.GE.AND P3, PT, R9.reuse, R167.reuse, PT ;  /* 0x000000a70900720c */ /* 0x0c0fe20003f66270 */
[C---:B------:R-:W-:Y:S01]  /*4fc0*/  VIADD R5, R4.reuse, 0xffffffc8 ;  /* 0xffffffc804057836 */ /* 0x040fe20000000000 */
[-C--:B------:R-:W-:Y:S01]  /*4fd0*/  ISETP.GE.AND P5, PT, R9, R166.reuse, PT ;  /* 0x000000a60900720c */ /* 0x080fe20003fa6270 */
[----:B------:R-:W-:Y:S01]  /*4fe0*/  VIADD R6, R4, 0xffffffc9 ;  /* 0xffffffc904067836 */ /* 0x000fe20000000000 */
[----:B------:R-:W-:Y:S01]  /*4ff0*/  FSEL R41, R36, -INF , !P3 ;  /* 0xff80000024297808 */ /* 0x000fe20005800000 */
[----:B------:R-:W2:Y:S01]  /*5000*/  LDCU UR4, c[0x0][0x45c] ;  /* 0x00008b80ff0477ac */ /* 0x000ea20008000800 */
[-C--:B------:R-:W-:Y:S02]  /*5010*/  ISETP.GE.AND P1, PT, R8, R167.reuse, PT ;  /* 0x000000a70800720c */ /* 0x080fe40003f26270 */
[C---:B------:R-:W-:Y:S01]  /*5020*/  ISETP.GE.AND P6, PT, R5.reuse, R167, PT ;  /* 0x000000a70500720c */ /* 0x040fe20003fc6270 */
[----:B------:R-:W-:Y:S01]  /*5030*/  UMOV UR6, 0xffffffff ;  /* 0xffffffff00067882 */ /* 0x000fe20000000000 */
[-C--:B------:R-:W-:Y:S01]  /*5040*/  ISETP.GE.AND P3, PT, R5, R166.reuse, PT ;  /* 0x000000a60500720c */ /* 0x080fe20003f66270 */
[----:B------:R-:W-:Y:S01]  /*5050*/  VIADD R5, R4, 0xffffffd0 ;  /* 0xffffffd004057836 */ /* 0x000fe20000000000 */
[----:B------:R-:W-:Y:S01]  /*5060*/  ISETP.GE.AND P4, PT, R8, R166, PT ;  /* 0x000000a60800720c */ /* 0x000fe20003f86270 */
[----:B------:R-:W-:Y:S01]  /*5070*/  VIADD R8, R4, 0xffffffd1 ;  /* 0xffffffd104087836 */ /* 0x000fe20000000000 */
[----:B------:R-:W-:-:S02]  /*5080*/  FSEL R7, R38, -INF , !P5 ;  /* 0xff80000026077808 */ /* 0x000fc40006800000 */
[-C--:B------:R-:W-:Y:S02]  /*5090*/  ISETP.GE.AND P5, PT, R6, R167.reuse, PT ;  /* 0x000000a70600720c */ /* 0x080fe40003fa6270 */
[----:B------:R-:W-:Y:S02]  /*50a0*/  FSEL R43, R37, -INF , !P1 ;  /* 0xff800000252b7808 */ /* 0x000fe40004800000 */
[----:B------:R-:W-:Y:S02]  /*50b0*/  FSEL R39, R39, -INF , !P4 ;  /* 0xff80000027277808 */ /* 0x000fe40006000000 */
[----:B------:R-:W-:Y:S02]  /*50c0*/  FSEL R37, R32, -INF , !P6 ;  /* 0xff80000020257808 */ /* 0x000fe40007000000 */
[C---:B------:R-:W-:Y:S02]  /*50d0*/  ISETP.GE.AND P4, PT, R5.reuse, R167, PT ;  /* 0x000000a70500720c */ /* 0x040fe40003f86270 */
[----:B------:R-:W-:-:S02]  /*50e0*/  ISETP.GE.AND P6, PT, R5, R166, PT ;  /* 0x000000a60500720c */ /* 0x000fc40003fc6270 */
[----:B------:R-:W-:Y:S02]  /*50f0*/  FSEL R5, R34, -INF , !P3 ;  /* 0xff80000022057808 */ /* 0x000fe40005800000 */
[----:B------:R-:W-:Y:S02]  /*5100*/  FSEL R33, R33, -INF , !P5 ;  /* 0xff80000021217808 */ /* 0x000fe40006800000 */
[C---:B------:R-:W-:Y:S02]  /*5110*/  ISETP.GE.AND P3, PT, R8.reuse, R167, PT ;  /* 0x000000a70800720c */ /* 0x040fe40003f66270 */
[-C--:B------:R-:W-:Y:S01]  /*5120*/  ISETP.GE.AND P5, PT, R8, R166.reuse, PT ;  /* 0x000000a60800720c */ /* 0x080fe20003fa6270 */
[----:B------:R-:W-:Y:S01]  /*5130*/  VIADD R8, R4, 0xffffffd9 ;  /* 0xffffffd904087836 */ /* 0x000fe20000000000 */
[----:B------:R-:W-:Y:S01]  /*5140*/  ISETP.GE.AND P1, PT, R6, R166, PT ;  /* 0x000000a60600720c */ /* 0x000fe20003f26270 */
[----:B------:R-:W-:Y:S01]  /*5150*/  VIADD R6, R4, 0xffffffd8 ;  /* 0xffffffd804067836 */ /* 0x000fe20000000000 */
[----:B-1----:R-:W-:-:S02]  /*5160*/  FSEL R13, R30, -INF , !P6 ;  /* 0xff8000001e0d7808 */ /* 0x002fc40007000000 */
[----:B------:R-:W-:Y:S02]  /*5170*/  FSEL R29, R29, -INF , !P3 ;  /* 0xff8000001d1d7808 */ /* 0x000fe40005800000 */
[----:B------:R-:W-:Y:S02]  /*5180*/  FSEL R35, R35, -INF , !P1 ;  /* 0xff80000023237808 */ /* 0x000fe40004800000 */
[----:B------:R-:W-:Y:S02]  /*5190*/  FSEL R23, R28, -INF , !P4 ;  /* 0xff8000001c177808 */ /* 0x000fe40006000000 */
[CC--:B------:R-:W-:Y:S02]  /*51a0*/  ISETP.GE.AND P6, PT, R8.reuse, R167.reuse, PT ;  /* 0x000000a70800720c */ /* 0x0c0fe40003fc6270 */
[----:B------:R-:W-:Y:S01]  /*51b0*/  ISETP.GE.AND P3, PT, R8, R166, PT ;  /* 0x000000a60800720c */ /* 0x000fe20003f66270 */
[----:B------:R-:W-:Y:S01]  /*51c0*/  VIADD R8, R4, 0xffffffe1 ;  /* 0xffffffe104087836 */ /* 0x000fe20000000000 */
[----:B------:R-:W-:-:S02]  /*51d0*/  ISETP.GE.AND P1, PT, R6, R167, PT ;  /* 0x000000a70600720c */ /* 0x000fc40003f26270 */
[----:B------:R-:W-:Y:S01]  /*51e0*/  ISETP.GE.AND P4, PT, R6, R166, PT ;  /* 0x000000a60600720c */ /* 0x000fe20003f86270 */
[----:B------:R-:W-:Y:S01]  /*51f0*/  VIADD R6, R4, 0xffffffe0 ;  /* 0xffffffe004067836 */ /* 0x000fe20000000000 */
[----:B------:R-:W-:Y:S02]  /*5200*/  FSEL R15, R25, -INF , !P6 ;  /* 0xff800000190f7808 */ /* 0x000fe40007000000 */
[----:B------:R-:W-:Y:S02]  /*5210*/  FSEL R9, R26, -INF , !P4 ;  /* 0xff8000001a097808 */ /* 0x000fe40006000000 */
[----:B------:R-:W-:Y:S02]  /*5220*/  FSEL R31, R31, -INF , !P5 ;  /* 0xff8000001f1f7808 */ /* 0x000fe40006800000 */
[----:B------:R-:W-:Y:S02]  /*5230*/  FSEL R21, R24, -INF , !P1 ;  /* 0xff80000018157808 */ /* 0x000fe40004800000 */
[----:B------:R-:W-:-:S02]  /*5240*/  ISETP.GE.AND P4, PT, R8, R167, PT ;  /* 0x000000a70800720c */ /* 0x000fc40003f86270 */
[-C--:B------:R-:W-:Y:S01]  /*5250*/  ISETP.GE.AND P6, PT, R8, R166.reuse, PT ;  /* 0x000000a60800720c */ /* 0x080fe20003fc6270 */
[----:B------:R-:W-:Y:S01]  /*5260*/  VIADD R8, R4, 0xffffffe9 ;  /* 0xffffffe904087836 */ /* 0x000fe20000000000 */
[C---:B------:R-:W-:Y:S02]  /*5270*/  ISETP.GE.AND P5, PT, R6.reuse, R167, PT ;  /* 0x000000a70600720c */ /* 0x040fe40003fa6270 */
[----:B------:R-:W-:Y:S01]  /*5280*/  ISETP.GE.AND P1, PT, R6, R166, PT ;  /* 0x000000a60600720c */ /* 0x000fe20003f26270 */
[----:B------:R-:W-:Y:S01]  /*5290*/  VIADD R6, R4, 0xffffffe8 ;  /* 0xffffffe804067836 */ /* 0x000fe20000000000 */
[----:B------:R-:W-:Y:S02]  /*52a0*/  FSEL R199, R69, -INF , !P4 ;  /* 0xff80000045c77808 */ /* 0x000fe40006000000 */
[----:B------:R-:W-:Y:S02]  /*52b0*/  FSEL R231, R70, -INF , !P1 ;  /* 0xff80000046e77808 */ /* 0x000fe40004800000 */
[----:B------:R-:W-:-:S02]  /*52c0*/  FSEL R239, R68, -INF , !P5 ;  /* 0xff80000044ef7808 */ /* 0x000fc40006800000 */
[C---:B------:R-:W-:Y:S02]  /*52d0*/  ISETP.GE.AND P1, PT, R8.reuse, R167, PT ;  /* 0x000000a70800720c */ /* 0x040fe40003f26270 */
[-C--:B------:R-:W-:Y:S01]  /*52e0*/  ISETP.GE.AND P4, PT, R8, R166.reuse, PT ;  /* 0x000000a60800720c */ /* 0x080fe20003f86270 */
[----:B------:R-:W-:Y:S01]  /*52f0*/  VIADD R8, R4, 0xfffffff1 ;  /* 0xfffffff104087836 */ /* 0x000fe20000000000 */
[----:B------:R-:W-:Y:S02]  /*5300*/  ISETP.GE.AND P5, PT, R6, R166, PT ;  /* 0x000000a60600720c */ /* 0x000fe40003fa6270 */
[----:B------:R-:W-:Y:S02]  /*5310*/  FMNMX3.FTZ R10, R41, R43, R37, !PT ;  /* 0x0000002b290a7276 */ /* 0x000fe40007810025 */
[----:B------:R-:W-:Y:S02]  /*5320*/  FSEL R11, R27, -INF , !P3 ;  /* 0xff8000001b0b7808 */ /* 0x000fe40005800000 */
[----:B------:R-:W-:-:S02]  /*5330*/  FSEL R221, R18, -INF , !P5 ;  /* 0xff80000012dd7808 */ /* 0x000fc40006800000 */
[----:B------:R-:W-:Y:S02]  /*5340*/  FSEL R201, R17, -INF , !P1 ;  /* 0xff80000011c97808 */ /* 0x000fe40004800000 */
[-C--:B------:R-:W-:Y:S01]  /*5350*/  ISETP.GE.AND P3, PT, R6, R167.reuse, PT ;  /* 0x000000a70600720c */ /* 0x080fe20003f66270 */
[----:B------:R-:W-:Y:S01]  /*5360*/  VIADD R6, R4, 0xfffffff0 ;  /* 0xfffffff004067836 */ /* 0x000fe20000000000 */
[----:B------:R-:W-:Y:S02]  /*5370*/  ISETP.GE.AND P5, PT, R8, R167, PT ;  /* 0x000000a70800720c */ /* 0x000fe40003fa6270 */
[----:B------:R-:W-:Y:S02]  /*5380*/  FMNMX3.FTZ R10, R10, R33, R23, !PT ;  /* 0x000000210a0a7276 */ /* 0x000fe40007810017 */
[----:B------:R-:W-:Y:S02]  /*5390*/  ISETP.GE.AND P1, PT, R8, R166, PT ;  /* 0x000000a60800720c */ /* 0x000fe40003f26270 */
[----:B------:R-:W-:-:S02]  /*53a0*/  FMNMX3.FTZ R8, R7, R39, R5, !PT ;  /* 0x0000002707087276 */ /* 0x000fc40007810005 */
[----:B------:R-:W-:Y:S02]  /*53b0*/  FMNMX3.FTZ R10, R10, R29, R21, !PT ;  /* 0x0000001d0a0a7276 */ /* 0x000fe40007810015 */
[----:B------:R-:W-:Y:S02]  /*53c0*/  FSEL R223, R71, -INF , !P6 ;  /* 0xff80000047df7808 */ /* 0x000fe40007000000 */
[----:B------:R-:W-:Y:S02]  /*53d0*/  FSEL R233, R16, -INF , !P3 ;  /* 0xff80000010e97808 */ /* 0x000fe40005800000 */
[----:B------:R-:W-:Y:S02]  /*53e0*/  FMNMX3.FTZ R8, R8, R35, R13, !PT ;  /* 0x0000002308087276 */ /* 0x000fe4000781000d */
[C---:B------:R-:W-:Y:S02]  /*53f0*/  ISETP.GE.AND P6, PT, R6.reuse, R167, PT ;  /* 0x000000a70600720c */ /* 0x040fe40003fc6270 */
[----:B------:R-:W-:Y:S01]  /*5400*/  ISETP.GE.AND P3, PT, R6, R166, PT ;  /* 0x000000a60600720c */ /* 0x000fe20003f66270 */
[----:B------:R-:W-:Y:S01]  /*5410*/  VIADD R6, R4, 0xfffffff8 ;  /* 0xfffffff804067836 */ /* 0x000fe20000000000 */
[----:B------:R-:W-:Y:S01]  /*5420*/  FMNMX3.FTZ R10, R10, R15, R239, !PT ;  /* 0x0000000f0a0a7276 */ /* 0x000fe200078100ef */
[----:B------:R-:W-:Y:S01]  /*5430*/  VIADD R4, R4, 0xfffffff9 ;  /* 0xfffffff904047836 */ /* 0x000fe20000000000 */
[----:B------:R-:W-:-:S02]  /*5440*/  FMNMX3.FTZ R8, R8, R31, R9, !PT ;  /* 0x0000001f08087276 */ /* 0x000fc40007810009 */
[----:B------:R-:W-:Y:S02]  /*5450*/  FSEL R211, R19, -INF , !P4 ;  /* 0xff80000013d37808 */ /* 0x000fe40006000000 */
[----:B------:R-:W-:Y:S02]  /*5460*/  ISETP.GE.AND P4, PT, R6, R167, PT ;  /* 0x000000a70600720c */ /* 0x000fe40003f86270 */
[----:B------:R-:W-:Y:S02]  /*5470*/  FSEL R219, R64, -INF , !P6 ;  /* 0xff80000040db7808 */ /* 0x000fe40007000000 */
[----:B------:R-:W-:Y:S02]  /*5480*/  FMNMX3.FTZ R10, R10, R199, R233, !PT ;  /* 0x000000c70a0a7276 */ /* 0x000fe400078100e9 */
[----:B------:R-:W-:Y:S02]  /*5490*/  FMNMX3.FTZ R8, R8, R11, R231, !PT ;  /* 0x0000000b08087276 */ /* 0x000fe400078100e7 */
[----:B------:R-:W-:-:S02]  /*54a0*/  FSEL R213, R65, -INF , !P5 ;  /* 0xff80000041d57808 */ /* 0x000fc40006800000 */
[----:B------:R-:W-:Y:S02]  /*54b0*/  ISETP.GE.AND P6, PT, R4, R167, PT ;  /* 0x000000a70400720c */ /* 0x000fe40003fc6270 */
[----:B------:R-:W-:Y:S02]  /*54c0*/  FSEL R209, R60, -INF , !P4 ;  /* 0xff8000003cd17808 */ /* 0x000fe40006000000 */
[----:B------:R-:W-:Y:S02]  /*54d0*/  FMNMX3.FTZ R10, R10, R201, R219, !PT ;  /* 0x000000c90a0a7276 */ /* 0x000fe400078100db */
[-C--:B------:R-:W-:Y:S02]  /*54e0*/  ISETP.GE.AND P5, PT, R4, R166.reuse, PT ;  /* 0x000000a60400720c */ /* 0x080fe40003fa6270 */
[----:B------:R-:W-:Y:S02]  /*54f0*/  ISETP.GE.AND P4, PT, R6, R166, PT ;  /* 0x000000a60600720c */ /* 0x000fe40003f86270 */
[----:B------:R-:W-:-:S02]  /*5500*/  FSEL R205, R66, -INF , !P3 ;  /* 0xff80000042cd7808 */ /* 0x000fc40005800000 */
[----:B------:R-:W-:Y:S02]  /*5510*/  FMNMX3.FTZ R4, R8, R223, R221, !PT ;  /* 0x000000df08047276 */ /* 0x000fe400078100dd */
[----:B------:R-:W-:Y:S02]  /*5520*/  FSEL R207, R61, -INF , !P6 ;  /* 0xff8000003dcf7808 */ /* 0x000fe40007000000 */
[----:B------:R-:W-:Y:S02]  /*5530*/  FMNMX3.FTZ R6, R10, R213, R209, !PT ;  /* 0x000000d50a067276 */ /* 0x000fe400078100d1 */
[----:B------:R-:W-:Y:S02]  /*5540*/  FSEL R203, R67, -INF , !P1 ;  /* 0xff80000043cb7808 */ /* 0x000fe40004800000 */
[----:B------:R-:W-:Y:S02]  /*5550*/  FSEL R197, R62, -INF , !P4 ;  /* 0xff8000003ec57808 */ /* 0x000fe40006000000 */
[----:B------:R-:W-:-:S02]  /*5560*/  FMNMX3.FTZ R4, R4, R211, R205, !PT ;  /* 0x000000d304047276 */ /* 0x000fc400078100cd */
[----:B------:R-:W-:Y:S02]  /*5570*/  FMNMX.FTZ R6, R207, R6, !PT ;  /* 0x00000006cf067209 */ /* 0x000fe40007810000 */
[----:B------:R-:W-:Y:S02]  /*5580*/  FSEL R195, R63, -INF , !P5 ;  /* 0xff8000003fc37808 */ /* 0x000fe40006800000 */
[----:B------:R-:W-:Y:S01]  /*5590*/  FMNMX3.FTZ R4, R4, R203, R197, !PT ;  /* 0x000000cb04047276 */ /* 0x000fe200078100c5 */
[----:B------:R-:W1:Y:S01]  /*55a0*/  SHFL.BFLY PT, R19, R6, 0x2, 0x1f ;  /* 0x0c401f0006137f89 */ /* 0x000e6200000e0000 */
[----:B------:R-:W-:Y:S02]  /*55b0*/  LOP3.LUT R212, R3, 0x200, R2, 0xf8, !PT ;  /* 0x0000020003d47812 */ /* 0x000fe400078ef802 */
[----:B------:R-:W-:Y:S02]  /*55c0*/  FMNMX.FTZ R8, R195, R4, !PT ;  /* 0x00000004c3087209 */ /* 0x000fe40007810000 */
[----:B------:R-:W-:-:S03]  /*55d0*/  LEA R212, R212, UR5, 0x1 ;  /* 0x00000005d4d47c11 */ /* 0x000fc6000f8e08ff */
[----:B------:R-:W3:Y:S02]  /*55e0*/  SHFL.BFLY PT, R17, R8, 0x2, 0x1f ;  /* 0x0c401f0008117f89 */ /* 0x000ee400000e0000 */
[--C-:B------:R-:W-:Y:S02]  /*55f0*/  IMAD.IADD R193, R77, 0x1, R212.reuse ;  /* 0x000000014dc17824 */ /* 0x100fe400078e02d4 */
[C-C-:B------:R-:W-:Y:S01]  /*5600*/  IMAD.IADD R196, R165.reuse, 0x1, R212.reuse ;  /* 0x00000001a5c47824 */ /* 0x140fe200078e02d4 */
[----:B------:R-:W-:Y:S01]  /*5610*/  LDSM.16.MT88.4 R156, [R212+0x10000] ;  /* 0x01000000d49c783b */ /* 0x000fe20000004200 */
[----:B------:R-:W-:Y:S02]  /*5620*/  IMAD.IADD R206, R165, 0x1, R212 ;  /* 0x00000001a5ce7824 */ /* 0x000fe400078e02d4 */
[----:B------:R-:W-:Y:S01]  /*5630*/  IMAD.IADD R192, R77, 0x1, R196 ;  /* 0x000000014dc07824 */ /* 0x000fe200078e02c4 */
[----:B------:R-:W-:Y:S04]  /*5640*/  LDSM.16.MT88.4 R72, [R193+0x12000] ;  /* 0x01200000c148783b */ /* 0x000fe80000004200 */
[----:B------:R-:W-:Y:S01]  /*5650*/  LDSM.16.MT88.4 R104, [R193+0x14000] ;  /* 0x01400000c168783b */ /* 0x000fe20000004200 */
[----:B-1----:R-:W-:-:S03]  /*5660*/  FMNMX.FTZ R19, R6, R19, !PT ;  /* 0x0000001306137209 */ /* 0x002fc60007810000 */
[----:B------:R-:W-:Y:S04]  /*5670*/  LDSM.16.MT88.4 R136, [R193+0x16000] ;  /* 0x01600000c188783b */ /* 0x000fe80000004200 */
[----:B------:R-:W1:Y:S01]  /*5680*/  SHFL.BFLY PT, R164, R19, 0x1, 0x1f ;  /* 0x0c201f0013a47f89 */ /* 0x000e6200000e0000 */
[----:B---3--:R-:W-:-:S03]  /*5690*/  FMNMX.FTZ R17, R8, R17, !PT ;  /* 0x0000001108117209 */ /* 0x008fc60007810000 */
[----:B------:R-:W-:Y:S04]  /*56a0*/  LDSM.16.MT88.4 R48, [R196+0x10000] ;  /* 0x01000000c430783b */ /* 0x000fe80000004200 */
[----:B------:R-:W3:Y:S04]  /*56b0*/  SHFL.BFLY PT, R4, R17, 0x1, 0x1f ;  /* 0x0c201f0011047f89 */ /* 0x000ee800000e0000 */
[----:B------:R-:W-:Y:S04]  /*56c0*/  LDSM.16.MT88.4 R56, [R192+0x10000] ;  /* 0x01000000c038783b */ /* 0x000fe80000004200 */
[----:B------:R-:W-:Y:S04]  /*56d0*/  LDSM.16.MT88.4 R64, [R212+0x12000] ;  /* 0x01200000d440783b */ /* 0x000fe80000004200 */
[----:B------:R-:W-:Y:S01]  /*56e0*/  LDSM.16.MT88.4 R80, [R196+0x12000] ;  /* 0x01200000c450783b */ /* 0x000fe20000004200 */
[----:B-1----:R-:W-:-:S03]  /*56f0*/  FMNMX.FTZ R164, R19, R164, !PT ;  /* 0x000000a413a47209 */ /* 0x002fc60007810000 */
[----:B------:R-:W-:Y:S01]  /*5700*/  LDSM.16.MT88.4 R88, [R192+0x12000] ;  /* 0x01200000c058783b */ /* 0x000fe20000004200 */
[C---:B------:R-:W-:Y:S01]  /*5710*/  FSETP.NEU.FTZ.AND P1, PT, R164.reuse, -INF , PT ;  /* 0xff800000a400780b */ /* 0x040fe20003f3d000 */
[----:B--2---:R-:W-:Y:S02]  /*5720*/  FMUL.FTZ R200, R164, UR4 ;  /* 0x00000004a4c87c20 */ /* 0x004fe40008410000 */
[----:B------:R-:W-:Y:S01]  /*5730*/  LDSM.16.MT88.4 R96, [R212+0x14000] ;  /* 0x01400000d460783b */ /* 0x000fe20000004200 */
[----:B---3--:R-:W-:Y:S02]  /*5740*/  FMNMX.FTZ R3, R17, R4, !PT ;  /* 0x0000000411037209 */ /* 0x008fe40007810000 */
[----:B------:R-:W-:Y:S01]  /*5750*/  FSEL R200, R200, RZ, P1 ;  /* 0x000000ffc8c87208 */ /* 0x000fe20000800000 */
[----:B------:R-:W-:Y:S01]  /*5760*/  LDSM.16.MT88.4 R112, [R196+0x14000] ;  /* 0x01400000c470783b */ /* 0x000fe20000004200 */
[C---:B------:R-:W-:Y:S01]  /*5770*/  FSETP.NEU.FTZ.AND P1, PT, R3.reuse, -INF , PT ;  /* 0xff8000000300780b */ /* 0x040fe20003f3d000 */
[----:B------:R-:W-:-:S02]  /*5780*/  FMUL.FTZ R194, R3, UR4 ;  /* 0x0000000403c27c20 */ /* 0x000fc40008410000 */
[--C-:B------:R-:W-:Y:S01]  /*5790*/  FFMA.FTZ R191, R41, UR4, -R200.reuse ;  /* 0x0000000429bf7c23 */ /* 0x100fe200080108c8 */
[--C-:B------:R-:W-:Y:S01]  /*57a0*/  FFMA.FTZ R190, R43, UR4, -R200.reuse ;  /* 0x000000042bbe7c23 */ /* 0x100fe200080108c8 */
[----:B------:R-:W-:Y:S01]  /*57b0*/  LDSM.16.MT88.4 R120, [R192+0x14000] ;  /* 0x01400000c078783b */ /* 0x000fe20000004200 */
[----:B------:R-:W-:Y:S01]  /*57c0*/  FSEL R194, R194, RZ, P1 ;  /* 0x000000ffc2c27208 */ /* 0x000fe20000800000 */
[--C-:B------:R-:W-:Y:S01]  /*57d0*/  FFMA.FTZ R187, R37, UR4, -R200.reuse ;  /* 0x0000000425bb7c23 */ /* 0x100fe200080108c8 */
[----:B------:R-:W-:Y:S01]  /*57e0*/  FFMA.FTZ R186, R33, UR4, -R200 ;  /* 0x0000000421ba7c23 */ /* 0x000fe200080108c8 */
[----:B------:R-:W1:Y:S01]  /*57f0*/  LDSM.16.MT88.4 R40, [R193+0x10000] ;  /* 0x01000000c128783b */ /* 0x000e620000004200 */
[----:B------:R-:W-:Y:S01]  /*5800*/  MUFU.EX2 R191, R191 ;  /* 0x000000bf00bf7308 */ /* 0x000fe20000000800 */
[--C-:B------:R-:W-:Y:S01]  /*5810*/  FFMA.FTZ R189, R7, UR4, -R194.reuse ;  /* 0x0000000407bd7c23 */ /* 0x100fe200080108c2 */
[--C-:B------:R-:W-:Y:S01]  /*5820*/  FFMA.FTZ R185, R5, UR4, -R194.reuse ;  /* 0x0000000405b97c23 */ /* 0x100fe200080108c2 */
[----:B------:R-:W2:Y:S01]  /*5830*/  LDSM.16.MT88.4 R128, [R212+0x16000] ;  /* 0x01600000d480783b */ /* 0x000ea20000004200 */
[--C-:B------:R-:W-:Y:S01]  /*5840*/  FFMA.FTZ R188, R39, UR4, -R194.reuse ;  /* 0x0000000427bc7c23 */ /* 0x100fe200080108c2 */
[----:B------:R-:W-:Y:S01]  /*5850*/  FFMA.FTZ R184, R35, UR4, -R194 ;  /* 0x0000000423b87c23 */ /* 0x000fe200080108c2 */
[----:B------:R-:W3:Y:S01]  /*5860*/  MUFU.EX2 R190, R190 ;  /* 0x000000be00be7308 */ /* 0x000ee20000000800 */
[----:B------:R-:W4:Y:S01]  /*5870*/  LDSM.16.MT88.4 R144, [R196+0x16000] ;  /* 0x01600000c490783b */ /* 0x000f220000004200 */
[--C-:B------:R-:W-:Y:S01]  /*5880*/  FFMA.FTZ R183, R23, UR4, -R200.reuse ;  /* 0x0000000417b77c23 */ /* 0x100fe200080108c8 */
[--C-:B------:R-:W-:Y:S01]  /*5890*/  FFMA.FTZ R179, R21, UR4, -R200.reuse ;  /* 0x0000000415b37c23 */ /* 0x100fe200080108c8 */
[----:B------:R-:W-:Y:S01]  /*58a0*/  MUFU.EX2 R187, R187 ;  /* 0x000000bb00bb7308 */ /* 0x000fe20000000800 */
[----:B------:R-:W5:Y:S01]  /*58b0*/  LDSM.16.MT88.4 R4, [R192+0x16000] ;  /* 0x01600000c004783b */ /* 0x000f620000004200 */
[----:B------:R-:W-:Y:S01]  /*58c0*/  FFMA.FTZ R178, R15, UR4, -R200 ;  /* 0x000000040fb27c23 */ /* 0x000fe200080108c8 */
[--C-:B------:R-:W-:Y:S01]  /*58d0*/  FFMA.FTZ R181, R13, UR4, -R194.reuse ;  /* 0x000000040db57c23 */ /* 0x100fe200080108c2 */
[----:B------:R-:W3:Y:S01]  /*58e0*/  MUFU.EX2 R186, R186 ;  /* 0x000000ba00ba7308 */ /* 0x000ee20000000800 */
[----:B------:R-:W5:Y:S01]  /*58f0*/  LDSM.16.MT88.4 R20, [R193+0x12800] ;  /* 0x01280000c114783b */ /* 0x000f620000004200 */
[--C-:B------:R-:W-:Y:S01]  /*5900*/  FFMA.FTZ R177, R9, UR4, -R194.reuse ;  /* 0x0000000409b17c23 */ /* 0x100fe200080108c2 */
[----:B------:R-:W-:Y:S01]  /*5910*/  FFMA.FTZ R176, R11, UR4, -R194 ;  /* 0x000000040bb07c23 */ /* 0x000fe200080108c2 */
[----:B------:R-:W-:Y:S01]  /*5920*/  MUFU.EX2 R189, R189 ;  /* 0x000000bd00bd7308 */ /* 0x000fe20000000800 */
[----:B------:R-:W5:Y:S01]  /*5930*/  LDSM.16.MT88.4 R12, [R193+0x14800] ;  /* 0x01480000c10c783b */ /* 0x000f620000004200 */
[----:B---3--:R-:W-:Y:S01]  /*5940*/  F2FP.BF16.F32.PACK_AB R148, R190, R191 ;  /* 0x000000bfbe94723e */ /* 0x008fe200000010ff */
[----:B------:R-:W-:Y:S01]  /*5950*/  FFMA.FTZ R182, R29, UR4, -R200 ;  /* 0x000000041db67c23 */ /* 0x000fe200080108c8 */
[----:B------:R-:W3:Y:S01]  /*5960*/  MUFU.EX2 R188, R188 ;  /* 0x000000bc00bc7308 */ /* 0x000ee20000000800 */
[----:B------:R-:W5:Y:S01]  /*5970*/  LDSM.16.MT88.4 R8, [R212+0x10800] ;  /* 0x01080000d408783b */ /* 0x000f620000004200 */
[----:B------:R-:W-:Y:S01]  /*5980*/  FFMA.FTZ R180, R31, UR4, -R194 ;  /* 0x000000041fb47c23 */ /* 0x000fe200080108c2 */
[----:B------:R-:W-:Y:S01]  /*5990*/  FFMA.FTZ R198, R201, UR4, -R200 ;  /* 0x00000004c9c67c23 */ /* 0x000fe200080108c8 */
[----:B------:R-:W-:Y:S01]  /*59a0*/  MUFU.EX2 R185, R185 ;  /* 0x000000b900b97308 */ /* 0x000fe20000000800 */
[----:B------:R-:W5:Y:S01]  /*59b0*/  LDSM.16.MT88.4 R16, [R193+0x16800] ;  /* 0x01680000c110783b */ /* 0x000f620000004200 */
[----:B------:R-:W-:Y:S01]  /*59c0*/  F2FP.BF16.F32.PACK_AB R150, R186, R187 ;  /* 0x000000bbba96723e */ /* 0x000fe200000010ff */
[--C-:B------:R-:W-:Y:S01]  /*59d0*/  FFMA.FTZ R202, R231, UR4, -R194.reuse ;  /* 0x00000004e7ca7c23 */ /* 0x100fe200080108c2 */
[----:B------:R-:W1:Y:S01]  /*59e0*/  MUFU.EX2 R184, R184 ;  /* 0x000000b800b87308 */ /* 0x000e620000000800 */
[----:B------:R-:W5:Y:S01]  /*59f0*/  LDSM.16.MT88.4 R24, [R193+0x10800] ;  /* 0x01080000c118783b */ /* 0x000f620000004200 */
[----:B------:R-:W-:Y:S01]  /*5a00*/  FFMA.FTZ R204, R211, UR4, -R194 ;  /* 0x00000004d3cc7c23 */ /* 0x000fe200080108c2 */
[--C-:B------:R-:W-:Y:S01]  /*5a10*/  FFMA.FTZ R239, R239, UR4, -R200.reuse ;  /* 0x00000004efef7c23 */ /* 0x100fe200080108c8 */
[----:B------:R-:W-:Y:S01]  /*5a20*/  MUFU.EX2 R183, R183 ;  /* 0x000000b700b77308 */ /* 0x000fe20000000800 */
[----:B------:R-:W-:Y:S01]  /*5a30*/  LDSM.16.MT88.4 R28, [R192+0x12800] ;  /* 0x01280000c01c783b */ /* 0x000fe20000004200 */
[----:B---3--:R-:W-:Y:S01]  /*5a40*/  F2FP.BF16.F32.PACK_AB R149, R188, R189 ;  /* 0x000000bdbc95723e */ /* 0x008fe200000010ff */
[----:B------:R-:W-:Y:S01]  /*5a50*/  FFMA.FTZ R233, R233, UR4, -R200 ;  /* 0x00000004e9e97c23 */ /* 0x000fe200080108c8 */
[----:B------:R-:W3:Y:S01]  /*5a60*/  MUFU.EX2 R182, R182 ;  /* 0x000000b600b67308 */ /* 0x000ee20000000800 */
[----:B------:R-:W-:Y:S01]  /*5a70*/  LDSM.16.MT88.4 R172, [R192+0x10800] ;  /* 0x01080000c0ac783b */ /* 0x000fe20000004200 */
[----:B------:R-:W-:Y:S01]  /*5a80*/  FFMA.FTZ R223, R223, UR4, -R194 ;  /* 0x00000004dfdf7c23 */ /* 0x000fe200080108c2 */
[----:B------:R-:W-:Y:S01]  /*5a90*/  FFMA.FTZ R241, R207, UR4, -R200 ;  /* 0x00000004cff17c23 */ /* 0x000fe200080108c8 */
[----:B------:R-:W-:Y:S01]  /*5aa0*/  MUFU.EX2 R179, R179 ;  /* 0x000000b300b37308 */ /* 0x000fe20000000800 */
[----:B------:R-:W-:Y:S01]  /*5ab0*/  LDSM.16.MT88.4 R168, [R212+0x12800] ;  /* 0x01280000d4a8783b */ /* 0x000fe20000004200 */
[----:B-1----:R-:W-:Y:S01]  /*5ac0*/  F2FP.BF16.F32.PACK_AB R151, R184, R185 ;  /* 0x000000b9b897723e */ /* 0x002fe200000010ff */
[----:B------:R-:W-:Y:S01]  /*5ad0*/  FFMA.FTZ R208, R203, UR4, -R194 ;  /* 0x00000004cbd07c23 */ /* 0x000fe200080108c2 */
[----:B------:R-:W-:Y:S01]  /*5ae0*/  MUFU.EX2 R178, R178 ;  /* 0x000000b200b27308 */ /* 0x000fe20000000800 */
[----:B------:R-:W-:Y:S01]  /*5af0*/  LDSM.16.MT88.4 R32, [R196+0x12800] ;  /* 0x01280000c420783b */ /* 0x000fe20000004200 */
[----:B------:R-:W-:Y:S01]  /*5b00*/  FFMA.FTZ R213, R213, UR4, -R200 ;  /* 0x00000004d5d57c23 */ /* 0x000fe200080108c8 */
[--C-:B------:R-:W-:Y:S01]  /*5b10*/  FFMA.FTZ R205, R205, UR4, -R194.reuse ;  /* 0x00000004cdcd7c23 */ /* 0x100fe200080108c2 */
[----:B------:R-:W-:Y:S01]  /*5b20*/  MUFU.EX2 R181, R181 ;  /* 0x000000b500b57308 */ /* 0x000fe20000000800 */
[----:B------:R-:W-:Y:S01]  /*5b30*/  HMMA.16816.F32.BF16 R68, R148, R72, RZ ;  /* 0x000000489444723c */ /* 0x000fe200000418ff */
[----:B------:R-:W-:Y:S01]  /*5b40*/  FFMA.FTZ R197, R197, UR4, -R194 ;  /* 0x00000004c5c57c23 */ /* 0x000fe200080108c2 */
[----:B------:R-:W-:Y:S01]  /*5b50*/  FADD.FTZ R190, R191, R190 ;  /* 0x000000bebfbe7221 */ /* 0x000fe20000010000 */
[----:B------:R-:W1:Y:S01]  /*5b60*/  MUFU.EX2 R180, R180 ;  /* 0x000000b400b47308 */ /* 0x000e620000000800 */
[----:B------:R-:W-:-:S02]  /*5b70*/  FADD.FTZ R188, R189, R188 ;  /* 0x000000bcbdbc7221 */ /* 0x000fc40000010000 */
[----:B------:R-:W-:Y:S01]  /*5b80*/  FADD.FTZ R187, R187, R190 ;  /* 0x000000bebbbb7221 */ /* 0x000fe20000010000 */
[----:B------:R-:W-:Y:S01]  /*5b90*/  MUFU.EX2 R177, R177 ;  /* 0x000000b100b17308 */ /* 0x000fe20000000800 */
[C---:B------:R-:W-:Y:S01]  /*5ba0*/  HMMA.16816.F32.BF16 R100, R148.reuse, R104, RZ ;  /* 0x000000689464723c */ /* 0x040fe200000418ff */
[----:B------:R-:W-:Y:S01]  /*5bb0*/  FADD.FTZ R185, R185, R188 ;  /* 0x000000bcb9b97221 */ /* 0x000fe20000010000 */
[----:B------:R-:W-:Y:S01]  /*5bc0*/  FADD.FTZ R186, R186, R187 ;  /* 0x000000bbbaba7221 */ /* 0x000fe20000010000 */
[----:B------:R-:W1:Y:S02]  /*5bd0*/  MUFU.EX2 R176, R176 ;  /* 0x000000b000b07308 */ /* 0x000e640000000800 */
[----:B------:R-:W-:Y:S02]  /*5be0*/  FADD.FTZ R184, R184, R185 ;  /* 0x000000b9b8b87221 */ /* 0x000fe40000010000 */
[----:B------:R-:W-:Y:S01]  /*5bf0*/  MUFU.EX2 R201, R233 ;  /* 0x000000e900c97308 */ /* 0x000fe20000000800 */
[C---:B------:R-:W-:Y:S03]  /*5c00*/  HMMA.16816.F32.BF16 R72, R148.reuse, R74, RZ ;  /* 0x0000004a9448723c */ /* 0x040fe600000418ff */
[----:B------:R-:W-:Y:S04]  /*5c10*/  MUFU.EX2 R198, R198 ;  /* 0x000000c600c67308 */ /* 0x000fe80000000800 */
[----:B------:R-:W-:Y:S01]  /*5c20*/  MUFU.EX2 R202, R202 ;  /* 0x000000ca00ca7308 */ /* 0x000fe20000000800 */
[C---:B------:R-:W-:Y:S03]  /*5c30*/  HMMA.16816.F32.BF16 R104, R148.reuse, R106, RZ ;  /* 0x0000006a9468723c */ /* 0x040fe600000418ff */
[----:B------:R-:W-:Y:S04]  /*5c40*/  MUFU.EX2 R204, R204 ;  /* 0x000000cc00cc7308 */ /* 0x000fe80000000800 */
[----:B------:R-:W-:Y:S01]  /*5c50*/  MUFU.EX2 R241, R241 ;  /* 0x000000f100f17308 */ /* 0x000fe20000000800 */
[C---:B------:R-:W-:Y:S03]  /*5c60*/  HMMA.16816.F32.BF16 R160, R148.reuse, R156, RZ ;  /* 0x0000009c94a0723c */ /* 0x040fe600000418ff */
[----:B------:R-:W-:Y:S04]  /*5c70*/  MUFU.EX2 R203, R205 ;  /* 0x000000cd00cb7308 */ /* 0x000fe80000000800 */
[----:B------:R-:W-:Y:S01]  /*5c80*/  MUFU.EX2 R208, R208 ;  /* 0x000000d000d07308 */ /* 0x000fe20000000800 */
        /* <DEDUP_REMOVED lines=11> */
[C---:B--2---:R-:W-:Y:S08]  /*5d40*/  HMMA.16816.F32.BF16 R124, R148.reuse, R128, RZ ;  /* 0x00000080947c723c */ /* 0x044ff000000418ff */
[C---:B----4-:R-:W-:Y:S08]  /*5d50*/  HMMA.16816.F32.BF16 R140, R148.reuse, R144, RZ ;  /* 0x00000090948c723c */ /* 0x050ff000000418ff */
        /* <DEDUP_REMOVED lines=13> */
[----:B---3--:R-:W-:Y:S01]  /*5e30*/  F2FP.BF16.F32.PACK_AB R4, R182, R183 ;  /* 0x000000b7b604723e */ /* 0x008fe200000010ff */
[----:B------:R-:W-:Y:S01]  /*5e40*/  FADD.FTZ R183, R183, R186 ;  /* 0x000000bab7b77221 */ /* 0x000fe20000010000 */
[----:B-1----:R-:W-:Y:S01]  /*5e50*/  F2FP.BF16.F32.PACK_AB R5, R180, R181 ;  /* 0x000000b5b405723e */ /* 0x002fe200000010ff */
[----:B------:R-:W-:-:S02]  /*5e60*/  FADD.FTZ R181, R181, R184 ;  /* 0x000000b8b5b57221 */ /* 0x000fc40000010000 */
[----:B------:R-:W-:Y:S02]  /*5e70*/  FADD.FTZ R182, R182, R183 ;  /* 0x000000b7b6b67221 */ /* 0x000fe40000010000 */
[----:B------:R-:W-:Y:S01]  /*5e80*/  HMMA.16816.F32.BF16 R148, R148, R6, RZ ;  /* 0x000000069494723c */ /* 0x000fe200000418ff */
[----:B------:R-:W-:Y:S01]  /*5e90*/  F2FP.BF16.F32.PACK_AB R6, R178, R179 ;  /* 0x000000b3b206723e */ /* 0x000fe200000010ff */
[----:B------:R-:W-:Y:S01]  /*5ea0*/  FADD.FTZ R180, R180, R181 ;  /* 0x000000b5b4b47221 */ /* 0x000fe20000010000 */
[----:B------:R-:W-:Y:S01]  /*5eb0*/  F2FP.BF16.F32.PACK_AB R7, R176, R177 ;  /* 0x000000b1b007723e */ /* 0x000fe200000010ff */
[----:B------:R-:W-:-:S04]  /*5ec0*/  FADD.FTZ R179, R179, R182 ;  /* 0x000000b6b3b37221 */ /* 0x000fc80000010000 */
[----:B------:R-:W-:Y:S02]  /*5ed0*/  FADD.FTZ R178, R178, R179 ;  /* 0x000000b3b2b27221 */ /* 0x000fe40000010000 */
        /* <DEDUP_REMOVED lines=12> */
[C---:B------:R-:W-:Y:S08]  /*5fa0*/  HMMA.16816.F32.BF16 R36, R4.reuse, R24, R36 ;  /* 0x000000180424723c */ /* 0x040ff00000041824 */
[C---:B------:R-:W-:Y:S01]  /*5fb0*/  HMMA.16816.F32.BF16 R40, R4.reuse, R26, R40 ;  /* 0x0000001a0428723c */ /* 0x040fe20000041828 */
[----:B------:R-:W5:Y:S07]  /*5fc0*/  LDSM.16.MT88.4 R24, [R196+0x14800] ;  /* 0x01480000c418783b */ /* 0x000f6e0000004200 */
[C---:B-1----:R-:W-:Y:S08]  /*5fd0*/  HMMA.16816.F32.BF16 R44, R4.reuse, R20, R44 ;  /* 0x00000014042c723c */ /* 0x042ff0000004182c */
[C---:B------:R-:W-:Y:S01]  /*5fe0*/  HMMA.16816.F32.BF16 R48, R4.reuse, R22, R48 ;  /* 0x000000160430723c */ /* 0x040fe20000041830 */
[----:B------:R1:W5:Y:S07]  /*5ff0*/  LDSM.16.MT88.4 R20, [R196+0x16800] ;  /* 0x01680000c414783b */ /* 0x00036e0000004200 */
[C---:B--2---:R-:W-:Y:S08]  /*6000*/  HMMA.16816.F32.BF16 R92, R4.reuse, R12, R92 ;  /* 0x0000000c045c723c */ /* 0x044ff0000004185c */
[C---:B------:R-:W-:Y:S01]  /*6010*/  HMMA.16816.F32.BF16 R96, R4.reuse, R14, R96 ;  /* 0x0000000e0460723c */ /* 0x040fe20000041860 */
[----:B------:R-:W2:Y:S07]  /*6020*/  LDSM.16.MT88.4 R12, [R192+0x16800] ;  /* 0x01680000c00c783b */ /* 0x000eae0000004200 */
[----:B---3--:R-:W-:Y:S01]  /*6030*/  HMMA.16816.F32.BF16 R124, R4, R8, R124 ;  /* 0x00000008047c723c */ /* 0x008fe2000004187c */
[----:B-1----:R-:W-:-:S02]  /*6040*/  FFMA.FTZ R196, R199, UR4, -R200 ;  /* 0x00000004c7c47c23 */ /* 0x002fc400080108c8 */
[----:B------:R1:W-:Y:S04]  /*6050*/  MUFU.EX2 R199, R239 ;  /* 0x000000ef00c77308 */ /* 0x0003e80000000800 */
[----:B------:R-:W3:Y:S01]  /*6060*/  MUFU.EX2 R196, R196 ;  /* 0x000000c400c47308 */ /* 0x000ee20000000800 */
[C---:B------:R-:W-:Y:S01]  /*6070*/  HMMA.16816.F32.BF16 R128, R4.reuse, R10, R128 ;  /* 0x0000000a0480723c */ /* 0x040fe20000041880 */
[----:B------:R-:W3:Y:S07]  /*6080*/  LDSM.16.MT88.4 R8, [R193+0x13000] ;  /* 0x01300000c108783b */ /* 0x000eee0000004200 */
[----:B------:R-:W-:Y:S01]  /*6090*/  HMMA.16816.F32.BF16 R84, R4, R28, R84 ;  /* 0x0000001c0454723c */ /* 0x000fe20000041854 */
[--C-:B------:R-:W-:Y:S01]  /*60a0*/  FFMA.FTZ R28, R221, UR4, -R194.reuse ;  /* 0x00000004dd1c7c23 */ /* 0x100fe200080108c2 */
[----:B-1----:R-:W-:Y:S01]  /*60b0*/  FFMA.FTZ R239, R195, UR4, -R194 ;  /* 0x00000004c3ef7c23 */ /* 0x002fe200080108c2 */
[----:B------:R-:W1:Y:S01]  /*60c0*/  MUFU.EX2 R221, R223 ;  /* 0x000000df00dd7308 */ /* 0x000e620000000800 */
[----:B------:R-:W-:-:S03]  /*60d0*/  IMAD.IADD R195, R165, 0x1, R212 ;  /* 0x00000001a5c37824 */ /* 0x000fc600078e02d4 */
[----:B------:R5:W1:Y:S01]  /*60e0*/  MUFU.EX2 R211, R28 ;  /* 0x0000001c00d37308 */ /* 0x000a620000000800 */
[C---:B----4-:R-:W-:Y:S03]  /*60f0*/  HMMA.16816.F32.BF16 R116, R4.reuse, R16, R116 ;  /* 0x000000100474723c */ /* 0x050fe60000041874 */
[----:B------:R-:W-:Y:S04]  /*6100*/  MUFU.EX2 R194, R197 ;  /* 0x000000c500c27308 */ /* 0x000fe80000000800 */
[----:B------:R-:W-:Y:S01]  /*6110*/  MUFU.EX2 R239, R239 ;  /* 0x000000ef00ef7308 */ /* 0x000fe20000000800 */
[C---:B------:R-:W-:Y:S01]  /*6120*/  HMMA.16816.F32.BF16 R120, R4.reuse, R18, R120 ;  /* 0x000000120478723c */ /* 0x040fe20000041878 */
[----:B------:R-:W4:Y:S07]  /*6130*/  LDSM.16.MT88.4 R16, [R193+0x15000] ;  /* 0x01500000c110783b */ /* 0x000f2e0000004200 */
[C---:B------:R-:W-:Y:S08]  /*6140*/  HMMA.16816.F32.BF16 R52, R4.reuse, R172, R52 ;  /* 0x000000ac0434723c */ /* 0x040ff00000041834 */
[C---:B------:R-:W-:Y:S01]  /*6150*/  HMMA.16816.F32.BF16 R56, R4.reuse, R174, R56 ;  /* 0x000000ae0438723c */ /* 0x040fe20000041838 */
[----:B------:R-:W-:Y:S07]  /*6160*/  LDSM.16.MT88.4 R172, [R206+0x17000] ;  /* 0x01700000ceac783b */ /* 0x000fee0000004200 */
[C---:B------:R-:W-:Y:S08]  /*6170*/  HMMA.16816.F32.BF16 R60, R4.reuse, R168, R60 ;  /* 0x000000a8043c723c */ /* 0x040ff0000004183c */
[C---:B------:R-:W-:Y:S01]  /*6180*/  HMMA.16816.F32.BF16 R64, R4.reuse, R170, R64 ;  /* 0x000000aa0440723c */ /* 0x040fe20000041840 */
[----:B------:R-:W-:Y:S07]  /*6190*/  LDSM.16.MT88.4 R168, [R212+0x11000] ;  /* 0x01100000d4a8783b */ /* 0x000fee0000004200 */
[----:B------:R-:W-:Y:S01]  /*61a0*/  HMMA.16816.F32.BF16 R76, R4, R32, R76 ;  /* 0x00000020044c723c */ /* 0x000fe2000004184c */
[----:B------:R-:W-:-:S07]  /*61b0*/  IMAD.IADD R32, R165, 0x1, R212 ;  /* 0x00000001a5207824 */ /* 0x000fce00078e02d4 */
[C---:B------:R-:W-:Y:S01]  /*61c0*/  HMMA.16816.F32.BF16 R80, R4.reuse, R34, R80 ;  /* 0x000000220450723c */ /* 0x040fe20000041850 */
[----:B------:R-:W-:Y:S07]  /*61d0*/  LDSM.16.MT88.4 R32, [R32+0x11000] ;  /* 0x011000002020783b */ /* 0x000fee0000004200 */
[C---:B------:R-:W-:Y:S01]  /*61e0*/  HMMA.16816.F32.BF16 R88, R4.reuse, R30, R88 ;  /* 0x0000001e0458723c */ /* 0x040fe20000041858 */
[----:B-----5:R-:W-:Y:S07]  /*61f0*/  LDSM.16.MT88.4 R28, [R212+0x13000] ;  /* 0x01300000d41c783b */ /* 0x020fee0000004200 */
[C---:B------:R-:W-:Y:S08]  /*6200*/  HMMA.16816.F32.BF16 R108, R4.reuse, R24, R108 ;  /* 0x00000018046c723c */ /* 0x040ff0000004186c */
[C---:B------:R-:W-:Y:S01]  /*6210*/  HMMA.16816.F32.BF16 R112, R4.reuse, R26, R112 ;  /* 0x0000001a0470723c */ /* 0x040fe20000041870 */
[----:B------:R-:W-:Y:S07]  /*6220*/  LDSM.16.MT88.4 R24, [R193+0x11000] ;  /* 0x01100000c118783b */ /* 0x000fee0000004200 */
[C---:B------:R-:W-:Y:S08]  /*6230*/  HMMA.16816.F32.BF16 R140, R4.reuse, R20, R140 ;  /* 0x00000014048c723c */ /* 0x040ff0000004188c */
[C---:B------:R-:W-:Y:S01]  /*6240*/  HMMA.16816.F32.BF16 R144, R4.reuse, R22, R144 ;  /* 0x000000160490723c */ /* 0x040fe20000041890 */
[----:B------:R-:W5:Y:S07]  /*6250*/  LDSM.16.MT88.4 R20, [R193+0x17000] ;  /* 0x01700000c114783b */ /* 0x000f6e0000004200 */
[C---:B--2---:R-:W-:Y:S08]  /*6260*/  HMMA.16816.F32.BF16 R152, R4.reuse, R12, R152 ;  /* 0x0000000c0498723c */ /* 0x044ff00000041898 */
[----:B------:R-:W-:Y:S01]  /*6270*/  HMMA.16816.F32.BF16 R148, R4, R14, R148 ;  /* 0x0000000e0494723c */ /* 0x000fe20000041894 */
[----:B---3--:R-:W-:Y:S01]  /*6280*/  F2FP.BF16.F32.PACK_AB R4, R196, R199 ;  /* 0x000000c7c404723e */ /* 0x008fe200000010ff */
[----:B------:R-:W2:Y:S01]  /*6290*/  LDSM.16.MT88.4 R12, [R206+0x13000] ;  /* 0x01300000ce0c783b */ /* 0x000ea20000004200 */
[----:B-1----:R-:W-:Y:S01]  /*62a0*/  F2FP.BF16.F32.PACK_AB R5, R221, R202 ;  /* 0x000000cadd05723e */ /* 0x002fe200000010ff */
[----:B------:R-:W-:Y:S01]  /*62b0*/  FADD.FTZ R199, R199, R178 ;  /* 0x000000b2c7c77221 */ /* 0x000fe20000010000 */
[----:B------:R-:W-:-:S02]  /*62c0*/  F2FP.BF16.F32.PACK_AB R6, R198, R201 ;  /* 0x000000c9c606723e */ /* 0x000fc400000010ff */
[----:B------:R-:W-:Y:S01]  /*62d0*/  F2FP.BF16.F32.PACK_AB R7, R204, R211 ;  /* 0x000000d3cc07723e */ /* 0x000fe200000010ff */
[----:B------:R-:W-:-:S06]  /*62e0*/  FADD.FTZ R196, R196, R199 ;  /* 0x000000c7c4c47221 */ /* 0x000fcc0000010000 */
[C---:B------:R-:W-:Y:S08]  /*62f0*/  HMMA.16816.F32.BF16 R68, R4.reuse, R8, R68 ;  /* 0x000000080444723c */ /* 0x040ff00000041844 */
[C---:B------:R-:W-:Y:S01]  /*6300*/  HMMA.16816.F32.BF16 R72, R4.reuse, R10, R72 ;  /* 0x0000000a0448723c */ /* 0x040fe20000041848 */
[----:B------:R1:W3:Y:S07]  /*6310*/  LDSM.16.MT88.4 R8, [R206+0x15000] ;  /* 0x01500000ce08783b */ /* 0x0002ee0000004200 */
[C---:B----4-:R-:W-:Y:S08]  /*6320*/  HMMA.16816.F32.BF16 R100, R4.reuse, R16, R100 ;  /* 0x000000100464723c */ /* 0x050ff00000041864 */
[C---:B------:R-:W-:Y:S01]  /*6330*/  HMMA.16816.F32.BF16 R104, R4.reuse, R18, R104 ;  /* 0x000000120468723c */ /* 0x040fe20000041868 */
[----:B------:R-:W4:Y:S07]  /*6340*/  LDSM.16.MT88.4 R16, [R192+0x11000] ;  /* 0x01100000c010783b */ /* 0x000f2e0000004200 */
[----:B-----5:R-:W-:Y:S01]  /*6350*/  HMMA.16816.F32.BF16 R132, R4, R20, R132 ;  /* 0x000000140484723c */ /* 0x020fe20000041884 */
[----:B-1----:R-:W-:-:S06]  /*6360*/  FFMA.FTZ R206, R219, UR4, -R200 ;  /* 0x00000004dbce7c23 */ /* 0x002fcc00080108c8 */
[----:B------:R-:W-:Y:S01]  /*6370*/  MUFU.EX2 R206, R206 ;  /* 0x000000ce00ce7308 */ /* 0x000fe20000000800 */
[C---:B------:R-:W-:Y:S01]  /*6380*/  HMMA.16816.F32.BF16 R136, R4.reuse, R22, R136 ;  /* 0x000000160488723c */ /* 0x040fe20000041888 */
[----:B------:R-:W-:Y:S07]  /*6390*/  LDSM.16.MT88.4 R20, [R212+0x15000] ;  /* 0x01500000d414783b */ /* 0x000fee0000004200 */
[C---:B--2---:R-:W-:Y:S08]  /*63a0*/  HMMA.16816.F32.BF16 R76, R4.reuse, R12, R76 ;  /* 0x0000000c044c723c */ /* 0x044ff0000004184c */
[C---:B---3--:R-:W-:Y:S08]  /*63b0*/  HMMA.16816.F32.BF16 R108, R4.reuse, R8, R108 ;  /* 0x00000008046c723c */ /* 0x048ff0000004186c */
[C---:B------:R-:W-:Y:S01]  /*63c0*/  HMMA.16816.F32.BF16 R112, R4.reuse, R10, R112 ;  /* 0x0000000a0470723c */ /* 0x040fe20000041870 */
[----:B------:R-:W1:Y:S07]  /*63d0*/  LDSM.16.MT88.4 R8, [R212+0x17000] ;  /* 0x01700000d408783b */ /* 0x000e6e0000004200 */
[C---:B------:R-:W-:Y:S01]  /*63e0*/  HMMA.16816.F32.BF16 R80, R4.reuse, R14, R80 ;  /* 0x0000000e0450723c */ /* 0x040fe20000041850 */
[----:B------:R-:W2:Y:S07]  /*63f0*/  LDSM.16.MT88.4 R12, [R192+0x15000] ;  /* 0x01500000c00c783b */ /* 0x000eae0000004200 */
[C---:B----4-:R-:W-:Y:S08]  /*6400*/  HMMA.16816.F32.BF16 R52, R4.reuse, R16, R52 ;  /* 0x000000100434723c */ /* 0x050ff00000041834 */
[C---:B------:R-:W-:Y:S01]  /*6410*/  HMMA.16816.F32.BF16 R56, R4.reuse, R18, R56 ;  /* 0x000000120438723c */ /* 0x040fe20000041838 */
[----:B------:R-:W3:Y:S07]  /*6420*/  LDSM.16.MT88.4 R16, [R192+0x17000] ;  /* 0x01700000c010783b */ /* 0x000eee0000004200 */
[C---:B------:R-:W-:Y:S08]  /*6430*/  HMMA.16816.F32.BF16 R36, R4.reuse, R24, R36 ;  /* 0x000000180424723c */ /* 0x040ff00000041824 */
[C---:B------:R-:W-:Y:S01]  /*6440*/  HMMA.16816.F32.BF16 R40, R4.reuse, R26, R40 ;  /* 0x0000001a0428723c */ /* 0x040fe20000041828 */
[----:B------:R-:W4:Y:S07]  /*6450*/  LDSM.16.MT88.4 R24, [R192+0x13000] ;  /* 0x01300000c018783b */ /* 0x000f2e0000004200 */
[C---:B-1----:R-:W-:Y:S08]  /*6460*/  HMMA.16816.F32.BF16 R124, R4.reuse, R8, R124 ;  /* 0x00000008047c723c */ /* 0x042ff0000004187c */
[C---:B------:R-:W-:Y:S01]  /*6470*/  HMMA.16816.F32.BF16 R128, R4.reuse, R10, R128 ;  /* 0x0000000a0480723c */ /* 0x040fe20000041880 */
[----:B------:R-:W1:Y:S07]  /*6480*/  LDSM.16.MT88.4 R8, [R193+0x13800] ;  /* 0x01380000c108783b */ /* 0x000e6e0000004200 */
[----:B------:R-:W-:Y:S01]  /*6490*/  HMMA.16816.F32.BF16 R92, R4, R20, R92 ;  /* 0x00000014045c723c */ /* 0x000fe2000004185c */
[----:B------:R-:W-:-:S02]  /*64a0*/  FFMA.FTZ R20, R209, UR4, -R200 ;  /* 0x00000004d1147c23 */ /* 0x000fc400080108c8 */
[----:B------:R-:W5:Y:S04]  /*64b0*/  MUFU.EX2 R209, R213 ;  /* 0x000000d500d17308 */ /* 0x000f680000000800 */
[----:B------:R5:W5:Y:S01]  /*64c0*/  MUFU.EX2 R200, R20 ;  /* 0x0000001400c87308 */ /* 0x000b620000000800 */
[C---:B--2---:R-:W-:Y:S08]  /*64d0*/  HMMA.16816.F32.BF16 R116, R4.reuse, R12, R116 ;  /* 0x0000000c0474723c */ /* 0x044ff00000041874 */
[C---:B------:R-:W-:Y:S01]  /*64e0*/  HMMA.16816.F32.BF16 R120, R4.reuse, R14, R120 ;  /* 0x0000000e0478723c */ /* 0x040fe20000041878 */
[----:B------:R-:W2:Y:S07]  /*64f0*/  LDSM.16.MT88.4 R12, [R193+0x11800] ;  /* 0x01180000c10c783b */ /* 0x000eae0000004200 */
[C---:B---3--:R-:W-:Y:S08]  /*6500*/  HMMA.16816.F32.BF16 R152, R4.reuse, R16, R152 ;  /* 0x000000100498723c */ /* 0x048ff00000041898 */
[C---:B------:R-:W-:Y:S01]  /*6510*/  HMMA.16816.F32.BF16 R148, R4.reuse, R18, R148 ;  /* 0x000000120494723c */ /* 0x040fe20000041894 */
[----:B------:R-:W3:Y:S07]  /*6520*/  LDSM.16.MT88.4 R16, [R193+0x17800] ;  /* 0x01780000c110783b */ /* 0x000eee0000004200 */
        /* <DEDUP_REMOVED lines=14> */
[----:B------:R-:W-:Y:S07]  /*6610*/  LDSM.16.MT88.4 R24, [R212+0x13800] ;  /* 0x01380000d418783b */ /* 0x000fee0000004200 */
[----:B------:R-:W-:Y:S01]  /*6620*/  HMMA.16816.F32.BF16 R96, R4, R22, R96 ;  /* 0x000000160460723c */ /* 0x000fe20000041860 */
[----:B-----5:R-:W-:Y:S01]  /*6630*/  F2FP.BF16.F32.PACK_AB R4, R209, R206 ;  /* 0x000000ced104723e */ /* 0x020fe200000010ff */
[----:B------:R-:W4:Y:S01]  /*6640*/  LDSM.16.MT88.4 R20, [R193+0x15800] ;  /* 0x01580000c114783b */ /* 0x000f220000004200 */
[----:B------:R-:W-:-:S02]  /*6650*/  F2FP.BF16.F32.PACK_AB R5, R208, R203 ;  /* 0x000000cbd005723e */ /* 0x000fc400000010ff */
[----:B------:R-:W-:Y:S02]  /*6660*/  F2FP.BF16.F32.PACK_AB R6, R241, R200 ;  /* 0x000000c8f106723e */ /* 0x000fe400000010ff */
[----:B------:R-:W-:-:S07]  /*6670*/  F2FP.BF16.F32.PACK_AB R7, R239, R194 ;  /* 0x000000c2ef07723e */ /* 0x000fce00000010ff */
        /* <DEDUP_REMOVED lines=8> */
[----:B------:R-:W3:Y:S07]  /*6700*/  LDSM.16.MT88.4 R16, [R212+0x15800] ;  /* 0x01580000d410783b */ /* 0x000eee0000004200 */
[C---:B----4-:R-:W-:Y:S08]  /*6710*/  HMMA.16816.F32.BF16 R100, R4.reuse, R20, R100 ;  /* 0x000000140464723c */ /* 0x050ff00000041864 */
[C---:B-1----:R-:W-:Y:S08]  /*6720*/  HMMA.16816.F32.BF16 R160, R4.reuse, R8, R160 ;  /* 0x0000000804a0723c */ /* 0x042ff000000418a0 */
[C---:B------:R-:W-:Y:S01]  /*6730*/  HMMA.16816.F32.BF16 R156, R4.reuse, R10, R156 ;  /* 0x0000000a049c723c */ /* 0x040fe2000004189c */
[----:B------:R-:W1:Y:S07]  /*6740*/  LDSM.16.MT88.4 R8, [R212+0x17800] ;  /* 0x01780000d408783b */ /* 0x000e6e0000004200 */
[C---:B------:R-:W-:Y:S01]  /*6750*/  HMMA.16816.F32.BF16 R104, R4.reuse, R22, R104 ;  /* 0x000000160468723c */ /* 0x040fe20000041868 */
[----:B------:R-:W4:Y:S07]  /*6760*/  LDSM.16.MT88.4 R20, [R192+0x13800] ;  /* 0x01380000c014783b */ /* 0x000f2e0000004200 */
[C---:B--2---:R-:W-:Y:S08]  /*6770*/  HMMA.16816.F32.BF16 R44, R4.reuse, R12, R44 ;  /* 0x0000000c042c723c */ /* 0x044ff0000004182c */
[C---:B------:R-:W-:Y:S01]  /*6780*/  HMMA.16816.F32.BF16 R48, R4.reuse, R14, R48 ;  /* 0x0000000e0430723c */ /* 0x040fe20000041830 */
[----:B------:R-:W2:Y:S07]  /*6790*/  LDSM.16.MT88.4 R12, [R192+0x15800] ;  /* 0x01580000c00c783b */ /* 0x000eae0000004200 */
[C---:B---3--:R-:W-:Y:S08]  /*67a0*/  HMMA.16816.F32.BF16 R92, R4.reuse, R16, R92 ;  /* 0x00000010045c723c */ /* 0x048ff0000004185c */
[C---:B------:R-:W-:Y:S01]  /*67b0*/  HMMA.16816.F32.BF16 R96, R4.reuse, R18, R96 ;  /* 0x000000120460723c */ /* 0x040fe20000041860 */
[----:B------:R-:W3:Y:S07]  /*67c0*/  LDSM.16.MT88.4 R16, [R192+0x17800] ;  /* 0x01780000c010783b */ /* 0x000eee0000004200 */
[----:B-1----:R-:W-:Y:S01]  /*67d0*/  HMMA.16816.F32.BF16 R124, R4, R8, R124 ;  /* 0x00000008047c723c */ /* 0x002fe2000004187c */
[----:B------:R-:W-:-:S04]  /*67e0*/  FADD.FTZ R9, R177, R180 ;  /* 0x000000b4b1097221 */ /* 0x000fc80000010000 */
[----:B------:R-:W-:-:S03]  /*67f0*/  FADD.FTZ R9, R176, R9 ;  /* 0x00000009b0097221 */ /* 0x000fc60000010000 */
        /* <DEDUP_REMOVED lines=23> */
[C---:B------:R-:W-:Y:S08]  /*6970*/  HMMA.16816.F32.BF16 R64, R4.reuse, R26, R64 ;  /* 0x0000001a0440723c */ /* 0x040ff00000041840 */
[C---:B----4-:R-:W-:Y:S08]  /*6980*/  HMMA.16816.F32.BF16 R84, R4.reuse, R20, R84 ;  /* 0x000000140454723c */ /* 0x050ff00000041854 */
[C---:B------:R-:W-:Y:S08]  /*6990*/  HMMA.16816.F32.BF16 R88, R4.reuse, R22, R88 ;  /* 0x000000160458723c */ /* 0x040ff00000041858 */
[C---:B--2---:R-:W-:Y:S08]  /*69a0*/  HMMA.16816.F32.BF16 R116, R4.reuse, R12, R116 ;  /* 0x0000000c0474723c */ /* 0x044ff00000041874 */
[C---:B------:R-:W-:Y:S08]  /*69b0*/  HMMA.16816.F32.BF16 R120, R4.reuse, R14, R120 ;  /* 0x0000000e0478723c */ /* 0x040ff00000041878 */
[C---:B------:R-:W-:Y:S08]  /*69c0*/  HMMA.16816.F32.BF16 R128, R4.reuse, R10, R128 ;  /* 0x0000000a0480723c */ /* 0x040ff00000041880 */
[C---:B---3--:R-:W-:Y:S08]  /*69d0*/  HMMA.16816.F32.BF16 R152, R4.reuse, R16, R152 ;  /* 0x000000100498723c */ /* 0x048ff00000041898 */
[----:B------:R-:W-:Y:S01]  /*69e0*/  HMMA.16816.F32.BF16 R148, R4, R18, R148 ;  /* 0x000000120494723c */ /* 0x000fe20000041894 */
[----:B------:R-:W-:-:S04]  /*69f0*/  NOP ;  /* 0x0000000000007918 */ /* 0x000fc80000000000 */
[----:B------:R-:W-:-:S15]  /*6a00*/  BRA.U !UP1, `(.L_x_85) ;  /* 0x0000003d09f47547 */ /* 0x000fde000b800000 */
[----:B------:R-:W-:Y:S01]  /*6a10*/  UIADD3 UR12, UPT, UPT, UR19, -0x2, URZ ;  /* 0xfffffffe130c7890 */ /* 0x000fe2000fffe0ff */
[----:B------:R-:W-:Y:S01]  /*6a20*/  IMAD.SHL.U32 R217, R214, 0x20, RZ ;  /* 0x00000020d6d97824 */ /* 0x000fe200078e00ff */
[----:B------:R-:W-:Y:S01]  /*6a30*/  USHF.L.U32 UR15, UR8, 0x4, URZ ;  /* 0x00000004080f7899 */ /* 0x000fe200080006ff */
[----:B------:R-:W-:Y:S01]  /*6a40*/  SHF.R.U32.HI R216, RZ, 0x1, R214 ;  /* 0x00000001ffd87819 */ /* 0x000fe200000116d6 */
[----:B------:R-:W-:Y:S01]  /*6a50*/  UIMAD.WIDE.U32 UR16, UR12, UR8, URZ ;  /* 0x000000080c1072a5 */ /* 0x000fe2000f8e00ff */
[----:B------:R-:W-:-:S04]  /*6a60*/  DEPBAR.LE SB0, 0x0 ;  /* 0x000080000000791a */ /* 0x000fc80000000000 */
[----:B------:R-:W-:Y:S01]  /*6a70*/  UIMAD UR12, UR12, UR9, URZ ;  /* 0x000000090c0c72a4 */ /* 0x000fe2000f8e02ff */
[----:B------:R-:W-:Y:S01]  /*6a80*/  LOP3.LUT R217, R217, 0x7c00, RZ, 0xc0, !PT ;  /* 0x00007c00d9d97812 */ /* 0x000fe200078ec0ff */
[----:B------:R-:W-:Y:S01]  /*6a90*/  USHF.L.U64.HI UR13, UR8, 0x4, UR9 ;  /* 0x00000004080d7899 */ /* 0x000fe20008010209 */
[----:B------:R-:W-:Y:S01]  /*6aa0*/  IMAD.U32 R6, RZ, RZ, UR16 ;  /* 0x00000010ff067e24 */ /* 0x000fe2000f8e00ff */
[----:B------:R-:W-:Y:S01]  /*6ab0*/  UIADD3 UR6, UPT, UPT, UR12, UR17, URZ ;  /* 0x000000110c067290 */ /* 0x000fe2000fffe0ff */
[----:B------:R-:W-:Y:S01]  /*6ac0*/  LOP3.LUT R5, R216, 0x8, RZ, 0xc0, !PT ;  /* 0x00000008d8057812 */ /* 0x000fe200078ec0ff */
[----:B------:R-:W-:Y:S01]  /*6ad0*/  ULEA UR7, UP0, UR16, UR15, 0x6 ;  /* 0x0000000f10077291 */ /* 0x000fe2000f8030ff */
[----:B------:R-:W-:Y:S01]  /*6ae0*/  LOP3.LUT R208, R217, 0x200, R2, 0xf8, !PT ;  /* 0x00000200d9d07812 */ /* 0x000fe200078ef802 */
[----:B------:R-:W1:Y:S01]  /*6af0*/  LDCU UR4, c[0x0][0x440] ;  /* 0x00008800ff0477ac */ /* 0x000e620008000800 */
[----:B------:R-:W-:Y:S01]  /*6b00*/  IMAD.U32 R7, RZ, RZ, UR17 ;  /* 0x00000011ff077e24 */ /* 0x000fe2000f8e00ff */
[-C--:B------:R-:W-:Y:S01]  /*6b10*/  LEA R14, P3, R6, R227.reuse, 0x7 ;  /* 0x000000e3060e7211 */ /* 0x080fe200078638ff */
[----:B------:R-:W-:Y:S01]  /*6b20*/  IMAD.MOV.U32 R213, RZ, RZ, 0x20 ;  /* 0x00000020ffd57424 */ /* 0x000fe200078e00ff */
[----:B------:R-:W-:Y:S01]  /*6b30*/  UIADD3 UR12, UPT, UPT, UR17, UR12, URZ ;  /* 0x0000000c110c7290 */ /* 0x000fe2000fffe0ff */
[----:B------:R-:W-:Y:S01]  /*6b40*/  IMAD.U32 R4, RZ, RZ, UR7 ;  /* 0x00000007ff047e24 */ /* 0x000fe2000f8e00ff */
[----:B------:R-:W-:Y:S01]  /*6b50*/  ULEA.HI.X UR6, UR16, UR13, UR6, 0x6, UP0 ;  /* 0x0000000d10067291 */ /* 0x000fe200080f3406 */
[----:B------:R-:W-:Y:S01]  /*6b60*/  LOP3.LUT R208, R208, R0, R5, 0xf6, !PT ;  /* 0x00000000d0d07212 */ /* 0x000fe200078ef605 */
[----:B------:R-:W-:Y:S01]  /*6b70*/  UIADD3 UR15, UP1, UPT, UR7, UR15, URZ ;  /* 0x0000000f070f7290 */ /* 0x000fe2000ff3e0ff */
[----:B------:R-:W-:Y:S01]  /*6b80*/  SEL R213, R213, 0xffffffe0, !P2 ;  /* 0xffffffe0d5d57807 */ /* 0x000fe20005000000 */
[----:B------:R-:W-:Y:S01]  /*6b90*/  IMAD.U32 R7, RZ, RZ, UR12 ;  /* 0x0000000cff077e24 */ /* 0x000fe2000f8e00ff */
[----:B------:R-:W-:Y:S01]  /*6ba0*/  ULEA UR7, UP0, UR8, UR7, 0x5 ;  /* 0x0000000708077291 */ /* 0x000fe2000f8028ff */
[----:B------:R-:W-:Y:S01]  /*6bb0*/  IMAD.U32 R5, RZ, RZ, UR6 ;  /* 0x00000006ff057e24 */ /* 0x000fe2000f8e00ff */
[----:B------:R-:W-:Y:S01]  /*6bc0*/  BAR.SYNC.DEFER_BLOCKING 0x0 ;  /* 0x0000000000007b1d */ /* 0x000fe20000010000 */
[-C--:B------:R-:W-:Y:S01]  /*6bd0*/  LEA R12, P1, R4, R227.reuse, 0x1 ;  /* 0x000000e3040c7211 */ /* 0x080fe200078208ff */
[----:B------:R-:W-:Y:S01]  /*6be0*/  UIADD3.X UR13, UPT, UPT, UR6, UR13, URZ, UP1, !UPT ;  /* 0x0000000d060d7290 */ /* 0x000fe20008ffe4ff */
[-C--:B------:R-:W-:Y:S01]  /*6bf0*/  LEA.HI.X R15, R6, R226.reuse, R7, 0x7, P3 ;  /* 0x000000e2060f7211 */ /* 0x080fe200018f3c07 */
[----:B------:R-:W-:Y:S01]  /*6c00*/  ULEA.HI.X UR6, UR8, UR6, UR9, 0x5, UP0 ;  /* 0x0000000608067291 */ /* 0x000fe200080f2c09 */
[----:B------:R-:W-:Y:S01]  /*6c10*/  IMAD.U32 R6, RZ, RZ, UR15 ;  /* 0x0000000fff067e24 */ /* 0x000fe2000f8e00ff */
[-C--:B------:R-:W-:Y:S01]  /*6c20*/  LEA.HI.X R13, R4, R226.reuse, R5, 0x1, P1 ;  /* 0x000000e2040d7211 */ /* 0x080fe200008f0c05 */
[----:B------:R-:W-:Y:S01]  /*6c30*/  IMAD.U32 R4, RZ, RZ, UR7 ;  /* 0x00000007ff047e24 */ /* 0x000fe2000f8e00ff */
[----:B-1----:R-:W-:Y:S01]  /*6c40*/  ISETP.GE.AND P5, PT, R215, UR4, PT ;  /* 0x00000004d7007c0c */ /* 0x002fe2000bfa6270 */
[----:B------:R-:W-:Y:S01]  /*6c50*/  IMAD.U32 R7, RZ, RZ, UR13 ;  /* 0x0000000dff077e24 */ /* 0x000fe2000f8e00ff */
[-C--:B------:R-:W-:Y:S01]  /*6c60*/  LEA R10, P3, R6, R227.reuse, 0x1 ;  /* 0x000000e3060a7211 */ /* 0x080fe200078608ff */
[----:B------:R-:W-:Y:S01]  /*6c70*/  IMAD.U32 R5, RZ, RZ, UR6 ;  /* 0x00000006ff057e24 */ /* 0x000fe2000f8e00ff */
[----:B------:R-:W-:Y:S01]  /*6c80*/  LEA R8, P1, R4, R227, 0x1 ;  /* 0x000000e304087211 */ /* 0x000fe200078208ff */
[----:B------:R-:W-:Y:S01]  /*6c90*/  VIADD R20, R225, UR5 ;  /* 0x00000005e1147c36 */ /* 0x000fe20008000000 */
[----:B------:R-:W-:Y:S01]  /*6ca0*/  ISETP.GE.AND P4, PT, R236, UR4, PT ;  /* 0x00000004ec007c0c */ /* 0x000fe2000bf86270 */
[----:B------:R-:W-:Y:S01]  /*6cb0*/  UISETP.GE.U32.AND UP0, UPT, UR19, 0x3, UPT ;  /* 0x000000031300788c */ /* 0x000fe2000bf06070 */
[----:B------:R-:W-:Y:S01]  /*6cc0*/  LEA.HI.X R11, R6, R226, R7, 0x1, P3 ;  /* 0x000000e2060b7211 */ /* 0x000fe200018f0c07 */
[----:B------:R-:W-:Y:S01]  /*6cd0*/  IMAD.IADD R218, R20, 0x1, R213 ;  /* 0x0000000114da7824 */ /* 0x000fe200078e02d5 */
[----:B------:R-:W-:-:S02]  /*6ce0*/  ISETP.GE.AND P3, PT, R235, UR4, PT ;  /* 0x00000004eb007c0c */ /* 0x000fc4000bf66270 */
[----:B------:R-:W-:Y:S02]  /*6cf0*/  LEA.HI.X R9, R4, R226, R5, 0x1, P1 ;  /* 0x000000e204097211 */ /* 0x000fe400008f0c05 */
[----:B------:R-:W-:Y:S01]  /*6d00*/  ISETP.GE.AND P1, PT, R234, UR4, PT ;  /* 0x00000004ea007c0c */ /* 0x000fe2000bf26270 */
[----:B------:R-:W-:Y:S01]  /*6d10*/  @!PT LDS RZ, [RZ] ;  /* 0x00000000fffff984 */ /* 0x000fe20000000800 */
[----:B------:R-:W-:Y:S01]  /*6d20*/  @!PT LDS RZ, [RZ] ;  /* 0x00000000fffff984 */ /* 0x000fe20000000800 */
[----:B------:R-:W-:Y:S01]  /*6d30*/  @!PT LDS RZ, [RZ] ;  /* 0x00000000fffff984 */ /* 0x000fe20000000800 */
[----:B------:R-:W-:Y:S01]  /*6d40*/  @!P5 LDGSTS.E.BYPASS.LTC128B.128 [R230+0x10000], desc[UR22][R14.64] ;  /* 0x100000000ee6dfae */ /* 0x000fe2000b981a16 */
[----:B------:R-:W-:-:S03]  /*6d50*/  LEA R208, R208, UR5, 0x1 ;  /* 0x00000005d0d07c11 */ /* 0x000fc6000f8e08ff */
[----:B------:R-:W-:Y:S02]  /*6d60*/  @P5 STS.128 [R230+0x10000], RZ ;  /* 0x010000ffe6005388 */ /* 0x000fe40000000c00 */
[--C-:B------:R-:W-:Y:S02]  /*6d70*/  IMAD.IADD R231, R213, 0x1, R208.reuse ;  /* 0x00000001d5e77824 */ /* 0x100fe400078e02d0 */
[----:B------:R-:W-:Y:S01]  /*6d80*/  @!PT LDS RZ, [RZ] ;  /* 0x00000000fffff984 */ /* 0x000fe20000000800 */
[----:B------:R-:W-:Y:S01]  /*6d90*/  @!PT LDS RZ, [RZ] ;  /* 0x00000000fffff984 */ /* 0x000fe20000000800 */
[----:B------:R-:W-:Y:S01]  /*6da0*/  @!PT LDS RZ, [RZ] ;  /* 0x00000000fffff984 */ /* 0x000fe20000000800 */
[----:B------:R-:W-:Y:S01]  /*6db0*/  @!P4 LDGSTS.E.BYPASS.LTC128B.128 [R230+0x12000], desc[UR22][R14.64+0x80] ;  /* 0x120000800ee6cfae */ /* 0x000fe2000b981a16 */
[----:B------:R-:W-:Y:S02]  /*6dc0*/  IMAD.IADD R224, R165, 0x1, R208 ;  /* 0x00000001a5e07824 */ /* 0x000fe400078e02d0 */
[----:B------:R-:W-:Y:S01]  /*6dd0*/  IMAD.IADD R165, R20, 0x1, R165 ;  /* 0x0000000114a57824 */ /* 0x000fe200078e02a5 */
[----:B------:R-:W-:Y:S01]  /*6de0*/  @P4 STS.128 [R230+0x12000], RZ ;  /* 0x012000ffe6004388 */ /* 0x000fe20000000c00 */
[C---:B------:R-:W-:Y:S02]  /*6df0*/  IMAD.IADD R219, R213.reuse, 0x1, R224 ;  /* 0x00000001d5db7824 */ /* 0x040fe400078e02e0 */
[----:B------:R-:W-:Y:S01]  /*6e00*/  IMAD.IADD R213, R213, 0x1, R165 ;  /* 0x00000001d5d57824 */ /* 0x000fe200078e02a5 */
[----:B------:R-:W-:Y:S01]  /*6e10*/  @!PT LDS RZ, [RZ] ;  /* 0x00000000fffff984 */ /* 0x000fe20000000800 */
[----:B------:R-:W-:Y:S01]  /*6e20*/  @!PT LDS RZ, [RZ] ;  /* 0x00000000fffff984 */ /* 0x000fe20000000800 */
[----:B------:R-:W-:Y:S01]  /*6e30*/  @!PT LDS RZ, [RZ] ;  /* 0x00000000fffff984 */ /* 0x000fe20000000800 */
[----:B------:R-:W-:Y:S04]  /*6e40*/  @!P3 LDGSTS.E.BYPASS.LTC128B.128 [R230+0x14000], desc[UR22][R14.64+0x100] ;  /* 0x140001000ee6bfae */ /* 0x000fe8000b981a16 */
[----:B------:R-:W-:Y:S04]  /*6e50*/  @P3 STS.128 [R230+0x14000], RZ ;  /* 0x014000ffe6003388 */ /* 0x000fe80000000c00 */
        /* <DEDUP_REMOVED lines=23> */
[----:B------:R1:W-:Y:S04]  /*6fd0*/  @!P1 LDGSTS.E.BYPASS.LTC128B.128 [R230+0x16800], desc[UR22][R12.64+0x180] ;  /* 0x168001800ce69fae */ /* 0x0003e8000b981a16 */
        /* <DEDUP_REMOVED lines=41> */
[----:B------:R-:W-:Y:S04]  /*7270*/  LDSM.16.M88.4 R200, [R208] ;  /* 0x00000000d0c8783b */ /* 0x000fe80000000200 */
[----:B-1----:R-:W1:Y:S04]  /*7280*/  LDSM.16.M88.4 R12, [R225+UR5+0x8000] ;  /* 0x00800005e10c783b */ /* 0x002e680008000200 */
[----:B------:R-:W3:Y:S04]  /*7290*/  LDSM.16.M88.4 R176, [R225+UR5+0x8800] ;  /* 0x00880005e1b0783b */ /* 0x000ee80008000200 */
[----:B------:R-:W4:Y:S04]  /*72a0*/  LDSM.16.M88.4 R168, [R225+UR5+0x9000] ;  /* 0x00900005e1a8783b */ /* 0x000f280008000200 */
[----:B------:R-:W-:Y:S04]  /*72b0*/  LDSM.16.M88.4 R28, [R231] ;  /* 0x00000000e71c783b */ /* 0x000fe80000000200 */
[----:B--2---:R-:W2:Y:S04]  /*72c0*/  LDSM.16.M88.4 R8, [R225+UR5+0x9800] ;  /* 0x00980005e108783b */ /* 0x004ea80008000200 */
[----:B------:R-:W5:Y:S04]  /*72d0*/  LDSM.16.M88.4 R4, [R218+0x8000] ;  /* 0x00800000da04783b */ /* 0x000f680000000200 */
[----:B------:R-:W5:Y:S04]  /*72e0*/  LDSM.16.M88.4 R188, [R218+0x8800] ;  /* 0x00880000dabc783b */ /* 0x000f680000000200 */
[----:B------:R-:W5:Y:S04]  /*72f0*/  LDSM.16.M88.4 R184, [R218+0x9000] ;  /* 0x00900000dab8783b */ /* 0x000f680000000200 */
[----:B------:R-:W5:Y:S04]  /*7300*/  LDSM.16.M88.4 R192, [R218+0x9800] ;  /* 0x00980000dac0783b */ /* 0x000f680000000200 */
[----:B------:R-:W-:Y:S01]  /*7310*/  LDSM.16.M88.4 R24, [R165+0x8000] ;  /* 0x00800000a518783b */ /* 0x000fe20000000200 */
[C---:B-1----:R-:W-:Y:S03]  /*7320*/  HMMA.16816.F32.BF16 R16, R200.reuse, R12, RZ ;  /* 0x0000000cc810723c */ /* 0x042fe600000418ff */
[----:B------:R-:W-:Y:S04]  /*7330*/  LDSM.16.M88.4 R20, [R165+0x8800] ;  /* 0x00880000a514783b */ /* 0x000fe80000000200 */
[----:B------:R-:W-:Y:S01]  /*7340*/  LDSM.16.M88.4 R196, [R165+0x9800] ;  /* 0x00980000a5c4783b */ /* 0x000fe20000000200 */
[C---:B---3--:R-:W-:Y:S03]  /*7350*/  HMMA.16816.F32.BF16 R180, R200.reuse, R176, RZ ;  /* 0x000000b0c8b4723c */ /* 0x048fe600000418ff */
[----:B------:R-:W-:Y:S04]  /*7360*/  LDSM.16.M88.4 R204, [R225+UR5+0xb000] ;  /* 0x00b00005e1cc783b */ /* 0x000fe80008000200 */
[----:B------:R-:W-:Y:S01]  /*7370*/  LDSM.16.M88.4 R220, [R218+0xe000] ;  /* 0x00e00000dadc783b */ /* 0x000fe20000000200 */
[C---:B----4-:R-:W-:Y:S03]  /*7380*/  HMMA.16816.F32.BF16 R172, R200.reuse, R168, RZ ;  /* 0x000000a8c8ac723c */ /* 0x050fe600000418ff */
[----:B------:R-:W0:Y:S05]  /*7390*/  LDGDEPBAR ;  /* 0x00000000000079af */ /* 0x000e2a0000000000 */
[C---:B------:R-:W-:Y:S08]  /*73a0*/  HMMA.16816.F32.BF16 R12, R200.reuse, R14, RZ ;  /* 0x0000000ec80c723c */ /* 0x040ff000000418ff */
[C---:B------:R-:W-:Y:S08]  /*73b0*/  HMMA.16816.F32.BF16 R176, R200.reuse, R178, RZ ;  /* 0x000000b2c8b0723c */ /* 0x040ff000000418ff */
[C---:B------:R-:W-:Y:S08]  /*73c0*/  HMMA.16816.F32.BF16 R168, R200.reuse, R170, RZ ;  /* 0x000000aac8a8723c */ /* 0x040ff000000418ff */
[C---:B--2---:R-:W-:Y:S08]  /*73d0*/  HMMA.16816.F32.BF16 R32, R200.reuse, R8, RZ ;  /* 0x00000008c820723c */ /* 0x044ff000000418ff */
[----:B------:R-:W-:Y:S01]  /*73e0*/  HMMA.16816.F32.BF16 R200, R200, R10, RZ ;  /* 0x0000000ac8c8723c */ /* 0x000fe200000418ff */
[----:B------:R-:W1:Y:S07]  /*73f0*/  LDSM.16.M88.4 R8, [R224] ;  /* 0x00000000e008783b */ /* 0x000e6e0000000200 */
[C---:B-----5:R-:W-:Y:S08]  /*7400*/  HMMA.16816.F32.BF16 R16, R28.reuse, R4, R16 ;  /* 0x000000041c10723c */ /* 0x060ff00000041810 */
[C---:B------:R-:W-:Y:S01]  /*7410*/  HMMA.16816.F32.BF16 R12, R28.reuse, R6, R12 ;  /* 0x000000061c0c723c */ /* 0x040fe2000004180c */
[----:B------:R-:W2:Y:S07]  /*7420*/  LDSM.16.M88.4 R4, [R165+0x9000] ;  /* 0x00900000a504783b */ /* 0x000eae0000000200 */
[C---:B------:R-:W-:Y:S08]  /*7430*/  HMMA.16816.F32.BF16 R180, R28.reuse, R188, R180 ;  /* 0x000000bc1cb4723c */ /* 0x040ff000000418b4 */
[C---:B------:R-:W-:Y:S01]  /*7440*/  HMMA.16816.F32.BF16 R176, R28.reuse, R190, R176 ;  /* 0x000000be1cb0723c */ /* 0x040fe200000418b0 */
[----:B------:R-:W-:Y:S07]  /*7450*/  LDSM.16.M88.4 R188, [R219] ;  /* 0x00000000dbbc783b */ /* 0x000fee0000000200 */
        /* <DEDUP_REMOVED lines=10> */
[C---:B------:R-:W-:Y:S08]  /*7500*/  HMMA.16816.F32.BF16 R180, R8.reuse, R20, R180 ;  /* 0x0000001408b4723c */ /* 0x040ff000000418b4 */
[C---:B------:R-:W-:Y:S01]  /*7510*/  HMMA.16816.F32.BF16 R176, R8.reuse, R22, R176 ;  /* 0x0000001608b0723c */ /* 0x040fe200000418b0 */
[----:B------:R-:W-:Y:S07]  /*7520*/  LDSM.16.M88.4 R20, [R225+UR5+0xa000] ;  /* 0x00a00005e114783b */ /* 0x000fee0008000200 */
[C---:B--2---:R-:W-:Y:S08]  /*7530*/  HMMA.16816.F32.BF16 R172, R8.reuse, R4, R172 ;  /* 0x0000000408ac723c */ /* 0x044ff000000418ac */
[C---:B------:R-:W-:Y:S01]  /*7540*/  HMMA.16816.F32.BF16 R168, R8.reuse, R6, R168 ;  /* 0x0000000608a8723c */ /* 0x040fe200000418a8 */
[----:B------:R-:W2:Y:S07]  /*7550*/  LDSM.16.M88.4 R4, [R208+0x2000] ;  /* 0x00200000d004783b */ /* 0x000eae0000000200 */
[C---:B------:R-:W-:Y:S08]  /*7560*/  HMMA.16816.F32.BF16 R32, R8.reuse, R196, R32 ;  /* 0x000000c40820723c */ /* 0x040ff00000041820 */
[----:B------:R-:W-:Y:S01]  /*7570*/  HMMA.16816.F32.BF16 R200, R8, R198, R200 ;  /* 0x000000c608c8723c */ /* 0x000fe200000418c8 */
[----:B------:R-:W5:Y:S04]  /*7580*/  LDSM.16.M88.4 R8, [R225+UR5+0xa800] ;  /* 0x00a80005e108783b */ /* 0x000f680008000200 */
[----:B------:R-:W-:Y:S03]  /*7590*/  LDSM.16.M88.4 R196, [R218+0xa800] ;  /* 0x00a80000dac4783b */ /* 0x000fe60000000200 */
[C---:B---3--:R-:W-:Y:S08]  /*75a0*/  HMMA.16816.F32.BF16 R16, R188.reuse, R184, R16 ;  /* 0x000000b8bc10723c */ /* 0x048ff00000041810 */
[C---:B------:R-:W-:Y:S01]  /*75b0*/  HMMA.16816.F32.BF16 R12, R188.reuse, R186, R12 ;  /* 0x000000babc0c723c */ /* 0x040fe2000004180c */
[----:B------:R-:W3:Y:S07]  /*75c0*/  LDSM.16.M88.4 R184, [R225+UR5+0xb800] ;  /* 0x00b80005e1b8783b */ /* 0x000eee0008000200 */
[C---:B----4-:R-:W-:Y:S08]  /*75d0*/  HMMA.16816.F32.BF16 R180, R188.reuse, R28, R180 ;  /* 0x0000001cbcb4723c */ /* 0x050ff000000418b4 */
[C---:B------:R-:W-:Y:S01]  /*75e0*/  HMMA.16816.F32.BF16 R176, R188.reuse, R30, R176 ;  /* 0x0000001ebcb0723c */ /* 0x040fe200000418b0 */
[----:B------:R-:W-:Y:S07]  /*75f0*/  LDSM.16.M88.4 R28, [R231+0x2000] ;  /* 0x00200000e71c783b */ /* 0x000fee0000000200 */
[C---:B-1----:R-:W-:Y:S08]  /*7600*/  HMMA.16816.F32.BF16 R172, R188.reuse, R24, R172 ;  /* 0x00000018bcac723c */ /* 0x042ff000000418ac */
[C---:B------:R-:W-:Y:S01]  /*7610*/  HMMA.16816.F32.BF16 R168, R188.reuse, R26, R168 ;  /* 0x0000001abca8723c */ /* 0x040fe200000418a8 */
[----:B------:R-:W1:Y:S07]  /*7620*/  LDSM.16.M88.4 R24, [R218+0xa000] ;  /* 0x00a00000da18783b */ /* 0x000e6e0000000200 */
[C---:B------:R-:W-:Y:S08]  /*7630*/  HMMA.16816.F32.BF16 R32, R188.reuse, R192, R32 ;  /* 0x000000c0bc20723c */ /* 0x040ff00000041820 */
[----:B------:R-:W-:Y:S01]  /*7640*/  HMMA.16816.F32.BF16 R200, R188, R194, R200 ;  /* 0x000000c2bcc8723c */ /* 0x000fe200000418c8 */
[----:B------:R-:W4:Y:S04]  /*7650*/  LDSM.16.M88.4 R188, [R218+0xb800] ;  /* 0x00b80000dabc783b */ /* 0x000f280000000200 */
[----:B------:R-:W-:Y:S03]  /*7660*/  LDSM.16.M88.4 R192, [R218+0xb000] ;  /* 0x00b00000dac0783b */ /* 0x000fe60000000200 */
[C---:B--2---:R-:W-:Y:S08]  /*7670*/  HMMA.16816.F32.BF16 R16, R4.reuse, R20, R16 ;  /* 0x000000140410723c */ /* 0x044ff00000041810 */
[C---:B------:R-:W-:Y:S01]  /*7680*/  HMMA.16816.F32.BF16 R12, R4.reuse, R22, R12 ;  /* 0x00000016040c723c */ /* 0x040fe2000004180c */
[----:B------:R-:W-:Y:S07]  /*7690*/  LDSM.16.M88.4 R20, [R224+0x2000] ;  /* 0x00200000e014783b */ /* 0x000fee0000000200 */
[C---:B-----5:R-:W-:Y:S08]  /*76a0*/  HMMA.16816.F32.BF16 R180, R4.reuse, R8, R180 ;  /* 0x0000000804b4723c */ /* 0x060ff000000418b4 */
[C---:B------:R-:W-:Y:S01]  /*76b0*/  HMMA.16816.F32.BF16 R176, R4.reuse, R10, R176 ;  /* 0x0000000a04b0723c */ /* 0x040fe200000418b0 */
[----:B------:R-:W2:Y:S07]  /*76c0*/  LDSM.16.M88.4 R8, [R165+0xa000] ;  /* 0x00a00000a508783b */ /* 0x000eae0000000200 */
[C---:B------:R-:W-:Y:S08]  /*76d0*/  HMMA.16816.F32.BF16 R172, R4.reuse, R204, R172 ;  /* 0x000000cc04ac723c */ /* 0x040ff000000418ac */
[C---:B------:R-:W-:Y:S01]  /*76e0*/  HMMA.16816.F32.BF16 R168, R4.reuse, R206, R168 ;  /* 0x000000ce04a8723c */ /* 0x040fe200000418a8 */
[----:B------:R-:W-:Y:S07]  /*76f0*/  LDSM.16.M88.4 R204, [R213+0xb800] ;  /* 0x00b80000d5cc783b */ /* 0x000fee0000000200 */
[C---:B---3--:R-:W-:Y:S08]  /*7700*/  HMMA.16816.F32.BF16 R32, R4.reuse, R184, R32 ;  /* 0x000000b80420723c */ /* 0x048ff00000041820 */
[----:B------:R-:W-:Y:S01]  /*7710*/  HMMA.16816.F32.BF16 R200, R4, R186, R200 ;  /* 0x000000ba04c8723c */ /* 0x000fe200000418c8 */
[----:B------:R-:W3:Y:S04]  /*7720*/  LDSM.16.M88.4 R4, [R165+0xa800] ;  /* 0x00a80000a504783b */ /* 0x000ee80000000200 */
[----:B------:R-:W-:Y:S03]  /*7730*/  LDSM.16.M88.4 R184, [R165+0xb000] ;  /* 0x00b00000a5b8783b */ /* 0x000fe60000000200 */
[C---:B-1----:R-:W-:Y:S08]  /*7740*/  HMMA.16816.F32.BF16 R16, R28.reuse, R24, R16 ;  /* 0x000000181c10723c */ /* 0x042ff00000041810 */
[C---:B------:R-:W-:Y:S01]  /*7750*/  HMMA.16816.F32.BF16 R12, R28.reuse, R26, R12 ;  /* 0x0000001a1c0c723c */ /* 0x040fe2000004180c */
[----:B------:R-:W1:Y:S07]  /*7760*/  LDSM.16.M88.4 R24, [R165+0xb800] ;  /* 0x00b80000a518783b */ /* 0x000e6e0000000200 */
[C---:B------:R-:W-:Y:S08]  /*7770*/  HMMA.16816.F32.BF16 R180, R28.reuse, R196, R180 ;  /* 0x000000c41cb4723c */ /* 0x040ff000000418b4 */
[C---:B------:R-:W-:Y:S01]  /*7780*/  HMMA.16816.F32.BF16 R176, R28.reuse, R198, R176 ;  /* 0x000000c61cb0723c */ /* 0x040fe200000418b0 */
[----:B------:R-:W-:Y:S07]  /*7790*/  LDSM.16.M88.4 R196, [R225+UR5+0xc800] ;  /* 0x00c80005e1c4783b */ /* 0x000fee0008000200 */
[C---:B----4-:R-:W-:Y:S08]  /*77a0*/  HMMA.16816.F32.BF16 R32, R28.reuse, R188, R32 ;  /* 0x000000bc1c20723c */ /* 0x050ff00000041820 */
[----:B------:R-:W-:Y:S01]  /*77b0*/  HMMA.16816.F32.BF16 R200, R28, R190, R200 ;  /* 0x000000be1cc8723c */ /* 0x000fe200000418c8 */
[----:B------:R-:W-:Y:S07]  /*77c0*/  LDSM.16.M88.4 R188, [R219+0x2000] ;  /* 0x00200000dbbc783b */ /* 0x000fee0000000200 */
[C---:B--2---:R-:W-:Y:S08]  /*77d0*/  HMMA.16816.F32.BF16 R16, R20.reuse, R8, R16 ;  /* 0x000000081410723c */ /* 0x044ff00000041810 */
[C---:B------:R-:W-:Y:S01]  /*77e0*/  HMMA.16816.F32.BF16 R12, R20.reuse, R10, R12 ;  /* 0x0000000a140c723c */ /* 0x040fe2000004180c */
[----:B------:R-:W2:Y:S07]  /*77f0*/  LDSM.16.M88.4 R8, [R213+0xa800] ;  /* 0x00a80000d508783b */ /* 0x000eae0000000200 */
[C---:B---3--:R-:W-:Y:S08]  /*7800*/  HMMA.16816.F32.BF16 R180, R20.reuse, R4, R180 ;  /* 0x0000000414b4723c */ /* 0x048ff000000418b4 */
[----:B------:R-:W-:Y:S01]  /*7810*/  HMMA.16816.F32.BF16 R176, R20, R6, R176 ;  /* 0x0000000614b0723c */ /* 0x000fe200000418b0 */
[----:B------:R-:W3:Y:S07]  /*7820*/  LDSM.16.M88.4 R4, [R213+0xb000] ;  /* 0x00b00000d504783b */ /* 0x000eee0000000200 */
[C---:B------:R-:W-:Y:S08]  /*7830*/  HMMA.16816.F32.BF16 R172, R28.reuse, R192, R172 ;  /* 0x000000c01cac723c */ /* 0x040ff000000418ac */
[----:B------:R-:W-:Y:S01]  /*7840*/  HMMA.16816.F32.BF16 R168, R28, R194, R168 ;  /* 0x000000c21ca8723c */ /* 0x000fe200000418a8 */
[----:B------:R-:W4:Y:S04]  /*7850*/  LDSM.16.M88.4 R28, [R213+0xa000] ;  /* 0x00a00000d51c783b */ /* 0x000f280000000200 */
[----:B------:R-:W-:Y:S03]  /*7860*/  LDSM.16.M88.4 R192, [R225+UR5+0xd000] ;  /* 0x00d00005e1c0783b */ /* 0x000fe60008000200 */
[C---:B-1----:R-:W-:Y:S08]  /*7870*/  HMMA.16816.F32.BF16 R32, R20.reuse, R24, R32 ;  /* 0x000000181420723c */ /* 0x042ff00000041820 */
[C---:B------:R-:W-:Y:S08]  /*7880*/  HMMA.16816.F32.BF16 R172, R20.reuse, R184, R172 ;  /* 0x000000b814ac723c */ /* 0x040ff000000418ac */
[C---:B------:R-:W-:Y:S01]  /*7890*/  HMMA.16816.F32.BF16 R168, R20.reuse, R186, R168 ;  /* 0x000000ba14a8723c */ /* 0x040fe200000418a8 */
[----:B------:R-:W-:Y:S07]  /*78a0*/  LDSM.16.M88.4 R184, [R225+UR5+0xd800] ;  /* 0x00d80005e1b8783b */ /* 0x000fee0008000200 */
[----:B------:R-:W-:Y:S01]  /*78b0*/  HMMA.16816.F32.BF16 R200, R20, R26, R200 ;  /* 0x0000001a14c8723c */ /* 0x000fe200000418c8 */
[----:B------:R-:W-:Y:S04]  /*78c0*/  LDSM.16.M88.4 R20, [R208+0x4000] ;  /* 0x00400000d014783b */ /* 0x000fe80000000200 */
[----:B------:R-:W1:Y:S03]  /*78d0*/  LDSM.16.M88.4 R24, [R225+UR5+0xc000] ;  /* 0x00c00005e118783b */ /* 0x000e660008000200 */
[C---:B--2---:R-:W-:Y:S08]  /*78e0*/  HMMA.16816.F32.BF16 R180, R188.reuse, R8, R180 ;  /* 0x00000008bcb4723c */ /* 0x044ff000000418b4 */
[C---:B------:R-:W-:Y:S01]  /*78f0*/  HMMA.16816.F32.BF16 R176, R188.reuse, R10, R176 ;  /* 0x0000000abcb0723c */ /* 0x040fe200000418b0 */
[----:B------:R-:W-:Y:S07]  /*7900*/  LDSM.16.M88.4 R8, [R231+0x4000] ;  /* 0x00400000e708783b */ /* 0x000fee0000000200 */
[C---:B---3--:R-:W-:Y:S08]  /*7910*/  HMMA.16816.F32.BF16 R172, R188.reuse, R4, R172 ;  /* 0x00000004bcac723c */ /* 0x048ff000000418ac */
[C---:B------:R-:W-:Y:S01]  /*7920*/  HMMA.16816.F32.BF16 R168, R188.reuse, R6, R168 ;  /* 0x00000006bca8723c */ /* 0x040fe200000418a8 */
[----:B------:R-:W2:Y:S07]  /*7930*/  LDSM.16.M88.4 R4, [R218+0xc000] ;  /* 0x00c00000da04783b */ /* 0x000eae0000000200 */
[C---:B----4-:R-:W-:Y:S08]  /*7940*/  HMMA.16816.F32.BF16 R16, R188.reuse, R28, R16 ;  /* 0x0000001cbc10723c */ /* 0x050ff00000041810 */
[C---:B------:R-:W-:Y:S01]  /*7950*/  HMMA.16816.F32.BF16 R12, R188.reuse, R30, R12 ;  /* 0x0000001ebc0c723c */ /* 0x040fe2000004180c */
[----:B------:R-:W3:Y:S07]  /*7960*/  LDSM.16.M88.4 R28, [R218+0xc800] ;  /* 0x00c80000da1c783b */ /* 0x000eee0000000200 */
[C---:B------:R-:W-:Y:S08]  /*7970*/  HMMA.16816.F32.BF16 R32, R188.reuse, R204, R32 ;  /* 0x000000ccbc20723c */ /* 0x040ff00000041820 */
[----:B------:R-:W-:Y:S01]  /*7980*/  HMMA.16816.F32.BF16 R200, R188, R206, R200 ;  /* 0x000000cebcc8723c */ /* 0x000fe200000418c8 */
[----:B------:R-:W4:Y:S04]  /*7990*/  LDSM.16.M88.4 R188, [R218+0xd000] ;  /* 0x00d00000dabc783b */ /* 0x000f280000000200 */
[----:B------:R-:W-:Y:S03]  /*79a0*/  LDSM.16.M88.4 R204, [R208+0x6000] ;  /* 0x00600000d0cc783b */ /* 0x000fe60000000200 */
[C---:B-1----:R-:W-:Y:S01]  /*79b0*/  HMMA.16816.F32.BF16 R16, R20.reuse, R24, R16 ;  /* 0x000000181410723c */ /* 0x042fe20000041810 */
[----:B------:R-:W-:Y:S07]  /*79c0*/  LDSM.16.M88.4 R208, [R225+UR5+0xf800] ;  /* 0x00f80005e1d0783b */ /* 0x000fee0008000200 */
[C---:B------:R-:W-:Y:S01]  /*79d0*/  HMMA.16816.F32.BF16 R12, R20.reuse, R26, R12 ;  /* 0x0000001a140c723c */ /* 0x040fe2000004180c */
[----:B------:R-:W1:Y:S07]  /*79e0*/  LDSM.16.M88.4 R24, [R218+0xd800] ;  /* 0x00d80000da18783b */ /* 0x000e6e0000000200 */
[C---:B------:R-:W-:Y:S08]  /*79f0*/  HMMA.16816.F32.BF16 R180, R20.reuse, R196, R180 ;  /* 0x000000c414b4723c */ /* 0x040ff000000418b4 */
[C---:B------:R-:W-:Y:S01]  /*7a00*/  HMMA.16816.F32.BF16 R176, R20.reuse, R198, R176 ;  /* 0x000000c614b0723c */ /* 0x040fe200000418b0 */
[----:B------:R-:W-:Y:S07]  /*7a10*/  LDSM.16.M88.4 R196, [R231+0x6000] ;  /* 0x00600000e7c4783b */ /* 0x000fee0000000200 */
[C---:B------:R-:W-:Y:S08]  /*7a20*/  HMMA.16816.F32.BF16 R172, R20.reuse, R192, R172 ;  /* 0x000000c014ac723c */ /* 0x040ff000000418ac */
[C---:B------:R-:W-:Y:S01]  /*7a30*/  HMMA.16816.F32.BF16 R168, R20.reuse, R194, R168 ;  /* 0x000000c214a8723c */ /* 0x040fe200000418a8 */
[----:B------:R-:W-:Y:S07]  /*7a40*/  LDSM.16.M88.4 R192, [R218+0xe800] ;  /* 0x00e80000dac0783b */ /* 0x000fee0000000200 */
[C---:B------:R-:W-:Y:S08]  /*7a50*/  HMMA.16816.F32.BF16 R32, R20.reuse, R184, R32 ;  /* 0x000000b81420723c */ /* 0x040ff00000041820 */
[----:B------:R-:W-:Y:S01]  /*7a60*/  HMMA.16816.F32.BF16 R200, R20, R186, R200 ;  /* 0x000000ba14c8723c */ /* 0x000fe200000418c8 */
[----:B------:R-:W-:Y:S04]  /*7a70*/  LDSM.16.M88.4 R20, [R224+0x4000] ;  /* 0x00400000e014783b */ /* 0x000fe80000000200 */
[----:B------:R-:W-:Y:S03]  /*7a80*/  LDSM.16.M88.4 R184, [R165+0xc000] ;  /* 0x00c00000a5b8783b */ /* 0x000fe60000000200 */
[C---:B--2---:R-:W-:Y:S08]  /*7a90*/  HMMA.16816.F32.BF16 R16, R8.reuse, R4, R16 ;  /* 0x000000040810723c */ /* 0x044ff00000041810 */
[C---:B------:R-:W-:Y:S01]  /*7aa0*/  HMMA.16816.F32.BF16 R12, R8.reuse, R6, R12 ;  /* 0x00000006080c723c */ /* 0x040fe2000004180c */
[----:B------:R-:W2:Y:S07]  /*7ab0*/  LDSM.16.M88.4 R4, [R165+0xc800] ;  /* 0x00c80000a504783b */ /* 0x000eae0000000200 */
[C---:B---3--:R-:W-:Y:S08]  /*7ac0*/  HMMA.16816.F32.BF16 R180, R8.reuse, R28, R180 ;  /* 0x0000001c08b4723c */ /* 0x048ff000000418b4 */
[C---:B------:R-:W-:Y:S01]  /*7ad0*/  HMMA.16816.F32.BF16 R176, R8.reuse, R30, R176 ;  /* 0x0000001e08b0723c */ /* 0x040fe200000418b0 */
[----:B------:R-:W3:Y:S07]  /*7ae0*/  LDSM.16.M88.4 R28, [R165+0xd000] ;  /* 0x00d00000a51c783b */ /* 0x000eee0000000200 */
[C---:B----4-:R-:W-:Y:S08]  /*7af0*/  HMMA.16816.F32.BF16 R172, R8.reuse, R188, R172 ;  /* 0x000000bc08ac723c */ /* 0x050ff000000418ac */
[C---:B------:R-:W-:Y:S01]  /*7b00*/  HMMA.16816.F32.BF16 R168, R8.reuse, R190, R168 ;  /* 0x000000be08a8723c */ /* 0x040fe200000418a8 */
[----:B------:R-:W4:Y:S07]  /*7b10*/  LDSM.16.M88.4 R188, [R165+0xd800] ;  /* 0x00d80000a5bc783b */ /* 0x000f2e0000000200 */
[C---:B-1----:R-:W-:Y:S08]  /*7b20*/  HMMA.16816.F32.BF16 R32, R8.reuse, R24, R32 ;  /* 0x000000180820723c */ /* 0x042ff00000041820 */
[----:B------:R-:W-:Y:S01]  /*7b30*/  HMMA.16816.F32.BF16 R200, R8, R26, R200 ;  /* 0x0000001a08c8723c */ /* 0x000fe200000418c8 */
[----:B------:R-:W-:Y:S04]  /*7b40*/  LDSM.16.M88.4 R24, [R219+0x4000] ;  /* 0x00400000db18783b */ /* 0x000fe80000000200 */
[----:B------:R-:W1:Y:S03]  /*7b50*/  LDSM.16.M88.4 R8, [R213+0xc000] ;  /* 0x00c00000d508783b */ /* 0x000e660000000200 */
[C---:B--2---:R-:W-:Y:S08]  /*7b60*/  HMMA.16816.F32.BF16 R180, R20.reuse, R4, R180 ;  /* 0x0000000414b4723c */ /* 0x044ff000000418b4 */
[C---:B------:R-:W-:Y:S01]  /*7b70*/  HMMA.16816.F32.BF16 R176, R20.reuse, R6, R176 ;  /* 0x0000000614b0723c */ /* 0x040fe200000418b0 */
[----:B------:R-:W2:Y:S07]  /*7b80*/  LDSM.16.M88.4 R4, [R213+0xd000] ;  /* 0x00d00000d504783b */ /* 0x000eae0000000200 */
[C---:B------:R-:W-:Y:S08]  /*7b90*/  HMMA.16816.F32.BF16 R16, R20.reuse, R184, R16 ;  /* 0x000000b81410723c */ /* 0x040ff00000041810 */
[C---:B------:R-:W-:Y:S01]  /*7ba0*/  HMMA.16816.F32.BF16 R12, R20.reuse, R186, R12 ;  /* 0x000000ba140c723c */ /* 0x040fe2000004180c */
[----:B------:R-:W5:Y:S07]  /*7bb0*/  LDSM.16.M88.4 R184, [R213+0xc800] ;  /* 0x00c80000d5b8783b */ /* 0x000f6e0000000200 */
[C---:B---3--:R-:W-:Y:S08]  /*7bc0*/  HMMA.16816.F32.BF16 R172, R20.reuse, R28, R172 ;  /* 0x0000001c14ac723c */ /* 0x048ff000000418ac */
[C---:B------:R-:W-:Y:S01]  /*7bd0*/  HMMA.16816.F32.BF16 R168, R20.reuse, R30, R168 ;  /* 0x0000001e14a8723c */ /* 0x040fe200000418a8 */
[----:B------:R-:W3:Y:S07]  /*7be0*/  LDSM.16.M88.4 R28, [R213+0xd800] ;  /* 0x00d80000d51c783b */ /* 0x000eee0000000200 */
[C---:B----4-:R-:W-:Y:S08]  /*7bf0*/  HMMA.16816.F32.BF16 R32, R20.reuse, R188, R32 ;  /* 0x000000bc1420723c */ /* 0x050ff00000041820 */
[----:B------:R-:W-:Y:S01]  /*7c00*/  HMMA.16816.F32.BF16 R200, R20, R190, R200 ;  /* 0x000000be14c8723c */ /* 0x000fe200000418c8 */
[----:B------:R-:W4:Y:S04]  /*7c10*/  LDSM.16.M88.4 R20, [R225+UR5+0xe000] ;  /* 0x00e00005e114783b */ /* 0x000f280008000200 */
[----:B------:R-:W-:Y:S03]  /*7c20*/  LDSM.16.M88.4 R188, [R218+0xf000] ;  /* 0x00f00000dabc783b */ /* 0x000fe60000000200 */
[C---:B-1----:R-:W-:Y:S08]  /*7c30*/  HMMA.16816.F32.BF16 R16, R24.reuse, R8, R16 ;  /* 0x000000081810723c */ /* 0x042ff00000041810 */
[C---:B------:R-:W-:Y:S01]  /*7c40*/  HMMA.16816.F32.BF16 R12, R24.reuse, R10, R12 ;  /* 0x0000000a180c723c */ /* 0x040fe2000004180c */
[----:B------:R-:W1:Y:S07]  /*7c50*/  LDSM.16.M88.4 R8, [R225+UR5+0xe800] ;  /* 0x00e80005e108783b */ /* 0x000e6e0008000200 */
[C---:B--2---:R-:W-:Y:S08]  /*7c60*/  HMMA.16816.F32.BF16 R172, R24.reuse, R4, R172 ;  /* 0x0000000418ac723c */ /* 0x044ff000000418ac */
[C---:B------:R-:W-:Y:S01]  /*7c70*/  HMMA.16816.F32.BF16 R168, R24.reuse, R6, R168 ;  /* 0x0000000618a8723c */ /* 0x040fe200000418a8 */
[----:B------:R-:W2:Y:S07]  /*7c80*/  LDSM.16.M88.4 R4, [R225+UR5+0xf000] ;  /* 0x00f00005e104783b */ /* 0x000eae0008000200 */
[C---:B-----5:R-:W-:Y:S08]  /*7c90*/  HMMA.16816.F32.BF16 R180, R24.reuse, R184, R180 ;  /* 0x000000b818b4723c */ /* 0x060ff000000418b4 */
[C---:B------:R-:W-:Y:S01]  /*7ca0*/  HMMA.16816.F32.BF16 R176, R24.reuse, R186, R176 ;  /* 0x000000ba18b0723c */ /* 0x040fe200000418b0 */
[----:B------:R-:W-:Y:S07]  /*7cb0*/  LDSM.16.M88.4 R184, [R218+0xf800] ;  /* 0x00f80000dab8783b */ /* 0x000fee0000000200 */
[C---:B---3--:R-:W-:Y:S08]  /*7cc0*/  HMMA.16816.F32.BF16 R32, R24.reuse, R28, R32 ;  /* 0x0000001c1820723c */ /* 0x048ff00000041820 */
[----:B------:R-:W-:Y:S01]  /*7cd0*/  HMMA.16816.F32.BF16 R200, R24, R30, R200 ;  /* 0x0000001e18c8723c */ /* 0x000fe200000418c8 */
[----:B------:R-:W-:Y:S04]  /*7ce0*/  LDSM.16.M88.4 R28, [R224+0x6000] ;  /* 0x00600000e01c783b */ /* 0x000fe80000000200 */
[----:B------:R-:W3:Y:S03]  /*7cf0*/  LDSM.16.M88.4 R24, [R165+0xe000] ;  /* 0x00e00000a518783b */ /* 0x000ee60000000200 */
[C---:B----4-:R-:W-:Y:S08]  /*7d00*/  HMMA.16816.F32.BF16 R16, R204.reuse, R20, R16 ;  /* 0x00000014cc10723c */ /* 0x050ff00000041810 */
[C---:B-1----:R-:W-:Y:S08]  /*7d10*/  HMMA.16816.F32.BF16 R180, R204.reuse, R8, R180 ;  /* 0x00000008ccb4723c */ /* 0x042ff000000418b4 */
[C---:B------:R-:W-:Y:S01]  /*7d20*/  HMMA.16816.F32.BF16 R176, R204.reuse, R10, R176 ;  /* 0x0000000accb0723c */ /* 0x040fe200000418b0 */
[----:B------:R-:W-:Y:S07]  /*7d30*/  LDSM.16.M88.4 R8, [R219+0x6000] ;  /* 0x00600000db08783b */ /* 0x000fee0000000200 */
[C---:B--2---:R-:W-:Y:S08]  /*7d40*/  HMMA.16816.F32.BF16 R172, R204.reuse, R4, R172 ;  /* 0x00000004ccac723c */ /* 0x044ff000000418ac */
[----:B------:R-:W-:Y:S01]  /*7d50*/  HMMA.16816.F32.BF16 R168, R204, R6, R168 ;  /* 0x00000006cca8723c */ /* 0x000fe200000418a8 */
[----:B------:R-:W1:Y:S07]  /*7d60*/  LDSM.16.M88.4 R4, [R213+0xe000] ;  /* 0x00e00000d504783b */ /* 0x000e6e0000000200 */
[----:B------:R-:W-:Y:S08]  /*7d70*/  HMMA.16816.F32.BF16 R16, R196, R220, R16 ;  /* 0x000000dcc410723c */ /* 0x000ff00000041810 */
[----:B------:R-:W-:Y:S01]  /*7d80*/  HMMA.16816.F32.BF16 R12, R204, R22, R12 ;  /* 0x00000016cc0c723c */ /* 0x000fe2000004180c */
[----:B------:R-:W2:Y:S07]  /*7d90*/  LDSM.16.M88.4 R20, [R165+0xe800] ;  /* 0x00e80000a514783b */ /* 0x000eae0000000200 */
[----:B------:R-:W-:Y:S08]  /*7da0*/  HMMA.16816.F32.BF16 R180, R196, R192, R180 ;  /* 0x000000c0c4b4723c */ /* 0x000ff000000418b4 */
[----:B---3--:R-:W-:Y:S08]  /*7db0*/  HMMA.16816.F32.BF16 R16, R28, R24, R16 ;  /* 0x000000181c10723c */ /* 0x008ff00000041810 */
[C---:B------:R-:W-:Y:S08]  /*7dc0*/  HMMA.16816.F32.BF16 R12, R196.reuse, R222, R12 ;  /* 0x000000dec40c723c */ /* 0x040ff0000004180c */
[----:B------:R-:W-:Y:S08]  /*7dd0*/  HMMA.16816.F32.BF16 R176, R196, R194, R176 ;  /* 0x000000c2c4b0723c */ /* 0x000ff000000418b0 */
[----:B-1----:R-:W-:Y:S01]  /*7de0*/  HMMA.16816.F32.BF16 R16, R8, R4, R16 ;  /* 0x000000040810723c */ /* 0x002fe20000041810 */
[----:B------:R-:W-:-:S02]  /*7df0*/  IMAD.SHL.U32 R5, R214, 0x2, RZ ;  /* 0x00000002d6057824 */ /* 0x000fc400078e00ff */
[----:B------:R-:W-:-:S03]  /*7e00*/  IMAD.U32 R4, RZ, RZ, UR19 ;  /* 0x00000013ff047e24 */ /* 0x000fc6000f8e00ff */
[----:B------:R-:W-:Y:S02]  /*7e10*/  LOP3.LUT R5, R5, 0x6, RZ, 0xc0, !PT ;  /* 0x0000000605057812 */ /* 0x000fe400078ec0ff */
[C---:B------:R-:W-:Y:S01]  /*7e20*/  HMMA.16816.F32.BF16 R12, R28.reuse, R26, R12 ;  /* 0x0000001a1c0c723c */ /* 0x040fe2000004180c */
[----:B------:R-:W1:Y:S07]  /*7e30*/  LDSM.16.M88.4 R24, [R213+0xe800] ;  /* 0x00e80000d518783b */ /* 0x000e6e0000000200 */
[----:B--2---:R-:W-:Y:S01]  /*7e40*/  HMMA.16816.F32.BF16 R180, R28, R20, R180 ;  /* 0x000000141cb4723c */ /* 0x004fe200000418b4 */
[----:B------:R-:W-:-:S04]  /*7e50*/  IMAD R20, R4, 0x40, R5 ;  /* 0x0000004004147824 */ /* 0x000fc800078e0205 */
[----:B------:R-:W-:-:S03]  /*7e60*/  VIADD R4, R20, 0xffffff80 ;  /* 0xffffff8014047836 */ /* 0x000fc60000000000 */
[----:B------:R-:W-:Y:S02]  /*7e70*/  HMMA.16816.F32.BF16 R32, R204, R208, R32 ;  /* 0x000000d0cc20723c */ /* 0x000fe40000041820 */
[----:B------:R-:W-:-:S06]  /*7e80*/  ISETP.GE.AND P6, PT, R4, R167, PT ;  /* 0x000000a70400720c */ /* 0x000fcc0003fc6270 */
[----:B------:R-:W-:Y:S01]  /*7e90*/  HMMA.16816.F32.BF16 R200, R204, R210, R200 ;  /* 0x000000d2ccc8723c */ /* 0x000fe200000418c8 */
[----:B------:R-:W-:Y:S01]  /*7ea0*/  FSEL R204, R16, -INF , !P6 ;  /* 0xff80000010cc7808 */ /* 0x000fe20007000000 */
[----:B------:R-:W-:Y:S01]  /*7eb0*/  VIADD R16, R20, 0xffffff88 ;  /* 0xffffff8814107836 */ /* 0x000fe20000000000 */
[----:B------:R-:W-:Y:S01]  /*7ec0*/  ISETP.GE.AND P6, PT, R4, R166, PT ;  /* 0x000000a60400720c */ /* 0x000fe20003fc6270 */
[----:B------:R-:W-:-:S03]  /*7ed0*/  VIADD R4, R20, 0xffffff81 ;  /* 0xffffff8114047836 */ /* 0x000fc60000000000 */
[----:B------:R-:W-:Y:S01]  /*7ee0*/  FSEL R21, R18, -INF , !P6 ;  /* 0xff80000012157808 */ /* 0x000fe20007000000 */
[----:B------:R-:W-:Y:S01]  /*7ef0*/  HMMA.16816.F32.BF16 R12, R8, R6, R12 ;  /* 0x00000006080c723c */ /* 0x000fe2000004180c */
[----:B------:R-:W-:-:S07]  /*7f00*/  ISETP.GE.AND P6, PT, R4, R167, PT ;  /* 0x000000a70400720c */ /* 0x000fce0003fc6270 */
[C---:B------:R-:W-:Y:S08]  /*7f10*/  HMMA.16816.F32.BF16 R172, R196.reuse, R188, R172 ;  /* 0x000000bcc4ac723c */ /* 0x040ff000000418ac */
[----:B------:R-:W-:Y:S01]  /*7f20*/  HMMA.16816.F32.BF16 R168, R196, R190, R168 ;  /* 0x000000bec4a8723c */ /* 0x000fe200000418a8 */
[----:B------:R-:W2:Y:S07]  /*7f30*/  LDSM.16.M88.4 R188, [R165+0xf000] ;  /* 0x00f00000a5bc783b */ /* 0x000eae0000000200 */
[----:B------:R-:W-:Y:S01]  /*7f40*/  HMMA.16816.F32.BF16 R176, R28, R22, R176 ;  /* 0x000000161cb0723c */ /* 0x000fe200000418b0 */
[----:B------:R-:W-:-:S02]  /*7f50*/  FSEL R22, R17, -INF , !P6 ;  /* 0xff80000011167808 */ /* 0x000fc40007000000 */
[----:B------:R-:W-:Y:S02]  /*7f60*/  ISETP.GE.AND P6, PT, R4, R166, PT ;  /* 0x000000a60400720c */ /* 0x000fe40003fc6270 */
[----:B------:R-:W-:Y:S02]  /*7f70*/  LDSM.16.M88.4 R4, [R213+0xf000] ;  /* 0x00f00000d504783b */ /* 0x000fe40000000200 */
[----:B------:R-:W-:Y:S01]  /*7f80*/  FSEL R23, R19, -INF , !P6 ;  /* 0xff80000013177808 */ /* 0x000fe20007000000 */
[----:B-1----:R-:W-:Y:S01]  /*7f90*/  HMMA.16816.F32.BF16 R180, R8, R24, R180 ;  /* 0x0000001808b4723c */ /* 0x002fe200000418b4 */
[----:B------:R-:W-:-:S04]  /*7fa0*/  ISETP.GE.AND P6, PT, R16, R167, PT ;  /* 0x000000a71000720c */ /* 0x000fc80003fc6270 */
[----:B------:R-:W-:Y:S01]  /*7fb0*/  FSEL R24, R12, -INF , !P6 ;  /* 0xff8000000c187808 */ /* 0x000fe20007000000 */
[----:B------:R-:W-:Y:S01]  /*7fc0*/  VIADD R12, R20, 0xffffff89 ;  /* 0xffffff89140c7836 */ /* 0x000fe20000000000 */
[----:B------:R-:W-:Y:S01]  /*7fd0*/  ISETP.GE.AND P6, PT, R16, R166, PT ;  /* 0x000000a61000720c */ /* 0x000fe20003fc6270 */
[----:B------:R-:W-:Y:S01]  /*7fe0*/  HMMA.16816.F32.BF16 R32, R196, R184, R32 ;  /* 0x000000b8c420723c */ /* 0x000fe20000041820 */
[----:B------:R1:W3:Y:S02]  /*7ff0*/  LDSM.16.M88.4 R16, [R165+0xf800] ;  /* 0x00f80000a510783b */ /* 0x0002e40000000200 */
[----:B------:R-:W-:Y:S02]  /*8000*/  FSEL R25, R14, -INF , !P6 ;  /* 0xff8000000e197808 */ /* 0x000fe40007000000 */
[----:B------:R-:W-:-:S03]  /*8010*/  ISETP.GE.AND P6, PT, R12, R167, PT ;  /* 0x000000a70c00720c */ /* 0x000fc60003fc6270 */
[----:B------:R-:W-:Y:S01]  /*8020*/  HMMA.16816.F32.BF16 R176, R8, R26, R176 ;  /* 0x0000001a08b0723c */ /* 0x000fe200000418b0 */
[----:B------:R-:W-:Y:S02]  /*8030*/  FSEL R206, R13, -INF , !P6 ;  /* 0xff8000000dce7808 */ /* 0x000fe40007000000 */
[----:B------:R-:W-:Y:S01]  /*8040*/  ISETP.GE.AND P6, PT, R12, R166, PT ;  /* 0x000000a60c00720c */ /* 0x000fe20003fc6270 */
[----:B------:R-:W-:-:S03]  /*8050*/  VIADD R12, R20, 0xffffff90 ;  /* 0xffffff90140c7836 */ /* 0x000fc60000000000 */
[----:B------:R-:W-:Y:S01]  /*8060*/  FSEL R27, R15, -INF , !P6 ;  /* 0xff8000000f1b7808 */ /* 0x000fe20007000000 */
[----:B------:R-:W-:Y:S01]  /*8070*/  HMMA.16816.F32.BF16 R200, R196, R186, R200 ;  /* 0x000000bac4c8723c */ /* 0x000fe200000418c8 */
[----:B------:R-:W-:-:S04]  /*8080*/  ISETP.GE.AND P6, PT, R12, R167, PT ;  /* 0x000000a70c00720c */ /* 0x000fc80003fc6270 */
[----:B------:R-:W-:Y:S02]  /*8090*/  FSEL R194, R180, -INF , !P6 ;  /* 0xff800000b4c27808 */ /* 0x000fe40007000000 */
[----:B------:R-:W-:Y:S01]  /*80a0*/  ISETP.GE.AND P6, PT, R12, R166, PT ;  /* 0x000000a60c00720c */ /* 0x000fe20003fc6270 */
[----:B--2---:R-:W-:Y:S01]  /*80b0*/  HMMA.16816.F32.BF16 R172, R28, R188, R172 ;  /* 0x000000bc1cac723c */ /* 0x004fe200000418ac */
[----:B------:R-:W-:Y:S02]  /*80c0*/  VIADD R12, R20, 0xffffff91 ;  /* 0xffffff91140c7836 */ /* 0x000fe40000000000 */
[----:B------:R-:W-:-:S03]  /*80d0*/  FSEL R195, R182, -INF , !P6 ;  /* 0xff800000b6c37808 */ /* 0x000fc60007000000 */
[C---:B------:R-:W-:Y:S02]  /*80e0*/  ISETP.GE.AND P6, PT, R12.reuse, R167, PT ;  /* 0x000000a70c00720c */ /* 0x040fe40003fc6270 */
[----:B------:R-:W-:Y:S02]  /*80f0*/  HMMA.16816.F32.BF16 R168, R28, R190, R168 ;  /* 0x000000be1ca8723c */ /* 0x000fe400000418a8 */
[----:B------:R-:W-:Y:S02]  /*8100*/  FSEL R208, R181, -INF , !P6 ;  /* 0xff800000b5d07808 */ /* 0x000fe40007000000 */
[----:B------:R-:W-:Y:S01]  /*8110*/  ISETP.GE.AND P6, PT, R12, R166, PT ;  /* 0x000000a60c00720c */ /* 0x000fe20003fc6270 */
[----:B------:R-:W-:-:S03]  /*8120*/  VIADD R12, R20, 0xffffff98 ;  /* 0xffffff98140c7836 */ /* 0x000fc60000000000 */
[----:B-1----:R-:W-:Y:S01]  /*8130*/  FSEL R165, R183, -INF , !P6 ;  /* 0xff800000b7a57808 */ /* 0x002fe20007000000 */
[----:B---3--:R-:W-:Y:S01]  /*8140*/  HMMA.16816.F32.BF16 R32, R28, R16, R32 ;  /* 0x000000101c20723c */ /* 0x008fe20000041820 */
[----:B------:R-:W-:-:S04]  /*8150*/  ISETP.GE.AND P6, PT, R12, R167, PT ;  /* 0x000000a70c00720c */ /* 0x000fc80003fc6270 */
[----:B------:R-:W-:Y:S02]  /*8160*/  FSEL R210, R176, -INF , !P6 ;  /* 0xff800000b0d27808 */ /* 0x000fe40007000000 */
[----:B------:R-:W-:Y:S01]  /*8170*/  ISETP.GE.AND P6, PT, R12, R166, PT ;  /* 0x000000a60c00720c */ /* 0x000fe20003fc6270 */
[----:B------:R-:W-:Y:S01]  /*8180*/  HMMA.16816.F32.BF16 R172, R8, R4, R172 ;  /* 0x0000000408ac723c */ /* 0x000fe200000418ac */
[----:B------:R-:W-:Y:S01]  /*8190*/  VIADD R4, R20, 0xffffff99 ;  /* 0xffffff9914047836 */ /* 0x000fe20000000000 */
[----:B------:R-:W1:Y:S01]  /*81a0*/  LDSM.16.M88.4 R12, [R213+0xf800] ;  /* 0x00f80000d50c783b */ /* 0x000e620000000200 */
[----:B------:R-:W-:Y:S01]  /*81b0*/  FSEL R219, R178, -INF , !P6 ;  /* 0xff800000b2db7808 */ /* 0x000fe20007000000 */
[----:B------:R-:W-:-:S04]  /*81c0*/  DEPBAR.LE SB0, 0x0 ;  /* 0x000080000000791a */ /* 0x000fc80000000000 */
[----:B------:R-:W-:Y:S01]  /*81d0*/  BAR.SYNC.DEFER_BLOCKING 0x0 ;  /* 0x0000000000007b1d */ /* 0x000fe20000010000 */
[----:B------:R-:W-:Y:S01]  /*81e0*/  ISETP.GE.AND P6, PT, R4, R167, PT ;  /* 0x000000a70400720c */ /* 0x000fe20003fc6270 */
[----:B------:R-:W-:Y:S01]  /*81f0*/  HMMA.16816.F32.BF16 R168, R8, R6, R168 ;  /* 0x0000000608a8723c */ /* 0x000fe200000418a8 */
[----:B------:R-:W-:Y:S02]  /*8200*/  FMNMX3.FTZ R5, R164, R204, R22, !PT ;  /* 0x000000cca4057276 */ /* 0x000fe40007810016 */
[----:B------:R-:W-:Y:S02]  /*8210*/  FSEL R218, R177, -INF , !P6 ;  /* 0xff800000b1da7808 */ /* 0x000fe40007000000 */
[----:B------:R-:W-:Y:S01]  /*8220*/  ISETP.GE.AND P6, PT, R4, R166, PT ;  /* 0x000000a60400720c */ /* 0x000fe20003fc6270 */
[----:B------:R-:W-:Y:S01]  /*8230*/  VIADD R4, R20, 0xffffffa0 ;  /* 0xffffffa014047836 */ /* 0x000fe20000000000 */
[----:B------:R-:W-:Y:S01]  /*8240*/  FMNMX3.FTZ R5, R5, R24, R206, !PT ;  /* 0x0000001805057276 */ /* 0x000fe200078100ce */
[----:B------:R-:W-:Y:S01]  /*8250*/  HMMA.16816.F32.BF16 R200, R28, R18, R200 ;  /* 0x000000121cc8723c */ /* 0x000fe200000418c8 */
[----:B------:R-:W-:-:S02]  /*8260*/  FSEL R223, R179, -INF , !P6 ;  /* 0xff800000b3df7808 */ /* 0x000fc40007000000 */
[----:B------:R-:W-:Y:S02]  /*8270*/  ISETP.GE.AND P6, PT, R4, R167, PT ;  /* 0x000000a70400720c */ /* 0x000fe40003fc6270 */
[----:B------:R-:W-:Y:S02]  /*8280*/  FMNMX3.FTZ R6, R3, R21, R23, !PT ;  /* 0x0000001503067276 */ /* 0x000fe40007810017 */
[----:B------:R-:W-:Y:S02]  /*8290*/  FSEL R176, R172, -INF , !P6 ;  /* 0xff800000acb07808 */ /* 0x000fe40007000000 */
[----:B------:R-:W-:Y:S01]  /*82a0*/  ISETP.GE.AND P6, PT, R4, R166, PT ;  /* 0x000000a60400720c */ /* 0x000fe20003fc6270 */
[----:B------:R-:W-:Y:S01]  /*82b0*/  VIADD R4, R20, 0xffffffa1 ;  /* 0xffffffa114047836 */ /* 0x000fe20000000000 */
[----:B------:R-:W-:Y:S02]  /*82c0*/  FMNMX3.FTZ R5, R5, R194, R208, !PT ;  /* 0x000000c205057276 */ /* 0x000fe400078100d0 */
[----:B------:R-:W-:-:S02]  /*82d0*/  FSEL R177, R174, -INF , !P6 ;  /* 0xff800000aeb17808 */ /* 0x000fc40007000000 */
[----:B------:R-:W-:Y:S02]  /*82e0*/  ISETP.GE.AND P6, PT, R4, R167, PT ;  /* 0x000000a70400720c */ /* 0x000fe40003fc6270 */
[----:B------:R-:W-:Y:S02]  /*82f0*/  FMNMX3.FTZ R6, R6, R25, R27, !PT ;  /* 0x0000001906067276 */ /* 0x000fe4000781001b */
[----:B------:R-:W-:Y:S02]  /*8300*/  FSEL R178, R173, -INF , !P6 ;  /* 0xff800000adb27808 */ /* 0x000fe40007000000 */
[----:B------:R-:W-:Y:S01]  /*8310*/  ISETP.GE.AND P6, PT, R4, R166, PT ;  /* 0x000000a60400720c */ /* 0x000fe20003fc6270 */
[----:B------:R-:W-:Y:S01]  /*8320*/  VIADD R4, R20, 0xffffffa8 ;  /* 0xffffffa814047836 */ /* 0x000fe20000000000 */
[----:B------:R-:W-:Y:S01]  /*8330*/  FMNMX3.FTZ R5, R5, R210, R218, !PT ;  /* 0x000000d205057276 */ /* 0x000fe200078100da */
[----:B-1----:R-:W-:Y:S01]  /*8340*/  HMMA.16816.F32.BF16 R32, R8, R12, R32 ;  /* 0x0000000c0820723c */ /* 0x002fe20000041820 */
[----:B------:R-:W-:-:S02]  /*8350*/  FSEL R179, R175, -INF , !P6 ;  /* 0xff800000afb37808 */ /* 0x000fc40007000000 */
[----:B------:R-:W-:Y:S02]  /*8360*/  ISETP.GE.AND P6, PT, R4, R167, PT ;  /* 0x000000a70400720c */ /* 0x000fe40003fc6270 */
[----:B------:R-:W-:Y:S02]  /*8370*/  FMNMX3.FTZ R6, R6, R195, R165, !PT ;  /* 0x000000c306067276 */ /* 0x000fe400078100a5 */
[----:B------:R-:W-:Y:S01]  /*8380*/  FSEL R180, R168, -INF , !P6 ;  /* 0xff800000a8b47808 */ /* 0x000fe20007000000 */
[----:B------:R-:W-:Y:S01]  /*8390*/  HMMA.16816.F32.BF16 R200, R8, R14, R200 ;  /* 0x0000000e08c8723c */ /* 0x000fe200000418c8 */
        /* <DEDUP_REMOVED lines=18> */
[----:B------:R-:W-:-:S04]  /*84c0*/  ISETP.GE.AND P6, PT, R4, R167, PT ;  /* 0x000000a70400720c */ /* 0x000fc80003fc6270 */
[----:B------:R-:W-:Y:S02]  /*84d0*/  FSEL R192, R33, -INF , !P6 ;  /* 0xff80000021c07808 */ /* 0x000fe40007000000 */
[----:B------:R-:W-:Y:S01]  /*84e0*/  ISETP.GE.AND P6, PT, R4, R166, PT ;  /* 0x000000a60400720c */ /* 0x000fe20003fc6270 */
[C---:B------:R-:W-:Y:S01]  /*84f0*/  VIADD R4, R20.reuse, 0xffffffb8 ;  /* 0xffffffb814047836 */ /* 0x040fe20000000000 */
[----:B------:R-:W-:Y:S01]  /*8500*/  FMNMX3.FTZ R5, R5, R190, R192, !PT ;  /* 0x000000be05057276 */ /* 0x000fe200078100c0 */
[----:B------:R-:W-:Y:S01]  /*8510*/  VIADD R20, R20, 0xffffffb9 ;  /* 0xffffffb914147836 */ /* 0x000fe20000000000 */
[----:B------:R-:W-:Y:S02]  /*8520*/  FSEL R187, R35, -INF , !P6 ;  /* 0xff80000023bb7808 */ /* 0x000fe40007000000 */
[----:B------:R-:W-:-:S04]  /*8530*/  ISETP.GE.AND P6, PT, R4, R167, PT ;  /* 0x000000a70400720c */ /* 0x000fc80003fc6270 */
[----:B------:R-:W-:Y:S02]  /*8540*/  FSEL R188, R200, -INF , !P6 ;  /* 0xff800000c8bc7808 */ /* 0x000fe40007000000 */
[----:B------:R-:W-:-:S04]  /*8550*/  ISETP.GE.AND P6, PT, R20, R167, PT ;  /* 0x000000a71400720c */ /* 0x000fc80003fc6270 */
[----:B------:R-:W-:Y:S02]  /*8560*/  FSEL R191, R201, -INF , !P6 ;  /* 0xff800000c9bf7808 */ /* 0x000fe40007000000 */
[----:B------:R-:W-:Y:S02]  /*8570*/  ISETP.GE.AND P6, PT, R4, R166, PT ;  /* 0x000000a60400720c */ /* 0x000fe40003fc6270 */
[----:B------:R-:W-:Y:S02]  /*8580*/  FMNMX3.FTZ R7, R5, R188, R191, !PT ;  /* 0x000000bc05077276 */ /* 0x000fe400078100bf */
[----:B------:R-:W-:Y:S02]  /*8590*/  FSEL R184, R202, -INF , !P6 ;  /* 0xff800000cab87808 */ /* 0x000fe40007000000 */
[----:B------:R-:W-:-:S04]  /*85a0*/  ISETP.GE.AND P6, PT, R20, R166, PT ;  /* 0x000000a61400720c */ /* 0x000fc80003fc6270 */
[----:B------:R-:W-:Y:S01]  /*85b0*/  FSEL R185, R203, -INF , !P6 ;  /* 0xff800000cbb97808 */ /* 0x000fe20007000000 */
[----:B------:R-:W-:Y:S08]  /*85c0*/  BRA.U !UP0, `(.L_x_86) ;  /* 0x0000000508b47547 */ /* 0x000ff0000b800000 */
[----:B------:R-:W-:-:S04]  /*85d0*/  UIADD3 UR6, UPT, UPT, UR19, -0x3, URZ ;  /* 0xfffffffd13067890 */ /* 0x000fc8000fffe0ff */
[----:B------:R-:W-:Y:S02]  /*85e0*/  UIMAD.WIDE.U32 UR8, UR6, UR10, URZ ;  /* 0x0000000a060872a5 */ /* 0x000fe4000f8e00ff */
[----:B------:R-:W-:Y:S02]  /*85f0*/  UIMAD UR6, UR6, UR11, URZ ;  /* 0x0000000b060672a4 */ /* 0x000fe4000f8e02ff */
[----:B------:R-:W-:Y:S02]  /*8600*/  ULEA UR4, UP0, UR8, UR29, 0x6 ;  /* 0x0000001d08047291 */ /* 0x000fe4000f8030ff */
[----:B------:R-:W-:Y:S01]  /*8610*/  UIADD3 UR7, UPT, UPT, UR9, UR6, URZ ;  /* 0x0000000609077290 */ /* 0x000fe2000fffe0ff */
[----:B------:R-:W-:Y:S01]  /*8620*/  IMAD.U32 R10, RZ, RZ, UR8 ;  /* 0x00000008ff0a7e24 */ /* 0x000fe2000f8e00ff */
[----:B------:R-:W-:Y:S01]  /*8630*/  UIADD3 UR6, UPT, UPT, UR6, UR9, URZ ;  /* 0x0000000906067290 */ /* 0x000fe2000fffe0ff */
[----:B------:R-:W-:Y:S01]  /*8640*/  IMAD.U32 R11, RZ, RZ, UR9 ;  /* 0x00000009ff0b7e24 */ /* 0x000fe2000f8e00ff */
[----:B------:R-:W-:Y:S01]  /*8650*/  UIADD3 UR29, UP1, UPT, UR29, UR4, URZ ;  /* 0x000000041d1d7290 */ /* 0x000fe2000ff3e0ff */
[----:B------:R-:W-:Y:S01]  /*8660*/  IMAD.U32 R4, RZ, RZ, UR4 ;  /* 0x00000004ff047e24 */ /* 0x000fe2000f8e00ff */
[----:B------:R-:W-:Y:S01]  /*8670*/  LEA R12, P6, R10, R229, 0x7 ;  /* 0x000000e50a0c7211 */ /* 0x000fe200078c38ff */
[----:B------:R-:W-:Y:S01]  /*8680*/  IMAD.U32 R5, RZ, RZ, UR7 ;  /* 0x00000007ff057e24 */ /* 0x000fe2000f8e00ff */
[----:B------:R-:W-:-:S02]  /*8690*/  ULEA.HI.X UR6, UR8, UR28, UR6, 0x6, UP0 ;  /* 0x0000001c08067291 */ /* 0x000fc400080f3406 */
[----:B------:R-:W-:Y:S01]  /*86a0*/  IMAD.U32 R6, RZ, RZ, UR29 ;  /* 0x0000001dff067e24 */ /* 0x000fe2000f8e00ff */
[----:B------:R-:W-:Y:S01]  /*86b0*/  ULEA UR4, UP0, UR10, UR4, 0x5 ;  /* 0x000000040a047291 */ /* 0x000fe2000f8028ff */
[-C--:B------:R-:W-:Y:S01]  /*86c0*/  LEA.HI.X R13, R10, R228.reuse, R5, 0x7, P6 ;  /* 0x000000e40a0d7211 */ /* 0x080fe200030f3c05 */
[----:B------:R-:W-:Y:S01]  /*86d0*/  UIADD3.X UR28, UPT, UPT, UR28, UR6, URZ, UP1, !UPT ;  /* 0x000000061c1c7290 */ /* 0x000fe20008ffe4ff */
[CC--:B------:R-:W-:Y:S02]  /*86e0*/  LEA R10, P6, R4.reuse, R229.reuse, 0x1 ;  /* 0x000000e5040a7211 */ /* 0x0c0fe400078c08ff */
[----:B------:R-:W-:Y:S01]  /*86f0*/  MOV R5, UR6 ;  /* 0x0000000600057c02 */ /* 0x000fe20008000f00 */
[----:B------:R-:W-:Y:S01]  /*8700*/  @!PT LDS RZ, [RZ] ;  /* 0x00000000fffff984 */ /* 0x000fe20000000800 */
[----:B------:R-:W-:Y:S01]  /*8710*/  @!PT LDS RZ, [RZ] ;  /* 0x00000000fffff984 */ /* 0x000fe20000000800 */
[----:B------:R-:W-:Y:S01]  /*8720*/  @!PT LDS RZ, [RZ] ;  /* 0x00000000fffff984 */ /* 0x000fe20000000800 */
[----:B------:R1:W-:Y:S01]  /*8730*/  @!P5 LDGSTS.E.BYPASS.LTC128B.128 [R230+0x8000], desc[UR22][R12.64] ;  /* 0x080000000ce6dfae */ /* 0x0003e2000b981a16 */
[----:B------:R-:W-:Y:S02]  /*8740*/  ULEA.HI.X UR6, UR10, UR6, UR11, 0x5, UP0 ;  /* 0x000000060a067291 */ /* 0x000fe400080f2c0b */
[----:B------:R-:W-:Y:S01]  /*8750*/  LEA.HI.X R11, R4, R228, R5, 0x1, P6 ;  /* 0x000000e4040b7211 */ /* 0x000fe200030f0c05 */
[----:B------:R1:W-:Y:S01]  /*8760*/  @P5 STS.128 [R230+0x8000], RZ ;  /* 0x008000ffe6005388 */ /* 0x0003e20000000c00 */
[----:B------:R-:W-:Y:S01]  /*8770*/  IMAD.U32 R5, RZ, RZ, UR28 ;  /* 0x0000001cff057e24 */ /* 0x000fe2000f8e00ff */
[----:B------:R-:W-:-:S02]  /*8780*/  LEA R14, P6, R6, R229, 0x1 ;  /* 0x000000e5060e7211 */ /* 0x000fc400078c08ff */
[----:B------:R-:W-:Y:S01]  /*8790*/  @!PT LDS RZ, [RZ] ;  /* 0x00000000fffff984 */ /* 0x000fe20000000800 */
[----:B------:R-:W-:Y:S01]  /*87a0*/  @!PT LDS RZ, [RZ] ;  /* 0x00000000fffff984 */ /* 0x000fe20000000800 */
[----:B------:R-:W-:Y:S01]  /*87b0*/  @!PT LDS RZ, [RZ] ;  /* 0x00000000fffff984 */ /* 0x000fe20000000800 */
[----:B------:R1:W-:Y:S01]  /*87c0*/  @!P4 LDGSTS.E.BYPASS.LTC128B.128 [R230+0xa000], desc[UR22][R12.64+0x80] ;  /* 0x0a0000800ce6cfae */ /* 0x0003e2000b981a16 */
[----:B------:R-:W-:Y:S02]  /*87d0*/  MOV R4, UR4 ;  /* 0x0000000400047c02 */ /* 0x000fe40008000f00 */
[-C--:B------:R-:W-:Y:S01]  /*87e0*/  LEA.HI.X R15, R6, R228.reuse, R5, 0x1, P6 ;  /* 0x000000e4060f7211 */ /* 0x080fe200030f0c05 */
[----:B------:R1:W-:Y:S01]  /*87f0*/  @P4 STS.128 [R230+0xa000], RZ ;  /* 0x00a000ffe6004388 */ /* 0x0003e20000000c00 */
[----:B------:R-:W-:Y:S01]  /*8800*/  IMAD.U32 R5, RZ, RZ, UR6 ;  /* 0x00000006ff057e24 */ /* 0x000fe2000f8e00ff */
[C---:B------:R-:W-:Y:S02]  /*8810*/  LEA R16, P6, R4.reuse, R229, 0x1 ;  /* 0x000000e504107211 */ /* 0x040fe400078c08ff */
[----:B------:R-:W-:Y:S01]  /*8820*/  @!PT LDS RZ, [RZ] ;  /* 0x00000000fffff984 */ /* 0x000fe20000000800 */
[----:B------:R-:W-:Y:S01]  /*8830*/  @!PT LDS RZ, [RZ] ;  /* 0x00000000fffff984 */ /* 0x000fe20000000800 */
[----:B------:R-:W-:Y:S01]  /*8840*/  @!PT LDS RZ, [RZ] ;  /* 0x00000000fffff984 */ /* 0x000fe20000000800 */
[----:B------:R1:W-:Y:S02]  /*8850*/  @!P3 LDGSTS.E.BYPASS.LTC128B.128 [R230+0xc000], desc[UR22][R12.64+0x100] ;  /* 0x0c0001000ce6bfae */ /* 0x0003e4000b981a16 */
[----:B------:R-:W-:-:S02]  /*8860*/  LEA.HI.X R17, R4, R228, R5, 0x1, P6 ;  /* 0x000000e404117211 */ /* 0x000fc400030f0c05 */
        /* <DEDUP_REMOVED lines=67> */
.L_x_86:
[----:B------:R-:W-:Y:S01]  /*8ca0*/  FMNMX3.FTZ R5, R8, R189, R187, !PT ;  /* 0x000000bd08057276 */ /* 0x000fe200078100bb */
[----:B------:R-:W2:Y:S01]  /*8cb0*/  SHFL.BFLY PT, R6, R7, 0x2, 0x1f ;  /* 0x0c401f0007067f89 */ /* 0x000ea200000e0000 */
[----:B------:R-:W3:Y:S01]  /*8cc0*/  LDCU UR4, c[0x0][0x45c] ;  /* 0x00008b80ff0477ac */ /* 0x000ee20008000800 */
[----:B------:R-:W-:Y:S02]  /*8cd0*/  MOV R207, 0x20 ;  /* 0x0000002000cf7802 */ /* 0x000fe40000000f00 */
[----:B------:R-:W-:Y:S01]  /*8ce0*/  FMNMX3.FTZ R5, R5, R184, R185, !PT ;  /* 0x000000b805057276 */ /* 0x000fe200078100b9 */
[----:B-1----:R-:W-:Y:S01]  /*8cf0*/  LDSM.16.MT88.4 R12, [R212+0x10000] ;  /* 0x01000000d40c783b */ /* 0x002fe20000004200 */
[C---:B------:R-:W-:Y:S01]  /*8d00*/  IADD3 R16, PT, PT, R212.reuse, 0x10000, RZ ;  /* 0x00010000d4107810 */ /* 0x040fe20007ffe0ff */
[----:B------:R-:W-:Y:S01]  /*8d10*/  UIADD3 UR6, UPT, UPT, UR19, -0x3, URZ ;  /* 0xfffffffd13067890 */ /* 0x000fe2000fffe0ff */
[----:B------:R-:W-:Y:S01]  /*8d20*/  SEL R207, R207, 0xffffffe0, !P2 ;  /* 0xffffffe0cfcf7807 */ /* 0x000fe20005000000 */
[----:B------:R-:W1:Y:S01]  /*8d30*/  SHFL.BFLY PT, R4, R5, 0x2, 0x1f ;  /* 0x0c401f0005047f89 */ /* 0x000e6200000e0000 */
[----:B------:R-:W-:-:S02]  /*8d40*/  IADD3 R221, PT, PT, R212, 0x10040, RZ ;  /* 0x00010040d4dd7810 */ /* 0x000fc40007ffe0ff */
[----:B------:R-:W-:Y:S02]  /*8d50*/  @P0 IADD3 R221, PT, PT, R16, -0x40, RZ ;  /* 0xffffffc010dd0810 */ /* 0x000fe40007ffe0ff */
[C---:B------:R-:W-:Y:S02]  /*8d60*/  IADD3 R222, PT, PT, R207.reuse, R212, RZ ;  /* 0x000000d4cfde7210 */ /* 0x040fe40007ffe0ff */
[----:B------:R-:W-:Y:S01]  /*8d70*/  IADD3 R207, PT, PT, R207, R221, RZ ;  /* 0x000000ddcfcf7210 */ /* 0x000fe20007ffe0ff */
[----:B------:R-:W-:Y:S04]  /*8d80*/  LDSM.16.MT88.4 R28, [R221] ;  /* 0x00000000dd1c783b */ /* 0x000fe80000004200 */
[----:B------:R-:W-:Y:S01]  /*8d90*/  LDSM.16.MT88.4 R172, [R221+0x2800] ;  /* 0x00280000ddac783b */ /* 0x000fe20000004200 */
[----:B--2---:R-:W-:-:S03]  /*8da0*/  FMNMX.FTZ R6, R7, R6, !PT ;  /* 0x0000000607067209 */ /* 0x004fc60007810000 */
[----:B------:R-:W-:Y:S04]  /*8db0*/  LDSM.16.MT88.4 R168, [R207+0x2800] ;  /* 0x00280000cfa8783b */ /* 0x000fe80000004200 */
        /* <DEDUP_REMOVED lines=11> */
[C---:B------:R-:W-:Y:S02]  /*8e70*/  FMUL.FTZ R186, R201.reuse, UR4 ;  /* 0x00000004c9ba7c20 */ /* 0x040fe40008410000 */
[--C-:B------:R-:W-:Y:S01]  /*8e80*/  FFMA.FTZ R197, R206, UR4, -R193.reuse ;  /* 0x00000004cec57c23 */ /* 0x100fe200080108c1 */
[----:B------:R-:W-:Y:S01]  /*8e90*/  FSEL R4, R201, RZ, P1 ;  /* 0x000000ffc9047208 */ /* 0x000fe20000800000 */
[----:B------:R-:W-:Y:S01]  /*8ea0*/  FMUL.FTZ R206, R5, UR4 ;  /* 0x0000000405ce7c20 */ /* 0x000fe20008410000 */
[----:B------:R-:W-:Y:S01]  /*8eb0*/  FSEL R186, R186, RZ, P1 ;  /* 0x000000ffbaba7208 */ /* 0x000fe20000800000 */
[--C-:B------:R-:W-:Y:S01]  /*8ec0*/  FFMA.FTZ R199, R22, UR4, -R193.reuse ;  /* 0x0000000416c77c23 */ /* 0x100fe200080108c1 */
[--C-:B------:R-:W-:Y:S01]  /*8ed0*/  FFMA.FTZ R202, R204, UR4, -R193.reuse ;  /* 0x00000004ccca7c23 */ /* 0x100fe200080108c1 */
[----:B------:R-:W-:Y:S01]  /*8ee0*/  FADD.FTZ R4, R3, -R4 ;  /* 0x8000000403047221 */ /* 0x000fe20000010000 */
[--C-:B------:R-:W-:Y:S01]  /*8ef0*/  FFMA.FTZ R200, R24, UR4, -R193.reuse ;  /* 0x0000000418c87c23 */ /* 0x100fe200080108c1 */
[----:B------:R-:W1:Y:S01]  /*8f00*/  MUFU.EX2 R206, R206 ;  /* 0x000000ce00ce7308 */ /* 0x000e620000000800 */
[--C-:B------:R-:W-:Y:S01]  /*8f10*/  FFMA.FTZ R198, R21, UR4, -R186.reuse ;  /* 0x0000000415c67c23 */ /* 0x100fe200080108ba */
[----:B------:R-:W-:Y:S01]  /*8f20*/  FMUL.FTZ R205, R4, UR4 ;  /* 0x0000000404cd7c20 */ /* 0x000fe20008410000 */
[--C-:B------:R-:W-:Y:S01]  /*8f30*/  FFMA.FTZ R196, R23, UR4, -R186.reuse ;  /* 0x0000000417c47c23 */ /* 0x100fe200080108ba */
[--C-:B------:R-:W-:Y:S01]  /*8f40*/  FFMA.FTZ R27, R27, UR4, -R186.reuse ;  /* 0x000000041b1b7c23 */ /* 0x100fe200080108ba */
[----:B------:R-:W2:Y:S01]  /*8f50*/  LDSM.16.MT88.4 R20, [R222+0x10000] ;  /* 0x01000000de14783b */ /* 0x000ea20000004200 */
[--C-:B------:R-:W-:Y:S01]  /*8f60*/  FFMA.FTZ R204, R25, UR4, -R186.reuse ;  /* 0x0000000419cc7c23 */ /* 0x100fe200080108ba */
[----:B------:R-:W-:Y:S01]  /*8f70*/  MUFU.EX2 R202, R202 ;  /* 0x000000ca00ca7308 */ /* 0x000fe20000000800 */
[--C-:B------:R-:W-:Y:S01]  /*8f80*/  FFMA.FTZ R211, R194, UR4, -R193.reuse ;  /* 0x00000004c2d37c23 */ /* 0x100fe200080108c1 */
[--C-:B------:R-:W-:Y:S01]  /*8f90*/  FFMA.FTZ R209, R210, UR4, -R193.reuse ;  /* 0x00000004d2d17c23 */ /* 0x100fe200080108c1 */
[--C-:B------:R-:W-:Y:S01]  /*8fa0*/  FFMA.FTZ R220, R195, UR4, -R186.reuse ;  /* 0x00000004c3dc7c23 */ /* 0x100fe200080108ba */
[----:B------:R-:W3:Y:S01]  /*8fb0*/  MUFU.EX2 R205, R205 ;  /* 0x000000cd00cd7308 */ /* 0x000ee20000000800 */
[--C-:B------:R-:W-:Y:S01]  /*8fc0*/  FFMA.FTZ R213, R223, UR4, -R186.reuse ;  /* 0x00000004dfd57c23 */ /* 0x100fe200080108ba */
[--C-:B------:R-:W-:Y:S01]  /*8fd0*/  FFMA.FTZ R165, R165, UR4, -R186.reuse ;  /* 0x00000004a5a57c23 */ /* 0x100fe200080108ba */
[-C--:B-1----:R-:W-:Y:S01]  /*8fe0*/  FMUL.FTZ R16, R36, R206.reuse ;  /* 0x000000ce24107220 */ /* 0x082fe20000410000 */
[-C--:B------:R-:W-:Y:S01]  /*8ff0*/  FMUL.FTZ R17, R37, R206.reuse ;  /* 0x000000ce25117220 */ /* 0x080fe20000410000 */
[----:B------:R1:W-:Y:S01]  /*9000*/  MUFU.EX2 R3, R27 ;  /* 0x0000001b00037308 */ /* 0x0003e20000000800 */
[-C--:B------:R-:W-:Y:S01]  /*9010*/  FMUL.FTZ R24, R44, R206.reuse ;  /* 0x000000ce2c187220 */ /* 0x080fe20000410000 */
[-C--:B------:R-:W-:Y:S01]  /*9020*/  FMUL.FTZ R25, R45, R206.reuse ;  /* 0x000000ce2d197220 */ /* 0x080fe20000410000 */
[-C--:B------:R-:W-:Y:S01]  /*9030*/  FMUL.FTZ R32, R52, R206.reuse ;  /* 0x000000ce34207220 */ /* 0x080fe20000410000 */
[----:B------:R-:W4:Y:S01]  /*9040*/  MUFU.EX2 R199, R199 ;  /* 0x000000c700c77308 */ /* 0x000f220000000800 */
[-C--:B------:R-:W-:Y:S01]  /*9050*/  FMUL.FTZ R33, R53, R206.reuse ;  /* 0x000000ce35217220 */ /* 0x080fe20000410000 */
[-C--:B------:R-:W-:Y:S01]  /*9060*/  FMUL.FTZ R40, R40, R206.reuse ;  /* 0x000000ce28287220 */ /* 0x080fe20000410000 */
[----:B------:R-:W-:Y:S01]  /*9070*/  FMUL.FTZ R41, R41, R206 ;  /* 0x000000ce29297220 */ /* 0x000fe20000410000 */
[----:B------:R-:W-:Y:S01]  /*9080*/  MUFU.EX2 R200, R200 ;  /* 0x000000c800c87308 */ /* 0x000fe20000000800 */
[-C--:B---3--:R-:W-:Y:S01]  /*9090*/  FMUL.FTZ R18, R38, R205.reuse ;  /* 0x000000cd26127220 */ /* 0x088fe20000410000 */
[-C--:B------:R-:W-:Y:S01]  /*90a0*/  FMUL.FTZ R19, R39, R205.reuse ;  /* 0x000000cd27137220 */ /* 0x080fe20000410000 */
[-C--:B------:R-:W-:Y:S01]  /*90b0*/  FMUL.FTZ R26, R46, R205.reuse ;  /* 0x000000cd2e1a7220 */ /* 0x080fe20000410000 */
[----:B------:R-:W3:Y:S01]  /*90c0*/  LDSM.16.MT88.4 R36, [R207] ;  /* 0x00000000cf24783b */ /* 0x000ee20000004200 */
[----:B------:R-:W5:Y:S01]  /*90d0*/  MUFU.EX2 R197, R197 ;  /* 0x000000c500c57308 */ /* 0x000f620000000800 */
[-C--:B-1----:R-:W-:Y:S01]  /*90e0*/  FMUL.FTZ R27, R47, R205.reuse ;  /* 0x000000cd2f1b7220 */ /* 0x082fe20000410000 */
[-C--:B------:R-:W-:Y:S01]  /*90f0*/  FMUL.FTZ R34, R54, R205.reuse ;  /* 0x000000cd36227220 */ /* 0x080fe20000410000 */
[----:B------:R-:W1:Y:S01]  /*9100*/  LDSM.16.MT88.4 R44, [R212+0x12000] ;  /* 0x01200000d42c783b */ /* 0x000e620000004200 */
[----:B------:R-:W-:Y:S01]  /*9110*/  MUFU.EX2 R198, R198 ;  /* 0x000000c600c67308 */ /* 0x000fe20000000800 */
[----:B----4-:R-:W-:Y:S01]  /*9120*/  F2FP.BF16.F32.PACK_AB R4, R199, R202 ;  /* 0x000000cac704723e */ /* 0x010fe200000010ff */
[-C--:B------:R-:W-:Y:S01]  /*9130*/  FMUL.FTZ R35, R55, R205.reuse ;  /* 0x000000cd37237220 */ /* 0x080fe20000410000 */
[-C--:B------:R-:W-:Y:S01]  /*9140*/  FMUL.FTZ R42, R42, R205.reuse ;  /* 0x000000cd2a2a7220 */ /* 0x080fe20000410000 */
[----:B------:R-:W4:Y:S01]  /*9150*/  MUFU.EX2 R196, R196 ;  /* 0x000000c400c47308 */ /* 0x000f220000000800 */
[-C--:B------:R-:W-:Y:S01]  /*9160*/  FMUL.FTZ R43, R43, R205.reuse ;  /* 0x000000cd2b2b7220 */ /* 0x080fe20000410000 */
[----:B------:R-:W-:Y:S01]  /*9170*/  LDSM.16.MT88.4 R52, [R222+0x12000] ;  /* 0x01200000de34783b */ /* 0x000fe20000004200 */
[-C--:B------:R-:W-:Y:S01]  /*9180*/  FMUL.FTZ R56, R56, R206.reuse ;  /* 0x000000ce38387220 */ /* 0x080fe20000410000 */
[----:B------:R-:W2:Y:S01]  /*9190*/  MUFU.EX2 R204, R204 ;  /* 0x000000cc00cc7308 */ /* 0x000ea20000000800 */
[----:B------:R-:W-:Y:S01]  /*91a0*/  FMUL.FTZ R57, R57, R206 ;  /* 0x000000ce39397220 */ /* 0x000fe20000410000 */
        /* <DEDUP_REMOVED lines=8> */
[----:B----4-:R-:W-:Y:S01]  /*9230*/  F2FP.BF16.F32.PACK_AB R5, R196, R198 ;  /* 0x000000c6c405723e */ /* 0x010fe200000010ff */
[----:B------:R-:W-:Y:S01]  /*9240*/  FMUL.FTZ R49, R49, R206 ;  /* 0x000000ce31317220 */ /* 0x000fe20000410000 */
[-C--:B------:R-:W-:Y:S01]  /*9250*/  FMUL.FTZ R50, R50, R205.reuse ;  /* 0x000000cd32327220 */ /* 0x080fe20000410000 */
[-C--:B------:R-:W-:Y:S01]  /*9260*/  FMUL.FTZ R51, R51, R205.reuse ;  /* 0x000000cd33337220 */ /* 0x080fe20000410000 */
        /* <DEDUP_REMOVED lines=53> */
[----:B------:R-:W1:Y:S01]  /*95c0*/  LDSM.16.MT88.4 R84, [R222+0x14000] ;  /* 0x01400000de54783b */ /* 0x000e620000004200 */
        /* <DEDUP_REMOVED lines=15> */
[----:B------:R-:W4:Y:S01]  /*96c0*/  LDSM.16.MT88.4 R68, [R207+0x2000] ;  /* 0x00200000cf44783b */ /* 0x000f220000004200 */
        /* <DEDUP_REMOVED lines=22> */
[----:B------:R-:W-:Y:S01]  /*9830*/  LDSM.16.MT88.4 R160, [R207+0x4800] ;  /* 0x00480000cfa0783b */ /* 0x000fe20000004200 */
[--C-:B------:R-:W-:Y:S01]  /*9840*/  FFMA.FTZ R223, R176, UR4, -R193.reuse ;  /* 0x00000004b0df7c23 */ /* 0x100fe200080108c1 */
[--C-:B------:R-:W-:Y:S01]  /*9850*/  FFMA.FTZ R232, R178, UR4, -R193.reuse ;  /* 0x00000004b2e87c23 */ /* 0x100fe200080108c1 */
[C---:B------:R-:W-:Y:S01]  /*9860*/  HMMA.16816.F32.BF16 R60, R4.reuse, R62, R80 ;  /* 0x0000003e043c723c */ /* 0x040fe20000041850 */
[----:B------:R-:W-:Y:S01]  /*9870*/  LDSM.16.MT88.4 R92, [R221+0x4000] ;  /* 0x00400000dd5c783b */ /* 0x000fe20000004200 */
[-C--:B------:R-:W-:Y:S01]  /*9880*/  FMUL.FTZ R80, R100, R206.reuse ;  /* 0x000000ce64507220 */ /* 0x080fe20000410000 */
[-C--:B------:R-:W-:Y:S01]  /*9890*/  FMUL.FTZ R81, R101, R206.reuse ;  /* 0x000000ce65517220 */ /* 0x080fe20000410000 */
[-C--:B------:R-:W-:Y:S01]  /*98a0*/  FMUL.FTZ R82, R102, R205.reuse ;  /* 0x000000cd66527220 */ /* 0x080fe20000410000 */
[-C--:B------:R-:W-:Y:S01]  /*98b0*/  FMUL.FTZ R83, R103, R205.reuse ;  /* 0x000000cd67537220 */ /* 0x080fe20000410000 */
[--C-:B------:R-:W-:Y:S01]  /*98c0*/  FFMA.FTZ R225, R180, UR4, -R193.reuse ;  /* 0x00000004b4e17c23 */ /* 0x100fe200080108c1 */
[----:B------:R-:W2:Y:S01]  /*98d0*/  LDSM.16.MT88.4 R100, [R207+0x4000] ;  /* 0x00400000cf64783b */ /* 0x000ea20000004200 */
[C---:B---3--:R-:W-:Y:S01]  /*98e0*/  HMMA.16816.F32.BF16 R72, R4.reuse, R76, R72 ;  /* 0x0000004c0448723c */ /* 0x048fe20000041848 */
[--C-:B------:R-:W-:Y:S01]  /*98f0*/  FFMA.FTZ R224, R182, UR4, -R193.reuse ;  /* 0x00000004b6e07c23 */ /* 0x100fe200080108c1 */
[--C-:B------:R-:W-:Y:S01]  /*9900*/  FFMA.FTZ R240, R177, UR4, -R186.reuse ;  /* 0x00000004b1f07c23 */ /* 0x100fe200080108ba */
[--C-:B------:R-:W-:Y:S01]  /*9910*/  FFMA.FTZ R231, R179, UR4, -R186.reuse ;  /* 0x00000004b3e77c23 */ /* 0x100fe200080108ba */
[--C-:B------:R-:W-:Y:S01]  /*9920*/  FFMA.FTZ R233, R181, UR4, -R186.reuse ;  /* 0x00000004b5e97c23 */ /* 0x100fe200080108ba */
[--C-:B------:R-:W-:Y:S01]  /*9930*/  FFMA.FTZ R238, R183, UR4, -R186.reuse ;  /* 0x00000004b7ee7c23 */ /* 0x100fe200080108ba */
[----:B------:R-:W-:Y:S01]  /*9940*/  MUFU.EX2 R223, R223 ;  /* 0x000000df00df7308 */ /* 0x000fe20000000800 */
[----:B------:R-:W-:Y:S01]  /*9950*/  LDSM.16.MT88.4 R180, [R212+0x13000] ;  /* 0x01300000d4b4783b */ /* 0x000fe20000004200 */
[C---:B------:R-:W-:Y:S01]  /*9960*/  HMMA.16816.F32.BF16 R76, R4.reuse, R78, R96 ;  /* 0x0000004e044c723c */ /* 0x040fe20000041860 */
[-C--:B------:R-:W-:Y:S01]  /*9970*/  FMUL.FTZ R96, R116, R206.reuse ;  /* 0x000000ce74607220 */ /* 0x080fe20000410000 */
[-C--:B------:R-:W-:Y:S01]  /*9980*/  FMUL.FTZ R97, R117, R206.reuse ;  /* 0x000000ce75617220 */ /* 0x080fe20000410000 */
[-C--:B------:R-:W-:Y:S01]  /*9990*/  FMUL.FTZ R98, R118, R205.reuse ;  /* 0x000000cd76627220 */ /* 0x080fe20000410000 */
[-C--:B------:R-:W-:Y:S01]  /*99a0*/  FMUL.FTZ R99, R119, R205.reuse ;  /* 0x000000cd77637220 */ /* 0x080fe20000410000 */
[----:B------:R-:W-:Y:S01]  /*99b0*/  MUFU.EX2 R232, R232 ;  /* 0x000000e800e87308 */ /* 0x000fe20000000800 */
[----:B------:R-:W3:Y:S01]  /*99c0*/  LDSM.16.MT88.4 R116, [R222+0x16000] ;  /* 0x01600000de74783b */ /* 0x000ee20000004200 */
[--C-:B------:R-:W-:Y:S01]  /*99d0*/  FFMA.FTZ R242, R190, UR4, -R193.reuse ;  /* 0x00000004bef27c23 */ /* 0x100fe200080108c1 */
[C---:B-1----:R-:W-:Y:S01]  /*99e0*/  HMMA.16816.F32.BF16 R80, R4.reuse, R84, R80 ;  /* 0x000000540450723c */ /* 0x042fe20000041850 */
[----:B------:R-:W-:Y:S01]  /*99f0*/  MUFU.EX2 R225, R225 ;  /* 0x000000e100e17308 */ /* 0x000fe20000000800 */
[----:B------:R-:W-:Y:S01]  /*9a00*/  LDSM.16.MT88.4 R176, [R212+0x15000] ;  /* 0x01500000d4b0783b */ /* 0x000fe20000004200 */
[--C-:B------:R-:W-:Y:S01]  /*9a10*/  FFMA.FTZ R244, R188, UR4, -R193.reuse ;  /* 0x00000004bcf47c23 */ /* 0x100fe200080108c1 */
[--C-:B------:R-:W-:Y:S01]  /*9a20*/  FFMA.FTZ R245, R191, UR4, -R193.reuse ;  /* 0x00000004bff57c23 */ /* 0x100fe200080108c1 */
[----:B------:R-:W-:Y:S01]  /*9a30*/  MUFU.EX2 R224, R224 ;  /* 0x000000e000e07308 */ /* 0x000fe20000000800 */
[--C-:B------:R-:W-:Y:S01]  /*9a40*/  FFMA.FTZ R249, R189, UR4, -R186.reuse ;  /* 0x00000004bdf97c23 */ /* 0x100fe200080108ba */
[----:B------:R-:W-:Y:S01]  /*9a50*/  FFMA.FTZ R243, R192, UR4, -R193 ;  /* 0x00000004c0f37c23 */ /* 0x000fe200080108c1 */
[C---:B------:R-:W-:Y:S01]  /*9a60*/  HMMA.16816.F32.BF16 R84, R4.reuse, R86, R104 ;  /* 0x000000560454723c */ /* 0x040fe20000041868 */
[-C--:B------:R-:W-:Y:S01]  /*9a70*/  FMUL.FTZ R104, R124, R206.reuse ;  /* 0x000000ce7c687220 */ /* 0x080fe20000410000 */
[-C--:B------:R-:W-:Y:S01]  /*9a80*/  FMUL.FTZ R105, R125, R206.reuse ;  /* 0x000000ce7d697220 */ /* 0x080fe20000410000 */
[-C--:B------:R-:W-:Y:S01]  /*9a90*/  FMUL.FTZ R106, R126, R205.reuse ;  /* 0x000000cd7e6a7220 */ /* 0x080fe20000410000 */
[----:B------:R-:W-:Y:S01]  /*9aa0*/  FMUL.FTZ R107, R127, R205 ;  /* 0x000000cd7f6b7220 */ /* 0x000fe20000410000 */
[----:B------:R-:W-:Y:S01]  /*9ab0*/  MUFU.EX2 R240, R240 ;  /* 0x000000f000f07308 */ /* 0x000fe20000000800 */
[----:B------:R-:W1:Y:S01]  /*9ac0*/  LDSM.16.MT88.4 R124, [R221+0x6000] ;  /* 0x00600000dd7c783b */ /* 0x000e620000004200 */
[--C-:B------:R-:W-:Y:S01]  /*9ad0*/  FFMA.FTZ R246, R187, UR4, -R186.reuse ;  /* 0x00000004bbf67c23 */ /* 0x100fe200080108ba */
[----:B----4-:R-:W-:Y:S01]  /*9ae0*/  HMMA.16816.F32.BF16 R64, R4, R68, R64 ;  /* 0x000000440440723c */ /* 0x010fe20000041840 */
[----:B------:R-:W-:Y:S01]  /*9af0*/  MUFU.EX2 R231, R231 ;  /* 0x000000e700e77308 */ /* 0x000fe20000000800 */
[----:B------:R-:W-:Y:S01]  /*9b00*/  LDSM.16.MT88.4 R188, [R222+0x17800] ;  /* 0x01780000debc783b */ /* 0x000fe20000004200 */
[--C-:B------:R-:W-:Y:S01]  /*9b10*/  FFMA.FTZ R247, R184, UR4, -R186.reuse ;  /* 0x00000004b8f77c23 */ /* 0x100fe200080108ba */
[----:B------:R-:W-:Y:S01]  /*9b20*/  FFMA.FTZ R248, R185, UR4, -R186 ;  /* 0x00000004b9f87c23 */ /* 0x000fe200080108ba */
[----:B------:R-:W-:Y:S01]  /*9b30*/  MUFU.EX2 R233, R233 ;  /* 0x000000e900e97308 */ /* 0x000fe20000000800 */
[----:B------:R-:W-:-:S02]  /*9b40*/  FFMA.FTZ R202, R241, R206, R202 ;  /* 0x000000cef1ca7223 */ /* 0x000fc400000100ca */
[C---:B------:R-:W-:Y:S01]  /*9b50*/  HMMA.16816.F32.BF16 R68, R4.reuse, R70, R88 ;  /* 0x000000460444723c */ /* 0x040fe20000041858 */
[-C--:B------:R-:W-:Y:S01]  /*9b60*/  FMUL.FTZ R88, R108, R206.reuse ;  /* 0x000000ce6c587220 */ /* 0x080fe20000410000 */
[----:B------:R-:W-:Y:S01]  /*9b70*/  FMUL.FTZ R89, R109, R206 ;  /* 0x000000ce6d597220 */ /* 0x000fe20000410000 */
[-C--:B------:R-:W-:Y:S01]  /*9b80*/  FMUL.FTZ R90, R110, R205.reuse ;  /* 0x000000cd6e5a7220 */ /* 0x080fe20000410000 */
[----:B------:R-:W-:Y:S01]  /*9b90*/  FMUL.FTZ R91, R111, R205 ;  /* 0x000000cd6f5b7220 */ /* 0x000fe20000410000 */
[----:B------:R-:W-:Y:S01]  /*9ba0*/  MUFU.EX2 R238, R238 ;  /* 0x000000ee00ee7308 */ /* 0x000fe20000000800 */
[----:B------:R-:W4:Y:S01]  /*9bb0*/  LDSM.16.MT88.4 R108, [R212+0x16000] ;  /* 0x01600000d46c783b */ /* 0x000f220000004200 */
[----:B------:R-:W-:Y:S01]  /*9bc0*/  FADD.FTZ R199, R199, R202 ;  /* 0x000000cac7c77221 */ /* 0x000fe20000010000 */
[----:B--2---:R-:W-:Y:S01]  /*9bd0*/  HMMA.16816.F32.BF16 R96, R4, R100, R96 ;  /* 0x000000640460723c */ /* 0x004fe20000041860 */
[----:B------:R-:W-:Y:S02]  /*9be0*/  MUFU.EX2 R242, R242 ;  /* 0x000000f200f27308 */ /* 0x000fe40000000800 */
[----:B------:R-:W-:-:S02]  /*9bf0*/  FADD.FTZ R200, R200, R199 ;  /* 0x000000c7c8c87221 */ /* 0x000fc40000010000 */
[----:B------:R-:W-:Y:S02]  /*9c00*/  MUFU.EX2 R243, R243 ;  /* 0x000000f300f37308 */ /* 0x000fe40000000800 */
[----:B------:R-:W-:Y:S01]  /*9c10*/  FADD.FTZ R200, R197, R200 ;  /* 0x000000c8c5c87221 */ /* 0x000fe20000010000 */
[C---:B------:R-:W-:Y:S01]  /*9c20*/  HMMA.16816.F32.BF16 R88, R4.reuse, R92, R88 ;  /* 0x0000005c0458723c */ /* 0x040fe20000041858 */
[----:B------:R-:W-:Y:S04]  /*9c30*/  MUFU.EX2 R244, R244 ;  /* 0x000000f400f47308 */ /* 0x000fe80000000800 */
[----:B------:R-:W-:Y:S03]  /*9c40*/  MUFU.EX2 R245, R245 ;  /* 0x000000f500f57308 */ /* 0x000fe60000000800 */
[C---:B------:R-:W-:Y:S01]  /*9c50*/  HMMA.16816.F32.BF16 R92, R4.reuse, R94, R112 ;  /* 0x0000005e045c723c */ /* 0x040fe20000041870 */
[-C--:B------:R-:W-:Y:S01]  /*9c60*/  FMUL.FTZ R112, R132, R206.reuse ;  /* 0x000000ce84707220 */ /* 0x080fe20000410000 */
[-C--:B------:R-:W-:Y:S01]  /*9c70*/  FMUL.FTZ R113, R133, R206.reuse ;  /* 0x000000ce85717220 */ /* 0x080fe20000410000 */
[-C--:B------:R-:W-:Y:S01]  /*9c80*/  FMUL.FTZ R114, R134, R205.reuse ;  /* 0x000000cd86727220 */ /* 0x080fe20000410000 */
[-C--:B------:R-:W-:Y:S01]  /*9c90*/  FMUL.FTZ R115, R135, R205.reuse ;  /* 0x000000cd87737220 */ /* 0x080fe20000410000 */
[----:B------:R-:W-:Y:S01]  /*9ca0*/  MUFU.EX2 R249, R249 ;  /* 0x000000f900f97308 */ /* 0x000fe20000000800 */
[----:B------:R-:W2:Y:S02]  /*9cb0*/  LDSM.16.MT88.4 R132, [R207+0x6000] ;  /* 0x00600000cf84783b */ /* 0x000ea40000004200 */
[C---:B------:R-:W-:Y:S01]  /*9cc0*/  HMMA.16816.F32.BF16 R100, R4.reuse, R102, R120 ;  /* 0x000000660464723c */ /* 0x040fe20000041878 */
[-C--:B------:R-:W-:Y:S01]  /*9cd0*/  FMUL.FTZ R120, R140, R206.reuse ;  /* 0x000000ce8c787220 */ /* 0x080fe20000410000 */
[-C--:B------:R-:W-:Y:S01]  /*9ce0*/  FMUL.FTZ R121, R141, R206.reuse ;  /* 0x000000ce8d797220 */ /* 0x080fe20000410000 */
[-C--:B------:R-:W-:Y:S01]  /*9cf0*/  FMUL.FTZ R122, R142, R205.reuse ;  /* 0x000000cd8e7a7220 */ /* 0x080fe20000410000 */
[-C--:B------:R-:W-:Y:S01]  /*9d00*/  FMUL.FTZ R123, R143, R205.reuse ;  /* 0x000000cd8f7b7220 */ /* 0x080fe20000410000 */
[----:B------:R-:W-:Y:S01]  /*9d10*/  MUFU.EX2 R246, R246 ;  /* 0x000000f600f67308 */ /* 0x000fe20000000800 */
[----:B------:R-:W-:Y:S02]  /*9d20*/  LDSM.16.MT88.4 R140, [R212+0x10800] ;  /* 0x01080000d48c783b */ /* 0x000fe40000004200 */
[C---:B---3--:R-:W-:Y:S01]  /*9d30*/  HMMA.16816.F32.BF16 R112, R4.reuse, R116, R112 ;  /* 0x000000740470723c */ /* 0x048fe20000041870 */
[----:B------:R-:W-:Y:S04]  /*9d40*/  MUFU.EX2 R247, R247 ;  /* 0x000000f700f77308 */ /* 0x000fe80000000800 */
[----:B------:R-:W-:Y:S03]  /*9d50*/  MUFU.EX2 R248, R248 ;  /* 0x000000f800f87308 */ /* 0x000fe60000000800 */
[C---:B------:R-:W-:Y:S01]  /*9d60*/  HMMA.16816.F32.BF16 R116, R4.reuse, R118, R136 ;  /* 0x000000760474723c */ /* 0x040fe20000041888 */
[----:B------:R-:W3:Y:S07]  /*9d70*/  LDSM.16.MT88.4 R136, [R222+0x10800] ;  /* 0x01080000de88783b */ /* 0x000eee0000004200 */
[C---:B-1----:R-:W-:Y:S08]  /*9d80*/  HMMA.16816.F32.BF16 R120, R4.reuse, R124, R120 ;  /* 0x0000007c0478723c */ /* 0x042ff00000041878 */
[C---:B------:R-:W-:Y:S01]  /*9d90*/  HMMA.16816.F32.BF16 R124, R4.reuse, R126, R144 ;  /* 0x0000007e047c723c */ /* 0x040fe20000041890 */
[----:B------:R-:W1:Y:S07]  /*9da0*/  LDSM.16.MT88.4 R144, [R221+0x800] ;  /* 0x00080000dd90783b */ /* 0x000e6e0000004200 */
[C---:B----4-:R-:W-:Y:S08]  /*9db0*/  HMMA.16816.F32.BF16 R104, R4.reuse, R108, R104 ;  /* 0x0000006c0468723c */ /* 0x050ff00000041868 */
[C---:B------:R-:W-:Y:S01]  /*9dc0*/  HMMA.16816.F32.BF16 R108, R4.reuse, R110, R128 ;  /* 0x0000006e046c723c */ /* 0x040fe20000041880 */
[--C-:B------:R-:W-:Y:S01]  /*9dd0*/  FFMA.FTZ R128, R208, UR4, -R193.reuse ;  /* 0x00000004d0807c23 */ /* 0x100fe200080108c1 */
[----:B------:R-:W-:Y:S01]  /*9de0*/  FFMA.FTZ R208, R218, UR4, -R193 ;  /* 0x00000004dad07c23 */ /* 0x000fe200080108c1 */
[----:B------:R-:W-:Y:S01]  /*9df0*/  FFMA.FTZ R218, R219, UR4, -R186 ;  /* 0x00000004dbda7c23 */ /* 0x000fe200080108ba */
[----:B------:R-:W-:Y:S01]  /*9e00*/  FMUL.FTZ R129, R153, R206 ;  /* 0x000000ce99817220 */ /* 0x000fe20000410000 */
[----:B------:R4:W5:Y:S01]  /*9e10*/  MUFU.EX2 R210, R128 ;  /* 0x0000008000d27308 */ /* 0x0009620000000800 */
[-C--:B------:R-:W-:Y:S01]  /*9e20*/  FMUL.FTZ R130, R154, R205.reuse ;  /* 0x000000cd9a827220 */ /* 0x080fe20000410000 */
[-C--:B------:R-:W-:Y:S01]  /*9e30*/  FMUL.FTZ R131, R155, R205.reuse ;  /* 0x000000cd9b837220 */ /* 0x080fe20000410000 */
[----:B------:R-:W-:Y:S01]  /*9e40*/  HMMA.16816.F32.BF16 R8, R4, R12, R8 ;  /* 0x0000000c0408723c */ /* 0x000fe20000041808 */
[----:B------:R-:W-:Y:S01]  /*9e50*/  MUFU.EX2 R208, R208 ;  /* 0x000000d000d07308 */ /* 0x000fe20000000800 */
[----:B------:R-:W-:Y:S01]  /*9e60*/  LDSM.16.MT88.4 R192, [R222+0x11800] ;  /* 0x01180000dec0783b */ /* 0x000fe20000004200 */
[----:B------:R-:W-:-:S02]  /*9e70*/  FFMA.FTZ R205, R239, R205, R198 ;  /* 0x000000cdefcd7223 */ /* 0x000fc400000100c6 */
[----:B------:R3:W1:Y:S01]  /*9e80*/  MUFU.EX2 R219, R165 ;  /* 0x000000a500db7308 */ /* 0x0006620000000800 */
[----:B------:R-:W-:Y:S01]  /*9e90*/  LDSM.16.MT88.4 R184, [R221+0x1800] ;  /* 0x00180000ddb8783b */ /* 0x000fe20000004200 */
[----:B------:R-:W-:Y:S01]  /*9ea0*/  FADD.FTZ R205, R196, R205 ;  /* 0x000000cdc4cd7221 */ /* 0x000fe20000010000 */
[----:B------:R-:W-:Y:S01]  /*9eb0*/  HMMA.16816.F32.BF16 R12, R4, R14, R156 ;  /* 0x0000000e040c723c */ /* 0x000fe2000004189c */
[----:B------:R-:W1:Y:S01]  /*9ec0*/  MUFU.EX2 R218, R218 ;  /* 0x000000da00da7308 */ /* 0x000e620000000800 */
[----:B------:R-:W-:Y:S01]  /*9ed0*/  LDSM.16.MT88.4 R156, [R212+0x16800] ;  /* 0x01680000d49c783b */ /* 0x000fe20000004200 */
[----:B----4-:R-:W-:Y:S01]  /*9ee0*/  FMUL.FTZ R128, R152, R206 ;  /* 0x000000ce98807220 */ /* 0x010fe20000410000 */
[----:B------:R-:W-:Y:S02]  /*9ef0*/  FADD.FTZ R204, R204, R205 ;  /* 0x000000cdcccc7221 */ /* 0x000fe40000010000 */
[----:B------:R-:W4:Y:S02]  /*9f00*/  LDSM.16.MT88.4 R152, [R207+0x800] ;  /* 0x00080000cf98783b */ /* 0x000f240000004200 */
[----:B------:R-:W-:-:S02]  /*9f10*/  FADD.FTZ R3, R3, R204 ;  /* 0x000000cc03037221 */ /* 0x000fc40000010000 */
[C---:B--2---:R-:W-:Y:S01]  /*9f20*/  HMMA.16816.F32.BF16 R128, R4.reuse, R132, R128 ;  /* 0x000000840480723c */ /* 0x044fe20000041880 */
[----:B-----5:R-:W-:Y:S01]  /*9f30*/  F2FP.BF16.F32.PACK_AB R132, R210, R211 ;  /* 0x000000d3d284723e */ /* 0x020fe200000010ff */
[----:B---3--:R-:W-:Y:S01]  /*9f40*/  LDSM.16.MT88.4 R164, [R221+0x4800] ;  /* 0x00480000dda4783b */ /* 0x008fe20000004200 */
[----:B-1----:R-:W-:Y:S01]  /*9f50*/  F2FP.BF16.F32.PACK_AB R133, R219, R220 ;  /* 0x000000dcdb85723e */ /* 0x002fe200000010ff */
[----:B------:R-:W-:Y:S01]  /*9f60*/  FADD.FTZ R211, R211, R200 ;  /* 0x000000c8d3d37221 */ /* 0x000fe20000010000 */
[----:B------:R-:W-:Y:S01]  /*9f70*/  FADD.FTZ R220, R220, R3 ;  /* 0x00000003dcdc7221 */ /* 0x000fe20000010000 */
[----:B------:R-:W-:Y:S02]  /*9f80*/  MOV R3, R201 ;  /* 0x000000c900037202 */ /* 0x000fe40000000f00 */
        /* <DEDUP_REMOVED lines=8> */
[----:B------:R-:W-:Y:S02]  /*a010*/  HMMA.16816.F32.BF16 R16, R132, R136, R16 ;  /* 0x000000888410723c */ /* 0x000fe40000041810 */
[----:B------:R-:W-:Y:S01]  /*a020*/  FADD.FTZ R208, R208, R209 ;  /* 0x000000d1d0d07221 */ /* 0x000fe20000010000 */
[----:B------:R-:W-:-:S05]  /*a030*/  FADD.FTZ R213, R213, R218 ;  /* 0x000000dad5d57221 */ /* 0x000fca0000010000 */
        /* <DEDUP_REMOVED lines=8> */
[C---:B----4-:R-:W-:Y:S08]  /*a0c0*/  HMMA.16816.F32.BF16 R32, R132.reuse, R152, R32 ;  /* 0x000000988420723c */ /* 0x050ff00000041820 */
        /* <DEDUP_REMOVED lines=8> */
[C---:B--2---:R-:W-:Y:S08]  /*a150*/  HMMA.16816.F32.BF16 R80, R132.reuse, R144, R80 ;  /* 0x000000908450723c */ /* 0x044ff00000041850 */
[C---:B------:R-:W-:Y:S01]  /*a160*/  HMMA.16816.F32.BF16 R144, R132.reuse, R146, R84 ;  /* 0x000000928490723c */ /* 0x040fe20000041854 */
[----:B------:R-:W2:Y:S07]  /*a170*/  LDSM.16.MT88.4 R84, [R212+0x11000] ;  /* 0x01100000d454783b */ /* 0x000eae0000004200 */
[C---:B------:R-:W-:Y:S08]  /*a180*/  HMMA.16816.F32.BF16 R72, R132.reuse, R148, R72 ;  /* 0x000000948448723c */ /* 0x040ff00000041848 */
[C---:B------:R-:W-:Y:S08]  /*a190*/  HMMA.16816.F32.BF16 R76, R132.reuse, R150, R76 ;  /* 0x00000096844c723c */ /* 0x040ff0000004184c */
[C---:B---3--:R-:W-:Y:S08]  /*a1a0*/  HMMA.16816.F32.BF16 R40, R132.reuse, R140, R40 ;  /* 0x0000008c8428723c */ /* 0x048ff00000041828 */
[C---:B------:R-:W-:Y:S08]  /*a1b0*/  HMMA.16816.F32.BF16 R44, R132.reuse, R142, R44 ;  /* 0x0000008e842c723c */ /* 0x040ff0000004182c */
[C---:B------:R-:W-:Y:S01]  /*a1c0*/  HMMA.16816.F32.BF16 R148, R132.reuse, R164, R88 ;  /* 0x000000a48494723c */ /* 0x040fe20000041858 */
[----:B------:R-:W-:Y:S07]  /*a1d0*/  LDSM.16.MT88.4 R88, [R222+0x11000] ;  /* 0x01100000de58783b */ /* 0x000fee0000004200 */
[C---:B------:R-:W-:Y:S08]  /*a1e0*/  HMMA.16816.F32.BF16 R92, R132.reuse, R166, R92 ;  /* 0x000000a6845c723c */ /* 0x040ff0000004185c */
[C---:B------:R-:W-:Y:S08]  /*a1f0*/  HMMA.16816.F32.BF16 R104, R132.reuse, R156, R104 ;  /* 0x0000009c8468723c */ /* 0x040ff00000041868 */
[C---:B------:R-:W-:Y:S08]  /*a200*/  HMMA.16816.F32.BF16 R108, R132.reuse, R158, R108 ;  /* 0x0000009e846c723c */ /* 0x040ff0000004186c */
[C---:B----4-:R-:W-:Y:S08]  /*a210*/  HMMA.16816.F32.BF16 R112, R132.reuse, R152, R112 ;  /* 0x000000988470723c */ /* 0x050ff00000041870 */
        /* <DEDUP_REMOVED lines=9> */
[C---:B-1----:R-:W-:Y:S01]  /*a2b0*/  HMMA.16816.F32.BF16 R156, R132.reuse, R52, R120 ;  /* 0x00000034849c723c */ /* 0x042fe20000041878 */
[----:B------:R-:W-:Y:S07]  /*a2c0*/  LDSM.16.MT88.4 R120, [R207+0x5000] ;  /* 0x00500000cf78783b */ /* 0x000fee0000004200 */
[C---:B------:R-:W-:Y:S01]  /*a2d0*/  HMMA.16816.F32.BF16 R124, R132.reuse, R54, R124 ;  /* 0x00000036847c723c */ /* 0x040fe2000004187c */
[----:B------:R-:W1:Y:S07]  /*a2e0*/  LDSM.16.MT88.4 R52, [R221+0x1000] ;  /* 0x00100000dd34783b */ /* 0x000e6e0000004200 */
[C---:B-----5:R-:W-:Y:S08]  /*a2f0*/  HMMA.16816.F32.BF16 R164, R132.reuse, R160, R128 ;  /* 0x000000a084a4723c */ /* 0x060ff00000041880 */
[----:B------:R-:W-:Y:S01]  /*a300*/  HMMA.16816.F32.BF16 R4, R132, R162, R4 ;  /* 0x000000a28404723c */ /* 0x000fe20000041804 */
[----:B------:R-:W-:Y:S01]  /*a310*/  F2FP.BF16.F32.PACK_AB R132, R232, R223 ;  /* 0x000000dfe884723e */ /* 0x000fe200000010ff */
[----:B------:R-:W-:Y:S01]  /*a320*/  FADD.FTZ R223, R223, R208 ;  /* 0x000000d0dfdf7221 */ /* 0x000fe20000010000 */
[C---:B------:R-:W-:Y:S01]  /*a330*/  F2FP.BF16.F32.PACK_AB R133, R231.reuse, R240 ;  /* 0x000000f0e785723e */ /* 0x040fe200000010ff */
        /* <DEDUP_REMOVED lines=8> */
[----:B------:R-:W2:Y:S01]  /*a3c0*/  LDSM.16.MT88.4 R12, [R221+0x5000] ;  /* 0x00500000dd0c783b */ /* 0x000ea20000004200 */
[----:B------:R-:W-:Y:S01]  /*a3d0*/  FADD.FTZ R225, R224, R225 ;  /* 0x000000e1e0e17221 */ /* 0x000fe20000010000 */
[----:B------:R-:W-:-:S05]  /*a3e0*/  FADD.FTZ R238, R238, R233 ;  /* 0x000000e9eeee7221 */ /* 0x000fca0000010000 */
[C---:B------:R-:W-:Y:S01]  /*a3f0*/  HMMA.16816.F32.BF16 R160, R132.reuse, R84, R8 ;  /* 0x0000005484a0723c */ /* 0x040fe20000041808 */
[----:B------:R-:W3:Y:S04]  /*a400*/  LDSM.16.MT88.4 R8, [R221+0x3000] ;  /* 0x00300000dd08783b */ /* 0x000ee80000004200 */
[----:B------:R-:W4:Y:S03]  /*a410*/  LDSM.16.MT88.4 R84, [R222+0x13000] ;  /* 0x01300000de54783b */ /* 0x000f260000004200 */
[C---:B-1----:R-:W-:Y:S08]  /*a420*/  HMMA.16816.F32.BF16 R24, R132.reuse, R52, R24 ;  /* 0x000000348418723c */ /* 0x042ff00000041818 */
[C---:B------:R-:W-:Y:S08]  /*a430*/  HMMA.16816.F32.BF16 R28, R132.reuse, R54, R28 ;  /* 0x00000036841c723c */ /* 0x040ff0000004181c */
[C---:B------:R-:W-:Y:S08]  /*a440*/  HMMA.16816.F32.BF16 R16, R132.reuse, R88, R16 ;  /* 0x000000588410723c */ /* 0x040ff00000041810 */
[C---:B------:R-:W-:Y:S01]  /*a450*/  HMMA.16816.F32.BF16 R20, R132.reuse, R90, R20 ;  /* 0x0000005a8414723c */ /* 0x040fe20000041814 */
[----:B------:R-:W1:Y:S07]  /*a460*/  LDSM.16.MT88.4 R88, [R207+0x3000] ;  /* 0x00300000cf58783b */ /* 0x000e6e0000004200 */
[C---:B------:R-:W-:Y:S08]  /*a470*/  HMMA.16816.F32.BF16 R52, R132.reuse, R56, R32 ;  /* 0x000000388434723c */ /* 0x040ff00000041820 */
[C---:B--2---:R-:W-:Y:S01]  /*a480*/  HMMA.16816.F32.BF16 R32, R132.reuse, R12, R148 ;  /* 0x0000000c8420723c */ /* 0x044fe20000041894 */
[----:B------:R-:W2:Y:S07]  /*a490*/  LDSM.16.MT88.4 R148, [R207+0x7000] ;  /* 0x00700000cf94783b */ /* 0x000eae0000004200 */
        /* <DEDUP_REMOVED lines=8> */
[C---:B-1----:R-:W-:Y:S01]  /*a520*/  HMMA.16816.F32.BF16 R84, R132.reuse, R88, R64 ;  /* 0x000000588454723c */ /* 0x042fe20000041840 */
[----:B------:R-:W-:Y:S07]  /*a530*/  LDSM.16.MT88.4 R64, [R212+0x13800] ;  /* 0x01380000d440783b */ /* 0x000fee0000004200 */
[C---:B------:R-:W-:Y:S08]  /*a540*/  HMMA.16816.F32.BF16 R80, R132.reuse, R116, R80 ;  /* 0x000000748450723c */ /* 0x040ff00000041850 */
[C---:B------:R-:W-:Y:S08]  /*a550*/  HMMA.16816.F32.BF16 R44, R132.reuse, R118, R144 ;  /* 0x00000076842c723c */ /* 0x040ff00000041890 */
[C---:B------:R-:W-:Y:S01]  /*a560*/  HMMA.16816.F32.BF16 R12, R132.reuse, R14, R92 ;  /* 0x0000000e840c723c */ /* 0x040fe2000004185c */
[----:B------:R-:W1:Y:S07]  /*a570*/  LDSM.16.MT88.4 R92, [R212+0x11800] ;  /* 0x01180000d45c783b */ /* 0x000e6e0000004200 */
[C---:B------:R-:W-:Y:S08]  /*a580*/  HMMA.16816.F32.BF16 R172, R132.reuse, R174, R152 ;  /* 0x000000ae84ac723c */ /* 0x040ff00000041898 */
[C---:B------:R-:W-:Y:S08]  /*a590*/  HMMA.16816.F32.BF16 R88, R132.reuse, R90, R68 ;  /* 0x0000005a8458723c */ /* 0x040ff00000041844 */
[C---:B------:R-:W-:Y:S01]  /*a5a0*/  HMMA.16816.F32.BF16 R116, R132.reuse, R120, R96 ;  /* 0x000000788474723c */ /* 0x040fe20000041860 */
[----:B------:R-:W4:Y:S07]  /*a5b0*/  LDSM.16.MT88.4 R96, [R212+0x15800] ;  /* 0x01580000d460783b */ /* 0x000f2e0000004200 */
[C---:B--2---:R-:W-:Y:S01]  /*a5c0*/  HMMA.16816.F32.BF16 R152, R132.reuse, R148, R164 ;  /* 0x000000948498723c */ /* 0x044fe200000418a4 */
[----:B------:R-:W2:Y:S07]  /*a5d0*/  LDSM.16.MT88.4 R164, [R212+0x17800] ;  /* 0x01780000d4a4783b */ /* 0x000eae0000004200 */
        /* <DEDUP_REMOVED lines=25> */
[----:B------:R-:W-:Y:S01]  /*a770*/  FADD.FTZ R241, R245, R244 ;  /* 0x000000f4f5f17221 */ /* 0x000fe20000010000 */
[----:B------:R-:W-:-:S06]  /*a780*/  FADD.FTZ R239, R248, R239 ;  /* 0x000000eff8ef7221 */ /* 0x000fcc0000010000 */
[C---:B------:R-:W-:Y:S08]  /*a790*/  HMMA.16816.F32.BF16 R156, R4.reuse, R94, R128 ;  /* 0x0000005e049c723c */ /* 0x040ff00000041880 */
[C---:B----4-:R-:W-:Y:S08]  /*a7a0*/  HMMA.16816.F32.BF16 R92, R4.reuse, R96, R72 ;  /* 0x00000060045c723c */ /* 0x050ff00000041848 */
[C---:B--2---:R-:W-:Y:S08]  /*a7b0*/  HMMA.16816.F32.BF16 R128, R4.reuse, R166, R68 ;  /* 0x000000a60480723c */ /* 0x044ff00000041844 */
        /* <DEDUP_REMOVED lines=34> */
.L_x_85:
[----:B------:R-:W-:-:S09]  /*a9e0*/  UISETP.GE.AND UP0, UPT, UR6, URZ, UPT ;  /* 0x000000ff0600728c */ /* 0x000fd2000bf06270 */
[----:B------:R-:W-:Y:S05]  /*a9f0*/  BRA.U !UP0, `(.L_x_87) ;  /* 0x0000003908e07547 */ /* 0x000fea000b800000 */
[----:B------:R-:W-:Y:S01]  /*aa00*/  SHF.R.U32.HI R5, RZ, 0x1, R214 ;  /* 0x00000001ff057819 */ /* 0x000fe200000116d6 */
[----:B------:R-:W1:Y:S01]  /*aa10*/  LDC.64 R222, c[0x0][0x3c0] ;  /* 0x0000f000ffde7b82 */ /* 0x000e620000000a00 */
[----:B------:R-:W2:Y:S01]  /*aa20*/  S2R R214, SR_TID.X ;  /* 0x0000000000d67919 */ /* 0x000ea20000002100 */
[----:B------:R-:W3:Y:S01]  /*aa30*/  LDCU UR4, c[0x0][0x440] ;  /* 0x00008800ff0477ac */ /* 0x000ee20008000800 */
[----:B------:R-:W-:Y:S01]  /*aa40*/  LOP3.LUT R5, R0, 0x8, R5, 0x78, !PT ;  /* 0x0000000800057812 */ /* 0x000fe200078e7805 */
[----:B------:R-:W-:Y:S02]  /*aa50*/  IMAD.MOV.U32 R212, RZ, RZ, 0x20 ;  /* 0x00000020ffd47424 */ /* 0x000fe400078e00ff */
[----:B------:R-:W-:Y:S01]  /*aa60*/  IMAD.MOV.U32 R208, RZ, RZ, 0x20 ;  /* 0x00000020ffd07424 */ /* 0x000fe200078e00ff */
[----:B------:R-:W-:Y:S01]  /*aa70*/  LOP3.LUT R213, R5, 0x200, R2, 0xf8, !PT ;  /* 0x0000020005d57812 */ /* 0x000fe200078ef802 */
[----:B------:R-:W4:Y:S01]  /*aa80*/  S2UR UR7, SR_CgaCtaId ;  /* 0x00000000000779c3 */ /* 0x000f220000008800 */
[----:B------:R-:W-:Y:S01]  /*aa90*/  SEL R212, R212, 0xffffffe0, !P2 ;  /* 0xffffffe0d4d47807 */ /* 0x000fe20005000000 */
[----:B------:R-:W-:Y:S01]  /*aaa0*/  IMAD.MOV.U32 R0, RZ, RZ, R3 ;  /* 0x000000ffff007224 */ /* 0x000fe200078e0003 */
[----:B------:R-:W-:Y:S01]  /*aab0*/  LEA R213, R213, UR5, 0x1 ;  /* 0x00000005d5d57c11 */ /* 0x000fe2000f8e08ff */
[----:B------:R-:W-:Y:S01]  /*aac0*/  IMAD.MOV.U32 R165, RZ, RZ, R164 ;  /* 0x000000ffffa57224 */ /* 0x000fe200078e00a4 */
[----:B------:R-:W-:Y:S01]  /*aad0*/  UMOV UR8, 0x400 ;  /* 0x0000040000087882 */ /* 0x000fe20000000000 */
[----:B------:R-:W-:Y:S01]  /*aae0*/  IMAD.MOV.U32 R211, RZ, RZ, 0x40 ;  /* 0x00000040ffd37424 */ /* 0x000fe200078e00ff */
[C---:B------:R-:W-:Y:S01]  /*aaf0*/  IADD3 R233, PT, PT, R213.reuse, 0x10000, RZ ;  /* 0x00010000d5e97810 */ /* 0x040fe20007ffe0ff */
[----:B------:R-:W-:Y:S01]  /*ab00*/  IMAD.IADD R212, R212, 0x1, R213 ;  /* 0x00000001d4d47824 */ /* 0x000fe200078e02d5 */
[----:B------:R-:W1:Y:S01]  /*ab10*/  LDCU UR9, c[0x0][0x440] ;  /* 0x00008800ff0977ac */ /* 0x000e620008000800 */
[----:B------:R-:W-:Y:S01]  /*ab20*/  VIADD R232, R213, 0x10040 ;  /* 0x00010040d5e87836 */ /* 0x000fe20000000000 */
[----:B---3--:R-:W-:Y:S01]  /*ab30*/  ISETP.GE.AND P1, PT, R215, UR4, PT ;  /* 0x00000004d7007c0c */ /* 0x008fe2000bf26270 */
[----:B------:R-:W3:Y:S01]  /*ab40*/  LDCU UR4, c[0x0][0x45c] ;  /* 0x00008b80ff0477ac */ /* 0x000ee20008000800 */
[----:B-1----:R-:W-:-:S02]  /*ab50*/  SHF.L.U64.HI R225, R222, 0x4, R223 ;  /* 0x00000004dee17819 */ /* 0x002fc400000102df */
[----:B------:R-:W-:Y:S01]  /*ab60*/  SHF.L.U32 R224, R222, 0x4, RZ ;  /* 0x00000004dee07819 */ /* 0x000fe200000006ff */
[----:B----4-:R-:W-:Y:S01]  /*ab70*/  ULEA UR7, UR7, UR8, 0x18 ;  /* 0x0000000807077291 */ /* 0x010fe2000f8ec0ff */
[C---:B--2---:R-:W-:Y:S01]  /*ab80*/  IMAD.SHL.U32 R210, R214.reuse, 0x40, RZ ;  /* 0x00000040d6d27824 */ /* 0x044fe200078e00ff */
[C---:B------:R-:W-:Y:S01]  /*ab90*/  LOP3.LUT P0, RZ, R214.reuse, 0x2, RZ, 0xc0, !PT ;  /* 0x00000002d6ff7812 */ /* 0x040fe2000780c0ff */
[----:B------:R-:W-:-:S03]  /*aba0*/  IMAD.SHL.U32 R231, R214, 0x20, RZ ;  /* 0x00000020d6e77824 */ /* 0x000fc600078e00ff */
[----:B------:R-:W-:Y:S02]  /*abb0*/  SEL R208, R208, 0xffffffe0, !P0 ;  /* 0xffffffe0d0d07807 */ /* 0x000fe40004000000 */
[----:B------:R-:W-:Y:S01]  /*abc0*/  LOP3.LUT R209, R210, 0x400, RZ, 0xc0, !PT ;  /* 0x00000400d2d17812 */ /* 0x000fe200078ec0ff */
[----:B---3--:R-:W-:Y:S06]  /*abd0*/  BRA `(.L_x_88) ;  /* 0x0000000400a87947 */ /* 0x008fec0003800000 */
.L_x_90:
[----:B------:R-:W1:Y:S01]  /*abe0*/  LDC.64 R2, c[0x0][0x3b8] ;  /* 0x0000ee00ff027b82 */ /* 0x000e620000000a00 */
[----:B------:R-:W-:Y:S01]  /*abf0*/  UIADD3 UR8, UPT, UPT, UR6, -0x1, URZ ;  /* 0xffffffff06087890 */ /* 0x000fe2000fffe0ff */
[----:B------:R-:W-:Y:S05]  /*ac00*/  LOP3.LUT R175, R237, 0x1f8, RZ, 0xc0, !PT ;  /* 0x000001f8edaf7812 */ /* 0x000fea00078ec0ff */
[C---:B-1----:R-:W-:Y:S01]  /*ac10*/  IMAD.WIDE.U32 R168, R2.reuse, UR8, RZ ;  /* 0x0000000802a87c25 */ /* 0x042fe2000f8e00ff */
[C---:B------:R-:W-:Y:S03]  /*ac20*/  SHF.L.U64.HI R166, R2.reuse, 0x4, R3 ;  /* 0x0000000402a67819 */ /* 0x040fe60000010203 */
[----:B------:R-:W-:Y:S01]  /*ac30*/  IMAD.SHL.U32 R171, R2, 0x10, RZ ;  /* 0x0000001002ab7824 */ /* 0x000fe200078e00ff */
[C---:B------:R-:W-:Y:S01]  /*ac40*/  LEA R172, P6, R168.reuse, R229, 0x7 ;  /* 0x000000e5a8ac7211 */ /* 0x040fe200078c38ff */
[----:B------:R-:W-:Y:S03]  /*ac50*/  IMAD R173, R3, UR8, R169 ;  /* 0x0000000803ad7c24 */ /* 0x000fe6000f8e02a9 */
[C---:B------:R-:W-:Y:S04]  /*ac60*/  LEA R170, P5, R168.reuse, R171, 0x6 ;  /* 0x000000aba8aa7211 */ /* 0x040fe800078a30ff */
[C-C-:B------:R-:W-:Y:S02]  /*ac70*/  LEA.HI.X R169, R168.reuse, R166, R173.reuse, 0x6, P5 ;  /* 0x000000a6a8a97211 */ /* 0x140fe400028f34ad */
[-C--:B------:R-:W-:Y:S02]  /*ac80*/  LEA.HI.X R173, R168, R228.reuse, R173, 0x7, P6 ;  /* 0x000000e4a8ad7211 */ /* 0x080fe400030f3cad */
[----:B------:R-:W-:Y:S02]  /*ac90*/  LOP3.LUT R168, R175, 0x38, R214, 0x78, !PT ;  /* 0x00000038afa87812 */ /* 0x000fe400078e78d6 */
[----:B------:R-:W-:Y:S02]  /*aca0*/  LEA R174, P6, R170, R229, 0x1 ;  /* 0x000000e5aaae7211 */ /* 0x000fe400078c08ff */
[----:B------:R-:W-:Y:S02]  /*acb0*/  LOP3.LUT R168, R168, 0x1e00, R237, 0xf8, !PT ;  /* 0x00001e00a8a87812 */ /* 0x000fe400078ef8ed */
[----:B------:R-:W-:Y:S02]  /*acc0*/  LEA.HI.X R175, R170, R228, R169, 0x1, P6 ;  /* 0x000000e4aaaf7211 */ /* 0x000fe400030f0ca9 */
[----:B------:R-:W-:Y:S02]  /*acd0*/  LEA R230, R168, UR5, 0x1 ;  /* 0x00000005a8e67c11 */ /* 0x000fe4000f8e08ff */
[CC--:B------:R-:W-:Y:S03]  /*ace0*/  LEA R164, P5, R2.reuse, R170.reuse, 0x5 ;  /* 0x000000aa02a47211 */ /* 0x0c0fe600078a28ff */
[----:B------:R-:W-:Y:S01]  /*acf0*/  @!PT LDS RZ, [RZ] ;  /* 0x00000000fffff984 */ /* 0x000fe20000000800 */
[----:B------:R-:W-:Y:S01]  /*ad00*/  @!PT LDS RZ, [RZ] ;  /* 0x00000000fffff984 */ /* 0x000fe20000000800 */
[----:B------:R-:W-:Y:S01]  /*ad10*/  @!PT LDS RZ, [RZ] ;  /* 0x00000000fffff984 */ /* 0x000fe20000000800 */
[----:B------:R1:W-:Y:S01]  /*ad20*/  @!P1 LDGSTS.E.BYPASS.LTC128B.128 [R230+0x8000], desc[UR22][R172.64] ;  /* 0x08000000ace69fae */ /* 0x0003e2000b981a16 */
[----:B------:R-:W-:Y:S02]  /*ad30*/  LEA.HI.X R3, R2, R169, R3, 0x5, P5 ;  /* 0x000000a902037211 */ /* 0x000fe400028f2c03 */
[----:B------:R-:W-:Y:S01]  /*ad40*/  IADD3 R2, P5, PT, R171, R170, RZ ;  /* 0x000000aaab027210 */ /* 0x000fe20007fbe0ff */
[----:B------:R1:W-:Y:S03]  /*ad50*/  @P1 STS.128 [R230+0x8000], RZ ;  /* 0x008000ffe6001388 */ /* 0x0003e60000000c00 */
[-C--:B------:R-:W-:Y:S01]  /*ad60*/  LEA R176, P6, R2, R229.reuse, 0x1 ;  /* 0x000000e502b07211 */ /* 0x080fe200078c08ff */
[----:B------:R-:W-:Y:S01]  /*ad70*/  @!PT LDS RZ, [RZ] ;  /* 0x00000000fffff984 */ /* 0x000fe20000000800 */
[----:B------:R-:W-:Y:S01]  /*ad80*/  @!PT LDS RZ, [RZ] ;  /* 0x00000000fffff984 */ /* 0x000fe20000000800 */
[----:B------:R-:W-:Y:S01]  /*ad90*/  @!PT LDS RZ, [RZ] ;  /* 0x00000000fffff984 */ /* 0x000fe20000000800 */
[----:B------:R1:W-:Y:S01]  /*ada0*/  @!P4 LDGSTS.E.BYPASS.LTC128B.128 [R230+0xa000], desc[UR22][R172.64+0x80] ;  /* 0x0a000080ace6cfae */ /* 0x0003e2000b981a16 */
[----:B------:R-:W-:Y:S01]  /*adb0*/  IMAD.X R171, R166, 0x1, R169, P5 ;  /* 0x00000001a6ab7824 */ /* 0x000fe200028e06a9 */
[----:B------:R-:W-:Y:S02]  /*adc0*/  LEA R170, P5, R164, R229, 0x1 ;  /* 0x000000e5a4aa7211 */ /* 0x000fe400078a08ff */
[----:B------:R1:W-:Y:S02]  /*add0*/  @P4 STS.128 [R230+0xa000], RZ ;  /* 0x00a000ffe6004388 */ /* 0x0003e40000000c00 */
[-C--:B------:R-:W-:Y:S02]  /*ade0*/  LEA.HI.X R177, R2, R228.reuse, R171, 0x1, P6 ;  /* 0x000000e402b17211 */ /* 0x080fe400030f0cab */
[----:B------:R-:W-:Y:S01]  /*adf0*/  @!PT LDS RZ, [RZ] ;  /* 0x00000000fffff984 */ /* 0x000fe20000000800 */
[----:B------:R-:W-:Y:S01]  /*ae00*/  @!PT LDS RZ, [RZ] ;  /* 0x00000000fffff984 */ /* 0x000fe20000000800 */
[----:B------:R-:W-:Y:S01]  /*ae10*/  @!PT LDS RZ, [RZ] ;  /* 0x00000000fffff984 */ /* 0x000fe20000000800 */
[----:B------:R1:W-:Y:S01]  /*ae20*/  @!P3 LDGSTS.E.BYPASS.LTC128B.128 [R230+0xc000], desc[UR22][R172.64+0x100] ;  /* 0x0c000100ace6bfae */ /* 0x0003e2000b981a16 */
[----:B------:R-:W-:Y:S03]  /*ae30*/  LEA.HI.X R171, R164, R228, R3, 0x1, P5 ;  /* 0x000000e4a4ab7211 */ /* 0x000fe600028f0c03 */
        /* <DEDUP_REMOVED lines=66> */
[----:B------:R-:W0:Y:S01]  /*b260*/  LDGDEPBAR ;  /* 0x00000000000079af */ /* 0x000e220000000000 */
[----:B------:R-:W-:Y:S05]  /*b270*/  BRA `(.L_x_89) ;  /* 0x00000014008c7947 */ /* 0x000fea0003800000 */
.L_x_88:
[----:B------:R-:W-:Y:S04]  /*b280*/  DEPBAR.LE SB0, 0x0 ;  /* 0x000080000000791a */ /* 0x000fe80000000000 */
[----:B------:R-:W-:Y:S01]  /*b290*/  BAR.SYNC.DEFER_BLOCKING 0x0 ;  /* 0x0000000000007b1d */ /* 0x000fe20000010000 */
[----:B------:R-:W-:Y:S01]  /*b2a0*/  IMAD.SHL.U32 R237, R214, 0x8, RZ ;  /* 0x00000008d6ed7824 */ /* 0x000fe200078e00ff */
[----:B------:R-:W-:Y:S01]  /*b2b0*/  LOP3.LUT R217, R231, 0x7c00, RZ, 0xc0, !PT ;  /* 0x00007c00e7d97812 */ /* 0x000fe200078ec0ff */
[----:B------:R-:W-:Y:S01]  /*b2c0*/  IMAD.WIDE.U32 R202, R222, UR6, RZ ;  /* 0x00000006deca7c25 */ /* 0x000fe2000f8e00ff */
[----:B------:R-:W-:Y:S01]  /*b2d0*/  SHF.R.U32.HI R216, RZ, 0x1, R214 ;  /* 0x00000001ffd87819 */ /* 0x000fe200000116d6 */
[----:B------:R-:W-:Y:S01]  /*b2e0*/  UISETP.NE.AND UP0, UPT, UR6, URZ, UPT ;  /* 0x000000ff0600728c */ /* 0x000fe2000bf05270 */
[----:B------:R-:W-:Y:S01]  /*b2f0*/  LOP3.LUT R215, R237, 0x38, RZ, 0xc0, !PT ;  /* 0x00000038edd77812 */ /* 0x000fe200078ec0ff */
[----:B------:R-:W-:Y:S01]  /*b300*/  IMAD R203, R223, UR6, R203 ;  /* 0x00000006dfcb7c24 */ /* 0x000fe2000f8e02cb */
[C---:B------:R-:W-:Y:S02]  /*b310*/  LEA R242, P2, R202.reuse, R227, 0x7 ;  /* 0x000000e3caf27211 */ /* 0x040fe400078438ff */
[C---:B------:R-:W-:Y:S02]  /*b320*/  LOP3.LUT R236, R215.reuse, 0x40, RZ, 0xfc, !PT ;  /* 0x00000040d7ec7812 */ /* 0x040fe400078efcff */
[--C-:B------:R-:W-:Y:S02]  /*b330*/  LEA.HI.X R243, R202, R226, R203.reuse, 0x7, P2 ;  /* 0x000000e2caf37211 */ /* 0x100fe400010f3ccb */
[----:B------:R-:W-:Y:S02]  /*b340*/  ISETP.GE.AND P4, PT, R236, UR9, PT ;  /* 0x00000009ec007c0c */ /* 0x000fe4000bf86270 */
[C---:B------:R-:W-:Y:S02]  /*b350*/  LOP3.LUT R235, R215.reuse, 0x80, RZ, 0xfc, !PT ;  /* 0x00000080d7eb7812 */ /* 0x040fe400078efcff */
[----:B------:R-:W-:Y:S02]  /*b360*/  LOP3.LUT R234, R215, 0xc0, RZ, 0xfc, !PT ;  /* 0x000000c0d7ea7812 */ /* 0x000fe400078efcff */
[----:B------:R-:W-:Y:S02]  /*b370*/  ISETP.GE.AND P3, PT, R235, UR9, PT ;  /* 0x00000009eb007c0c */ /* 0x000fe4000bf66270 */
[----:B------:R-:W-:Y:S01]  /*b380*/  ISETP.GE.AND P2, PT, R234, UR9, PT ;  /* 0x00000009ea007c0c */ /* 0x000fe2000bf46270 */
[----:B------:R-:W-:Y:S01]  /*b390*/  @!PT LDS RZ, [RZ] ;  /* 0x00000000fffff984 */ /* 0x000fe20000000800 */
[----:B------:R-:W-:Y:S01]  /*b3a0*/  @!PT LDS RZ, [RZ] ;  /* 0x00000000fffff984 */ /* 0x000fe20000000800 */
[----:B------:R-:W-:Y:S01]  /*b3b0*/  @!PT LDS RZ, [RZ] ;  /* 0x00000000fffff984 */ /* 0x000fe20000000800 */
[----:B------:R-:W-:Y:S01]  /*b3c0*/  @!P1 LDGSTS.E.BYPASS.LTC128B.128 [R230+0x10000], desc[UR22][R242.64] ;  /* 0x10000000f2e69fae */ /* 0x000fe2000b981a16 */
[CC--:B------:R-:W-:Y:S01]  /*b3d0*/  LEA R205, P0, R202.reuse, R224.reuse, 0x6 ;  /* 0x000000e0cacd7211 */ /* 0x0c0fe200078030ff */
[----:B------:R-:W-:Y:S01]  /*b3e0*/  UMOV UR5, UR7 ;  /* 0x0000000700057c82 */ /* 0x000fe20008000000 */
[C-C-:B------:R-:W-:Y:S01]  /*b3f0*/  LOP3.LUT R169, R215.reuse, 0x1c0, R210.reuse, 0xf8, !PT ;  /* 0x000001c0d7a97812 */ /* 0x140fe200078ef8d2 */
[----:B------:R-:W-:Y:S01]  /*b400*/  @P1 STS.128 [R230+0x10000], RZ ;  /* 0x010000ffe6001388 */ /* 0x000fe20000000c00 */
[----:B------:R-:W-:Y:S02]  /*b410*/  ISETP.GE.AND P1, PT, R215, UR9, PT ;  /* 0x00000009d7007c0c */ /* 0x000fe4000bf26270 */
[----:B------:R-:W-:Y:S01]  /*b420*/  LEA.HI.X R203, R202, R225, R203, 0x6, P0 ;  /* 0x000000e1cacb7211 */ /* 0x000fe200000f34cb */
[----:B------:R-:W-:Y:S01]  /*b430*/  @!PT LDS RZ, [RZ] ;  /* 0x00000000fffff984 */ /* 0x000fe20000000800 */
[----:B------:R-:W-:Y:S01]  /*b440*/  @!PT LDS RZ, [RZ] ;  /* 0x00000000fffff984 */ /* 0x000fe20000000800 */
[----:B------:R-:W-:Y:S01]  /*b450*/  @!PT LDS RZ, [RZ] ;  /* 0x00000000fffff984 */ /* 0x000fe20000000800 */
[----:B------:R-:W-:Y:S01]  /*b460*/  @!P4 LDGSTS.E.BYPASS.LTC128B.128 [R230+0x12000], desc[UR22][R242.64+0x80] ;  /* 0x12000080f2e6cfae */ /* 0x000fe2000b981a16 */
[C---:B------:R-:W-:Y:S02]  /*b470*/  LEA R206, P6, R205.reuse, R227, 0x1 ;  /* 0x000000e3cdce7211 */ /* 0x040fe400078c08ff */
[C---:B------:R-:W-:Y:S01]  /*b480*/  IADD3 R164, P5, PT, R205.reuse, R224, RZ ;  /* 0x000000e0cda47210 */ /* 0x040fe20007fbe0ff */
[----:B------:R-:W-:Y:S01]  /*b490*/  @P4 STS.128 [R230+0x12000], RZ ;  /* 0x012000ffe6004388 */ /* 0x000fe20000000c00 */
[-C--:B------:R-:W-:Y:S02]  /*b4a0*/  LEA.HI.X R207, R205, R226.reuse, R203, 0x1, P6 ;  /* 0x000000e2cdcf7211 */ /* 0x080fe400030f0ccb */
[----:B------:R-:W-:Y:S01]  /*b4b0*/  LEA R202, P0, R222, R205, 0x5 ;  /* 0x000000cddeca7211 */ /* 0x000fe200078028ff */
[----:B------:R-:W-:Y:S01]  /*b4c0*/  @!PT LDS RZ, [RZ] ;  /* 0x00000000fffff984 */ /* 0x000fe20000000800 */
[----:B------:R-:W-:Y:S01]  /*b4d0*/  @!PT LDS RZ, [RZ] ;  /* 0x00000000fffff984 */ /* 0x000fe20000000800 */
[----:B------:R-:W-:Y:S01]  /*b4e0*/  @!PT LDS RZ, [RZ] ;  /* 0x00000000fffff984 */ /* 0x000fe20000000800 */
[----:B------:R-:W-:Y:S01]  /*b4f0*/  @!P3 LDGSTS.E.BYPASS.LTC128B.128 [R230+0x14000], desc[UR22][R242.64+0x100] ;  /* 0x14000100f2e6bfae */ /* 0x000fe2000b981a16 */
[----:B------:R-:W-:Y:S01]  /*b500*/  IMAD.X R167, R203, 0x1, R225, P5 ;  /* 0x00000001cba77824 */ /* 0x000fe200028e06e1 */
[----:B------:R-:W-:Y:S02]  /*b510*/  LEA R204, P5, R164, R227, 0x1 ;  /* 0x000000e3a4cc7211 */ /* 0x000fe400078a08ff */
[----:B------:R-:W-:Y:S01]  /*b520*/  @P3 STS.128 [R230+0x14000], RZ ;  /* 0x014000ffe6003388 */ /* 0x000fe20000000c00 */
[----:B------:R-:W-:Y:S02]  /*b530*/  LEA.HI.X R201, R222, R203, R223, 0x5, P0 ;  /* 0x000000cbdec97211 */ /* 0x000fe400000f2cdf */
[-C--:B------:R-:W-:Y:S01]  /*b540*/  LEA.HI.X R205, R164, R226.reuse, R167, 0x1, P5 ;  /* 0x000000e2a4cd7211 */ /* 0x080fe200028f0ca7 */
[----:B------:R-:W-:Y:S01]  /*b550*/  @!PT LDS RZ, [RZ] ;  /* 0x00000000fffff984 */ /* 0x000fe20000000800 */
[----:B------:R-:W-:Y:S01]  /*b560*/  @!PT LDS RZ, [RZ] ;  /* 0x00000000fffff984 */ /* 0x000fe20000000800 */
[----:B------:R-:W-:Y:S01]  /*b570*/  @!PT LDS RZ, [RZ] ;  /* 0x00000000fffff984 */ /* 0x000fe20000000800 */
[----:B------:R-:W-:Y:S01]  /*b580*/  @!P2 LDGSTS.E.BYPASS.LTC128B.128 [R230+0x16000], desc[UR22][R242.64+0x180] ;  /* 0x16000180f2e6afae */ /* 0x000fe2000b981a16 */
[C---:B------:R-:W-:Y:S02]  /*b590*/  LEA R200, P0, R202.reuse, R227, 0x1 ;  /* 0x000000e3cac87211 */ /* 0x040fe400078008ff */
[----:B------:R-:W-:Y:S01]  /*b5a0*/  LOP3.LUT R3, R217, 0x200, R210, 0xf8, !PT ;  /* 0x00000200d9037812 */ /* 0x000fe200078ef8d2 */
[----:B------:R-:W-:Y:S01]  /*b5b0*/  @P2 STS.128 [R230+0x16000], RZ ;  /* 0x016000ffe6002388 */ /* 0x000fe20000000c00 */
[----:B------:R-:W-:Y:S02]  /*b5c0*/  LEA.HI.X R201, R202, R226, R201, 0x1, P0 ;  /* 0x000000e2cac97211 */ /* 0x000fe400000f0cc9 */
[----:B------:R-:W-:Y:S01]  /*b5d0*/  LOP3.LUT R2, R216, 0x8, RZ, 0xc0, !PT ;  /* 0x00000008d8027812 */ /* 0x000fe200078ec0ff */
[----:B------:R-:W-:Y:S01]  /*b5e0*/  @!PT LDS RZ, [RZ] ;  /* 0x00000000fffff984 */ /* 0x000fe20000000800 */
[----:B------:R-:W-:Y:S01]  /*b5f0*/  @!PT LDS RZ, [RZ] ;  /* 0x00000000fffff984 */ /* 0x000fe20000000800 */
[----:B------:R-:W-:Y:S01]  /*b600*/  @!PT LDS RZ, [RZ] ;  /* 0x00000000fffff984 */ /* 0x000fe20000000800 */
[----:B------:R-:W-:Y:S01]  /*b610*/  @!P1 LDGSTS.E.BYPASS.LTC128B.128 [R230+0x10800], desc[UR22][R206.64] ;  /* 0x10800000cee69fae */ /* 0x000fe2000b981a16 */
[----:B------:R-:W-:Y:S02]  /*b620*/  LOP3.LUT R220, R169, 0x8, R214, 0x78, !PT ;  /* 0x00000008a9dc7812 */ /* 0x000fe400078e78d6 */
[----:B------:R-:W-:Y:S01]  /*b630*/  LOP3.LUT R2, R3, R169, R2, 0xf6, !PT ;  /* 0x000000a903027212 */ /* 0x000fe200078ef602 */
[----:B------:R-:W-:Y:S01]  /*b640*/  @P1 STS.128 [R230+0x10800], RZ ;  /* 0x010800ffe6001388 */ /* 0x000fe20000000c00 */
[----:B------:R-:W-:Y:S01]  /*b650*/  LOP3.LUT P0, RZ, R214, 0x4, RZ, 0xc0, !PT ;  /* 0x00000004d6ff7812 */ /* 0x000fe2000780c0ff */
[----:B------:R-:W-:Y:S01]  /*b660*/  IMAD R220, R220, 0x2, R209 ;  /* 0x00000002dcdc7824 */ /* 0x000fe200078e02d1 */
[----:B------:R-:W-:Y:S01]  /*b670*/  LEA R221, R2, UR5, 0x1 ;  /* 0x0000000502dd7c11 */ /* 0x000fe2000f8e08ff */
[----:B------:R-:W-:Y:S01]  /*b680*/  @!PT LDS RZ, [RZ] ;  /* 0x00000000fffff984 */ /* 0x000fe20000000800 */
[----:B------:R-:W-:Y:S01]  /*b690*/  @!PT LDS RZ, [RZ] ;  /* 0x00000000fffff984 */ /* 0x000fe20000000800 */
[----:B------:R-:W-:Y:S01]  /*b6a0*/  @!PT LDS RZ, [RZ] ;  /* 0x00000000fffff984 */ /* 0x000fe20000000800 */
[----:B------:R-:W-:Y:S01]  /*b6b0*/  @!P4 LDGSTS.E.BYPASS.LTC128B.128 [R230+0x12800], desc[UR22][R206.64+0x80] ;  /* 0x12800080cee6cfae */ /* 0x000fe2000b981a16 */
[----:B------:R-:W-:Y:S01]  /*b6c0*/  SEL R2, R211, 0xffffffc0, !P0 ;  /* 0xffffffc0d3027807 */ /* 0x000fe20004000000 */
[----:B------:R-:W-:Y:S02]  /*b6d0*/  VIADD R3, R220, UR5 ;  /* 0x00000005dc037c36 */ /* 0x000fe40008000000 */
[----:B------:R-:W-:Y:S01]  /*b6e0*/  @P4 STS.128 [R230+0x12800], RZ ;  /* 0x012800ffe6004388 */ /* 0x000fe20000000c00 */
[--C-:B------:R-:W-:Y:S02]  /*b6f0*/  IMAD.IADD R218, R208, 0x1, R221.reuse ;  /* 0x00000001d0da7824 */ /* 0x100fe400078e02dd */
[C---:B------:R-:W-:Y:S01]  /*b700*/  IMAD.IADD R166, R3.reuse, 0x1, R208 ;  /* 0x0000000103a67824 */ /* 0x040fe200078e02d0 */
        /* <DEDUP_REMOVED lines=55> */
[----:B------:R-:W2:Y:S04]  /*ba80*/  LDSM.16.M88.4 R172, [R220+UR5+0x8000] ;  /* 0x00800005dcac783b */ /* 0x000ea80008000200 */
[----:B------:R-:W3:Y:S04]  /*ba90*/  LDSM.16.M88.4 R176, [R220+UR5+0x8800] ;  /* 0x00880005dcb0783b */ /* 0x000ee80008000200 */
[----:B------:R-:W4:Y:S04]  /*baa0*/  LDSM.16.M88.4 R180, [R220+UR5+0x9000] ;  /* 0x00900005dcb4783b */ /* 0x000f280008000200 */
[----:B------:R-:W0:Y:S04]  /*bab0*/  LDGDEPBAR ;  /* 0x00000000000079af */ /* 0x000e280000000000 */
[----:B------:R-:W5:Y:S04]  /*bac0*/  LDSM.16.M88.4 R184, [R220+UR5+0x9800] ;  /* 0x00980005dcb8783b */ /* 0x000f680008000200 */
[----:B------:R-:W-:Y:S04]  /*bad0*/  LDSM.16.M88.4 R188, [R218] ;  /* 0x00000000dabc783b */ /* 0x000fe80000000200 */
[----:B------:R-:W5:Y:S04]  /*bae0*/  LDSM.16.M88.4 R192, [R166+0x8000] ;  /* 0x00800000a6c0783b */ /* 0x000f680000000200 */
[----:B------:R-:W5:Y:S04]  /*baf0*/  LDSM.16.M88.4 R196, [R166+0x8800] ;  /* 0x00880000a6c4783b */ /* 0x000f680000000200 */
[----:B-1----:R-:W-:Y:S04]  /*bb00*/  LDSM.16.M88.4 R200, [R2+0x8000] ;  /* 0x0080000002c8783b */ /* 0x002fe80000000200 */
[----:B------:R-:W-:Y:S01]  /*bb10*/  LDSM.16.M88.4 R204, [R220+UR5+0xa000] ;  /* 0x00a00005dccc783b */ /* 0x000fe20008000200 */
[C---:B--2---:R-:W-:Y:S08]  /*bb20*/  HMMA.16816.F32.BF16 R4, R168.reuse, R172, RZ ;  /* 0x000000aca804723c */ /* 0x044ff000000418ff */
[C---:B------:R-:W-:Y:S01]  /*bb30*/  HMMA.16816.F32.BF16 R8, R168.reuse, R174, RZ ;  /* 0x000000aea808723c */ /* 0x040fe200000418ff */
[----:B------:R-:W1:Y:S07]  /*bb40*/  LDSM.16.M88.4 R172, [R166+0x9000] ;  /* 0x00900000a6ac783b */ /* 0x000e6e0000000200 */
[C---:B---3--:R-:W-:Y:S08]  /*bb50*/  HMMA.16816.F32.BF16 R12, R168.reuse, R176, RZ ;  /* 0x000000b0a80c723c */ /* 0x048ff000000418ff */
[C---:B------:R-:W-:Y:S01]  /*bb60*/  HMMA.16816.F32.BF16 R16, R168.reuse, R178, RZ ;  /* 0x000000b2a810723c */ /* 0x040fe200000418ff */
[----:B------:R-:W-:Y:S07]  /*bb70*/  LDSM.16.M88.4 R176, [R219] ;  /* 0x00000000dbb0783b */ /* 0x000fee0000000200 */
[C---:B----4-:R-:W-:Y:S08]  /*bb80*/  HMMA.16816.F32.BF16 R20, R168.reuse, R180, RZ ;  /* 0x000000b4a814723c */ /* 0x050ff000000418ff */
[C---:B------:R-:W-:Y:S01]  /*bb90*/  HMMA.16816.F32.BF16 R24, R168.reuse, R182, RZ ;  /* 0x000000b6a818723c */ /* 0x040fe200000418ff */
[----:B------:R-:W-:Y:S07]  /*bba0*/  LDSM.16.M88.4 R180, [R3+0x8000] ;  /* 0x0080000003b4783b */ /* 0x000fee0000000200 */
[C---:B-----5:R-:W-:Y:S08]  /*bbb0*/  HMMA.16816.F32.BF16 R28, R168.reuse, R184, RZ ;  /* 0x000000b8a81c723c */ /* 0x060ff000000418ff */
[----:B------:R-:W-:Y:S01]  /*bbc0*/  HMMA.16816.F32.BF16 R32, R168, R186, RZ ;  /* 0x000000baa820723c */ /* 0x000fe200000418ff */
[----:B------:R-:W2:Y:S04]  /*bbd0*/  LDSM.16.M88.4 R168, [R166+0x9800] ;  /* 0x00980000a6a8783b */ /* 0x000ea80000000200 */
[----:B------:R-:W3:Y:S03]  /*bbe0*/  LDSM.16.M88.4 R184, [R3+0x8800] ;  /* 0x0088000003b8783b */ /* 0x000ee60000000200 */
[C---:B------:R-:W-:Y:S08]  /*bbf0*/  HMMA.16816.F32.BF16 R4, R188.reuse, R192, R4 ;  /* 0x000000c0bc04723c */ /* 0x040ff00000041804 */
[C---:B------:R-:W-:Y:S01]  /*bc00*/  HMMA.16816.F32.BF16 R8, R188.reuse, R194, R8 ;  /* 0x000000c2bc08723c */ /* 0x040fe20000041808 */
[----:B------:R-:W4:Y:S07]  /*bc10*/  LDSM.16.M88.4 R192, [R3+0x9000] ;  /* 0x0090000003c0783b */ /* 0x000f2e0000000200 */
[C---:B------:R-:W-:Y:S08]  /*bc20*/  HMMA.16816.F32.BF16 R12, R188.reuse, R196, R12 ;  /* 0x000000c4bc0c723c */ /* 0x040ff0000004180c */
[C---:B------:R-:W-:Y:S01]  /*bc30*/  HMMA.16816.F32.BF16 R16, R188.reuse, R198, R16 ;  /* 0x000000c6bc10723c */ /* 0x040fe20000041810 */
[----:B------:R-:W-:Y:S07]  /*bc40*/  LDSM.16.M88.4 R196, [R164] ;  /* 0x00000000a4c4783b */ /* 0x000fee0000000200 */
[C---:B-1----:R-:W-:Y:S08]  /*bc50*/  HMMA.16816.F32.BF16 R20, R188.reuse, R172, R20 ;  /* 0x000000acbc14723c */ /* 0x042ff00000041814 */
[C---:B------:R-:W-:Y:S01]  /*bc60*/  HMMA.16816.F32.BF16 R24, R188.reuse, R174, R24 ;  /* 0x000000aebc18723c */ /* 0x040fe20000041818 */
[----:B------:R-:W1:Y:S07]  /*bc70*/  LDSM.16.M88.4 R172, [R3+0x9800] ;  /* 0x0098000003ac783b */ /* 0x000e6e0000000200 */
[C---:B--2---:R-:W-:Y:S08]  /*bc80*/  HMMA.16816.F32.BF16 R28, R188.reuse, R168, R28 ;  /* 0x000000a8bc1c723c */ /* 0x044ff0000004181c */
[----:B------:R-:W-:Y:S01]  /*bc90*/  HMMA.16816.F32.BF16 R32, R188, R170, R32 ;  /* 0x000000aabc20723c */ /* 0x000fe20000041820 */
[----:B------:R-:W2:Y:S04]  /*bca0*/  LDSM.16.M88.4 R168, [R2+0x8800] ;  /* 0x0088000002a8783b */ /* 0x000ea80000000200 */
[----:B------:R-:W-:Y:S03]  /*bcb0*/  LDSM.16.M88.4 R188, [R221+0x2000] ;  /* 0x00200000ddbc783b */ /* 0x000fe60000000200 */
[C---:B------:R-:W-:Y:S08]  /*bcc0*/  HMMA.16816.F32.BF16 R4, R176.reuse, R180, R4 ;  /* 0x000000b4b004723c */ /* 0x040ff00000041804 */
[C---:B------:R-:W-:Y:S01]  /*bcd0*/  HMMA.16816.F32.BF16 R8, R176.reuse, R182, R8 ;  /* 0x000000b6b008723c */ /* 0x040fe20000041808 */
[----:B------:R-:W5:Y:S07]  /*bce0*/  LDSM.16.M88.4 R180, [R2+0x9000] ;  /* 0x0090000002b4783b */ /* 0x000f6e0000000200 */
[C---:B---3--:R-:W-:Y:S08]  /*bcf0*/  HMMA.16816.F32.BF16 R12, R176.reuse, R184, R12 ;  /* 0x000000b8b00c723c */ /* 0x048ff0000004180c */
[C---:B------:R-:W-:Y:S01]  /*bd00*/  HMMA.16816.F32.BF16 R16, R176.reuse, R186, R16 ;  /* 0x000000bab010723c */ /* 0x040fe20000041810 */
[----:B------:R-:W3:Y:S07]  /*bd10*/  LDSM.16.M88.4 R184, [R2+0x9800] ;  /* 0x0098000002b8783b */ /* 0x000eee0000000200 */
[C---:B----4-:R-:W-:Y:S08]  /*bd20*/  HMMA.16816.F32.BF16 R20, R176.reuse, R192, R20 ;  /* 0x000000c0b014723c */ /* 0x050ff00000041814 */
[C---:B------:R-:W-:Y:S01]  /*bd30*/  HMMA.16816.F32.BF16 R24, R176.reuse, R194, R24 ;  /* 0x000000c2b018723c */ /* 0x040fe20000041818 */
[----:B------:R-:W-:Y:S07]  /*bd40*/  LDSM.16.M88.4 R192, [R220+UR5+0xb800] ;  /* 0x00b80005dcc0783b */ /* 0x000fee0008000200 */
[C---:B-1----:R-:W-:Y:S08]  /*bd50*/  HMMA.16816.F32.BF16 R28, R176.reuse, R172, R28 ;  /* 0x000000acb01c723c */ /* 0x042ff0000004181c */
[----:B------:R-:W-:Y:S01]  /*bd60*/  HMMA.16816.F32.BF16 R32, R176, R174, R32 ;  /* 0x000000aeb020723c */ /* 0x000fe20000041820 */
[----:B------:R-:W1:Y:S04]  /*bd70*/  LDSM.16.M88.4 R172, [R220+UR5+0xa800] ;  /* 0x00a80005dcac783b */ /* 0x000e680008000200 */
[----:B------:R-:W4:Y:S03]  /*bd80*/  LDSM.16.M88.4 R176, [R220+UR5+0xb000] ;  /* 0x00b00005dcb0783b */ /* 0x000f260008000200 */
[C---:B------:R-:W-:Y:S08]  /*bd90*/  HMMA.16816.F32.BF16 R4, R196.reuse, R200, R4 ;  /* 0x000000c8c404723c */ /* 0x040ff00000041804 */
[C---:B------:R-:W-:Y:S01]  /*bda0*/  HMMA.16816.F32.BF16 R8, R196.reuse, R202, R8 ;  /* 0x000000cac408723c */ /* 0x040fe20000041808 */
[----:B------:R-:W-:Y:S07]  /*bdb0*/  LDSM.16.M88.4 R200, [R2+0xa000] ;  /* 0x00a0000002c8783b */ /* 0x000fee0000000200 */
[C---:B--2---:R-:W-:Y:S08]  /*bdc0*/  HMMA.16816.F32.BF16 R12, R196.reuse, R168, R12 ;  /* 0x000000a8c40c723c */ /* 0x044ff0000004180c */
[C---:B------:R-:W-:Y:S01]  /*bdd0*/  HMMA.16816.F32.BF16 R16, R196.reuse, R170, R16 ;  /* 0x000000aac410723c */ /* 0x040fe20000041810 */
[----:B------:R-:W-:Y:S07]  /*bde0*/  LDSM.16.M88.4 R168, [R218+0x2000] ;  /* 0x00200000daa8783b */ /* 0x000fee0000000200 */
[C---:B-----5:R-:W-:Y:S08]  /*bdf0*/  HMMA.16816.F32.BF16 R20, R196.reuse, R180, R20 ;  /* 0x000000b4c414723c */ /* 0x060ff00000041814 */
[C---:B------:R-:W-:Y:S01]  /*be00*/  HMMA.16816.F32.BF16 R24, R196.reuse, R182, R24 ;  /* 0x000000b6c418723c */ /* 0x040fe20000041818 */
[----:B------:R-:W2:Y:S07]  /*be10*/  LDSM.16.M88.4 R180, [R166+0xa000] ;  /* 0x00a00000a6b4783b */ /* 0x000eae0000000200 */
[C---:B---3--:R-:W-:Y:S08]  /*be20*/  HMMA.16816.F32.BF16 R28, R196.reuse, R184, R28 ;  /* 0x000000b8c41c723c */ /* 0x048ff0000004181c */
[----:B------:R-:W-:Y:S01]  /*be30*/  HMMA.16816.F32.BF16 R32, R196, R186, R32 ;  /* 0x000000bac420723c */ /* 0x000fe20000041820 */
[----:B------:R-:W-:Y:S04]  /*be40*/  LDSM.16.M88.4 R184, [R166+0xb000] ;  /* 0x00b00000a6b8783b */ /* 0x000fe80000000200 */
[----:B------:R-:W-:Y:S03]  /*be50*/  LDSM.16.M88.4 R196, [R164+0x2000] ;  /* 0x00200000a4c4783b */ /* 0x000fe60000000200 */
[C---:B------:R-:W-:Y:S08]  /*be60*/  HMMA.16816.F32.BF16 R4, R188.reuse, R204, R4 ;  /* 0x000000ccbc04723c */ /* 0x040ff00000041804 */
[C---:B------:R-:W-:Y:S01]  /*be70*/  HMMA.16816.F32.BF16 R8, R188.reuse, R206, R8 ;  /* 0x000000cebc08723c */ /* 0x040fe20000041808 */
[----:B------:R-:W-:Y:S07]  /*be80*/  LDSM.16.M88.4 R204, [R2+0xa800] ;  /* 0x00a8000002cc783b */ /* 0x000fee0000000200 */
[C---:B-1----:R-:W-:Y:S08]  /*be90*/  HMMA.16816.F32.BF16 R12, R188.reuse, R172, R12 ;  /* 0x000000acbc0c723c */ /* 0x042ff0000004180c */
[C---:B------:R-:W-:Y:S01]  /*bea0*/  HMMA.16816.F32.BF16 R16, R188.reuse, R174, R16 ;  /* 0x000000aebc10723c */ /* 0x040fe20000041810 */
[----:B------:R-:W1:Y:S07]  /*beb0*/  LDSM.16.M88.4 R172, [R166+0xa800] ;  /* 0x00a80000a6ac783b */ /* 0x000e6e0000000200 */
[C---:B----4-:R-:W-:Y:S08]  /*bec0*/  HMMA.16816.F32.BF16 R20, R188.reuse, R176, R20 ;  /* 0x000000b0bc14723c */ /* 0x050ff00000041814 */
[C---:B------:R-:W-:Y:S01]  /*bed0*/  HMMA.16816.F32.BF16 R24, R188.reuse, R178, R24 ;  /* 0x000000b2bc18723c */ /* 0x040fe20000041818 */
[----:B------:R-:W3:Y:S07]  /*bee0*/  LDSM.16.M88.4 R176, [R166+0xb800] ;  /* 0x00b80000a6b0783b */ /* 0x000eee0000000200 */
[C---:B------:R-:W-:Y:S08]  /*bef0*/  HMMA.16816.F32.BF16 R28, R188.reuse, R192, R28 ;  /* 0x000000c0bc1c723c */ /* 0x040ff0000004181c */
[----:B------:R-:W-:Y:S01]  /*bf00*/  HMMA.16816.F32.BF16 R32, R188, R194, R32 ;  /* 0x000000c2bc20723c */ /* 0x000fe20000041820 */
[----:B------:R-:W-:Y:S04]  /*bf10*/  LDSM.16.M88.4 R188, [R219+0x2000] ;  /* 0x00200000dbbc783b */ /* 0x000fe80000000200 */
[----:B------:R-:W4:Y:S03]  /*bf20*/  LDSM.16.M88.4 R192, [R3+0xa000] ;  /* 0x00a0000003c0783b */ /* 0x000f260000000200 */
[C---:B--2---:R-:W-:Y:S08]  /*bf30*/  HMMA.16816.F32.BF16 R4, R168.reuse, R180, R4 ;  /* 0x000000b4a804723c */ /* 0x044ff00000041804 */
[C---:B------:R-:W-:Y:S01]  /*bf40*/  HMMA.16816.F32.BF16 R8, R168.reuse, R182, R8 ;  /* 0x000000b6a808723c */ /* 0x040fe20000041808 */
[----:B------:R-:W2:Y:S07]  /*bf50*/  LDSM.16.M88.4 R180, [R3+0xa800] ;  /* 0x00a8000003b4783b */ /* 0x000eae0000000200 */
[C---:B-1----:R-:W-:Y:S08]  /*bf60*/  HMMA.16816.F32.BF16 R12, R168.reuse, R172, R12 ;  /* 0x000000aca80c723c */ /* 0x042ff0000004180c */
[C---:B------:R-:W-:Y:S01]  /*bf70*/  HMMA.16816.F32.BF16 R16, R168.reuse, R174, R16 ;  /* 0x000000aea810723c */ /* 0x040fe20000041810 */
[----:B------:R-:W1:Y:S07]  /*bf80*/  LDSM.16.M88.4 R172, [R3+0xb000] ;  /* 0x00b0000003ac783b */ /* 0x000e6e0000000200 */
        /* <DEDUP_REMOVED lines=10> */
[C---:B--2---:R-:W-:Y:S08]  /*c030*/  HMMA.16816.F32.BF16 R12, R188.reuse, R180, R12 ;  /* 0x000000b4bc0c723c */ /* 0x044ff0000004180c */
[C---:B------:R-:W-:Y:S01]  /*c040*/  HMMA.16816.F32.BF16 R16, R188.reuse, R182, R16 ;  /* 0x000000b6bc10723c */ /* 0x040fe20000041810 */
[----:B------:R-:W-:Y:S07]  /*c050*/  LDSM.16.M88.4 R180, [R220+UR5+0xc000] ;  /* 0x00c00005dcb4783b */ /* 0x000fee0008000200 */
[C---:B-1----:R-:W-:Y:S08]  /*c060*/  HMMA.16816.F32.BF16 R20, R188.reuse, R172, R20 ;  /* 0x000000acbc14723c */ /* 0x042ff00000041814 */
        /* <DEDUP_REMOVED lines=132> */
.L_x_89:
[----:B------:R-:W2:Y:S01]  /*c8b0*/  SHFL.BFLY PT, R3, R200, 0x2, 0x1f ;  /* 0x0c401f00c8037f89 */ /* 0x000ea200000e0000 */
[----:B------:R-:W-:Y:S02]  /*c8c0*/  UISETP.NE.AND UP0, UPT, UR6, URZ, UPT ;  /* 0x000000ff0600728c */ /* 0x000fe4000bf05270 */
[----:B------:R-:W-:Y:S05]  /*c8d0*/  UIADD3 UR6, UPT, UPT, UR6, -0x1, URZ ;  /* 0xffffffff06067890 */ /* 0x000fea000fffe0ff */
[----:B------:R-:W3:Y:S08]  /*c8e0*/  SHFL.BFLY PT, R2, R167, 0x2, 0x1f ;  /* 0x0c401f00a7027f89 */ /* 0x000ef000000e0000 */
[----:B-1----:R-:W-:Y:S08]  /*c8f0*/  LDSM.16.MT88.4 R172, [R212+0x10000] ;  /* 0x01000000d4ac783b */ /* 0x002ff00000004200 */
[----:B------:R-:W-:Y:S08]  /*c900*/  LDSM.16.MT88.4 R180, [R213+0x14800] ;  /* 0x01480000d5b4783b */ /* 0x000ff00000004200 */
[----:B------:R-:W-:Y:S01]  /*c910*/  LDSM.16.MT88.4 R192, [R212+0x16800] ;  /* 0x01680000d4c0783b */ /* 0x000fe20000004200 */
[----:B--2---:R-:W-:Y:S02]  /*c920*/  FMNMX.FTZ R169, R200, R3, !PT ;  /* 0x00000003c8a97209 */ /* 0x004fe40007810000 */
[----:B---3--:R-:W-:Y:S05]  /*c930*/  FMNMX.FTZ R168, R167, R2, !PT ;  /* 0x00000002a7a87209 */ /* 0x008fea0007810000 */
[----:B------:R-:W1:Y:S08]  /*c940*/  SHFL.BFLY PT, R164, R169, 0x1, 0x1f ;  /* 0x0c201f00a9a47f89 */ /* 0x000e7000000e0000 */
[----:B------:R-:W2:Y:S01]  /*c950*/  SHFL.BFLY PT, R3, R168, 0x1, 0x1f ;  /* 0x0c201f00a8037f89 */ /* 0x000ea200000e0000 */
[----:B-1----:R-:W-:Y:S02]  /*c960*/  FMNMX.FTZ R164, R169, R164, !PT ;  /* 0x000000a4a9a47209 */ /* 0x002fe40007810000 */
[----:B--2---:R-:W-:Y:S03]  /*c970*/  FMNMX.FTZ R3, R168, R3, !PT ;  /* 0x00000003a8037209 */ /* 0x004fe60007810000 */
[C---:B------:R-:W-:Y:S02]  /*c980*/  FMUL.FTZ R204, R164.reuse, UR4 ;  /* 0x00000004a4cc7c20 */ /* 0x040fe40008410000 */
[----:B------:R-:W1:Y:S01]  /*c990*/  LDSM.16.MT88.4 R168, [R213+0x10000] ;  /* 0x01000000d5a8783b */ /* 0x000e620000004200 */
[C---:B------:R-:W-:Y:S01]  /*c9a0*/  FSETP.NEU.FTZ.AND P3, PT, R164.reuse, -INF , PT ;  /* 0xff800000a400780b */ /* 0x040fe20003f7d000 */
[----:B------:R-:W-:Y:S01]  /*c9b0*/  FADD.FTZ R166, -R164, R165 ;  /* 0x000000a5a4a67221 */ /* 0x000fe20000010100 */
[C---:B------:R-:W-:Y:S01]  /*c9c0*/  FMUL.FTZ R202, R3.reuse, UR4 ;  /* 0x0000000403ca7c20 */ /* 0x040fe20008410000 */
[C---:B------:R-:W-:Y:S01]  /*c9d0*/  FSETP.NEU.FTZ.AND P2, PT, R3.reuse, -INF , PT ;  /* 0xff8000000300780b */ /* 0x040fe20003f5d000 */
[----:B------:R-:W-:Y:S01]  /*c9e0*/  FADD.FTZ R165, -R3, R0 ;  /* 0x0000000003a57221 */ /* 0x000fe20000010100 */
[----:B------:R-:W-:Y:S01]  /*c9f0*/  FSEL R204, R204, RZ, P3 ;  /* 0x000000ffcccc7208 */ /* 0x000fe20001800000 */
[----:B------:R-:W-:Y:S01]  /*ca00*/  FMUL.FTZ R2, R166, UR4 ;  /* 0x00000004a6027c20 */ /* 0x000fe20008410000 */
[----:B------:R-:W-:Y:S01]  /*ca10*/  FSEL R202, R202, RZ, P2 ;  /* 0x000000ffcaca7208 */ /* 0x000fe20001000000 */
[----:B------:R-:W-:Y:S01]  /*ca20*/  FMUL.FTZ R0, R165, UR4 ;  /* 0x00000004a5007c20 */ /* 0x000fe20008410000 */
[----:B------:R-:W-:Y:S01]  /*ca30*/  MOV R165, R232 ;  /* 0x000000e800a57202 */ /* 0x000fe20000000f00 */
[--C-:B------:R-:W-:Y:S01]  /*ca40*/  FFMA.FTZ R199, R4, UR4, -R204.reuse ;  /* 0x0000000404c77c23 */ /* 0x100fe200080108cc */
[----:B------:R-:W-:Y:S01]  /*ca50*/  FFMA.FTZ R167, R5, UR4, -R204 ;  /* 0x0000000405a77c23 */ /* 0x000fe200080108cc */
[--C-:B------:R-:W-:Y:S01]  /*ca60*/  FFMA.FTZ R203, R6, UR4, -R202.reuse ;  /* 0x0000000406cb7c23 */ /* 0x100fe200080108ca */
[----:B------:R-:W-:Y:S01]  /*ca70*/  FFMA.FTZ R196, R7, UR4, -R202 ;  /* 0x0000000407c47c23 */ /* 0x000fe200080108ca */
[--C-:B------:R-:W-:Y:S01]  /*ca80*/  FFMA.FTZ R197, R8, UR4, -R204.reuse ;  /* 0x0000000408c57c23 */ /* 0x100fe200080108cc */
[----:B------:R-:W-:Y:S01]  /*ca90*/  FFMA.FTZ R198, R9, UR4, -R204 ;  /* 0x0000000409c67c23 */ /* 0x000fe200080108cc */
[--C-:B------:R-:W-:Y:S01]  /*caa0*/  FFMA.FTZ R201, R10, UR4, -R202.reuse ;  /* 0x000000040ac97c23 */ /* 0x100fe200080108ca */
[----:B------:R-:W-:Y:S01]  /*cab0*/  FFMA.FTZ R200, R11, UR4, -R202 ;  /* 0x000000040bc87c23 */ /* 0x000fe200080108ca */
[----:B------:R-:W2:Y:S01]  /*cac0*/  MUFU.EX2 R2, R2 ;  /* 0x0000000200027308 */ /* 0x000ea20000000800 */
[----:B------:R-:W-:Y:S01]  /*cad0*/  @P0 IADD3 R165, PT, PT, R233, -0x40, RZ ;  /* 0xffffffc0e9a50810 */ /* 0x000fe20007ffe0ff */
[--C-:B------:R-:W-:Y:S01]  /*cae0*/  FFMA.FTZ R206, R12, UR4, -R204.reuse ;  /* 0x000000040cce7c23 */ /* 0x100fe200080108cc */
[----:B------:R-:W-:Y:S07]  /*caf0*/  FFMA.FTZ R205, R13, UR4, -R204 ;  /* 0x000000040dcd7c23 */ /* 0x000fee00080108cc */
[----:B------:R-:W3:Y:S01]  /*cb00*/  MUFU.EX2 R0, R0 ;  /* 0x0000000000007308 */ /* 0x000ee20000000800 */
[----:B------:R-:W-:Y:S01]  /*cb10*/  IADD3 R166, PT, PT, R208, R165, RZ ;  /* 0x000000a5d0a67210 */ /* 0x000fe20007ffe0ff */
[----:B------:R-:W4:Y:S01]  /*cb20*/  LDSM.16.MT88.4 R176, [R165] ;  /* 0x00000000a5b0783b */ /* 0x000f220000004200 */
[--C-:B------:R-:W-:Y:S07]  /*cb30*/  FFMA.FTZ R220, R14, UR4, -R202.reuse ;  /* 0x000000040edc7c23 */ /* 0x100fee00080108ca */
[----:B------:R-:W-:Y:S01]  /*cb40*/  MUFU.EX2 R199, R199 ;  /* 0x000000c700c77308 */ /* 0x000fe20000000800 */
[----:B------:R-:W-:Y:S01]  /*cb50*/  FFMA.FTZ R207, R15, UR4, -R202 ;  /* 0x000000040fcf7c23 */ /* 0x000fe200080108ca */
[--C-:B------:R-:W-:Y:S01]  /*cb60*/  FFMA.FTZ R219, R16, UR4, -R204.reuse ;  /* 0x0000000410db7c23 */ /* 0x100fe200080108cc */
[----:B------:R-:W-:Y:S07]  /*cb70*/  FFMA.FTZ R218, R17, UR4, -R204 ;  /* 0x0000000411da7c23 */ /* 0x000fee00080108cc */
[----:B------:R-:W5:Y:S01]  /*cb80*/  MUFU.EX2 R167, R167 ;  /* 0x000000a700a77308 */ /* 0x000f620000000800 */
[--C-:B------:R-:W-:Y:S01]  /*cb90*/  FFMA.FTZ R221, R18, UR4, -R202.reuse ;  /* 0x0000000412dd7c23 */ /* 0x100fe200080108ca */
        /* <DEDUP_REMOVED lines=19> */
[----:B------:R-:W-:Y:S01]  /*ccd0*/  FMUL.FTZ R40, R2, R40 ;  /* 0x0000002802287220 */ /* 0x000fe20000410000 */
        /* <DEDUP_REMOVED lines=66> */
[C---:B---3--:R-:W-:Y:S04]  /*d100*/  HMMA.16816.F32.BF16 R52, R160.reuse, R156, R52 ;  /* 0x0000009ca034723c */ /* 0x048fe80000041834 */
[----:B------:R-:W-:Y:S01]  /*d110*/  MUFU.EX2 R221, R221 ;  /* 0x000000dd00dd7308 */ /* 0x000fe20000000800 */
        /* <DEDUP_REMOVED lines=87> */
[----:B------:R-:W-:Y:S01]  /*d690*/  FFMA.FTZ R238, R19, UR4, -R202 ;  /* 0x0000000413ee7c23 */ /* 0x000fe200080108ca */
[C---:B------:R-:W-:Y:S01]  /*d6a0*/  FMUL.FTZ R16, R2.reuse, R148 ;  /* 0x0000009402107220 */ /* 0x040fe20000410000 */
[----:B--2---:R-:W-:Y:S01]  /*d6b0*/  F2FP.BF16.F32.PACK_AB R148, R205, R206 ;  /* 0x000000cecd94723e */ /* 0x004fe200000010ff */
[----:B------:R-:W-:Y:S01]  /*d6c0*/  FMUL.FTZ R17, R2, R149 ;  /* 0x0000009502117220 */ /* 0x000fe20000410000 */
[----:B------:R-:W-:Y:S01]  /*d6d0*/  F2FP.BF16.F32.PACK_AB R149, R207, R220 ;  /* 0x000000dccf95723e */ /* 0x000fe200000010ff */
[C---:B-1----:R-:W-:Y:S01]  /*d6e0*/  HMMA.16816.F32.BF16 R108, R160.reuse, R168, R108 ;  /* 0x000000a8a06c723c */ /* 0x042fe2000004186c */
[----:B------:R-:W1:Y:S02]  /*d6f0*/  MUFU.EX2 R238, R238 ;  /* 0x000000ee00ee7308 */ /* 0x000e640000000800 */
[----:B------:R-:W-:Y:S01]  /*d700*/  FMUL.FTZ R18, R0, R150 ;  /* 0x0000009600127220 */ /* 0x000fe20000410000 */
[----:B----4-:R-:W-:Y:S01]  /*d710*/  F2FP.BF16.F32.PACK_AB R150, R218, R219 ;  /* 0x000000dbda96723e */ /* 0x010fe200000010ff */
[----:B------:R-:W-:Y:S01]  /*d720*/  FMUL.FTZ R19, R0, R151 ;  /* 0x0000009700137220 */ /* 0x000fe20000410000 */
[----:B------:R-:W-:Y:S01]  /*d730*/  FFMA.FTZ R199, R2, R241, R199 ;  /* 0x000000f102c77223 */ /* 0x000fe200000100c7 */
[----:B------:R-:W-:Y:S01]  /*d740*/  FFMA.FTZ R203, R0, R239, R203 ;  /* 0x000000ef00cb7223 */ /* 0x000fe200000100cb */
[C---:B------:R-:W-:Y:S01]  /*d750*/  HMMA.16816.F32.BF16 R112, R160.reuse, R170, R112 ;  /* 0x000000aaa070723c */ /* 0x040fe20000041870 */
[----:B------:R-:W2:Y:S02]  /*d760*/  LDSM.16.MT88.4 R168, [R212+0x16000] ;  /* 0x01600000d4a8783b */ /* 0x000ea40000004200 */
[----:B------:R-:W-:Y:S01]  /*d770*/  FADD.FTZ R0, R167, R199 ;  /* 0x000000c7a7007221 */ /* 0x000fe20000010000 */
[----:B------:R-:W-:Y:S01]  /*d780*/  FADD.FTZ R196, R196, R203 ;  /* 0x000000cbc4c47221 */ /* 0x000fe20000010000 */
[----:B-1----:R-:W-:Y:S03]  /*d790*/  F2FP.BF16.F32.PACK_AB R151, R238, R221 ;  /* 0x000000ddee97723e */ /* 0x002fe600000010ff */
[C---:B-----5:R-:W-:Y:S03]  /*d7a0*/  HMMA.16816.F32.BF16 R116, R160.reuse, R172, R116 ;  /* 0x000000aca074723c */ /* 0x060fe60000041874 */
[----:B------:R-:W-:Y:S01]  /*d7b0*/  FADD.FTZ R197, R197, R0 ;  /* 0x00000000c5c57221 */ /* 0x000fe20000010000 */
[----:B------:R-:W-:Y:S01]  /*d7c0*/  MOV R0, R3 ;  /* 0x0000000300007202 */ /* 0x000fe20000000f00 */
[----:B------:R-:W-:Y:S02]  /*d7d0*/  FADD.FTZ R201, R201, R196 ;  /* 0x000000c4c9c97221 */ /* 0x000fe40000010000 */
        /* <DEDUP_REMOVED lines=9> */
[----:B------:R-:W-:Y:S03]  /*d870*/  FADD.FTZ R219, R219, R206 ;  /* 0x000000cedbdb7221 */ /* 0x000fe60000010000 */
[----:B------:R-:W-:Y:S01]  /*d880*/  FADD.FTZ R221, R221, R220 ;  /* 0x000000dcdddd7221 */ /* 0x000fe20000010000 */
[C---:B------:R-:W-:Y:S01]  /*d890*/  HMMA.16816.F32.BF16 R128, R160.reuse, R158, R128 ;  /* 0x0000009ea080723c */ /* 0x040fe20000041880 */
[----:B------:R-:W3:Y:S02]  /*d8a0*/  LDSM.16.MT88.4 R156, [R166+0x6000] ;  /* 0x00600000a69c783b */ /* 0x000ee40000004200 */
[----:B------:R-:W-:Y:S01]  /*d8b0*/  FADD.FTZ R219, R218, R219 ;  /* 0x000000dbdadb7221 */ /* 0x000fe20000010000 */
[----:B------:R-:W-:Y:S04]  /*d8c0*/  FADD.FTZ R238, R238, R221 ;  /* 0x000000ddeeee7221 */ /* 0x000fe80000010000 */
        /* <DEDUP_REMOVED lines=10> */
[----:B------:R-:W-:Y:S07]  /*d970*/  LDSM.16.MT88.4 R160, [R165+0x2800] ;  /* 0x00280000a5a0783b */ /* 0x000fee0000004200 */
[C---:B------:R-:W-:Y:S01]  /*d980*/  HMMA.16816.F32.BF16 R8, R148.reuse, R170, R8 ;  /* 0x000000aa9408723c */ /* 0x040fe20000041808 */
[----:B------:R-:W-:Y:S07]  /*d990*/  LDSM.16.MT88.4 R168, [R166+0x2800] ;  /* 0x00280000a6a8783b */ /* 0x000fee0000004200 */
[C---:B------:R-:W-:Y:S08]  /*d9a0*/  HMMA.16816.F32.BF16 R36, R148.reuse, R152, R36 ;  /* 0x000000989424723c */ /* 0x040ff00000041824 */
        /* <DEDUP_REMOVED lines=8> */
[C---:B---3--:R-:W-:Y:S08]  /*da30*/  HMMA.16816.F32.BF16 R60, R148.reuse, R156, R60 ;  /* 0x0000009c943c723c */ /* 0x048ff0000004183c */
[C---:B------:R-:W-:Y:S01]  /*da40*/  HMMA.16816.F32.BF16 R64, R148.reuse, R158, R64 ;  /* 0x0000009e9440723c */ /* 0x040fe20000041840 */
[----:B------:R-:W-:Y:S07]  /*da50*/  LDSM.16.MT88.4 R156, [R166+0x6800] ;  /* 0x00680000a69c783b */ /* 0x000fee0000004200 */
[C---:B--2---:R-:W-:Y:S08]  /*da60*/  HMMA.16816.F32.BF16 R68, R148.reuse, R152, R68 ;  /* 0x000000989444723c */ /* 0x044ff00000041844 */
[C---:B------:R-:W-:Y:S01]  /*da70*/  HMMA.16816.F32.BF16 R72, R148.reuse, R154, R72 ;  /* 0x0000009a9448723c */ /* 0x040fe20000041848 */
[----:B------:R-:W2:Y:S07]  /*da80*/  LDSM.16.MT88.4 R152, [R165+0x6800] ;  /* 0x00680000a598783b */ /* 0x000eae0000004200 */
[C---:B------:R-:W-:Y:S08]  /*da90*/  HMMA.16816.F32.BF16 R76, R148.reuse, R160, R76 ;  /* 0x000000a0944c723c */ /* 0x040ff0000004184c */
[C---:B------:R-:W-:Y:S01]  /*daa0*/  HMMA.16816.F32.BF16 R80, R148.reuse, R162, R80 ;  /* 0x000000a29450723c */ /* 0x040fe20000041850 */
[----:B------:R-:W3:Y:S07]  /*dab0*/  LDSM.16.MT88.4 R160, [R213+0x11000] ;  /* 0x01100000d5a0783b */ /* 0x000eee0000004200 */
[C---:B------:R-:W-:Y:S08]  /*dac0*/  HMMA.16816.F32.BF16 R84, R148.reuse, R168, R84 ;  /* 0x000000a89454723c */ /* 0x040ff00000041854 */
[C---:B------:R-:W-:Y:S01]  /*dad0*/  HMMA.16816.F32.BF16 R88, R148.reuse, R170, R88 ;  /* 0x000000aa9458723c */ /* 0x040fe20000041858 */
[----:B------:R-:W5:Y:S07]  /*dae0*/  LDSM.16.MT88.4 R168, [R212+0x11000] ;  /* 0x01100000d4a8783b */ /* 0x000f6e0000004200 */
[C---:B------:R-:W-:Y:S08]  /*daf0*/  HMMA.16816.F32.BF16 R92, R148.reuse, R180, R92 ;  /* 0x000000b4945c723c */ /* 0x040ff0000004185c */
[C---:B------:R-:W-:Y:S01]  /*db00*/  HMMA.16816.F32.BF16 R96, R148.reuse, R182, R96 ;  /* 0x000000b69460723c */ /* 0x040fe20000041860 */
[----:B------:R-:W-:Y:S07]  /*db10*/  LDSM.16.MT88.4 R180, [R166+0x5000] ;  /* 0x00500000a6b4783b */ /* 0x000fee0000004200 */
[C---:B-1----:R-:W-:Y:S08]  /*db20*/  HMMA.16816.F32.BF16 R100, R148.reuse, R172, R100 ;  /* 0x000000ac9464723c */ /* 0x042ff00000041864 */
[C---:B------:R-:W-:Y:S01]  /*db30*/  HMMA.16816.F32.BF16 R104, R148.reuse, R174, R104 ;  /* 0x000000ae9468723c */ /* 0x040fe20000041868 */
[----:B------:R-:W-:Y:S07]  /*db40*/  LDSM.16.MT88.4 R172, [R212+0x15000] ;  /* 0x01500000d4ac783b */ /* 0x000fee0000004200 */
[C---:B------:R-:W-:Y:S08]  /*db50*/  HMMA.16816.F32.BF16 R108, R148.reuse, R184, R108 ;  /* 0x000000b8946c723c */ /* 0x040ff0000004186c */
[C---:B------:R-:W-:Y:S01]  /*db60*/  HMMA.16816.F32.BF16 R112, R148.reuse, R186, R112 ;  /* 0x000000ba9470723c */ /* 0x040fe20000041870 */
[----:B------:R-:W-:Y:S07]  /*db70*/  LDSM.16.MT88.4 R184, [R213+0x17000] ;  /* 0x01700000d5b8783b */ /* 0x000fee0000004200 */
[C---:B------:R-:W-:Y:S03]  /*db80*/  HMMA.16816.F32.BF16 R116, R148.reuse, R188, R116 ;  /* 0x000000bc9474723c */ /* 0x040fe60000041874 */
[--C-:B------:R-:W-:Y:S01]  /*db90*/  FFMA.FTZ R188, R20, UR4, -R204.reuse ;  /* 0x0000000414bc7c23 */ /* 0x100fe200080108cc */
[----:B------:R-:W-:Y:S04]  /*dba0*/  FFMA.FTZ R189, R21, UR4, -R204 ;  /* 0x0000000415bd7c23 */ /* 0x000fe800080108cc */
[C---:B------:R-:W-:Y:S01]  /*dbb0*/  HMMA.16816.F32.BF16 R120, R148.reuse, R190, R120 ;  /* 0x000000be9478723c */ /* 0x040fe20000041878 */
[----:B------:R-:W-:Y:S02]  /*dbc0*/  MUFU.EX2 R188, R188 ;  /* 0x000000bc00bc7308 */ /* 0x000fe40000000800 */
[--C-:B------:R-:W-:Y:S01]  /*dbd0*/  FFMA.FTZ R191, R22, UR4, -R202.reuse ;  /* 0x0000000416bf7c23 */ /* 0x100fe200080108ca */
[----:B------:R-:W-:Y:S07]  /*dbe0*/  FFMA.FTZ R190, R23, UR4, -R202 ;  /* 0x0000000417be7c23 */ /* 0x000fee00080108ca */
[----:B------:R-:W1:Y:S01]  /*dbf0*/  MUFU.EX2 R189, R189 ;  /* 0x000000bd00bd7308 */ /* 0x000e620000000800 */
[C---:B----4-:R-:W-:Y:S09]  /*dc00*/  HMMA.16816.F32.BF16 R124, R148.reuse, R176, R124 ;  /* 0x000000b0947c723c */ /* 0x050ff2000004187c */
[----:B------:R-:W-:Y:S10]  /*dc10*/  MUFU.EX2 R191, R191 ;  /* 0x000000bf00bf7308 */ /* 0x000ff40000000800 */
[----:B------:R-:W4:Y:S01]  /*dc20*/  MUFU.EX2 R190, R190 ;  /* 0x000000be00be7308 */ /* 0x000f220000000800 */
[C---:B------:R-:W-:Y:S01]  /*dc30*/  HMMA.16816.F32.BF16 R128, R148.reuse, R178, R128 ;  /* 0x000000b29480723c */ /* 0x040fe20000041880 */
[----:B------:R-:W-:Y:S02]  /*dc40*/  LDSM.16.MT88.4 R176, [R165+0x5000] ;  /* 0x00500000a5b0783b */ /* 0x000fe40000004200 */
[----:B-1----:R-:W-:Y:S01]  /*dc50*/  F2FP.BF16.F32.PACK_AB R20, R189, R188 ;  /* 0x000000bcbd14723e */ /* 0x002fe200000010ff */
[----:B------:R-:W-:Y:S04]  /*dc60*/  FADD.FTZ R188, R188, R219 ;  /* 0x000000dbbcbc7221 */ /* 0x000fe80000010000 */
[C---:B------:R-:W-:Y:S03]  /*dc70*/  HMMA.16816.F32.BF16 R132, R148.reuse, R192, R132 ;  /* 0x000000c09484723c */ /* 0x040fe60000041884 */
[--C-:B------:R-:W-:Y:S01]  /*dc80*/  FFMA.FTZ R193, R24, UR4, -R204.reuse ;  /* 0x0000000418c17c23 */ /* 0x100fe200080108cc */
[----:B------:R-:W-:Y:S01]  /*dc90*/  FFMA.FTZ R192, R25, UR4, -R204 ;  /* 0x0000000419c07c23 */ /* 0x000fe200080108cc */
[----:B----4-:R-:W-:Y:S01]  /*dca0*/  F2FP.BF16.F32.PACK_AB R21, R190, R191 ;  /* 0x000000bfbe15723e */ /* 0x010fe200000010ff */
[----:B------:R-:W-:Y:S01]  /*dcb0*/  FADD.FTZ R191, R191, R238 ;  /* 0x000000eebfbf7221 */ /* 0x000fe20000010000 */
[----:B------:R-:W-:Y:S01]  /*dcc0*/  FADD.FTZ R188, R189, R188 ;  /* 0x000000bcbdbc7221 */ /* 0x000fe20000010000 */
[C---:B------:R-:W-:Y:S01]  /*dcd0*/  HMMA.16816.F32.BF16 R136, R148.reuse, R194, R136 ;  /* 0x000000c29488723c */ /* 0x040fe20000041888 */
[----:B------:R-:W-:Y:S02]  /*dce0*/  MUFU.EX2 R193, R193 ;  /* 0x000000c100c17308 */ /* 0x000fe40000000800 */
[--C-:B------:R-:W-:Y:S01]  /*dcf0*/  FFMA.FTZ R194, R26, UR4, -R202.reuse ;  /* 0x000000041ac27c23 */ /* 0x100fe200080108ca */
[----:B------:R-:W-:Y:S07]  /*dd00*/  FFMA.FTZ R195, R27, UR4, -R202 ;  /* 0x000000041bc37c23 */ /* 0x000fee00080108ca */
[----:B------:R-:W1:Y:S01]  /*dd10*/  MUFU.EX2 R192, R192 ;  /* 0x000000c000c07308 */ /* 0x000e620000000800 */
[----:B------:R-:W4:Y:S01]  /*dd20*/  LDSM.16.MT88.4 R24, [R165+0x1000] ;  /* 0x00100000a518783b */ /* 0x000f220000004200 */
[----:B------:R-:W-:Y:S01]  /*dd30*/  FADD.FTZ R191, R190, R191 ;  /* 0x000000bfbebf7221 */ /* 0x000fe20000010000 */
[C---:B--2---:R-:W-:Y:S07]  /*dd40*/  HMMA.16816.F32.BF16 R140, R148.reuse, R152, R140 ;  /* 0x00000098948c723c */ /* 0x044fee000004188c */
[----:B------:R-:W-:Y:S10]  /*dd50*/  MUFU.EX2 R194, R194 ;  /* 0x000000c200c27308 */ /* 0x000ff40000000800 */
[----:B------:R-:W2:Y:S01]  /*dd60*/  MUFU.EX2 R195, R195 ;  /* 0x000000c300c37308 */ /* 0x000ea20000000800 */
[C---:B------:R-:W-:Y:S01]  /*dd70*/  HMMA.16816.F32.BF16 R144, R148.reuse, R154, R144 ;  /* 0x0000009a9490723c */ /* 0x040fe20000041890 */
[----:B------:R-:W4:Y:S02]  /*dd80*/  LDSM.16.MT88.4 R152, [R166+0x1000] ;  /* 0x00100000a698783b */ /* 0x000f240000004200 */
[----:B-1----:R-:W-:Y:S01]  /*dd90*/  F2FP.BF16.F32.PACK_AB R22, R192, R193 ;  /* 0x000000c1c016723e */ /* 0x002fe200000010ff */
[----:B------:R-:W-:Y:S04]  /*dda0*/  FADD.FTZ R193, R193, R188 ;  /* 0x000000bcc1c17221 */ /* 0x000fe80000010000 */
[C---:B------:R-:W-:Y:S03]  /*ddb0*/  HMMA.16816.F32.BF16 R12, R148.reuse, R156, R12 ;  /* 0x0000009c940c723c */ /* 0x040fe6000004180c */
[C---:B--2---:R-:W-:Y:S01]  /*ddc0*/  F2FP.BF16.F32.PACK_AB R23, R195.reuse, R194 ;  /* 0x000000c2c317723e */ /* 0x044fe200000010ff */
[----:B------:R-:W-:Y:S01]  /*ddd0*/  FADD.FTZ R194, R194, R191 ;  /* 0x000000bfc2c27221 */ /* 0x000fe20000010000 */
[----:B------:R-:W-:Y:S03]  /*dde0*/  FADD.FTZ R193, R192, R193 ;  /* 0x000000c1c0c17221 */ /* 0x000fe60000010000 */
[----:B------:R-:W-:Y:S01]  /*ddf0*/  HMMA.16816.F32.BF16 R16, R148, R158, R16 ;  /* 0x0000009e9410723c */ /* 0x000fe20000041810 */
[----:B------:R-:W1:Y:S02]  /*de00*/  LDSM.16.MT88.4 R148, [R213+0x13000] ;  /* 0x01300000d594783b */ /* 0x000e640000004200 */
[----:B------:R-:W-:Y:S05]  /*de10*/  FADD.FTZ R194, R195, R194 ;  /* 0x000000c2c3c27221 */ /* 0x000fea0000010000 */
[C---:B---3--:R-:W-:Y:S01]  /*de20*/  HMMA.16816.F32.BF16 R4, R20.reuse, R160, R4 ;  /* 0x000000a01404723c */ /* 0x048fe20000041804 */
[----:B------:R-:W2:Y:S07]  /*de30*/  LDSM.16.MT88.4 R156, [R212+0x13000] ;  /* 0x01300000d49c783b */ /* 0x000eae0000004200 */
[C---:B------:R-:W-:Y:S01]  /*de40*/  HMMA.16816.F32.BF16 R8, R20.reuse, R162, R8 ;  /* 0x000000a21408723c */ /* 0x040fe20000041808 */
[----:B------:R-:W3:Y:S07]  /*de50*/  LDSM.16.MT88.4 R160, [R165+0x3000] ;  /* 0x00300000a5a0783b */ /* 0x000eee0000004200 */
[C---:B-----5:R-:W-:Y:S08]  /*de60*/  HMMA.16816.F32.BF16 R36, R20.reuse, R168, R36 ;  /* 0x000000a81424723c */ /* 0x060ff00000041824 */
[C---:B------:R-:W-:Y:S01]  /*de70*/  HMMA.16816.F32.BF16 R40, R20.reuse, R170, R40 ;  /* 0x000000aa1428723c */ /* 0x040fe20000041828 */
[----:B------:R-:W5:Y:S07]  /*de80*/  LDSM.16.MT88.4 R168, [R166+0x3000] ;  /* 0x00300000a6a8783b */ /* 0x000f6e0000004200 */
[C---:B----4-:R-:W-:Y:S08]  /*de90*/  HMMA.16816.F32.BF16 R44, R20.reuse, R24, R44 ;  /* 0x00000018142c723c */ /* 0x050ff0000004182c */
[C---:B------:R-:W-:Y:S01]  /*dea0*/  HMMA.16816.F32.BF16 R48, R20.reuse, R26, R48 ;  /* 0x0000001a1430723c */ /* 0x040fe20000041830 */
[----:B------:R-:W4:Y:S07]  /*deb0*/  LDSM.16.MT88.4 R24, [R213+0x15000] ;  /* 0x01500000d518783b */ /* 0x000f2e0000004200 */
[C---:B------:R-:W-:Y:S08]  /*dec0*/  HMMA.16816.F32.BF16 R52, R20.reuse, R152, R52 ;  /* 0x000000981434723c */ /* 0x040ff00000041834 */
[C---:B------:R-:W-:Y:S01]  /*ded0*/  HMMA.16816.F32.BF16 R56, R20.reuse, R154, R56 ;  /* 0x0000009a1438723c */ /* 0x040fe20000041838 */
[----:B------:R-:W4:Y:S07]  /*dee0*/  LDSM.16.MT88.4 R152, [R212+0x17000] ;  /* 0x01700000d498783b */ /* 0x000f2e0000004200 */
        /* <DEDUP_REMOVED lines=8> */
[C---:B-----5:R-:W-:Y:S08]  /*df70*/  HMMA.16816.F32.BF16 R84, R20.reuse, R168, R84 ;  /* 0x000000a81454723c */ /* 0x060ff00000041854 */
[C---:B------:R-:W-:Y:S01]  /*df80*/  HMMA.16816.F32.BF16 R88, R20.reuse, R170, R88 ;  /* 0x000000aa1458723c */ /* 0x040fe20000041858 */
[----:B------:R-:W-:Y:S07]  /*df90*/  LDSM.16.MT88.4 R168, [R212+0x15800] ;  /* 0x01580000d4a8783b */ /* 0x000fee0000004200 */
[C---:B----4-:R-:W-:Y:S08]  /*dfa0*/  HMMA.16816.F32.BF16 R92, R20.reuse, R24, R92 ;  /* 0x00000018145c723c */ /* 0x050ff0000004185c */
[C---:B------:R-:W-:Y:S01]  /*dfb0*/  HMMA.16816.F32.BF16 R96, R20.reuse, R26, R96 ;  /* 0x0000001a1460723c */ /* 0x040fe20000041860 */
[----:B------:R-:W2:Y:S07]  /*dfc0*/  LDSM.16.MT88.4 R24, [R166+0x7000] ;  /* 0x00700000a618783b */ /* 0x000eae0000004200 */
        /* <DEDUP_REMOVED lines=11> */
[----:B------:R-:W4:Y:S01]  /*e080*/  LDSM.16.MT88.4 R28, [R212+0x11800] ;  /* 0x01180000d41c783b */ /* 0x000f220000004200 */
[C---:B------:R-:W-:Y:S08]  /*e090*/  HMMA.16816.F32.BF16 R116, R20.reuse, R180, R116 ;  /* 0x000000b41474723c */ /* 0x040ff00000041874 */
[----:B------:R-:W-:Y:S01]  /*e0a0*/  MUFU.EX2 R179, R179 ;  /* 0x000000b300b37308 */ /* 0x000fe20000000800 */
[--C-:B------:R-:W-:Y:S01]  /*e0b0*/  FFMA.FTZ R180, R32, UR4, -R204.reuse ;  /* 0x0000000420b47c23 */ /* 0x100fe200080108cc */
[----:B------:R-:W-:Y:S08]  /*e0c0*/  FFMA.FTZ R204, R33, UR4, -R204 ;  /* 0x0000000421cc7c23 */ /* 0x000ff000080108cc */
[----:B------:R-:W5:Y:S01]  /*e0d0*/  MUFU.EX2 R178, R178 ;  /* 0x000000b200b27308 */ /* 0x000f620000000800 */
[C---:B------:R-:W-:Y:S09]  /*e0e0*/  HMMA.16816.F32.BF16 R120, R20.reuse, R182, R120 ;  /* 0x000000b61478723c */ /* 0x040ff20000041878 */
[----:B------:R-:W-:Y:S01]  /*e0f0*/  MUFU.EX2 R180, R180 ;  /* 0x000000b400b47308 */ /* 0x000fe20000000800 */
[--C-:B------:R-:W-:Y:S01]  /*e100*/  FFMA.FTZ R182, R34, UR4, -R202.reuse ;  /* 0x0000000422b67c23 */ /* 0x100fe200080108ca */
[----:B------:R-:W-:Y:S08]  /*e110*/  FFMA.FTZ R202, R35, UR4, -R202 ;  /* 0x0000000423ca7c23 */ /* 0x000ff000080108ca */
[----:B------:R-:W2:Y:S01]  /*e120*/  MUFU.EX2 R181, R204 ;  /* 0x000000cc00b57308 */ /* 0x000ea20000000800 */
[----:B------:R-:W4:Y:S01]  /*e130*/  LDSM.16.MT88.4 R32, [R165+0x1800] ;  /* 0x00180000a520783b */ /* 0x000f220000004200 */
[C---:B------:R-:W-:Y:S08]  /*e140*/  HMMA.16816.F32.BF16 R124, R20.reuse, R184, R124 ;  /* 0x000000b8147c723c */ /* 0x040ff0000004187c */
[----:B------:R-:W-:Y:S10]  /*e150*/  MUFU.EX2 R182, R182 ;  /* 0x000000b600b67308 */ /* 0x000ff40000000800 */
[----:B------:R-:W2:Y:S01]  /*e160*/  MUFU.EX2 R183, R202 ;  /* 0x000000ca00b77308 */ /* 0x000ea20000000800 */
[C---:B------:R-:W-:Y:S08]  /*e170*/  HMMA.16816.F32.BF16 R128, R20.reuse, R186, R128 ;  /* 0x000000ba1480723c */ /* 0x040ff00000041880 */
[C---:B------:R-:W-:Y:S08]  /*e180*/  HMMA.16816.F32.BF16 R132, R20.reuse, R152, R132 ;  /* 0x000000981484723c */ /* 0x040ff00000041884 */
[C---:B------:R-:W-:Y:S01]  /*e190*/  HMMA.16816.F32.BF16 R136, R20.reuse, R154, R136 ;  /* 0x0000009a1488723c */ /* 0x040fe20000041888 */
[----:B------:R-:W4:Y:S07]  /*e1a0*/  LDSM.16.MT88.4 R152, [R166+0x1800] ;  /* 0x00180000a698783b */ /* 0x000f2e0000004200 */
[C---:B-1----:R-:W-:Y:S03]  /*e1b0*/  HMMA.16816.F32.BF16 R140, R20.reuse, R148, R140 ;  /* 0x00000094148c723c */ /* 0x042fe6000004188c */
[----:B---3--:R-:W-:Y:S01]  /*e1c0*/  F2FP.BF16.F32.PACK_AB R148, R177, R176 ;  /* 0x000000b0b194723e */ /* 0x008fe200000010ff */
[----:B------:R-:W-:Y:S01]  /*e1d0*/  FADD.FTZ R176, R176, R193 ;  /* 0x000000c1b0b07221 */ /* 0x000fe20000010000 */
[C---:B-----5:R-:W-:Y:S01]  /*e1e0*/  F2FP.BF16.F32.PACK_AB R149, R178.reuse, R179 ;  /* 0x000000b3b295723e */ /* 0x060fe200000010ff */
[----:B------:R-:W-:Y:S02]  /*e1f0*/  FADD.FTZ R179, R179, R194 ;  /* 0x000000c2b3b37221 */ /* 0x000fe40000010000 */
[C---:B------:R-:W-:Y:S03]  /*e200*/  HMMA.16816.F32.BF16 R144, R20.reuse, R150, R144 ;  /* 0x000000961490723c */ /* 0x040fe60000041890 */
[----:B--2---:R-:W-:Y:S01]  /*e210*/  F2FP.BF16.F32.PACK_AB R150, R181, R180 ;  /* 0x000000b4b596723e */ /* 0x004fe200000010ff */
[----:B------:R-:W-:Y:S01]  /*e220*/  FADD.FTZ R177, R177, R176 ;  /* 0x000000b0b1b17221 */ /* 0x000fe20000010000 */
[----:B------:R-:W-:Y:S01]  /*e230*/  F2FP.BF16.F32.PACK_AB R151, R183, R182 ;  /* 0x000000b6b797723e */ /* 0x000fe200000010ff */
[----:B------:R-:W-:Y:S02]  /*e240*/  FADD.FTZ R179, R178, R179 ;  /* 0x000000b3b2b37221 */ /* 0x000fe40000010000 */
[C---:B------:R-:W-:Y:S03]  /*e250*/  HMMA.16816.F32.BF16 R12, R20.reuse, R24, R12 ;  /* 0x00000018140c723c */ /* 0x040fe6000004180c */
[----:B------:R-:W-:Y:S01]  /*e260*/  FADD.FTZ R180, R180, R177 ;  /* 0x000000b1b4b47221 */ /* 0x000fe20000010000 */
[----:B------:R-:W-:Y:S03]  /*e270*/  FADD.FTZ R182, R182, R179 ;  /* 0x000000b3b6b67221 */ /* 0x000fe60000010000 */
[----:B------:R-:W-:Y:S01]  /*e280*/  FADD.FTZ R241, R181, R180 ;  /* 0x000000b4b5f17221 */ /* 0x000fe20000010000 */
[----:B------:R-:W-:Y:S01]  /*e290*/  HMMA.16816.F32.BF16 R16, R20, R26, R16 ;  /* 0x0000001a1410723c */ /* 0x000fe20000041810 */
[----:B------:R-:W-:Y:S02]  /*e2a0*/  LDSM.16.MT88.4 R20, [R165+0x3800] ;  /* 0x00380000a514783b */ /* 0x000fe40000004200 */
[----:B------:R-:W-:Y:S05]  /*e2b0*/  FADD.FTZ R239, R183, R182 ;  /* 0x000000b6b7ef7221 */ /* 0x000fea0000010000 */
[C---:B------:R-:W-:Y:S01]  /*e2c0*/  HMMA.16816.F32.BF16 R160, R148.reuse, R156, R4 ;  /* 0x0000009c94a0723c */ /* 0x040fe20000041804 */
[----:B------:R-:W1:Y:S07]  /*e2d0*/  LDSM.16.MT88.4 R4, [R213+0x13800] ;  /* 0x01380000d504783b */ /* 0x000e6e0000004200 */
[C---:B------:R-:W-:Y:S01]  /*e2e0*/  HMMA.16816.F32.BF16 R156, R148.reuse, R158, R8 ;  /* 0x0000009e949c723c */ /* 0x040fe20000041808 */
[----:B------:R-:W2:Y:S07]  /*e2f0*/  LDSM.16.MT88.4 R8, [R212+0x13800] ;  /* 0x01380000d408783b */ /* 0x000eae0000004200 */
[C---:B----4-:R-:W-:Y:S01]  /*e300*/  HMMA.16816.F32.BF16 R36, R148.reuse, R28, R36 ;  /* 0x0000001c9424723c */ /* 0x050fe20000041824 */
[----:B------:R-:W3:Y:S07]  /*e310*/  LDSM.16.MT88.4 R24, [R166+0x3800] ;  /* 0x00380000a618783b */ /* 0x000eee0000004200 */
[C---:B------:R-:W-:Y:S01]  /*e320*/  HMMA.16816.F32.BF16 R40, R148.reuse, R30, R40 ;  /* 0x0000001e9428723c */ /* 0x040fe20000041828 */
[----:B------:R-:W4:Y:S07]  /*e330*/  LDSM.16.MT88.4 R28, [R213+0x15800] ;  /* 0x01580000d51c783b */ /* 0x000f2e0000004200 */
[C---:B------:R-:W-:Y:S08]  /*e340*/  HMMA.16816.F32.BF16 R44, R148.reuse, R32, R44 ;  /* 0x00000020942c723c */ /* 0x040ff0000004182c */
        /* <DEDUP_REMOVED lines=10> */
[----:B------:R2:W1:Y:S07]  /*e3f0*/  LDSM.16.MT88.4 R8, [R165+0x7800] ;  /* 0x00780000a508783b */ /* 0x00046e0000004200 */
[C---:B------:R-:W-:Y:S08]  /*e400*/  HMMA.16816.F32.BF16 R76, R148.reuse, R20, R76 ;  /* 0x00000014944c723c */ /* 0x040ff0000004184c */
[C---:B------:R-:W-:Y:S01]  /*e410*/  HMMA.16816.F32.BF16 R80, R148.reuse, R22, R80 ;  /* 0x000000169450723c */ /* 0x040fe20000041850 */
[----:B------:R-:W1:Y:S07]  /*e420*/  LDSM.16.MT88.4 R20, [R166+0x7800] ;  /* 0x00780000a614783b */ /* 0x000e6e0000004200 */
[C---:B---3--:R-:W-:Y:S03]  /*e430*/  HMMA.16816.F32.BF16 R84, R148.reuse, R24, R84 ;  /* 0x000000189454723c */ /* 0x048fe60000041854 */
[----:B--2---:R-:W-:Y:S05]  /*e440*/  MOV R165, R164 ;  /* 0x000000a400a57202 */ /* 0x004fea0000000f00 */
[C---:B------:R-:W-:Y:S08]  /*e450*/  HMMA.16816.F32.BF16 R88, R148.reuse, R26, R88 ;  /* 0x0000001a9458723c */ /* 0x040ff00000041858 */
[C---:B----4-:R-:W-:Y:S08]  /*e460*/  HMMA.16816.F32.BF16 R92, R148.reuse, R28, R92 ;  /* 0x0000001c945c723c */ /* 0x050ff0000004185c */
[C---:B------:R-:W-:Y:S08]  /*e470*/  HMMA.16816.F32.BF16 R96, R148.reuse, R30, R96 ;  /* 0x0000001e9460723c */ /* 0x040ff00000041860 */
[C---:B------:R-:W-:Y:S08]  /*e480*/  HMMA.16816.F32.BF16 R100, R148.reuse, R168, R100 ;  /* 0x000000a89464723c */ /* 0x040ff00000041864 */
[C---:B------:R-:W-:Y:S08]  /*e490*/  HMMA.16816.F32.BF16 R104, R148.reuse, R170, R104 ;  /* 0x000000aa9468723c */ /* 0x040ff00000041868 */
[C---:B-----5:R-:W-:Y:S08]  /*e4a0*/  HMMA.16816.F32.BF16 R108, R148.reuse, R32, R108 ;  /* 0x00000020946c723c */ /* 0x060ff0000004186c */
[C---:B------:R-:W-:Y:S08]  /*e4b0*/  HMMA.16816.F32.BF16 R112, R148.reuse, R34, R112 ;  /* 0x000000229470723c */ /* 0x040ff00000041870 */
[C---:B------:R-:W-:Y:S08]  /*e4c0*/  HMMA.16816.F32.BF16 R116, R148.reuse, R172, R116 ;  /* 0x000000ac9474723c */ /* 0x040ff00000041874 */
[C---:B------:R-:W-:Y:S08]  /*e4d0*/  HMMA.16816.F32.BF16 R120, R148.reuse, R174, R120 ;  /* 0x000000ae9478723c */ /* 0x040ff00000041878 */
[C---:B------:R-:W-:Y:S08]  /*e4e0*/  HMMA.16816.F32.BF16 R124, R148.reuse, R152, R124 ;  /* 0x00000098947c723c */ /* 0x040ff0000004187c */
[C---:B------:R-:W-:Y:S08]  /*e4f0*/  HMMA.16816.F32.BF16 R128, R148.reuse, R154, R128 ;  /* 0x0000009a9480723c */ /* 0x040ff00000041880 */
[C---:B-1----:R-:W-:Y:S08]  /*e500*/  HMMA.16816.F32.BF16 R132, R148.reuse, R4, R132 ;  /* 0x000000049484723c */ /* 0x042ff00000041884 */
[C---:B------:R-:W-:Y:S08]  /*e510*/  HMMA.16816.F32.BF16 R136, R148.reuse, R6, R136 ;  /* 0x000000069488723c */ /* 0x040ff00000041888 */
[C---:B------:R-:W-:Y:S08]  /*e520*/  HMMA.16816.F32.BF16 R140, R148.reuse, R8, R140 ;  /* 0x00000008948c723c */ /* 0x040ff0000004188c */
[C---:B------:R-:W-:Y:S08]  /*e530*/  HMMA.16816.F32.BF16 R144, R148.reuse, R10, R144 ;  /* 0x0000000a9490723c */ /* 0x040ff00000041890 */
[C---:B------:R-:W-:Y:S08]  /*e540*/  HMMA.16816.F32.BF16 R152, R148.reuse, R20, R12 ;  /* 0x000000149498723c */ /* 0x040ff0000004180c */
[----:B------:R-:W-:Y:S01]  /*e550*/  HMMA.16816.F32.BF16 R148, R148, R22, R16 ;  /* 0x000000169494723c */ /* 0x000fe20000041810 */
[----:B------:R-:W-:Y:S08]  /*e560*/  @!UPT UIADD3 URZ, UPT, UPT, URZ, URZ, URZ ;  /* 0x000000fffffff290 */ /* 0x000ff0000fffe0ff */
[----:B------:R-:W-:Y:S11]  /*e570*/  BRA.U UP0, `(.L_x_88) ;  /* 0xffffffcd00407547 */ /* 0x000ff6000b83ffff */
.L_x_87:
[----:B------:R-:W1:Y:S01]  /*e580*/  SHFL.BFLY PT, R0, R239, 0x2, 0x1f ;  /* 0x0c401f00ef007f89 */ /* 0x000e6200000e0000 */
[----:B------:R-:W-:Y:S01]  /*e590*/  UISETP.NE.AND UP3, UPT, UR18, -0x1, UPT ;  /* 0xffffffff1200788c */ /* 0x000fe2000bf65270 */
[C---:B------:R-:W-:Y:S01]  /*e5a0*/  LOP3.LUT P1, RZ, R214.reuse, 0x10, RZ, 0xc0, !PT ;  /* 0x00000010d6ff7812 */ /* 0x040fe2000782c0ff */
[----:B------:R-:W2:Y:S01]  /*e5b0*/  S2UR UR11, SR_CTAID.Y ;  /* 0x00000000000b79c3 */ /* 0x000ea20000002600 */
[----:B------:R-:W3:Y:S01]  /*e5c0*/  SHFL.BFLY PT, R8, R241, 0x2, 0x1f ;  /* 0x0c401f00f1087f89 */ /* 0x000ee200000e0000 */
[----:B------:R-:W-:Y:S01]  /*e5d0*/  LOP3.LUT P2, RZ, R214, 0x8, RZ, 0xc0, !PT ;  /* 0x00000008d6ff7812 */ /* 0x000fe2000784c0ff */
[----:B------:R-:W4:Y:S01]  /*e5e0*/  LDCU.U8 UR4, c[0x0][0x549] ;  /* 0x0000a920ff0477ac */ /* 0x000f220008000000 */
[----:B------:R-:W5:Y:S05]  /*e5f0*/  LDCU UR9, c[0x0][0x434] ;  /* 0x00008680ff0977ac */ /* 0x000f6a0008000800 */
[----:B------:R-:W2:Y:S01]  /*e600*/  @!UP3 LDCU.64 UR6, c[0x0][0x400] ;  /* 0x00008000ff06b7ac */ /* 0x000ea20008000a00 */
[----:B------:R-:W5:Y:S01]  /*e610*/  LDCU.U8 UR10, c[0x0][0x548] ;  /* 0x0000a900ff0a77ac */ /* 0x000f620008000000 */
[----:B------:R-:W-:Y:S01]  /*e620*/  UISETP.NE.AND UP2, UPT, UR18, -0x1, UPT ;  /* 0xffffffff1200788c */ /* 0x000fe2000bf45270 */
[----:B-1----:R-:W-:Y:S01]  /*e630*/  FADD.FTZ R9, R0, R239 ;  /* 0x000000ef00097221 */ /* 0x002fe20000010000 */
[----:B------:R-:W-:Y:S01]  /*e640*/  SHF.L.U32 R0, R214, 0x1, RZ ;  /* 0x00000001d6007819 */ /* 0x000fe200000006ff */
[----:B----4-:R-:W-:Y:S01]  /*e650*/  UISETP.NE.AND UP1, UPT, UR4, URZ, UPT ;  /* 0x000000ff0400728c */ /* 0x010fe2000bf25270 */
[----:B------:R-:W1:Y:S01]  /*e660*/  S2UR UR4, SR_CTAID.X ;  /* 0x00000000000479c3 */ /* 0x000e620000002500 */
[----:B---3--:R-:W-:Y:S01]  /*e670*/  FADD.FTZ R8, R8, R241 ;  /* 0x000000f108087221 */ /* 0x008fe20000010000 */
[----:B------:R-:W3:Y:S01]  /*e680*/  SHFL.BFLY PT, R2, R9, 0x1, 0x1f ;  /* 0x0c201f0009027f89 */ /* 0x000ee200000e0000 */
[----:B------:R-:W-:Y:S01]  /*e690*/  LOP3.LUT R217, R217, 0x6, R0, 0xf8, !PT ;  /* 0x00000006d9d97812 */ /* 0x000fe200078ef800 */
[----:B------:R-:W4:Y:S02]  /*e6a0*/  LDCU UR13, c[0x0][0x434] ;  /* 0x00008680ff0d77ac */ /* 0x000f240008000800 */
[----:B------:R-:W1:Y:S01]  /*e6b0*/  SHFL.BFLY PT, R5, R8, 0x1, 0x1f ;  /* 0x0c201f0008057f89 */ /* 0x000e6200000e0000 */
[----:B--2---:R-:W-:-:S03]  /*e6c0*/  @!UP3 UIMAD.WIDE.U32 UR16, UR11, UR6, URZ ;  /* 0x000000060b10b2a5 */ /* 0x004fc6000f8e00ff */
[----:B------:R-:W4:Y:S01]  /*e6d0*/  @UP1 LDCU UR8, c[0x0][0x430] ;  /* 0x00008600ff0817ac */ /* 0x000f220008000800 */
[----:B------:R-:W-:Y:S01]  /*e6e0*/  @!UP3 UIMAD UR12, UR11, UR7, UR17 ;  /* 0x000000070b0cb2a4 */ /* 0x000fe2000f8e0211 */
[----:B------:R-:W2:Y:S01]  /*e6f0*/  @UP3 LDCU.64 UR6, c[0x0][0x408] ;  /* 0x00008100ff0637ac */ /* 0x000ea20008000a00 */
[----:B-----5:R-:W-:Y:S01]  /*e700*/  UISETP.NE.AND UP0, UPT, UR10, URZ, !UP1 ;  /* 0x000000ff0a00728c */ /* 0x020fe2000cf05270 */
[----:B------:R-:W2:Y:S01]  /*e710*/  @UP1 LDCU UR15, c[0x0][0x430] ;  /* 0x00008600ff0f17ac */ /* 0x000ea20008000800 */
[----:B---3--:R-:W-:Y:S01]  /*e720*/  FADD.FTZ R2, R9, R2 ;  /* 0x0000000209027221 */ /* 0x008fe20000010000 */
[----:B----4-:R-:W-:Y:S01]  /*e730*/  @UP1 UIMAD UR13, UR8, UR9, URZ ;  /* 0x00000009080d12a4 */ /* 0x010fe2000f8e02ff */
[----:B-1----:R-:W-:Y:S02]  /*e740*/  FADD.FTZ R4, R8, R5 ;  /* 0x0000000508047221 */ /* 0x002fe40000010000 */
[----:B------:R-:W1:Y:S01]  /*e750*/  MUFU.RCP R6, R2 ;  /* 0x0000000200067308 */ /* 0x000e620000001000 */
[----:B------:R-:W-:-:S02]  /*e760*/  SHF.L.U32 R5, R214, 0x4, RZ ;  /* 0x00000004d6057819 */ /* 0x000fc400000006ff */
[----:B------:R-:W-:Y:S01]  /*e770*/  FSETP.NE.FTZ.AND P3, PT, R2, RZ, PT ;  /* 0x000000ff0200720b */ /* 0x000fe20003f75000 */
[----:B--2---:R-:W-:Y:S01]  /*e780*/  @UP3 UIMAD.WIDE.U32 UR20, UR18, UR6, URZ ;  /* 0x00000006121432a5 */ /* 0x004fe2000f8e00ff */
[----:B------:R-:W-:Y:S01]  /*e790*/  LOP3.LUT R5, R5, 0x1c0, RZ, 0xc0, !PT ;  /* 0x000001c005057812 */ /* 0x000fe200078ec0ff */
[----:B------:R-:W2:Y:S01]  /*e7a0*/  S2UR UR6, SR_CTAID.Z ;  /* 0x00000000000679c3 */ /* 0x000ea20000002700 */
[----:B------:R-:W-:Y:S01]  /*e7b0*/  FSETP.NE.FTZ.AND P4, PT, R4, RZ, PT ;  /* 0x000000ff0400720b */ /* 0x000fe20003f95000 */
[----:B------:R-:W3:Y:S01]  /*e7c0*/  MUFU.RCP R7, R4 ;  /* 0x0000000400077308 */ /* 0x000ee20000001000 */
[----:B------:R-:W-:Y:S01]  /*e7d0*/  LOP3.LUT R0, R5, 0x38, R0, 0xf8, !PT ;  /* 0x0000003805007812 */ /* 0x000fe200078ef800 */
[----:B------:R-:W-:Y:S01]  /*e7e0*/  @UP3 UIMAD UR12, UR18, UR7, UR21 ;  /* 0x00000007120c32a4 */ /* 0x000fe2000f8e0215 */
[----:B------:R-:W-:Y:S01]  /*e7f0*/  MOV R5, 0x20 ;  /* 0x0000002000057802 */ /* 0x000fe20000000f00 */
[----:B------:R-:W-:Y:S01]  /*e800*/  @!UP2 UIMAD UR18, UR11, UR9, URZ ;  /* 0x000000090b12a2a4 */ /* 0x000fe2000f8e02ff */
[----:B------:R-:W-:Y:S01]  /*e810*/  LOP3.LUT R0, R217, R0, RZ, 0xfc, !PT ;  /* 0x00000000d9007212 */ /* 0x000fe200078efcff */
[----:B------:R-:W-:Y:S01]  /*e820*/  @UP1 UMOV UR7, 0x1 ;  /* 0x0000000100071882 */ /* 0x000fe20000000000 */
[----:B------:R-:W-:-:S02]  /*e830*/  @UP3 UMOV UR16, UR20 ;  /* 0x0000001400103c82 */ /* 0x000fc40008000000 */
[----:B------:R-:W-:Y:S02]  /*e840*/  LEA R9, R0, UR5, 0x1 ;  /* 0x0000000500097c11 */ /* 0x000fe4000f8e08ff */
[----:B-1----:R-:W-:Y:S02]  /*e850*/  FSEL R6, R6, 1, P3 ;  /* 0x3f80000006067808 */ /* 0x002fe40001800000 */
[----:B------:R-:W-:Y:S02]  /*e860*/  SEL R0, R5, 0xffffffe0, !P2 ;  /* 0xffffffe005007807 */ /* 0x000fe40005000000 */
[----:B------:R-:W-:Y:S01]  /*e870*/  IADD3 R13, PT, PT, R9, 0x40, RZ ;  /* 0x00000040090d7810 */ /* 0x000fe20007ffe0ff */
[C---:B------:R-:W-:Y:S01]  /*e880*/  FMUL.FTZ R162, R6.reuse, R162 ;  /* 0x000000a206a27220 */ /* 0x040fe20000410000 */
[C---:B------:R-:W-:Y:S01]  /*e890*/  FMUL.FTZ R163, R6.reuse, R163 ;  /* 0x000000a306a37220 */ /* 0x040fe20000410000 */
[----:B---3--:R-:W-:Y:S01]  /*e8a0*/  FSEL R7, R7, 1, P4 ;  /* 0x3f80000007077808 */ /* 0x008fe20002000000 */
[C---:B------:R-:W-:Y:S01]  /*e8b0*/  FMUL.FTZ R158, R6.reuse, R158 ;  /* 0x0000009e069e7220 */ /* 0x040fe20000410000 */
        /* <DEDUP_REMOVED lines=60> */
[----:B------:R-:W-:Y:S01]  /*ec80*/  FMUL.FTZ R151, R6, R151 ;  /* 0x0000009706977220 */ /* 0x000fe20000410000 */
[----:B------:R-:W-:Y:S01]  /*ec90*/  MOV R6, 0x10 ;  /* 0x0000001000067802 */ /* 0x000fe20000000f00 */
[C---:B------:R-:W-:Y:S01]  /*eca0*/  FMUL.FTZ R160, R7.reuse, R160 ;  /* 0x000000a007a07220 */ /* 0x040fe20000410000 */
[C---:B------:R-:W-:Y:S01]  /*ecb0*/  FMUL.FTZ R161, R7.reuse, R161 ;  /* 0x000000a107a17220 */ /* 0x040fe20000410000 */
[C---:B------:R-:W-:Y:S01]  /*ecc0*/  FMUL.FTZ R156, R7.reuse, R156 ;  /* 0x0000009c079c7220 */ /* 0x040fe20000410000 */
[C---:B------:R-:W-:Y:S01]  /*ecd0*/  FMUL.FTZ R157, R7.reuse, R157 ;  /* 0x0000009d079d7220 */ /* 0x040fe20000410000 */
[C---:B------:R-:W-:Y:S01]  /*ece0*/  FMUL.FTZ R36, R7.reuse, R36 ;  /* 0x0000002407247220 */ /* 0x040fe20000410000 */
[C---:B------:R-:W-:Y:S01]  /*ecf0*/  FMUL.FTZ R37, R7.reuse, R37 ;  /* 0x0000002507257220 */ /* 0x040fe20000410000 */
[----:B------:R-:W-:Y:S01]  /*ed00*/  SEL R6, R6, 0xfffffff0, !P0 ;  /* 0xfffffff006067807 */ /* 0x000fe20004000000 */
[C---:B------:R-:W-:Y:S01]  /*ed10*/  FMUL.FTZ R40, R7.reuse, R40 ;  /* 0x0000002807287220 */ /* 0x040fe20000410000 */
[C---:B------:R-:W-:Y:S01]  /*ed20*/  FMUL.FTZ R41, R7.reuse, R41 ;  /* 0x0000002907297220 */ /* 0x040fe20000410000 */
[C---:B------:R-:W-:Y:S01]  /*ed30*/  FMUL.FTZ R44, R7.reuse, R44 ;  /* 0x0000002c072c7220 */ /* 0x040fe20000410000 */
[----:B------:R-:W-:Y:S01]  /*ed40*/  FMUL.FTZ R45, R7, R45 ;  /* 0x0000002d072d7220 */ /* 0x000fe20000410000 */
[----:B------:R-:W-:Y:S01]  /*ed50*/  IADD3 R11, PT, PT, R9, R0, RZ ;  /* 0x00000000090b7210 */ /* 0x000fe20007ffe0ff */
[----:B------:R-:W-:Y:S01]  /*ed60*/  FMUL.FTZ R48, R7, R48 ;  /* 0x0000003007307220 */ /* 0x000fe20000410000 */
[----:B------:R-:W-:Y:S01]  /*ed70*/  @P1 IADD3 R13, PT, PT, R9, -0x40, RZ ;  /* 0xffffffc0090d1810 */ /* 0x000fe20007ffe0ff */
[----:B------:R-:W-:Y:S01]  /*ed80*/  FMUL.FTZ R49, R7, R49 ;  /* 0x0000003107317220 */ /* 0x000fe20000410000 */
[----:B------:R-:W-:Y:S01]  /*ed90*/  F2FP.BF16.F32.PACK_AB R160, R161, R160 ;  /* 0x000000a0a1a0723e */ /* 0x000fe200000010ff */
[----:B------:R-:W-:Y:S01]  /*eda0*/  FMUL.FTZ R52, R7, R52 ;  /* 0x0000003407347220 */ /* 0x000fe20000410000 */
[----:B------:R-:W-:Y:S01]  /*edb0*/  F2FP.BF16.F32.PACK_AB R162, R163, R162 ;  /* 0x000000a2a3a2723e */ /* 0x000fe200000010ff */
[----:B------:R-:W-:Y:S01]  /*edc0*/  FMUL.FTZ R53, R7, R53 ;  /* 0x0000003507357220 */ /* 0x000fe20000410000 */
[----:B------:R-:W-:Y:S01]  /*edd0*/  F2FP.BF16.F32.PACK_AB R156, R157, R156 ;  /* 0x0000009c9d9c723e */ /* 0x000fe200000010ff */
[----:B------:R-:W-:Y:S01]  /*ede0*/  FMUL.FTZ R56, R7, R56 ;  /* 0x0000003807387220 */ /* 0x000fe20000410000 */
[----:B------:R-:W-:Y:S01]  /*edf0*/  F2FP.BF16.F32.PACK_AB R158, R159, R158 ;  /* 0x0000009e9f9e723e */ /* 0x000fe200000010ff */
[----:B------:R-:W-:Y:S01]  /*ee00*/  FMUL.FTZ R57, R7, R57 ;  /* 0x0000003907397220 */ /* 0x000fe20000410000 */
[----:B------:R-:W-:Y:S01]  /*ee10*/  IADD3 R5, PT, PT, R9, R6, RZ ;  /* 0x0000000609057210 */ /* 0x000fe20007ffe0ff */
        /* <DEDUP_REMOVED lines=8> */
[C---:B------:R-:W-:Y:S01]  /*eea0*/  FMUL.FTZ R68, R7.reuse, R68 ;  /* 0x0000004407447220 */ /* 0x040fe20000410000 */
[----:B------:R-:W-:Y:S01]  /*eeb0*/  IADD3 R15, PT, PT, R6, R11, RZ ;  /* 0x0000000b060f7210 */ /* 0x000fe20007ffe0ff */
[----:B------:R-:W-:Y:S01]  /*eec0*/  FMUL.FTZ R69, R7, R69 ;  /* 0x0000004507457220 */ /* 0x000fe20000410000 */
[----:B------:R-:W-:Y:S01]  /*eed0*/  IADD3 R17, PT, PT, R0, R13, RZ ;  /* 0x0000000d00117210 */ /* 0x000fe20007ffe0ff */
[----:B------:R-:W-:Y:S01]  /*eee0*/  STS [R9], R160 ;  /* 0x000000a009007388 */ /* 0x000fe20000000800 */
[----:B------:R-:W-:Y:S01]  /*eef0*/  F2FP.BF16.F32.PACK_AB R44, R45, R44 ;  /* 0x0000002c2d2c723e */ /* 0x000fe200000010ff */
[----:B------:R-:W-:Y:S01]  /*ef00*/  FMUL.FTZ R72, R7, R72 ;  /* 0x0000004807487220 */ /* 0x000fe20000410000 */
[----:B------:R-:W-:Y:S01]  /*ef10*/  F2FP.BF16.F32.PACK_AB R46, R47, R46 ;  /* 0x0000002e2f2e723e */ /* 0x000fe200000010ff */
[----:B------:R-:W-:Y:S01]  /*ef20*/  STS [R9+0x400], R162 ;  /* 0x000400a209007388 */ /* 0x000fe20000000800 */
[----:B------:R-:W-:Y:S01]  /*ef30*/  F2FP.BF16.F32.PACK_AB R48, R49, R48 ;  /* 0x000000303130723e */ /* 0x000fe200000010ff */
[----:B------:R-:W-:Y:S01]  /*ef40*/  FMUL.FTZ R73, R7, R73 ;  /* 0x0000004907497220 */ /* 0x000fe20000410000 */
[----:B------:R-:W-:Y:S01]  /*ef50*/  F2FP.BF16.F32.PACK_AB R50, R51, R50 ;  /* 0x000000323332723e */ /* 0x000fe200000010ff */
[----:B------:R-:W-:Y:S01]  /*ef60*/  STS [R5], R156 ;  /* 0x0000009c05007388 */ /* 0x000fe20000000800 */
[C---:B------:R-:W-:Y:S01]  /*ef70*/  IADD3 R19, PT, PT, R6.reuse, R13, RZ ;  /* 0x0000000d06137210 */ /* 0x040fe20007ffe0ff */
[----:B------:R-:W-:Y:S01]  /*ef80*/  FMUL.FTZ R76, R7, R76 ;  /* 0x0000004c074c7220 */ /* 0x000fe20000410000 */
[----:B------:R-:W-:Y:S01]  /*ef90*/  F2FP.BF16.F32.PACK_AB R52, R53, R52 ;  /* 0x000000343534723e */ /* 0x000fe200000010ff */
[----:B------:R-:W-:Y:S01]  /*efa0*/  STS [R5+0x400], R158 ;  /* 0x0004009e05007388 */ /* 0x000fe20000000800 */
[----:B------:R-:W-:Y:S01]  /*efb0*/  F2FP.BF16.F32.PACK_AB R54, R55, R54 ;  /* 0x000000363736723e */ /* 0x000fe200000010ff */
        /* <DEDUP_REMOVED lines=8> */
[----:B------:R-:W-:Y:S01]  /*f040*/  F2FP.BF16.F32.PACK_AB R60, R61, R60 ;  /* 0x0000003c3d3c723e */ /* 0x000fe200000010ff */
[----:B------:R-:W-:Y:S01]  /*f050*/  FMUL.FTZ R84, R7, R84 ;  /* 0x0000005407547220 */ /* 0x000fe20000410000 */
[----:B------:R-:W-:Y:S01]  /*f060*/  F2FP.BF16.F32.PACK_AB R62, R63, R62 ;  /* 0x0000003e3f3e723e */ /* 0x000fe200000010ff */
[----:B------:R-:W-:Y:S01]  /*f070*/  STS [R15], R40 ;  /* 0x000000280f007388 */ /* 0x000fe20000000800 */
[----:B------:R-:W-:Y:S01]  /*f080*/  FMUL.FTZ R85, R7, R85 ;  /* 0x0000005507557220 */ /* 0x000fe20000410000 */
[----:B------:R-:W-:Y:S01]  /*f090*/  F2FP.BF16.F32.PACK_AB R64, R65, R64 ;  /* 0x000000404140723e */ /* 0x000fe200000010ff */
[----:B------:R-:W-:Y:S01]  /*f0a0*/  FMUL.FTZ R88, R7, R88 ;  /* 0x0000005807587220 */ /* 0x000fe20000410000 */
[----:B------:R-:W-:Y:S01]  /*f0b0*/  STS [R15+0x400], R42 ;  /* 0x0004002a0f007388 */ /* 0x000fe20000000800 */
[----:B------:R-:W-:Y:S01]  /*f0c0*/  F2FP.BF16.F32.PACK_AB R66, R67, R66 ;  /* 0x000000424342723e */ /* 0x000fe200000010ff */
[----:B------:R-:W-:Y:S01]  /*f0d0*/  FMUL.FTZ R89, R7, R89 ;  /* 0x0000005907597220 */ /* 0x000fe20000410000 */
[----:B------:R-:W-:Y:S01]  /*f0e0*/  F2FP.BF16.F32.PACK_AB R68, R69, R68 ;  /* 0x000000444544723e */ /* 0x000fe200000010ff */
[----:B------:R-:W-:Y:S01]  /*f0f0*/  STS [R13], R44 ;  /* 0x0000002c0d007388 */ /* 0x000fe20000000800 */
[----:B------:R-:W-:Y:S01]  /*f100*/  F2FP.BF16.F32.PACK_AB R70, R71, R70 ;  /* 0x000000464746723e */ /* 0x000fe200000010ff */
[C---:B------:R-:W-:Y:S01]  /*f110*/  FMUL.FTZ R92, R7.reuse, R92 ;  /* 0x0000005c075c7220 */ /* 0x040fe20000410000 */
[----:B------:R-:W-:Y:S01]  /*f120*/  FMUL.FTZ R93, R7, R93 ;  /* 0x0000005d075d7220 */ /* 0x000fe20000410000 */
[----:B------:R-:W-:Y:S01]  /*f130*/  STS [R13+0x400], R46 ;  /* 0x0004002e0d007388 */ /* 0x000fe20000000800 */
        /* <DEDUP_REMOVED lines=27> */
[----:B------:R-:W-:Y:S01]  /*f2f0*/  STS [R9+0x2000], R60 ;  /* 0x0020003c09007388 */ /* 0x000fe20000000800 */
[----:B------:R-:W-:Y:S01]  /*f300*/  F2FP.BF16.F32.PACK_AB R94, R95, R94 ;  /* 0x0000005e5f5e723e */ /* 0x000fe200000010ff */
[C---:B------:R-:W-:Y:S01]  /*f310*/  FMUL.FTZ R116, R7.reuse, R116 ;  /* 0x0000007407747220 */ /* 0x040fe20000410000 */
[----:B------:R-:W-:Y:S01]  /*f320*/  FMUL.FTZ R117, R7, R117 ;  /* 0x0000007507757220 */ /* 0x000fe20000410000 */
[----:B------:R-:W-:Y:S01]  /*f330*/  STS [R9+0x2400], R62 ;  /* 0x0024003e09007388 */ /* 0x000fe20000000800 */
[----:B------:R-:W-:Y:S01]  /*f340*/  F2FP.BF16.F32.PACK_AB R96, R97, R96 ;  /* 0x000000606160723e */ /* 0x000fe200000010ff */
[----:B------:R-:W-:Y:S01]  /*f350*/  FMUL.FTZ R120, R7, R120 ;  /* 0x0000007807787220 */ /* 0x000fe20000410000 */
[----:B------:R-:W-:Y:S01]  /*f360*/  F2FP.BF16.F32.PACK_AB R98, R99, R98 ;  /* 0x000000626362723e */ /* 0x000fe200000010ff */
[----:B------:R-:W-:Y:S01]  /*f370*/  STS [R5+0x2000], R64 ;  /* 0x0020004005007388 */ /* 0x000fe20000000800 */
        /* <DEDUP_REMOVED lines=44> */
[----:B------:R-:W-:-:S02]  /*f640*/  F2FP.BF16.F32.PACK_AB R132, R133, R132 ;  /* 0x000000848584723e */ /* 0x000fc400000010ff */
[----:B------:R-:W-:Y:S01]  /*f650*/  F2FP.BF16.F32.PACK_AB R134, R135, R134 ;  /* 0x000000868786723e */ /* 0x000fe200000010ff */
[----:B------:R-:W-:Y:S01]  /*f660*/  STS [R21+0x2000], R88 ;  /* 0x0020005815007388 */ /* 0x000fe20000000800 */
[----:B------:R-:W-:Y:S02]  /*f670*/  F2FP.BF16.F32.PACK_AB R136, R137, R136 ;  /* 0x000000888988723e */ /* 0x000fe400000010ff */
[----:B------:R-:W-:Y:S01]  /*f680*/  F2FP.BF16.F32.PACK_AB R138, R139, R138 ;  /* 0x0000008a8b8a723e */ /* 0x000fe200000010ff */
[----:B------:R-:W-:Y:S01]  /*f690*/  STS [R21+0x2400], R90 ;  /* 0x0024005a15007388 */ /* 0x000fe20000000800 */
[----:B------:R-:W-:Y:S02]  /*f6a0*/  F2FP.BF16.F32.PACK_AB R140, R141, R140 ;  /* 0x0000008c8d8c723e */ /* 0x000fe400000010ff */
        /* <DEDUP_REMOVED lines=10> */
[----:B------:R-:W-:Y:S04]  /*f750*/  STS [R5+0x4400], R98 ;  /* 0x0044006205007388 */ /* 0x000fe80000000800 */
        /* <DEDUP_REMOVED lines=22> */
[----:B-1----:R-:W-:-:S03]  /*f8c0*/  LOP3.LUT R5, R237, 0x1f8, RZ, 0xc0, !PT ;  /* 0x000001f8ed057812 */ /* 0x002fc600078ec0ff */
[----:B------:R3:W-:Y:S01]  /*f8d0*/  STS [R19+0x6000], R144 ;  /* 0x0060009013007388 */ /* 0x0007e20000000800 */
[----:B------:R-:W-:-:S03]  /*f8e0*/  LOP3.LUT R0, R5, 0x38, R214, 0x78, !PT ;  /* 0x0000003805007812 */ /* 0x000fc600078e78d6 */
[----:B------:R3:W-:Y:S01]  /*f8f0*/  STS [R19+0x6400], R146 ;  /* 0x0064009213007388 */ /* 0x0007e20000000800 */
[----:B------:R-:W-:-:S03]  /*f900*/  LOP3.LUT R0, R0, 0x1e00, R237, 0xf8, !PT ;  /* 0x00001e0000007812 */ /* 0x000fc600078ef8ed */
[----:B------:R3:W-:Y:S01]  /*f910*/  STS [R17+0x6000], R152 ;  /* 0x0060009811007388 */ /* 0x0007e20000000800 */
[----:B------:R-:W-:Y:S01]  /*f920*/  LEA R0, R0, UR5, 0x1 ;  /* 0x0000000500007c11 */ /* 0x000fe2000f8e08ff */
[----:B------:R-:W-:Y:S02]  /*f930*/  USHF.R.S32.HI UR5, URZ, 0x1f, UR18 ;  /* 0x0000001fff057899 */ /* 0x000fe40008011412 */
[----:B------:R3:W-:Y:S04]  /*f940*/  STS [R17+0x6400], R154 ;  /* 0x0064009a11007388 */ /* 0x0007e80000000800 */
[----:B------:R3:W-:Y:S04]  /*f950*/  STS [R21+0x6000], R7 ;  /* 0x0060000715007388 */ /* 0x0007e80000000800 */
[----:B------:R3:W-:Y:S01]  /*f960*/  STS [R21+0x6400], R150 ;  /* 0x0064009615007388 */ /* 0x0007e20000000800 */
[----:B--2---:R-:W-:Y:S05]  /*f970*/  BRA.U UP1, `(.L_x_91) ;  /* 0x0000000101207547 */ /* 0x004fea000b800000 */
[----:B------:R-:W-:Y:S01]  /*f980*/  UISETP.NE.AND UP1, UPT, UR10, URZ, UPT ;  /* 0x000000ff0a00728c */ /* 0x000fe2000bf25270 */
[----:B------:R-:W1:Y:S10]  /*f990*/  LDCU UR8, c[0x0][0x3e0] ;  /* 0x00007c00ff0877ac */ /* 0x000e740008000800 */
[----:B------:R-:W1:Y:S01]  /*f9a0*/  @UP1 LDCU UR7, c[0x0][0x454] ;  /* 0x00008a80ff0717ac */ /* 0x000e620008000800 */
[----:B------:R-:W-:Y:S01]  /*f9b0*/  @UP1 UMOV UR15, 0x1 ;  /* 0x00000001000f1882 */ /* 0x000fe20000000000 */
[----:B------:R-:W2:Y:S01]  /*f9c0*/  @UP1 LDCU UR13, c[0x0][0x454] ;  /* 0x00008a80ff0d17ac */ /* 0x000ea20008000800 */
[----:B------:R-:W-:Y:S01]  /*f9d0*/  @!UP1 UMOV UR15, 0x1 ;  /* 0x00000001000f9882 */ /* 0x000fe20000000000 */
[----:B-1----:R-:W-:-:S02]  /*f9e0*/  @UP1 UIMAD UR7, UR7, UR8, URZ ;  /* 0x00000008070712a4 */ /* 0x002fc4000f8e02ff */
[----:B--2---:R-:W-:-:S12]  /*f9f0*/  @!UP1 UIMAD UR7, UR9, UR8, URZ ;  /* 0x00000008090792a4 */ /* 0x004fd8000f8e02ff */
.L_x_91:
[----:B------:R-:W-:Y:S01]  /*fa00*/  BAR.SYNC.DEFER_BLOCKING 0x0 ;  /* 0x0000000000007b1d */ /* 0x000fe20000010000 */
[----:B------:R-:W-:Y:S01]  /*fa10*/  UIMAD UR13, UR6, UR13, URZ ;  /* 0x0000000d060d72a4 */ /* 0x000fe2000f8e02ff */
[----:B------:R-:W-:Y:S01]  /*fa20*/  LOP3.LUT P0, RZ, R214, 0x3, RZ, 0xc0, !PT ;  /* 0x00000003d6ff7812 */ /* 0x000fe2000780c0ff */
[----:B------:R-:W-:Y:S01]  /*fa30*/  UIMAD UR9, UR4, UR15, URZ ;  /* 0x0000000f040972a4 */ /* 0x000fe2000f8e02ff */
[----:B------:R-:W-:Y:S01]  /*fa40*/  LOP3.LUT R216, R216, 0x30, RZ, 0xc0, !PT ;  /* 0x00000030d8d87812 */ /* 0x000fe200078ec0ff */
[----:B------:R-:W-:-:S03]  /*fa50*/  USEL UR18, UR18, URZ, UP0 ;  /* 0x000000ff12127287 */ /* 0x000fc60008000000 */
[----:B------:R-:W1:Y:S01]  /*fa60*/  @P4 LDC R5, c[0x0][0x458] ;  /* 0x00011600ff054b82 */ /* 0x000e620000000800 */
[----:B------:R-:W2:Y:S01]  /*fa70*/  @P4 MUFU.LG2 R4, R4 ;  /* 0x0000000400044308 */ /* 0x000ea20000000c00 */
[----:B------:R-:W4:Y:S01]  /*fa80*/  S2R R6, SR_CTAID.X ;  /* 0x0000000000067919 */ /* 0x000f220000002500 */
[----:B------:R-:W-:Y:S01]  /*fa90*/  @!UP0 UIMAD UR13, UR11, UR7, UR13 ;  /* 0x000000070b0d82a4 */ /* 0x000fe2000f8e020d */
[----:B---3--:R-:W-:Y:S01]  /*faa0*/  SHF.R.U32.HI R7, RZ, 0x2, R214 ;  /* 0x00000002ff077819 */ /* 0x008fe200000116d6 */
[----:B------:R-:W-:Y:S01]  /*fab0*/  USHF.L.U32 UR9, UR9, 0x6, URZ ;  /* 0x0000000609097899 */ /* 0x000fe200080006ff */
[----:B------:R-:W-:Y:S01]  /*fac0*/  BSSY.RECONVERGENT B0, `(.L_x_92) ;  /* 0x0000022000007945 */ /* 0x000fe20003800200 */
[----:B------:R-:W-:Y:S01]  /*fad0*/  USEL UR5, UR5, URZ, UP0 ;  /* 0x000000ff05057287 */ /* 0x000fe20008000000 */
[----:B------:R-:W3:Y:S01]  /*fae0*/  @P3 LDC R14, c[0x0][0x458] ;  /* 0x00011600ff0e3b82 */ /* 0x000ee20000000800 */
[----:B------:R-:W5:Y:S01]  /*faf0*/  @P3 MUFU.LG2 R2, R2 ;  /* 0x0000000200023308 */ /* 0x000f620000000c00 */
[----:B------:R-:W-:Y:S01]  /*fb00*/  USHF.R.S32.HI UR8, URZ, 0x1f, UR13 ;  /* 0x0000001fff087899 */ /* 0x000fe2000801140d */
[----:B------:R-:W-:Y:S01]  /*fb10*/  MOV R13, 0x7f800000 ;  /* 0x7f800000000d7802 */ /* 0x000fe20000000f00 */
[----:B------:R-:W-:Y:S01]  /*fb20*/  USHF.R.S32.HI UR7, URZ, 0x1f, UR9 ;  /* 0x0000001fff077899 */ /* 0x000fe20008011409 */
[----:B------:R-:W-:Y:S01]  /*fb30*/  MOV R12, 0x7f800000 ;  /* 0x7f800000000c7802 */ /* 0x000fe20000000f00 */
[----:B------:R-:W-:Y:S01]  /*fb40*/  UIADD3 UR18, UP1, UP0, UR9, UR18, UR13 ;  /* 0x0000001209127290 */ /* 0x000fe2000f83e00d */
[----:B------:R-:W-:Y:S01]  /*fb50*/  LOP3.LUT R7, R216, 0x7, R7, 0xf8, !PT ;  /* 0x00000007d8077812 */ /* 0x000fe200078ef807 */
[----:B------:R1:W3:Y:S01]  /*fb60*/  LDS.128 R8, [R0+0x1800] ;  /* 0x0018000000087984 */ /* 0x0002e20000000c00 */
[----:B--2---:R-:W-:Y:S01]  /*fb70*/  @P4 FMUL.FTZ R15, R4, 0.69314718246459960938 ;  /* 0x3f317218040f4820 */ /* 0x004fe20000410000 */
[----:B------:R-:W-:-:S03]  /*fb80*/  UIADD3.X UR5, UPT, UPT, UR7, UR5, UR8, UP1, UP0 ;  /* 0x0000000507057290 */ /* 0x000fc60008fe0408 */
[----:B-1----:R-:W-:Y:S01]  /*fb90*/  @P4 FFMA.FTZ R13, R164, R5, R15 ;  /* 0x00000005a40d4223 */ /* 0x002fe2000001000f */
[----:B-----5:R-:W-:-:S04]  /*fba0*/  @P3 FMUL.FTZ R2, R2, 0.69314718246459960938 ;  /* 0x3f31721802023820 */ /* 0x020fc80000410000 */
[----:B---3--:R-:W-:Y:S01]  /*fbb0*/  @P3 FFMA.FTZ R12, R3, R14, R2 ;  /* 0x0000000e030c3223 */ /* 0x008fe20000010002 */
[----:B----4-:R-:W-:Y:S06]  /*fbc0*/  @P0 BRA `(.L_x_93) ;  /* 0x0000000000440947 */ /* 0x010fec0003800000 */
[C---:B------:R-:W-:Y:S01]  /*fbd0*/  VIADD R16, R7.reuse, 0x8 ;  /* 0x0000000807107836 */ /* 0x040fe20000000000 */
[----:B------:R-:W-:-:S04]  /*fbe0*/  ISETP.GE.AND P3, PT, R7, UR14, PT ;  /* 0x0000000e07007c0c */ /* 0x000fc8000bf66270 */
[----:B------:R-:W-:-:S09]  /*fbf0*/  ISETP.GE.AND P2, PT, R16, UR14, PT ;  /* 0x0000000e10007c0c */ /* 0x000fd2000bf46270 */
[----:B------:R-:W1:Y:S01]  /*fc00*/  @!P3 LDC.64 R4, c[0x0][0x420] ;  /* 0x00010800ff04bb82 */ /* 0x000e620000000a00 */
[----:B------:R-:W-:-:S03]  /*fc10*/  @!P3 IMAD R14, R7, UR15, RZ ;  /* 0x0000000f070ebc24 */ /* 0x000fc6000f8e02ff */
[----:B------:R-:W-:Y:S02]  /*fc20*/  @!P2 IMAD R16, R16, UR15, RZ ;  /* 0x0000000f1010ac24 */ /* 0x000fe4000f8e02ff */
[----:B------:R-:W-:Y:S02]  /*fc30*/  @!P3 IADD3 R7, P1, PT, R14, UR18, RZ ;  /* 0x000000120e07bc10 */ /* 0x000fe4000ff3e0ff */
[----:B------:R-:W2:Y:S01]  /*fc40*/  @!P2 LDC.64 R2, c[0x0][0x420] ;  /* 0x00010800ff02ab82 */ /* 0x000ea20000000a00 */
[----:B------:R-:W-:Y:S02]  /*fc50*/  @!P2 IADD3 R15, P0, PT, R16, UR18, RZ ;  /* 0x00000012100fac10 */ /* 0x000fe4000ff1e0ff */
[----:B------:R-:W-:Y:S02]  /*fc60*/  @!P3 LEA.HI.X.SX32 R14, R14, UR5, 0x1, P1 ;  /* 0x000000050e0ebc11 */ /* 0x000fe400088f0eff */
[----:B------:R-:W-:Y:S02]  /*fc70*/  @!P2 LEA.HI.X.SX32 R16, R16, UR5, 0x1, P0 ;  /* 0x000000051010ac11 */ /* 0x000fe400080f0eff */
[----:B-1----:R-:W-:-:S04]  /*fc80*/  @!P3 LEA R4, P1, R7, R4, 0x2 ;  /* 0x000000040704b211 */ /* 0x002fc800078210ff */
[----:B------:R-:W-:Y:S02]  /*fc90*/  @!P3 LEA.HI.X R5, R7, R5, R14, 0x2, P1 ;  /* 0x000000050705b211 */ /* 0x000fe400008f140e */
[----:B--2---:R-:W-:-:S03]  /*fca0*/  @!P2 LEA R2, P0, R15, R2, 0x2 ;  /* 0x000000020f02a211 */ /* 0x004fc600078010ff */
[----:B------:R1:W-:Y:S01]  /*fcb0*/  @!P3 STG.E desc[UR22][R4.64], R13 ;  /* 0x0000000d0400b986 */ /* 0x0003e2000c101916 */
[----:B------:R-:W-:-:S05]  /*fcc0*/  @!P2 LEA.HI.X R3, R15, R3, R16, 0x2, P0 ;  /* 0x000000030f03a211 */ /* 0x000fca00000f1410 */
[----:B------:R1:W-:Y:S04]  /*fcd0*/  @!P2 STG.E desc[UR22][R2.64], R12 ;  /* 0x0000000c0200a986 */ /* 0x0003e8000c101916 */
.L_x_93:
[----:B------:R-:W-:Y:S05]  /*fce0*/  BSYNC.RECONVERGENT B0 ;  /* 0x0000000000007941 */ /* 0x000fea0003800200 */
.L_x_92:
[----:B------:R-:W2:Y:S01]  /*fcf0*/  LDCU.64 UR4, c[0x0][0x410] ;  /* 0x00008200ff0477ac */ /* 0x000ea20008000a00 */
[----:B-1----:R-:W-:Y:S01]  /*fd00*/  SHF.R.U32.HI R4, RZ, 0x3, R214 ;  /* 0x00000003ff047819 */ /* 0x002fe200000116d6 */
[----:B------:R-:W-:Y:S01]  /*fd10*/  IMAD.MOV.U32 R5, RZ, RZ, RZ ;  /* 0x000000ffff057224 */ /* 0x000fe200078e00ff */
[----:B------:R-:W-:Y:S01]  /*fd20*/  IADD3 R12, P0, PT, R215, UR16, RZ ;  /* 0x00000010d70c7c10 */ /* 0x000fe2000ff1e0ff */
[----:B------:R1:W3:Y:S01]  /*fd30*/  LDS.128 R20, [R0] ;  /* 0x0000000000147984 */ /* 0x0002e20000000c00 */
[----:B------:R-:W-:Y:S01]  /*fd40*/  ISETP.GE.AND P3, PT, R4, UR14, PT ;  /* 0x0000000e04007c0c */ /* 0x000fe2000bf66270 */
[----:B------:R-:W-:Y:S01]  /*fd50*/  IMAD.WIDE.U32 R2, R6, 0x40, R4 ;  /* 0x0000004006027825 */ /* 0x000fe200078e0004 */
[C---:B------:R-:W-:Y:S01]  /*fd60*/  IADD3 R5, PT, PT, R4.reuse, 0x20, RZ ;  /* 0x0000002004057810 */ /* 0x040fe20007ffe0ff */
[----:B------:R1:W4:Y:S01]  /*fd70*/  LDS.128 R16, [R0+0x2000] ;  /* 0x0020000000107984 */ /* 0x0003220000000c00 */
[----:B------:R-:W-:Y:S01]  /*fd80*/  IADD3.X R13, PT, PT, RZ, UR12, RZ, P0, !PT ;  /* 0x0000000cff0d7c10 */ /* 0x000fe200087fe4ff */
[C---:B------:R-:W-:Y:S01]  /*fd90*/  VIADD R6, R4.reuse, 0x10 ;  /* 0x0000001004067836 */ /* 0x040fe20000000000 */
[----:B------:R-:W-:Y:S01]  /*fda0*/  ISETP.GE.AND P1, PT, R5, UR14, PT ;  /* 0x0000000e05007c0c */ /* 0x000fe2000bf26270 */
[----:B------:R-:W-:Y:S01]  /*fdb0*/  VIADD R4, R4, 0x30 ;  /* 0x0000003004047836 */ /* 0x000fe20000000000 */
[----:B------:R-:W-:Y:S02]  /*fdc0*/  BSSY.RECONVERGENT B0, `(.L_x_94) ;  /* 0x000001c000007945 */ /* 0x000fe40003800200 */
[----:B------:R-:W-:-:S02]  /*fdd0*/  ISETP.GE.AND P2, PT, R6, UR14, PT ;  /* 0x0000000e06007c0c */ /* 0x000fc4000bf46270 */
[----:B------:R-:W-:Y:S01]  /*fde0*/  ISETP.GE.AND P0, PT, R4, UR14, PT ;  /* 0x0000000e04007c0c */ /* 0x000fe2000bf06270 */
[----:B--2---:R-:W-:Y:S01]  /*fdf0*/  IMAD.U32 R24, RZ, RZ, UR4 ;  /* 0x00000004ff187e24 */ /* 0x004fe2000f8e00ff */
[----:B------:R1:W2:Y:S01]  /*fe00*/  LDS.128 R4, [R0+0x6000] ;  /* 0x0060000000047984 */ /* 0x0002a20000000c00 */
[----:B------:R-:W-:Y:S02]  /*fe10*/  MOV R27, UR5 ;  /* 0x00000005001b7c02 */ /* 0x000fe40008000f00 */
[----:B------:R-:W-:Y:S02]  /*fe20*/  IMAD.WIDE.U32 R24, R24, UR6, R12 ;  /* 0x0000000618187c25 */ /* 0x000fe4000f8e000c */
[----:B------:R1:W1:Y:S02]  /*fe30*/  LDS.128 R12, [R0+0x4000] ;  /* 0x00400000000c7984 */ /* 0x0002640000000c00 */
[----:B------:R-:W-:Y:S01]  /*fe40*/  IMAD R27, R27, UR6, R25 ;  /* 0x000000061b1b7c24 */ /* 0x000fe2000f8e0219 */
[----:B------:R-:W-:Y:S06]  /*fe50*/  @P3 BRA `(.L_x_95) ;  /* 0x0000000000483947 */ /* 0x000fec0003800000 */
[----:B------:R-:W5:Y:S01]  /*fe60*/  LDCU.64 UR6, c[0x0][0x408] ;  /* 0x00008100ff0677ac */ /* 0x000f620008000a00 */
[----:B------:R-:W-:Y:S01]  /*fe70*/  IMAD.MOV.U32 R26, RZ, RZ, R24 ;  /* 0x000000ffff1a7224 */ /* 0x000fe200078e0018 */
[----:B------:R-:W3:Y:S01]  /*fe80*/  LDCU.64 UR4, c[0x0][0x3f0] ;  /* 0x00007e00ff0477ac */ /* 0x000ee20008000a00 */
[----:B------:R-:W4:Y:S01]  /*fe90*/  LDCU UR8, c[0x0][0x440] ;  /* 0x00008800ff0877ac */ /* 0x000f220008000800 */
[----:B-----5:R-:W-:Y:S02]  /*fea0*/  IMAD R29, R3, UR6, RZ ;  /* 0x00000006031d7c24 */ /* 0x020fe4000f8e02ff */
[----:B------:R-:W-:-:S04]  /*feb0*/  IMAD.WIDE.U32 R30, R2, UR6, R26 ;  /* 0x00000006021e7c25 */ /* 0x000fc8000f8e001a */
[----:B------:R-:W-:Y:S01]  /*fec0*/  IMAD R28, R2, UR7, R29 ;  /* 0x00000007021c7c24 */ /* 0x000fe2000f8e021d */
[----:B---3--:R-:W-:Y:S02]  /*fed0*/  LEA R32, P3, R30, UR4, 0x1 ;  /* 0x000000041e207c11 */ /* 0x008fe4000f8608ff */
[----:B----4-:R-:W-:Y:S01]  /*fee0*/  ISETP.GE.AND P6, PT, R215, UR8, PT ;  /* 0x00000008d7007c0c */ /* 0x010fe2000bfc6270 */
[----:B------:R-:W-:Y:S01]  /*fef0*/  IMAD.IADD R28, R28, 0x1, R31 ;  /* 0x000000011c1c7824 */ /* 0x000fe200078e021f */
[----:B------:R-:W-:Y:S02]  /*ff00*/  ISETP.GE.AND P5, PT, R236, UR8, PT ;  /* 0x00000008ec007c0c */ /* 0x000fe4000bfa6270 */
[----:B------:R-:W-:Y:S02]  /*ff10*/  ISETP.GE.AND P4, PT, R235, UR8, PT ;  /* 0x00000008eb007c0c */ /* 0x000fe4000bf86270 */
[----:B------:R-:W-:Y:S02]  /*ff20*/  LEA.HI.X R33, R30, UR5, R28, 0x1, P3 ;  /* 0x000000051e217c11 */ /* 0x000fe400098f0c1c */
[----:B------:R-:W-:-:S05]  /*ff30*/  ISETP.GE.AND P3, PT, R234, UR8, PT ;  /* 0x00000008ea007c0c */ /* 0x000fca000bf66270 */
[----:B------:R3:W-:Y:S04]  /*ff40*/  @!P6 STG.E.128 desc[UR22][R32.64], R20 ;  /* 0x000000142000e986 */ /* 0x0007e8000c101d16 */
[----:B------:R3:W-:Y:S04]  /*ff50*/  @!P5 STG.E.128 desc[UR22][R32.64+0x80], R16 ;  /* 0x000080102000d986 */ /* 0x0007e8000c101d16 */
[----:B-1----:R3:W-:Y:S04]  /*ff60*/  @!P4 STG.E.128 desc[UR22][R32.64+0x100], R12 ;  /* 0x0001000c2000c986 */ /* 0x0027e8000c101d16 */
[----:B--2---:R3:W-:Y:S02]  /*ff70*/  @!P3 STG.E.128 desc[UR22][R32.64+0x180], R4 ;  /* 0x000180042000b986 */ /* 0x0047e4000c101d16 */
.L_x_95:
[----:B------:R-:W-:Y:S05]  /*ff80*/  BSYNC.RECONVERGENT B0 ;  /* 0x0000000000007941 */ /* 0x000fea0003800200 */
.L_x_94:
[----:B---3--:R3:W3:Y:S01]  /*ff90*/  LDS.128 R20, [R0+0x800] ;  /* 0x0008000000147984 */ /* 0x0086e20000000c00 */
[----:B------:R-:W-:Y:S03]  /*ffa0*/  BSSY.RECONVERGENT B0, `(.L_x_96) ;  /* 0x000001a000007945 */ /* 0x000fe60003800200 */
[----:B----4-:R4:W3:Y:S04]  /*ffb0*/  LDS.128 R16, [R0+0x2800] ;  /* 0x0028000000107984 */ /* 0x0108e80000000c00 */
[----:B-1----:R4:W1:Y:S04]  /*ffc0*/  LDS.128 R12, [R0+0x4800] ;  /* 0x00480000000c7984 */ /* 0x0028680000000c00 */
[----:B--2---:R4:W2:Y:S01]  /*ffd0*/  LDS.128 R4, [R0+0x6800] ;  /* 0x0068000000047984 */ /* 0x0048a20000000c00 */
[----:B------:R-:W-:Y:S05]  /*ffe0*/  @P2 BRA `(.L_x_97) ;  /* 0x0000000000542947 */ /* 0x000fea0003800000 */
[----:B------:R-:W5:Y:S01]  /*fff0*/  LDCU.64 UR6, c[0x0][0x408] ;  /* 0x00008100ff0677ac */ /* 0x000f620008000a00 */
[----:B------:R-:W-:Y:S01]  /*10000*/  IADD3 R29, P2, PT, R2, 0x10, RZ ;  /* 0x00000010021d7810 */ /* 0x000fe20007f5e0ff */
[----:B------:R-:W-:Y:S01]  /*10010*/  IMAD.MOV.U32 R30, RZ, RZ, R24 ;  /* 0x000000ffff1e7224 */ /* 0x000fe200078e0018 */
[----:B------:R-:W4:Y:S01]  /*10020*/  LDCU UR8, c[0x0][0x440] ;  /* 0x00008800ff0877ac */ /* 0x000f220008000800 */
[----:B------:R-:W-:Y:S02]  /*10030*/  IMAD.MOV.U32 R31, RZ, RZ, R27 ;  /* 0x000000ffff1f7224 */ /* 0x000fe400078e001b */
[----:B------:R-:W-:Y:S01]  /*10040*/  IMAD.X R28, RZ, RZ, R3, P2 ;  /* 0x000000ffff1c7224 */ /* 0x000fe200010e0603 */
[----:B------:R-:W3:Y:S03]  /*10050*/  LDCU.64 UR4, c[0x0][0x3f0] ;  /* 0x00007e00ff0477ac */ /* 0x000ee60008000a00 */
[----:B-----5:R-:W-:-:S02]  /*10060*/  IMAD R28, R28, UR6, RZ ;  /* 0x000000061c1c7c24 */ /* 0x020fc4000f8e02ff */
[----:B------:R-:W-:Y:S01]  /*10070*/  IMAD.WIDE.U32 R30, R29, UR6, R30 ;  /* 0x000000061d1e7c25 */ /* 0x000fe2000f8e001e */
[----:B----4-:R-:W-:-:S03]  /*10080*/  ISETP.GE.AND P5, PT, R215, UR8, PT ;  /* 0x00000008d7007c0c */ /* 0x010fc6000bfa6270 */
[----:B------:R-:W-:Y:S01]  /*10090*/  IMAD R28, R29, UR7, R28 ;  /* 0x000000071d1c7c24 */ /* 0x000fe2000f8e021c */
[----:B------:R-:W-:Y:S02]  /*100a0*/  ISETP.GE.AND P4, PT, R236, UR8, PT ;  /* 0x00000008ec007c0c */ /* 0x000fe4000bf86270 */
[----:B------:R-:W-:Y:S01]  /*100b0*/  ISETP.GE.AND P3, PT, R235, UR8, PT ;  /* 0x00000008eb007c0c */ /* 0x000fe2000bf66270 */
[----:B------:R-:W-:Y:S01]  /*100c0*/  IMAD.IADD R28, R28, 0x1, R31 ;  /* 0x000000011c1c7824 */ /* 0x000fe200078e021f */
[----:B------:R-:W-:Y:S02]  /*100d0*/  ISETP.GE.AND P2, PT, R234, UR8, PT ;  /* 0x00000008ea007c0c */ /* 0x000fe4000bf46270 */
[----:B---3--:R-:W-:-:S04]  /*100e0*/  LEA R32, P6, R30, UR4, 0x1 ;  /* 0x000000041e207c11 */ /* 0x008fc8000f8c08ff */
[----:B------:R-:W-:-:S05]  /*100f0*/  LEA.HI.X R33, R30, UR5, R28, 0x1, P6 ;  /* 0x000000051e217c11 */ /* 0x000fca000b0f0c1c */
[----:B------:R3:W-:Y:S04]  /*10100*/  @!P5 STG.E.128 desc[UR22][R32.64], R20 ;  /* 0x000000142000d986 */ /* 0x0007e8000c101d16 */
[----:B------:R3:W-:Y:S04]  /*10110*/  @!P4 STG.E.128 desc[UR22][R32.64+0x80], R16 ;  /* 0x000080102000c986 */ /* 0x0007e8000c101d16 */
[----:B-1----:R3:W-:Y:S04]  /*10120*/  @!P3 STG.E.128 desc[UR22][R32.64+0x100], R12 ;  /* 0x0001000c2000b986 */ /* 0x0027e8000c101d16 */
[----:B--2---:R3:W-:Y:S02]  /*10130*/  @!P2 STG.E.128 desc[UR22][R32.64+0x180], R4 ;  /* 0x000180042000a986 */ /* 0x0047e4000c101d16 */
.L_x_97:
[----:B------:R-:W-:Y:S05]  /*10140*/  BSYNC.RECONVERGENT B0 ;  /* 0x0000000000007941 */ /* 0x000fea0003800200 */
.L_x_96:
[----:B---3--:R3:W3:Y:S01]  /*10150*/  LDS.128 R20, [R0+0x1000] ;  /* 0x0010000000147984 */ /* 0x0086e20000000c00 */
[----:B------:R-:W-:Y:S03]  /*10160*/  BSSY.RECONVERGENT B0, `(.L_x_98) ;  /* 0x000001a000007945 */ /* 0x000fe60003800200 */
[----:B------:R3:W3:Y:S04]  /*10170*/  LDS.128 R16, [R0+0x3000] ;  /* 0x0030000000107984 */ /* 0x0006e80000000c00 */
[----:B-1----:R1:W1:Y:S04]  /*10180*/  LDS.128 R12, [R0+0x5000] ;  /* 0x00500000000c7984 */ /* 0x0022680000000c00 */
[----:B--2---:R2:W1:Y:S01]  /*10190*/  LDS.128 R4, [R0+0x7000] ;  /* 0x0070000000047984 */ /* 0x0044620000000c00 */
[----:B------:R-:W-:Y:S05]  /*101a0*/  @P1 BRA `(.L_x_99) ;  /* 0x0000000000541947 */ /* 0x000fea0003800000 */
[----:B------:R-:W5:Y:S01]  /*101b0*/  LDCU.64 UR6, c[0x0][0x408] ;  /* 0x00008100ff0677ac */ /* 0x000f620008000a00 */
[----:B------:R-:W-:Y:S01]  /*101c0*/  IADD3 R29, P1, PT, R2, 0x20, RZ ;  /* 0x00000020021d7810 */ /* 0x000fe20007f3e0ff */
[----:B------:R-:W-:Y:S01]  /*101d0*/  IMAD.MOV.U32 R30, RZ, RZ, R24 ;  /* 0x000000ffff1e7224 */ /* 0x000fe200078e0018 */
[----:B------:R-:W4:Y:S01]  /*101e0*/  LDCU UR8, c[0x0][0x440] ;  /* 0x00008800ff0877ac */ /* 0x000f220008000800 */
[----:B------:R-:W-:Y:S02]  /*101f0*/  IMAD.MOV.U32 R31, RZ, RZ, R27 ;  /* 0x000000ffff1f7224 */ /* 0x000fe400078e001b */
[----:B------:R-:W-:Y:S01]  /*10200*/  IMAD.X R28, RZ, RZ, R3, P1 ;  /* 0x000000ffff1c7224 */ /* 0x000fe200008e0603 */
[----:B------:R-:W2:Y:S03]  /*10210*/  LDCU.64 UR4, c[0x0][0x3f0] ;  /* 0x00007e00ff0477ac */ /* 0x000ea60008000a00 */
        /* <DEDUP_REMOVED lines=8> */
[----:B--2---:R-:W-:-:S04]  /*102a0*/  LEA R32, P5, R30, UR4, 0x1 ;  /* 0x000000041e207c11 */ /* 0x004fc8000f8a08ff */
[----:B------:R-:W-:-:S05]  /*102b0*/  LEA.HI.X R33, R30, UR5, R28, 0x1, P5 ;  /* 0x000000051e217c11 */ /* 0x000fca000a8f0c1c */
[----:B---3--:R2:W-:Y:S04]  /*102c0*/  @!P4 STG.E.128 desc[UR22][R32.64], R20 ;  /* 0x000000142000c986 */ /* 0x0085e8000c101d16 */
[----:B------:R2:W-:Y:S04]  /*102d0*/  @!P3 STG.E.128 desc[UR22][R32.64+0x80], R16 ;  /* 0x000080102000b986 */ /* 0x0005e8000c101d16 */
[----:B-1----:R2:W-:Y:S04]  /*102e0*/  @!P2 STG.E.128 desc[UR22][R32.64+0x100], R12 ;  /* 0x0001000c2000a986 */ /* 0x0025e8000c101d16 */
[----:B------:R2:W-:Y:S02]  /*102f0*/  @!P1 STG.E.128 desc[UR22][R32.64+0x180], R4 ;  /* 0x0001800420009986 */ /* 0x0005e4000c101d16 */
.L_x_99:
[----:B------:R-:W-:Y:S05]  /*10300*/  BSYNC.RECONVERGENT B0 ;  /* 0x0000000000007941 */ /* 0x000fea0003800200 */
.L_x_98:
[----:B-12---:R1:W2:Y:S04]  /*10310*/  LDS.128 R12, [R0+0x3800] ;  /* 0x00380000000c7984 */ /* 0x0062a80000000c00 */
[----:B------:R1:W1:Y:S01]  /*10320*/  LDS.128 R4, [R0+0x5800] ;  /* 0x0058000000047984 */ /* 0x0002620000000c00 */
[----:B------:R-:W-:Y:S05]  /*10330*/  @P0 EXIT ;  /* 0x000000000000094d */ /* 0x000fea0003800000 */
[----:B------:R-:W5:Y:S01]  /*10340*/  LDCU.64 UR6, c[0x0][0x408] ;  /* 0x00008100ff0677ac */ /* 0x000f620008000a00 */
[----:B------:R-:W-:Y:S01]  /*10350*/  IADD3 R2, P0, PT, R2, 0x30, RZ ;  /* 0x0000003002027810 */ /* 0x000fe20007f1e0ff */
[----:B---3--:R3:W1:Y:S01]  /*10360*/  LDS.128 R16, [R0+0x7800] ;  /* 0x0078000000107984 */ /* 0x0086620000000c00 */
[----:B------:R-:W-:Y:S01]  /*10370*/  IMAD.MOV.U32 R20, RZ, RZ, R24 ;  /* 0x000000ffff147224 */ /* 0x000fe200078e0018 */
[----:B------:R-:W4:Y:S01]  /*10380*/  LDCU.64 UR4, c[0x0][0x3f0] ;  /* 0x00007e00ff0477ac */ /* 0x000f220008000a00 */
[----:B------:R-:W-:Y:S02]  /*10390*/  IMAD.MOV.U32 R21, RZ, RZ, R27 ;  /* 0x000000ffff157224 */ /* 0x000fe400078e001b */
[----:B------:R-:W-:Y:S01]  /*103a0*/  IMAD.X R3, RZ, RZ, R3, P0 ;  /* 0x000000ffff037224 */ /* 0x000fe200000e0603 */
[----:B------:R-:W3:Y:S03]  /*103b0*/  LDCU UR8, c[0x0][0x440] ;  /* 0x00008800ff0877ac */ /* 0x000ee60008000800 */
[----:B-----5:R-:W-:-:S02]  /*103c0*/  IMAD R3, R3, UR6, RZ ;  /* 0x0000000603037c24 */ /* 0x020fc4000f8e02ff */
[----:B------:R-:W-:-:S04]  /*103d0*/  IMAD.WIDE.U32 R20, R2, UR6, R20 ;  /* 0x0000000602147c25 */ /* 0x000fc8000f8e0014 */
[----:B------:R-:W-:Y:S01]  /*103e0*/  IMAD R3, R2, UR7, R3 ;  /* 0x0000000702037c24 */ /* 0x000fe2000f8e0203 */
[----:B----4-:R-:W-:Y:S02]  /*103f0*/  LEA R2, P0, R20, UR4, 0x1 ;  /* 0x0000000414027c11 */ /* 0x010fe4000f8008ff */
[----:B---3--:R-:W-:Y:S01]  /*10400*/  ISETP.GE.AND P3, PT, R215, UR8, PT ;  /* 0x00000008d7007c0c */ /* 0x008fe2000bf66270 */
[----:B------:R-:W-:Y:S01]  /*10410*/  IMAD.IADD R3, R3, 0x1, R21 ;  /* 0x0000000103037824 */ /* 0x000fe200078e0215 */
[----:B------:R-:W-:Y:S02]  /*10420*/  ISETP.GE.AND P2, PT, R236, UR8, PT ;  /* 0x00000008ec007c0c */ /* 0x000fe4000bf46270 */
[----:B------:R-:W-:Y:S02]  /*10430*/  ISETP.GE.AND P1, PT, R235, UR8, PT ;  /* 0x00000008eb007c0c */ /* 0x000fe4000bf26270 */
[----:B------:R-:W-:Y:S02]  /*10440*/  LEA.HI.X R3, R20, UR5, R3, 0x1, P0 ;  /* 0x0000000514037c11 */ /* 0x000fe400080f0c03 */
[----:B------:R-:W-:-:S05]  /*10450*/  ISETP.GE.AND P0, PT, R234, UR8, PT ;  /* 0x00000008ea007c0c */ /* 0x000fca000bf06270 */
[----:B------:R3:W-:Y:S04]  /*10460*/  @!P3 STG.E.128 desc[UR22][R2.64], R8 ;  /* 0x000000080200b986 */ /* 0x0007e8000c101d16 */
[----:B--2---:R3:W-:Y:S04]  /*10470*/  @!P2 STG.E.128 desc[UR22][R2.64+0x80], R12 ;  /* 0x0000800c0200a986 */ /* 0x0047e8000c101d16 */
[----:B-1----:R3:W-:Y:S01]  /*10480*/  @!P1 STG.E.128 desc[UR22][R2.64+0x100], R4 ;  /* 0x0001000402009986 */ /* 0x0027e2000c101d16 */
[----:B------:R-:W-:Y:S05]  /*10490*/  @P0 EXIT ;  /* 0x000000000000094d */ /* 0x000fea0003800000 */
[----:B------:R-:W-:Y:S01]  /*104a0*/  STG.E.128 desc[UR22][R2.64+0x180], R16 ;  /* 0x0001801002007986 */ /* 0x000fe2000c101d16 */
[----:B------:R-:W-:Y:S05]  /*104b0*/  EXIT ;  /* 0x000000000000794d */ /* 0x000fea0003800000 */
.L_x_100:
        /* <DEDUP_REMOVED lines=12> */
.L_x_1184:


//--------------------- .text._ZN5flash16flash_fwd_kernelI23Flash_fwd_kernel_traitsILi256ELi64ELi64ELi4ELb0ELb0EN7cutlass10bfloat16_tE19Flash_kernel_traitsILi256ELi64ELi64ELi4ES3_EELb0ELb1ELb0ELb1ELb0ELb0ELb0ELb0EEEvNS_16Flash_fwd_paramsE --------------------------
	.section	.text._ZN5flash16flash_fwd_kernelI23Flash_fwd_kernel_traitsILi256ELi64ELi64ELi4ELb0ELb0EN7cutlass10bfloat16_tE19Flash_kernel_traitsILi256ELi64ELi64ELi4ES3_EELb0ELb1ELb0ELb1ELb0ELb0ELb0ELb0EEEvNS_16Flash_fwd_paramsE,"ax",@progbits
	.align	128
        .global         _ZN5flash16flash_fwd_kernelI23Flash_fwd_kernel_traitsILi256ELi64ELi64ELi4ELb0ELb0EN7cutlass10bfloat16_tE19Flash_kernel_traitsILi256ELi64ELi64ELi4ES3_EELb0ELb1ELb0ELb1ELb0ELb0ELb0ELb0EEEvNS_16Flash_fwd_paramsE
        .type           _ZN5flash16flash_fwd_kernelI23Flash_fwd_kernel_traitsILi256ELi64ELi64ELi4ELb0ELb0EN7cutlass10bfloat16_tE19Flash_kernel_traitsILi256ELi64ELi64ELi4ES3_EELb0ELb1ELb0ELb1ELb0ELb0ELb0ELb0EEEvNS_16Flash_fwd_paramsE,@function
        .size           _ZN5flash16flash_fwd_kernelI23Flash_fwd_kernel_traitsILi256ELi64ELi64ELi4ELb0ELb0EN7cutlass10bfloat16_tE19Flash_kernel_traitsILi256ELi64ELi64ELi4ES3_EELb0ELb1ELb0ELb1ELb0ELb0ELb0ELb0EEEvNS_16Flash_fwd_paramsE,(.L_x_1185 - _ZN5flash16flash_fwd_kernelI23Flash_fwd_kernel_traitsILi256ELi64ELi64ELi4ELb0ELb0EN7cutlass10bfloat16_tE19Flash_kernel_traitsILi256ELi64ELi64ELi4ES3_EELb0ELb1ELb0ELb1ELb0ELb0ELb0ELb0EEEvNS_16Flash_fwd_paramsE)
        .other          _ZN5flash16flash_fwd_kernelI23Flash_fwd_kernel_traitsILi256ELi64ELi64ELi4ELb0ELb0EN7cutlass10bfloat16_tE19Flash_kernel_traitsILi256ELi64ELi64ELi4ES3_EELb0ELb1ELb0ELb1ELb0ELb0ELb0ELb0EEEvNS_16Flash_fwd_paramsE,@"STO_CUDA_ENTRY STV_DEFAULT"
_ZN5flash16flash_fwd_kernelI23Flash_fwd_kernel_traitsILi256ELi64ELi64ELi4ELb0ELb0EN7cutlass10bfloat16_tE19Flash_kernel_traitsILi256ELi64ELi64ELi4ES3_EELb0ELb1ELb0ELb1ELb0ELb0ELb0ELb0EEEvNS_16Flash_fwd_paramsE:
.text._ZN5flash16flash_fwd_kernelI23Flash_fwd_kernel_traitsILi256ELi64ELi64ELi4ELb0ELb0EN7cutlass10bfloat16_tE19Flash_kernel_traitsILi256ELi64ELi64ELi4ES3_EELb0ELb1ELb0ELb1ELb0ELb0ELb0ELb0EEEvNS_16Flash_fwd_paramsE:
        /* <DEDUP_REMOVED lines=72> */
.L_x_101:
[----:B-----5:R-:W-:Y:S01]  /*0480*/  @P0 R2UR UR22, R0 ;  /* 0x00000000001602ca */ /* 0x020fe200000e0000 */
[----:B------:R-:W-:Y:S01]  /*0490*/  @!UP0 UISETP.NE.AND.EX UP2, UPT, UR5, URZ, UPT, UP2 ;  /* 0x000000ff0500828c */ /* 0x000fe2000bf45320 */
[----:B-1----:R-:W-:-:S13]  /*04a0*/  @!P1 EXIT ;  /* 0x000000000000994d */ /* 0x002fda0003800000 */
[----:B------:R-:W1:Y:S01]  /*04b0*/  LDCU UR23, c[0x0][0x508] ;  /* 0x0000a100ff1777ac */ /* 0x000e620008000800 */
[----:B------:R-:W2:Y:S01]  /*04c0*/  S2UR UR24, SR_CTAID.Z ;  /* 0x00000000001879c3 */ /* 0x000ea20000002700 */
[----:B------:R-:W3:Y:S01]  /*04d0*/  S2R R218, SR_TID.X ;  /* 0x0000000000da7919 */ /* 0x000ee20000002100 */
        /* <DEDUP_REMOVED lines=44> */
.L_x_103:
        /* <DEDUP_REMOVED lines=31> */
[C---:B------:R-:W-:Y:S01]  /*0990*/  LOP3.LUT R8, R0.reuse, 0x80, RZ, 0xfc, !PT ;  /* 0x0000008000087812 */ /* 0x040fe200078efcff */
[----:B------:R-:W-:Y:S01]  /*09a0*/  USHF.R.S32.HI UR10, URZ, 0x1f, UR26 ;  /* 0x0000001fff0a7899 */ /* 0x000fe2000801141a */
[----:B------:R-:W-:Y:S01]  /*09b0*/  LOP3.LUT R7, R0, 0xc0, RZ, 0xfc, !PT ;  /* 0x000000c000077812 */ /* 0x000fe200078efcff */
[----:B------:R-:W-:Y:S01]  /*09c0*/  USHF.R.S32.HI UR5, URZ, 0x1f, UR8 ;  /* 0x0000001fff057899 */ /* 0x000fe20008011408 */
[----:B------:R-:W-:Y:S01]  /*09d0*/  IMAD R13, R13, UR24, R11 ;  /* 0x000000180d0d7c24 */ /* 0x000fe2000f8e020b */
        /* <DEDUP_REMOVED lines=21> */
.L_x_105:
[----:B------:R-:W-:Y:S05]  /*0b30*/  BSYNC.RECONVERGENT B0 ;  /* 0x0000000000007941 */ /* 0x000fea0003800200 */
.L_x_104:
        /* <DEDUP_REMOVED lines=24> */
.L_x_107:
[----:B------:R-:W-:Y:S05]  /*0cc0*/  BSYNC.RECONVERGENT B0 ;  /* 0x0000000000007941 */ /* 0x000fea0003800200 */
.L_x_106:
        /* <DEDUP_REMOVED lines=24> */
.L_x_109:
[----:B------:R-:W-:Y:S05]  /*0e50*/  BSYNC.RECONVERGENT B0 ;  /* 0x0000000000007941 */ /* 0x000fea0003800200 */
.L_x_108:
        /* <DEDUP_REMOVED lines=26> */
.L_x_111:
[----:B------:R-:W-:Y:S05]  /*1000*/  BSYNC.RECONVERGENT B0 ;  /* 0x0000000000007941 */ /* 0x000fea0003800200 */
.L_x_110:
        /* <DEDUP_REMOVED lines=10> */
.L_x_113:
[----:B------:R-:W-:Y:S05]  /*10b0*/  BSYNC.RECONVERGENT B0 ;  /* 0x0000000000007941 */ /* 0x000fea0003800200 */
.L_x_112:
        /* <DEDUP_REMOVED lines=10> */
.L_x_115:
[----:B------:R-:W-:Y:S05]  /*1160*/  BSYNC.RECONVERGENT B0 ;  /* 0x0000000000007941 */ /* 0x000fea0003800200 */
.L_x_114:
        /* <DEDUP_REMOVED lines=10> */
.L_x_117:
[----:B------:R-:W-:Y:S05]  /*1210*/  BSYNC.RECONVERGENT B0 ;  /* 0x0000000000007941 */ /* 0x000fea0003800200 */
.L_x_116:
        /* <DEDUP_REMOVED lines=10> */
.L_x_102:
        /* <DEDUP_REMOVED lines=21> */
.L_x_118:
[----:B------:R-:W1:Y:S01]  /*1410*/  LDCU.64 UR10, c[0x0][0x3b8] ;  /* 0x00007700ff0a77ac */ /* 0x000e620008000a00 */
[----:B------:R-:W-:-:S04]  /*1420*/  UIADD3 UR6, UPT, UPT, UR12, UR13, URZ ;  /* 0x0000000d0c067290 */ /* 0x000fc8000fffe0ff */
[----:B-1----:R-:W-:Y:S02]  /*1430*/  UIMAD.WIDE.U32 UR14, UR6, UR10, URZ ;  /* 0x0000000a060e72a5 */ /* 0x002fe4000f8e00ff */
[----:B------:R-:W-:-:S04]  /*1440*/  UIMAD UR6, UR6, UR11, URZ ;  /* 0x0000000b060672a4 */ /* 0x000fc8000f8e02ff */
[----:B------:R-:W-:Y:S02]  /*1450*/  UIADD3 UR6, UPT, UPT, UR15, UR6, URZ ;  /* 0x000000060f067290 */ /* 0x000fe4000fffe0ff */
.L_x_119:
        /* <DEDUP_REMOVED lines=38> */
.L_x_120:
[----:B------:R-:W1:Y:S01]  /*16c0*/  LDCU.64 UR8, c[0x0][0x3c0] ;  /* 0x00007800ff0877ac */ /* 0x000e620008000a00 */
[----:B------:R-:W-:-:S04]  /*16d0*/  UIADD3 UR12, UPT, UPT, UR12, UR13, URZ ;  /* 0x0000000d0c0c7290 */ /* 0x000fc8000fffe0ff */
[----:B-1----:R-:W-:Y:S02]  /*16e0*/  UIMAD.WIDE.U32 UR4, UR12, UR8, URZ ;  /* 0x000000080c0472a5 */ /* 0x002fe4000f8e00ff */
[----:B------:R-:W-:-:S04]  /*16f0*/  UIMAD UR12, UR12, UR9, URZ ;  /* 0x000000090c0c72a4 */ /* 0x000fc8000f8e02ff */
[----:B------:R-:W-:-:S12]  /*1700*/  UIADD3 UR15, UPT, UPT, UR5, UR12, URZ ;  /* 0x0000000c050f7290 */ /* 0x000fd8000fffe0ff */
.L_x_121:
[----:B------:R-:W-:Y:S01]  /*1710*/  IMAD.SHL.U32 R241, R218, 0x8, RZ ;  /* 0x00000008daf17824 */ /* 0x000fe200078e00ff */
[----:B------:R-:W1:Y:S01]  /*1720*/  S2R R9, SR_CTAID.X ;  /* 0x0000000000097919 */ /* 0x000e620000002500 */
[----:B------:R-:W-:Y:S01]  /*1730*/  SHF.R.U32.HI R4, RZ, 0x3, R218 ;  /* 0x00000003ff047819 */ /* 0x000fe200000116da */
[----:B------:R-:W2:Y:S01]  /*1740*/  S2UR UR29, SR_CgaCtaId ;  /* 0x00000000001d79c3 */ /* 0x000ea20000008800 */
[----:B------:R-:W3:Y:S01]  /*1750*/  LDCU.64 UR12, c[0x0][0x3c8] ;  /* 0x00007900ff0c77ac */ /* 0x000ee20008000a00 */
[C---:B------:R-:W-:Y:S01]  /*1760*/  LOP3.LUT R219, R241.reuse, 0x38, RZ, 0xc0, !PT ;  /* 0x00000038f1db7812 */ /* 0x040fe200078ec0ff */
[----:B------:R-:W-:Y:S01]  /*1770*/  IMAD.MOV.U32 R5, RZ, RZ, RZ ;  /* 0x000000ffff057224 */ /* 0x000fe200078e00ff */
[----:B------:R-:W-:Y:S01]  /*1780*/  LOP3.LUT R7, R241, 0x1f8, RZ, 0xc0, !PT ;  /* 0x000001f8f1077812 */ /* 0x000fe200078ec0ff */
[----:B------:R-:W4:Y:S01]  /*1790*/  LDCU.64 UR16, c[0x0][0x388] ;  /* 0x00007100ff1077ac */ /* 0x000f220008000a00 */
[C---:B------:R-:W-:Y:S01]  /*17a0*/  IADD3 R16, P1, PT, R219.reuse, UR14, RZ ;  /* 0x0000000edb107c10 */ /* 0x040fe2000ff3e0ff */
[----:B------:R-:W-:Y:S01]  /*17b0*/  BSSY.RECONVERGENT B0, `(.L_x_122) ;  /* 0x0000052000007945 */ /* 0x000fe20003800200 */
[----:B------:R-:W-:-:S02]  /*17c0*/  IADD3 R14, P0, PT, R219, UR4, RZ ;  /* 0x00000004db0e7c10 */ /* 0x000fc4000ff1e0ff */
[----:B------:R-:W-:Y:S01]  /*17d0*/  LOP3.LUT R3, R241, 0x1e00, RZ, 0xc0, !PT ;  /* 0x00001e00f1037812 */ /* 0x000fe200078ec0ff */
[----:B------:R-:W-:Y:S01]  /*17e0*/  IMAD.X R17, RZ, RZ, UR6, P1 ;  /* 0x00000006ff117e24 */ /* 0x000fe200088e06ff */
[----:B------:R-:W5:Y:S01]  /*17f0*/  LDCU.128 UR4, c[0x0][0x3d0] ;  /* 0x00007a00ff0477ac */ /* 0x000f620008000c00 */
[----:B------:R-:W-:Y:S02]  /*1800*/  LOP3.LUT R234, R7, 0x38, R218, 0x78, !PT ;  /* 0x0000003807ea7812 */ /* 0x000fe400078e78da */
[----:B------:R-:W-:Y:S01]  /*1810*/  IADD3.X R15, PT, PT, RZ, UR15, RZ, P0, !PT ;  /* 0x0000000fff0f7c10 */ /* 0x000fe200087fe4ff */
[----:B------:R-:W3:Y:S01]  /*1820*/  LDCU.64 UR14, c[0x0][0x390] ;  /* 0x00007200ff0e77ac */ /* 0x000ee20008000a00 */
        /* <DEDUP_REMOVED lines=12> */
[C---:B------:R-:W-:Y:S02]  /*18f0*/  IMAD R232, R2.reuse, UR5, R7 ;  /* 0x0000000502e87c24 */ /* 0x040fe4000f8e0207 */
[C---:B------:R-:W-:Y:S01]  /*1900*/  IMAD R230, R2.reuse, UR7, R3 ;  /* 0x0000000702e67c24 */ /* 0x040fe2000f8e0203 */
[----:B------:R-:W-:Y:S01]  /*1910*/  UIADD3 UR7, UPT, UPT, -UR26, UR27, URZ ;  /* 0x0000001b1a077290 */ /* 0x000fe2000fffe1ff */
[----:B------:R-:W-:-:S04]  /*1920*/  IMAD.WIDE.U32 R6, R2, UR4, R16 ;  /* 0x0000000402067c25 */ /* 0x000fc8000f8e0010 */
[----:B------:R-:W-:Y:S01]  /*1930*/  IMAD.WIDE.U32 R2, R2, UR6, R14 ;  /* 0x0000000602027c25 */ /* 0x000fe2000f8e000e */
[----:B------:R-:W-:Y:S01]  /*1940*/  ISETP.GE.AND P2, PT, R4, UR7, PT ;  /* 0x0000000704007c0c */ /* 0x000fe2000bf46270 */
[----:B------:R-:W-:Y:S01]  /*1950*/  UMOV UR6, 0x400 ;  /* 0x0000040000067882 */ /* 0x000fe20000000000 */
[----:B------:R-:W-:Y:S01]  /*1960*/  IADD3 R232, PT, PT, R7, R232, RZ ;  /* 0x000000e807e87210 */ /* 0x000fe20007ffe0ff */
[----:B------:R-:W-:Y:S01]  /*1970*/  IMAD.X R13, RZ, RZ, UR28, P0 ;  /* 0x0000001cff0d7e24 */ /* 0x000fe200080e06ff */
[----:B---3--:R-:W-:Y:S01]  /*1980*/  LEA R231, P0, R2, UR14, 0x1 ;  /* 0x0000000e02e77c11 */ /* 0x008fe2000f8008ff */
[----:B------:R-:W-:Y:S01]  /*1990*/  IMAD.IADD R230, R3, 0x1, R230 ;  /* 0x0000000103e67824 */ /* 0x000fe200078e02e6 */
[----:B----4-:R-:W-:Y:S01]  /*19a0*/  LEA R233, P1, R6, UR16, 0x1 ;  /* 0x0000001006e97c11 */ /* 0x010fe2000f8208ff */
[----:B------:R-:W-:Y:S01]  /*19b0*/  IMAD.U32 R10, RZ, RZ, UR12 ;  /* 0x0000000cff0a7e24 */ /* 0x000fe2000f8e00ff */
[----:B--2---:R-:W-:Y:S01]  /*19c0*/  ULEA UR6, UR29, UR6, 0x18 ;  /* 0x000000061d067291 */ /* 0x004fe2000f8ec0ff */
[----:B------:R-:W-:Y:S01]  /*19d0*/  VIADD R7, R4, 0x10 ;  /* 0x0000001004077836 */ /* 0x000fe20000000000 */
[----:B------:R-:W-:Y:S01]  /*19e0*/  LEA.HI.X R230, R2, UR15, R230, 0x1, P0 ;  /* 0x0000000f02e67c11 */ /* 0x000fe200080f0ce6 */
[----:B------:R-:W-:Y:S01]  /*19f0*/  UIADD3 UR15, UPT, UPT, UR19, -0x1, URZ ;  /* 0xffffffff130f7890 */ /* 0x000fe2000fffe0ff */
[----:B------:R-:W-:Y:S01]  /*1a00*/  IMAD.WIDE.U32 R10, R10, UR24, R12 ;  /* 0x000000180a0a7c25 */ /* 0x000fe2000f8e000c */
[----:B------:R-:W-:-:S02]  /*1a10*/  LEA.HI.X R232, R6, UR17, R232, 0x1, P1 ;  /* 0x0000001106e87c11 */ /* 0x000fc400088f0ce8 */
[----:B------:R-:W-:Y:S01]  /*1a20*/  IADD3 R6, PT, PT, R4, 0x20, RZ ;  /* 0x0000002004067810 */ /* 0x000fe20007ffe0ff */
[----:B------:R-:W-:Y:S01]  /*1a30*/  IMAD.U32 R13, RZ, RZ, UR13 ;  /* 0x0000000dff0d7e24 */ /* 0x000fe2000f8e00ff */
[----:B------:R-:W-:Y:S01]  /*1a40*/  UIMAD UR14, UR15, -0x40, UR22 ;  /* 0xffffffc00f0e78a4 */ /* 0x000fe2000f8e0216 */
[----:B-1----:R-:W-:Y:S01]  /*1a50*/  IMAD.WIDE.U32 R8, R9, 0x40, R4 ;  /* 0x0000004009087825 */ /* 0x002fe200078e0004 */
[----:B------:R-:W-:Y:S02]  /*1a60*/  ISETP.GE.AND P0, PT, R7, UR7, PT ;  /* 0x0000000707007c0c */ /* 0x000fe4000bf06270 */
[----:B------:R-:W-:Y:S01]  /*1a70*/  ISETP.GE.AND P1, PT, R6, UR7, PT ;  /* 0x0000000706007c0c */ /* 0x000fe2000bf26270 */
[----:B------:R-:W-:Y:S01]  /*1a80*/  IMAD R13, R13, UR24, R11 ;  /* 0x000000180d0d7c24 */ /* 0x000fe2000f8e020b */
[----:B------:R-:W-:Y:S01]  /*1a90*/  LEA R234, R234, UR6, 0x1 ;  /* 0x00000006eaea7c11 */ /* 0x000fe2000f8e08ff */
[----:B------:R-:W-:Y:S10]  /*1aa0*/  @P2 BRA `(.L_x_123) ;  /* 0x0000000000882947 */ /* 0x000ff40003800000 */
        /* <DEDUP_REMOVED lines=34> */
.L_x_123:
[----:B------:R-:W-:Y:S05]  /*1cd0*/  BSYNC.RECONVERGENT B0 ;  /* 0x0000000000007941 */ /* 0x000fea0003800200 */
.L_x_122:
        /* <DEDUP_REMOVED lines=42> */
.L_x_125:
[----:B------:R-:W-:Y:S05]  /*1f80*/  BSYNC.RECONVERGENT B0 ;  /* 0x0000000000007941 */ /* 0x000fea0003800200 */
.L_x_124:
        /* <DEDUP_REMOVED lines=41> */
.L_x_127:
[----:B------:R-:W-:Y:S05]  /*2220*/  BSYNC.RECONVERGENT B0 ;  /* 0x0000000000007941 */ /* 0x000fea0003800200 */
.L_x_126:
        /* <DEDUP_REMOVED lines=41> */
.L_x_129:
[----:B------:R-:W-:Y:S05]  /*24c0*/  BSYNC.RECONVERGENT B0 ;  /* 0x0000000000007941 */ /* 0x000fea0003800200 */
.L_x_128:
        /* <DEDUP_REMOVED lines=34> */
.L_x_131:
[----:B------:R-:W-:Y:S05]  /*26f0*/  BSYNC.RECONVERGENT B0 ;  /* 0x0000000000007941 */ /* 0x000fea0003800200 */
.L_x_130:
[----:B------:R-:W-:Y:S01]  /*2700*/  USHF.L.U64.HI UR28, UR10, 0x4, UR11 ;  /* 0x000000040a1c7899 */ /* 0x000fe2000801020b */
[----:B------:R-:W-:Y:S01]  /*2710*/  BSSY.RECONVERGENT B0, `(.L_x_132) ;  /* 0x0000023000007945 */ /* 0x000fe20003800200 */
[----:B------:R-:W-:Y:S01]  /*2720*/  USHF.L.U32 UR29, UR10, 0x4, URZ ;  /* 0x000000040a1d7899 */ /* 0x000fe200080006ff */
[----:B------:R-:W-:Y:S02]  /*2730*/  ISETP.GE.AND P0, PT, R6, UR14, PT ;  /* 0x0000000e06007c0c */ /* 0x000fe4000bf06270 */
        /* <DEDUP_REMOVED lines=32> */
.L_x_133:
[----:B------:R-:W-:Y:S05]  /*2940*/  BSYNC.RECONVERGENT B0 ;  /* 0x0000000000007941 */ /* 0x000fea0003800200 */
.L_x_132:
        /* <DEDUP_REMOVED lines=36> */
.L_x_135:
[----:B------:R-:W-:Y:S05]  /*2b90*/  BSYNC.RECONVERGENT B0 ;  /* 0x0000000000007941 */ /* 0x000fea0003800200 */
.L_x_134:
        /* <DEDUP_REMOVED lines=37> */
.L_x_137:
[----:B------:R-:W-:Y:S05]  /*2df0*/  BSYNC.RECONVERGENT B0 ;  /* 0x0000000000007941 */ /* 0x000fea0003800200 */
.L_x_136:
[----:B------:R-:W5:Y:S01]  /*2e00*/  LDCU.64 UR12, c[0x0][0x538] ;  /* 0x0000a700ff0c77ac */ /* 0x000f620008000a00 */
[----:B------:R-:W0:Y:S01]  /*2e10*/  LDGDEPBAR ;  /* 0x00000000000079af */ /* 0x000e220000000000 */
[----:B-----5:R-:W-:-:S04]  /*2e20*/  UISETP.NE.U32.AND UP1, UPT, UR12, URZ, UPT ;  /* 0x000000ff0c00728c */ /* 0x020fc8000bf25070 */
[----:B------:R-:W-:Y:S01]  /*2e30*/  UISETP.NE.AND.EX UP1, UPT, UR13, URZ, UPT, UP1 ;  /* 0x000000ff0d00728c */ /* 0x000fe2000bf25310 */
[--C-:B------:R-:W-:Y:S01]  /*2e40*/  SHF.R.U32.HI R220, RZ, 0x1, R218.reuse ;  /* 0x00000001ffdc7819 */ /* 0x100fe200000116da */
[----:B------:R-:W-:Y:S01]  /*2e50*/  IMAD.U32 R0, RZ, RZ, UR26 ;  /* 0x0000001aff007e24 */ /* 0x000fe2000f8e00ff */
[----:B-1234-:R-:W-:Y:S01]  /*2e60*/  SHF.R.U32.HI R3, RZ, 0x2, R218 ;  /* 0x00000002ff037819 */ /* 0x01efe200000116da */
[----:B------:R-:W-:Y:S01]  /*2e70*/  IMAD.SHL.U32 R221, R218, 0x20, RZ ;  /* 0x00000020dadd7824 */ /* 0x000fe200078e00ff */
[----:B------:R-:W-:-:S04]  /*2e80*/  DEPBAR.LE SB0, 0x0 ;  /* 0x000080000000791a */ /* 0x000fc80000000000 */
[----:B------:R-:W-:Y:S02]  /*2e90*/  PLOP3.LUT P0, PT, PT, PT, UP1, 0x80, 0x8 ;  /* 0x000000000008781c */ /* 0x000fe40003f0f018 */
[----:B------:R-:W1:Y:S01]  /*2ea0*/  @UP1 LDCU.64 UR4, c[0x0][0x540] ;  /* 0x0000a800ff0417ac */ /* 0x000e620008000a00 */
[----:B------:R-:W-:Y:S01]  /*2eb0*/  @UP1 UMOV UR30, UR24 ;  /* 0x00000018001e1c82 */ /* 0x000fe20008000000 */
[----:B------:R-:W-:Y:S02]  /*2ec0*/  @UP1 UMOV UR31, URZ ;  /* 0x000000ff001f1c82 */ /* 0x000fe40008000000 */
[----:B-1----:R-:W-:Y:S01]  /*2ed0*/  @UP1 UIMAD.WIDE.U32 UR30, UR25, UR4, UR30 ;  /* 0x00000004191e12a5 */ /* 0x002fe2000f8e001e */
[----:B------:R-:W1:Y:S03]  /*2ee0*/  @UP1 LDCU UR4, c[0x0][0x458] ;  /* 0x00008b00ff0417ac */ /* 0x000e660008000800 */
[----:B------:R-:W-:-:S02]  /*2ef0*/  @UP1 UIMAD UR5, UR25, UR5, UR31 ;  /* 0x00000005190512a4 */ /* 0x000fc4000f8e021f */
[----:B------:R-:W-:-:S04]  /*2f00*/  @UP1 ULEA UR12, UP0, UR30, UR12, 0x2 ;  /* 0x0000000c1e0c1291 */ /* 0x000fc8000f8010ff */
[----:B------:R-:W-:Y:S02]  /*2f10*/  @UP1 ULEA.HI.X UR13, UR30, UR13, UR5, 0x2, UP0 ;  /* 0x0000000d1e0d1291 */ /* 0x000fe400080f1405 */
[----:B------:R-:W-:-:S04]  /*2f20*/  IMAD.U32 R8, RZ, RZ, UR12 ;  /* 0x0000000cff087e24 */ /* 0x000fc8000f8e00ff */
[----:B------:R-:W-:-:S06]  /*2f30*/  IMAD.U32 R9, RZ, RZ, UR13 ;  /* 0x0000000dff097e24 */ /* 0x000fcc000f8e00ff */
[----:B------:R-:W2:Y:S01]  /*2f40*/  @P0 LDG.E R9, desc[UR20][R8.64] ;  /* 0x0000001408090981 */ /* 0x000ea2000c1e1900 */
[----:B-1----:R-:W2:Y:S01]  /*2f50*/  @P0 MUFU.RCP R2, UR4 ;  /* 0x0000000400020d08 */ /* 0x002ea20008001000 */
[C---:B------:R-:W-:Y:S01]  /*2f60*/  LOP3.LUT R5, R220.reuse, 0x1f0, RZ, 0xc0, !PT ;  /* 0x000001f0dc057812 */ /* 0x040fe200078ec0ff */
[----:B------:R-:W-:Y:S01]  /*2f70*/  USHF.L.U32 UR24, UR8, 0x6, URZ ;  /* 0x0000000608187899 */ /* 0x000fe200080006ff */
[----:B------:R-:W-:Y:S01]  /*2f80*/  LOP3.LUT R221, R221, 0x7c00, RZ, 0xc0, !PT ;  /* 0x00007c00dddd7812 */ /* 0x000fe200078ec0ff */
[----:B------:R-:W-:Y:S01]  /*2f90*/  USHF.L.U64.HI UR13, UR8, 0x6, UR9 ;  /* 0x00000006080d7899 */ /* 0x000fe20008010209 */
[----:B------:R-:W-:Y:S01]  /*2fa0*/  IADD3 R5, PT, PT, R5, 0x1, R0 ;  /* 0x0000000105057810 */ /* 0x000fe20007ffe000 */
[----:B------:R-:W-:Y:S01]  /*2fb0*/  UIMAD.WIDE.U32 UR24, UR24, UR15, URZ ;  /* 0x0000000f181872a5 */ /* 0x000fe2000f8e00ff */
[----:B------:R-:W-:Y:S01]  /*2fc0*/  LOP3.LUT R0, R3, 0x7, RZ, 0xc0, !PT ;  /* 0x0000000703007812 */ /* 0x000fe200078ec0ff */
[----:B------:R-:W-:Y:S01]  /*2fd0*/  UIMAD UR13, UR13, UR15, URZ ;  /* 0x0000000f0d0d72a4 */ /* 0x000fe2000f8e02ff */
[----:B------:R-:W-:Y:S01]  /*2fe0*/  LOP3.LUT R3, R220, 0x8, RZ, 0xc0, !PT ;  /* 0x00000008dc037812 */ /* 0x000fe200078ec0ff */
[----:B------:R-:W-:Y:S01]  /*2ff0*/  IMAD.U32 R88, RZ, RZ, UR22 ;  /* 0x00000016ff587e24 */ /* 0x000fe2000f8e00ff */
[----:B------:R-:W-:Y:S01]  /*3000*/  IADD3 R5, PT, PT, R5, -UR27, R0 ;  /* 0x8000001b05057c10 */ /* 0x000fe2000fffe000 */
[----:B------:R-:W-:Y:S01]  /*3010*/  IMAD.SHL.U32 R91, R218, 0x2, RZ ;  /* 0x00000002da5b7824 */ /* 0x000fe200078e00ff */
[----:B------:R-:W-:Y:S01]  /*3020*/  UMOV UR5, URZ ;  /* 0x000000ff00057c82 */ /* 0x000fe20008000000 */
[----:B------:R-:W-:Y:S01]  /*3030*/  UIADD3 UR13, UPT, UPT, UR25, UR13, URZ ;  /* 0x0000000d190d7290 */ /* 0x000fe2000fffe0ff */
[----:B------:R-:W-:Y:S01]  /*3040*/  BSSY.RECONVERGENT B0, `(.L_x_138) ;  /* 0x0000030000007945 */ /* 0x000fe20003800200 */
[----:B------:R-:W-:-:S02]  /*3050*/  IADD3 R88, PT, PT, R5, UR23, R88 ;  /* 0x0000001705587c10 */ /* 0x000fc4000fffe058 */
[----:B------:R-:W-:Y:S01]  /*3060*/  LOP3.LUT R91, R91, 0x6, RZ, 0xc0, !PT ;  /* 0x000000065b5b7812 */ /* 0x000fe200078ec0ff */
[----:B------:R-:W-:Y:S01]  /*3070*/  BAR.SYNC.DEFER_BLOCKING 0x0 ;  /* 0x0000000000007b1d */ /* 0x000fe20000010000 */
[----:B--2---:R-:W-:-:S05]  /*3080*/  @P0 FMUL.FTZ R2, R9, R2 ;  /* 0x0000000209020220 */ /* 0x004fca0000410000 */
[----:B------:R-:W-:Y:S01]  /*3090*/  @P0 R2UR UR4, R2 ;  /* 0x00000000020402ca */ /* 0x000fe200000e0000 */
[----:B------:R-:W-:-:S05]  /*30a0*/  IMAD.SHL.U32 R2, R218, 0x40, RZ ;  /* 0x00000040da027824 */ /* 0x000fca00078e00ff */
[--C-:B------:R-:W-:Y:S02]  /*30b0*/  LOP3.LUT R0, R219, 0x1c0, R2.reuse, 0xf8, !PT ;  /* 0x000001c0db007812 */ /* 0x100fe400078ef802 */
[----:B------:R-:W-:Y:S02]  /*30c0*/  LOP3.LUT R98, R221, 0x200, R2, 0xf8, !PT ;  /* 0x00000200dd627812 */ /* 0x000fe400078ef802 */
[----:B------:R-:W-:-:S03]  /*30d0*/  LOP3.LUT R3, R0, R3, RZ, 0x3c, !PT ;  /* 0x0000000300037212 */ /* 0x000fc600078e3cff */
[----:B------:R-:W-:Y:S02]  /*30e0*/  @UP1 UMOV UR5, UR4 ;  /* 0x0000000400051c82 */ /* 0x000fe40008000000 */
[----:B------:R-:W-:Y:S01]  /*30f0*/  IMAD.IADD R98, R3, 0x1, R98 ;  /* 0x0000000103627824 */ /* 0x000fe200078e0262 */
[----:B------:R-:W-:Y:S06]  /*3100*/  @P6 BRA `(.L_x_139) ;  /* 0x00000000007c6947 */ /* 0x000fec0003800000 */
        /* <DEDUP_REMOVED lines=31> */
.L_x_139:
[----:B------:R2:W-:Y:S04]  /*3300*/  STS.128 [R234+0x10000], RZ ;  /* 0x010000ffea007388 */ /* 0x0005e80000000c00 */
[----:B------:R2:W-:Y:S04]  /*3310*/  STS.128 [R234+0x12000], RZ ;  /* 0x012000ffea007388 */ /* 0x0005e80000000c00 */
[----:B------:R2:W-:Y:S04]  /*3320*/  STS.128 [R234+0x14000], RZ ;  /* 0x014000ffea007388 */ /* 0x0005e80000000c00 */
[----:B------:R2:W-:Y:S02]  /*3330*/  STS.128 [R234+0x16000], RZ ;  /* 0x016000ffea007388 */ /* 0x0005e40000000c00 */
.L_x_140:
[----:B------:R-:W-:Y:S05]  /*3340*/  BSYNC.RECONVERGENT B0 ;  /* 0x0000000000007941 */ /* 0x000fea0003800200 */
.L_x_138:
        /* <DEDUP_REMOVED lines=45> */
.L_x_142:
[----:B------:R-:W-:Y:S05]  /*3620*/  BSYNC.RECONVERGENT B0 ;  /* 0x0000000000007941 */ /* 0x000fea0003800200 */
.L_x_141:
        /* <DEDUP_REMOVED lines=39> */
.L_x_144:
[----:B------:R-:W-:Y:S05]  /*38a0*/  BSYNC.RECONVERGENT B0 ;  /* 0x0000000000007941 */ /* 0x000fea0003800200 */
.L_x_143:
        /* <DEDUP_REMOVED lines=41> */
.L_x_146:
[----:B------:R-:W-:Y:S05]  /*3b40*/  BSYNC.RECONVERGENT B0 ;  /* 0x0000000000007941 */ /* 0x000fea0003800200 */
.L_x_145:
[----:B------:R-:W-:Y:S01]  /*3b50*/  LDSM.16.M88.4 R20, [R98] ;  /* 0x000000006214783b */ /* 0x000fe20000000200 */
[----:B------:R-:W-:Y:S01]  /*3b60*/  IMAD.MOV.U32 R89, RZ, RZ, 0x20 ;  /* 0x00000020ff597424 */ /* 0x000fe200078e00ff */
[----:B------:R-:W-:Y:S01]  /*3b70*/  LOP3.LUT P2, RZ, R218, 0x2, RZ, 0xc0, !PT ;  /* 0x00000002daff7812 */ /* 0x000fe2000784c0ff */
[----:B------:R-:W-:Y:S01]  /*3b80*/  VIADD R94, R214, UR6 ;  /* 0x00000006d65e7c36 */ /* 0x000fe20008000000 */
[----:B------:R-:W5:Y:S01]  /*3b90*/  LDSM.16.M88.4 R24, [R214+UR6+0x8800] ;  /* 0x00880006d618783b */ /* 0x000f620008000200 */
[----:B------:R-:W-:Y:S01]  /*3ba0*/  IMAD.MOV.U32 R165, RZ, RZ, 0x40 ;  /* 0x00000040ffa57424 */ /* 0x000fe200078e00ff */
[----:B------:R-:W-:Y:S01]  /*3bb0*/  SEL R89, R89, 0xffffffe0, !P2 ;  /* 0xffffffe059597807 */ /* 0x000fe20005000000 */
[----:B------:R-:W-:Y:S01]  /*3bc0*/  UISETP.NE.AND UP1, UPT, UR19, 0x1, UPT ;  /* 0x000000011300788c */ /* 0x000fe2000bf25270 */
[----:B------:R-:W2:Y:S01]  /*3bd0*/  LDSM.16.M88.4 R32, [R214+UR6+0x8000] ;  /* 0x00800006d620783b */ /* 0x000ea20008000200 */
[----:B------:R-:W-:Y:S02]  /*3be0*/  LOP3.LUT P0, RZ, R218, 0x4, RZ, 0xc0, !PT ;  /* 0x00000004daff7812 */ /* 0x000fe4000780c0ff */
[--C-:B------:R-:W-:Y:S01]  /*3bf0*/  IMAD.IADD R95, R98, 0x1, R89.reuse ;  /* 0x00000001625f7824 */ /* 0x100fe200078e0259 */
[----:B------:R-:W3:Y:S01]  /*3c00*/  LDSM.16.M88.4 R64, [R214+UR6+0x9000] ;  /* 0x00900006d640783b */ /* 0x000ee20008000200 */
[----:B------:R-:W-:Y:S01]  /*3c10*/  IMAD.IADD R93, R94, 0x1, R89 ;  /* 0x000000015e5d7824 */ /* 0x000fe200078e0259 */
[----:B------:R-:W-:-:S02]  /*3c20*/  SEL R165, R165, 0xffffffc0, !P0 ;  /* 0xffffffc0a5a57807 */ /* 0x000fc40004000000 */
[----:B------:R-:W3:Y:S01]  /*3c30*/  LDSM.16.M88.4 R12, [R214+UR6+0x9800] ;  /* 0x00980006d60c783b */ /* 0x000ee20008000200 */
[----:B------:R-:W-:Y:S02]  /*3c40*/  VIMNMX R167, PT, PT, R88, UR22, PT ;  /* 0x0000001658a77c48 */ /* 0x000fe4000bfe0100 */
[--C-:B------:R-:W-:Y:S01]  /*3c50*/  IMAD.IADD R96, R98, 0x1, R165.reuse ;  /* 0x0000000162607824 */ /* 0x100fe200078e02a5 */
[----:B------:R-:W-:Y:S01]  /*3c60*/  LDSM.16.M88.4 R56, [R95] ;  /* 0x000000005f38783b */ /* 0x000fe20000000200 */
[----:B------:R-:W-:Y:S02]  /*3c70*/  IMAD.IADD R94, R94, 0x1, R165 ;  /* 0x000000015e5e7824 */ /* 0x000fe400078e02a5 */
[C---:B------:R-:W-:Y:S01]  /*3c80*/  IMAD.IADD R92, R89.reuse, 0x1, R96 ;  /* 0x00000001595c7824 */ /* 0x040fe200078e0260 */
[----:B-1----:R-:W1:Y:S01]  /*3c90*/  LDSM.16.M88.4 R8, [R93+0x8800] ;  /* 0x008800005d08783b */ /* 0x002e620000000200 */
[----:B------:R-:W-:-:S03]  /*3ca0*/  IMAD.IADD R90, R89, 0x1, R94 ;  /* 0x00000001595a7824 */ /* 0x000fc600078e025e */
[----:B------:R-:W1:Y:S04]  /*3cb0*/  LDSM.16.M88.4 R40, [R93+0x8000] ;  /* 0x008000005d28783b */ /* 0x000e680000000200 */
[----:B----4-:R-:W4:Y:S04]  /*3cc0*/  LDSM.16.M88.4 R4, [R93+0x9000] ;  /* 0x009000005d04783b */ /* 0x010f280000000200 */
[----:B------:R-:W4:Y:S04]  /*3cd0*/  LDSM.16.M88.4 R72, [R93+0x9800] ;  /* 0x009800005d48783b */ /* 0x000f280000000200 */
[----:B------:R-:W-:Y:S01]  /*3ce0*/  LDSM.16.M88.4 R44, [R96] ;  /* 0x00000000602c783b */ /* 0x000fe20000000200 */
[C---:B-----5:R-:W-:Y:S03]  /*3cf0*/  HMMA.16816.F32.BF16 R28, R20.reuse, R24, RZ ;  /* 0x00000018141c723c */ /* 0x060fe600000418ff */
[----:B------:R-:W5:Y:S04]  /*3d00*/  LDSM.16.M88.4 R16, [R94+0x8800] ;  /* 0x008800005e10783b */ /* 0x000f680000000200 */
[----:B------:R-:W5:Y:S01]  /*3d10*/  LDSM.16.M88.4 R52, [R94+0x8000] ;  /* 0x008000005e34783b */ /* 0x000f620000000200 */
[C---:B------:R-:W-:Y:S03]  /*3d20*/  HMMA.16816.F32.BF16 R24, R20.reuse, R26, RZ ;  /* 0x0000001a1418723c */ /* 0x040fe600000418ff */
[----:B------:R-:W-:Y:S04]  /*3d30*/  LDSM.16.M88.4 R48, [R94+0x9800] ;  /* 0x009800005e30783b */ /* 0x000fe80000000200 */
[----:B------:R-:W-:Y:S01]  /*3d40*/  LDSM.16.M88.4 R84, [R93+0xd000] ;  /* 0x00d000005d54783b */ /* 0x000fe20000000200 */
[C---:B--2---:R-:W-:Y:S03]  /*3d50*/  HMMA.16816.F32.BF16 R36, R20.reuse, R32, RZ ;  /* 0x000000201424723c */ /* 0x044fe600000418ff */
[----:B------:R-:W-:Y:S04]  /*3d60*/  LDSM.16.M88.4 R76, [R94+0xd800] ;  /* 0x00d800005e4c783b */ /* 0x000fe80000000200 */
[----:B------:R-:W-:Y:S01]  /*3d70*/  LDSM.16.M88.4 R80, [R94+0xd000] ;  /* 0x00d000005e50783b */ /* 0x000fe20000000200 */
[C---:B---3--:R-:W-:Y:S03]  /*3d80*/  HMMA.16816.F32.BF16 R68, R20.reuse, R64, RZ ;  /* 0x000000401444723c */ /* 0x048fe600000418ff */
[----:B------:R-:W0:Y:S05]  /*3d90*/  LDGDEPBAR ;  /* 0x00000000000079af */ /* 0x000e2a0000000000 */
[C---:B------:R-:W-:Y:S08]  /*3da0*/  HMMA.16816.F32.BF16 R32, R20.reuse, R34, RZ ;  /* 0x000000221420723c */ /* 0x040ff000000418ff */
[C---:B------:R-:W-:Y:S08]  /*3db0*/  HMMA.16816.F32.BF16 R64, R20.reuse, R66, RZ ;  /* 0x000000421440723c */ /* 0x040ff000000418ff */
[C---:B------:R-:W-:Y:S08]  /*3dc0*/  HMMA.16816.F32.BF16 R60, R20.reuse, R12, RZ ;  /* 0x0000000c143c723c */ /* 0x040ff000000418ff */
[----:B------:R-:W-:Y:S01]  /*3dd0*/  HMMA.16816.F32.BF16 R20, R20, R14, RZ ;  /* 0x0000000e1414723c */ /* 0x000fe200000418ff */
[----:B------:R-:W2:Y:S07]  /*3de0*/  LDSM.16.M88.4 R12, [R94+0x9000] ;  /* 0x009000005e0c783b */ /* 0x000eae0000000200 */
[C---:B-1----:R-:W-:Y:S08]  /*3df0*/  HMMA.16816.F32.BF16 R28, R56.reuse, R8, R28 ;  /* 0x00000008381c723c */ /* 0x042ff0000004181c */
[C---:B------:R-:W-:Y:S01]  /*3e00*/  HMMA.16816.F32.BF16 R24, R56.reuse, R10, R24 ;  /* 0x0000000a3818723c */ /* 0x040fe20000041818 */
[----:B------:R-:W-:Y:S07]  /*3e10*/  LDSM.16.M88.4 R8, [R90+0x8800] ;  /* 0x008800005a08783b */ /* 0x000fee0000000200 */
[C---:B------:R-:W-:Y:S08]  /*3e20*/  HMMA.16816.F32.BF16 R36, R56.reuse, R40, R36 ;  /* 0x000000283824723c */ /* 0x040ff00000041824 */
[C---:B------:R-:W-:Y:S01]  /*3e30*/  HMMA.16816.F32.BF16 R32, R56.reuse, R42, R32 ;  /* 0x0000002a3820723c */ /* 0x040fe20000041820 */
[----:B------:R-:W-:Y:S07]  /*3e40*/  LDSM.16.M88.4 R40, [R90+0x8000] ;  /* 0x008000005a28783b */ /* 0x000fee0000000200 */
[C---:B----4-:R-:W-:Y:S08]  /*3e50*/  HMMA.16816.F32.BF16 R68, R56.reuse, R4, R68 ;  /* 0x000000043844723c */ /* 0x050ff00000041844 */
[C---:B------:R-:W-:Y:S01]  /*3e60*/  HMMA.16816.F32.BF16 R64, R56.reuse, R6, R64 ;  /* 0x000000063840723c */ /* 0x040fe20000041840 */
[----:B------:R-:W1:Y:S07]  /*3e70*/  LDSM.16.M88.4 R4, [R92] ;  /* 0x000000005c04783b */ /* 0x000e6e0000000200 */
[C---:B------:R-:W-:Y:S08]  /*3e80*/  HMMA.16816.F32.BF16 R60, R56.reuse, R72, R60 ;  /* 0x00000048383c723c */ /* 0x040ff0000004183c */
[----:B------:R-:W-:Y:S01]  /*3e90*/  HMMA.16816.F32.BF16 R20, R56, R74, R20 ;  /* 0x0000004a3814723c */ /* 0x000fe20000041814 */
[----:B------:R-:W3:Y:S04]  /*3ea0*/  LDSM.16.M88.4 R72, [R90+0x9000] ;  /* 0x009000005a48783b */ /* 0x000ee80000000200 */
[----:B------:R-:W-:Y:S03]  /*3eb0*/  LDSM.16.M88.4 R56, [R214+UR6+0xa000] ;  /* 0x00a00006d638783b */ /* 0x000fe60008000200 */
[C---:B-----5:R-:W-:Y:S08]  /*3ec0*/  HMMA.16816.F32.BF16 R28, R44.reuse, R16, R28 ;  /* 0x000000102c1c723c */ /* 0x060ff0000004181c */
[C---:B------:R-:W-:Y:S01]  /*3ed0*/  HMMA.16816.F32.BF16 R24, R44.reuse, R18, R24 ;  /* 0x000000122c18723c */ /* 0x040fe20000041818 */
[----:B------:R-:W4:Y:S07]  /*3ee0*/  LDSM.16.M88.4 R16, [R90+0x9800] ;  /* 0x009800005a10783b */ /* 0x000f2e0000000200 */
        /* <DEDUP_REMOVED lines=9> */
[----:B------:R-:W5:Y:S03]  /*3f80*/  LDSM.16.M88.4 R44, [R214+UR6+0xb800] ;  /* 0x00b80006d62c783b */ /* 0x000f660008000200 */
[C---:B-1----:R-:W-:Y:S08]  /*3f90*/  HMMA.16816.F32.BF16 R36, R4.reuse, R40, R36 ;  /* 0x000000280424723c */ /* 0x042ff00000041824 */
[C---:B------:R-:W-:Y:S01]  /*3fa0*/  HMMA.16816.F32.BF16 R32, R4.reuse, R42, R32 ;  /* 0x0000002a0420723c */ /* 0x040fe20000041820 */
[----:B------:R-:W-:Y:S07]  /*3fb0*/  LDSM.16.M88.4 R40, [R93+0xa000] ;  /* 0x00a000005d28783b */ /* 0x000fee0000000200 */
[C---:B------:R-:W-:Y:S08]  /*3fc0*/  HMMA.16816.F32.BF16 R28, R4.reuse, R8, R28 ;  /* 0x00000008041c723c */ /* 0x040ff0000004181c */
[C---:B------:R-:W-:Y:S01]  /*3fd0*/  HMMA.16816.F32.BF16 R24, R4.reuse, R10, R24 ;  /* 0x0000000a0418723c */ /* 0x040fe20000041818 */
[----:B------:R-:W1:Y:S07]  /*3fe0*/  LDSM.16.M88.4 R8, [R95+0x2000] ;  /* 0x002000005f08783b */ /* 0x000e6e0000000200 */
[C---:B---3--:R-:W-:Y:S08]  /*3ff0*/  HMMA.16816.F32.BF16 R68, R4.reuse, R72, R68 ;  /* 0x000000480444723c */ /* 0x048ff00000041844 */
[C---:B------:R-:W-:Y:S01]  /*4000*/  HMMA.16816.F32.BF16 R64, R4.reuse, R74, R64 ;  /* 0x0000004a0440723c */ /* 0x040fe20000041840 */
[----:B------:R-:W-:Y:S07]  /*4010*/  LDSM.16.M88.4 R72, [R93+0xb800] ;  /* 0x00b800005d48783b */ /* 0x000fee0000000200 */
[C---:B----4-:R-:W-:Y:S08]  /*4020*/  HMMA.16816.F32.BF16 R60, R4.reuse, R16, R60 ;  /* 0x00000010043c723c */ /* 0x050ff0000004183c */
[----:B------:R-:W-:Y:S01]  /*4030*/  HMMA.16816.F32.BF16 R20, R4, R18, R20 ;  /* 0x000000120414723c */ /* 0x000fe20000041814 */
[----:B------:R-:W3:Y:S04]  /*4040*/  LDSM.16.M88.4 R16, [R93+0xa800] ;  /* 0x00a800005d10783b */ /* 0x000ee80000000200 */
[----:B------:R-:W4:Y:S03]  /*4050*/  LDSM.16.M88.4 R4, [R93+0xb000] ;  /* 0x00b000005d04783b */ /* 0x000f260000000200 */
[C---:B--2---:R-:W-:Y:S08]  /*4060*/  HMMA.16816.F32.BF16 R36, R12.reuse, R56, R36 ;  /* 0x000000380c24723c */ /* 0x044ff00000041824 */
[C---:B------:R-:W-:Y:S01]  /*4070*/  HMMA.16816.F32.BF16 R32, R12.reuse, R58, R32 ;  /* 0x0000003a0c20723c */ /* 0x040fe20000041820 */
[----:B------:R-:W-:Y:S07]  /*4080*/  LDSM.16.M88.4 R56, [R94+0xb800] ;  /* 0x00b800005e38783b */ /* 0x000fee0000000200 */
[C---:B------:R-:W-:Y:S08]  /*4090*/  HMMA.16816.F32.BF16 R28, R12.reuse, R52, R28 ;  /* 0x000000340c1c723c */ /* 0x040ff0000004181c */
[C---:B------:R-:W-:Y:S01]  /*40a0*/  HMMA.16816.F32.BF16 R24, R12.reuse, R54, R24 ;  /* 0x000000360c18723c */ /* 0x040fe20000041818 */
[----:B------:R-:W-:Y:S07]  /*40b0*/  LDSM.16.M88.4 R52, [R96+0x2000] ;  /* 0x002000006034783b */ /* 0x000fee0000000200 */
[C---:B-----5:R-:W-:Y:S08]  /*40c0*/  HMMA.16816.F32.BF16 R68, R12.reuse, R48, R68 ;  /* 0x000000300c44723c */ /* 0x060ff00000041844 */
[C---:B------:R-:W-:Y:S01]  /*40d0*/  HMMA.16816.F32.BF16 R64, R12.reuse, R50, R64 ;  /* 0x000000320c40723c */ /* 0x040fe20000041840 */
[----:B------:R-:W-:Y:S07]  /*40e0*/  LDSM.16.M88.4 R48, [R94+0xa800] ;  /* 0x00a800005e30783b */ /* 0x000fee0000000200 */
[C---:B------:R-:W-:Y:S08]  /*40f0*/  HMMA.16816.F32.BF16 R60, R12.reuse, R44, R60 ;  /* 0x0000002c0c3c723c */ /* 0x040ff0000004183c */
[----:B------:R-:W-:Y:S01]  /*4100*/  HMMA.16816.F32.BF16 R20, R12, R46, R20 ;  /* 0x0000002e0c14723c */ /* 0x000fe20000041814 */
[----:B------:R-:W2:Y:S04]  /*4110*/  LDSM.16.M88.4 R12, [R94+0xa000] ;  /* 0x00a000005e0c783b */ /* 0x000ea80000000200 */
[----:B------:R-:W5:Y:S03]  /*4120*/  LDSM.16.M88.4 R44, [R94+0xb000] ;  /* 0x00b000005e2c783b */ /* 0x000f660000000200 */
[C---:B-1----:R-:W-:Y:S08]  /*4130*/  HMMA.16816.F32.BF16 R36, R8.reuse, R40, R36 ;  /* 0x000000280824723c */ /* 0x042ff00000041824 */
[C---:B------:R-:W-:Y:S01]  /*4140*/  HMMA.16816.F32.BF16 R32, R8.reuse, R42, R32 ;  /* 0x0000002a0820723c */ /* 0x040fe20000041820 */
[----:B------:R-:W-:Y:S07]  /*4150*/  LDSM.16.M88.4 R40, [R90+0xa000] ;  /* 0x00a000005a28783b */ /* 0x000fee0000000200 */
[C---:B---3--:R-:W-:Y:S08]  /*4160*/  HMMA.16816.F32.BF16 R28, R8.reuse, R16, R28 ;  /* 0x00000010081c723c */ /* 0x048ff0000004181c */
[C---:B------:R-:W-:Y:S01]  /*4170*/  HMMA.16816.F32.BF16 R24, R8.reuse, R18, R24 ;  /* 0x000000120818723c */ /* 0x040fe20000041818 */
[----:B------:R-:W-:Y:S07]  /*4180*/  LDSM.16.M88.4 R16, [R90+0xa800] ;  /* 0x00a800005a10783b */ /* 0x000fee0000000200 */
[C---:B----4-:R-:W-:Y:S08]  /*4190*/  HMMA.16816.F32.BF16 R68, R8.reuse, R4, R68 ;  /* 0x000000040844723c */ /* 0x050ff00000041844 */
[C---:B------:R-:W-:Y:S01]  /*41a0*/  HMMA.16816.F32.BF16 R64, R8.reuse, R6, R64 ;  /* 0x000000060840723c */ /* 0x040fe20000041840 */
[----:B------:R-:W1:Y:S07]  /*41b0*/  LDSM.16.M88.4 R4, [R92+0x2000] ;  /* 0x002000005c04783b */ /* 0x000e6e0000000200 */
[C---:B------:R-:W-:Y:S08]  /*41c0*/  HMMA.16816.F32.BF16 R60, R8.reuse, R72, R60 ;  /* 0x00000048083c723c */ /* 0x040ff0000004183c */
[----:B------:R-:W-:Y:S01]  /*41d0*/  HMMA.16816.F32.BF16 R20, R8, R74, R20 ;  /* 0x0000004a0814723c */ /* 0x000fe20000041814 */
[----:B------:R-:W3:Y:S04]  /*41e0*/  LDSM.16.M88.4 R8, [R90+0xb000] ;  /* 0x00b000005a08783b */ /* 0x000ee80000000200 */
[----:B------:R-:W-:Y:S03]  /*41f0*/  LDSM.16.M88.4 R72, [R96+0x4000] ;  /* 0x004000006048783b */ /* 0x000fe60000000200 */
[C---:B--2---:R-:W-:Y:S08]  /*4200*/  HMMA.16816.F32.BF16 R36, R52.reuse, R12, R36 ;  /* 0x0000000c3424723c */ /* 0x044ff00000041824 */
[C---:B------:R-:W-:Y:S01]  /*4210*/  HMMA.16816.F32.BF16 R32, R52.reuse, R14, R32 ;  /* 0x0000000e3420723c */ /* 0x040fe20000041820 */
[----:B------:R-:W2:Y:S07]  /*4220*/  LDSM.16.M88.4 R12, [R90+0xb800] ;  /* 0x00b800005a0c783b */ /* 0x000eae0000000200 */
[C---:B------:R-:W-:Y:S08]  /*4230*/  HMMA.16816.F32.BF16 R28, R52.reuse, R48, R28 ;  /* 0x00000030341c723c */ /* 0x040ff0000004181c */
[C---:B------:R-:W-:Y:S01]  /*4240*/  HMMA.16816.F32.BF16 R24, R52.reuse, R50, R24 ;  /* 0x000000323418723c */ /* 0x040fe20000041818 */
[----:B------:R-:W-:Y:S07]  /*4250*/  LDSM.16.M88.4 R48, [R98+0x4000] ;  /* 0x004000006230783b */ /* 0x000fee0000000200 */
[C---:B-----5:R-:W-:Y:S08]  /*4260*/  HMMA.16816.F32.BF16 R68, R52.reuse, R44, R68 ;  /* 0x0000002c3444723c */ /* 0x060ff00000041844 */
[C---:B------:R-:W-:Y:S01]  /*4270*/  HMMA.16816.F32.BF16 R64, R52.reuse, R46, R64 ;  /* 0x0000002e3440723c */ /* 0x040fe20000041840 */
[----:B------:R-:W4:Y:S07]  /*4280*/  LDSM.16.M88.4 R44, [R214+UR6+0xc000] ;  /* 0x00c00006d62c783b */ /* 0x000f2e0008000200 */
[C---:B------:R-:W-:Y:S08]  /*4290*/  HMMA.16816.F32.BF16 R60, R52.reuse, R56, R60 ;  /* 0x00000038343c723c */ /* 0x040ff0000004183c */
[----:B------:R-:W-:Y:S01]  /*42a0*/  HMMA.16816.F32.BF16 R20, R52, R58, R20 ;  /* 0x0000003a3414723c */ /* 0x000fe20000041814 */
[----:B------:R-:W-:Y:S04]  /*42b0*/  LDSM.16.M88.4 R52, [R214+UR6+0xd800] ;  /* 0x00d80006d634783b */ /* 0x000fe80008000200 */
[----:B------:R-:W-:Y:S03]  /*42c0*/  LDSM.16.M88.4 R56, [R90+0xd000] ;  /* 0x00d000005a38783b */ /* 0x000fe60000000200 */
[C---:B-1----:R-:W-:Y:S08]  /*42d0*/  HMMA.16816.F32.BF16 R28, R4.reuse, R16, R28 ;  /* 0x00000010041c723c */ /* 0x042ff0000004181c */
[C---:B------:R-:W-:Y:S01]  /*42e0*/  HMMA.16816.F32.BF16 R24, R4.reuse, R18, R24 ;  /* 0x000000120418723c */ /* 0x040fe20000041818 */
[----:B------:R-:W1:Y:S07]  /*42f0*/  LDSM.16.M88.4 R16, [R214+UR6+0xc800] ;  /* 0x00c80006d610783b */ /* 0x000e6e0008000200 */
[C---:B---3--:R-:W-:Y:S08]  /*4300*/  HMMA.16816.F32.BF16 R68, R4.reuse, R8, R68 ;  /* 0x000000080444723c */ /* 0x048ff00000041844 */
[C---:B------:R-:W-:Y:S01]  /*4310*/  HMMA.16816.F32.BF16 R64, R4.reuse, R10, R64 ;  /* 0x0000000a0440723c */ /* 0x040fe20000041840 */
[----:B------:R-:W3:Y:S07]  /*4320*/  LDSM.16.M88.4 R8, [R214+UR6+0xd000] ;  /* 0x00d00006d608783b */ /* 0x000eee0008000200 */
[C---:B------:R-:W-:Y:S08]  /*4330*/  HMMA.16816.F32.BF16 R36, R4.reuse, R40, R36 ;  /* 0x000000280424723c */ /* 0x040ff00000041824 */
[C---:B------:R-:W-:Y:S01]  /*4340*/  HMMA.16816.F32.BF16 R32, R4.reuse, R42, R32 ;  /* 0x0000002a0420723c */ /* 0x040fe20000041820 */
[----:B------:R-:W-:Y:S07]  /*4350*/  LDSM.16.M88.4 R40, [R95+0x4000] ;  /* 0x004000005f28783b */ /* 0x000fee0000000200 */
[C---:B--2---:R-:W-:Y:S08]  /*4360*/  HMMA.16816.F32.BF16 R60, R4.reuse, R12, R60 ;  /* 0x0000000c043c723c */ /* 0x044ff0000004183c */
[----:B------:R-:W-:Y:S01]  /*4370*/  HMMA.16816.F32.BF16 R20, R4, R14, R20 ;  /* 0x0000000e0414723c */ /* 0x000fe20000041814 */
[----:B------:R-:W2:Y:S04]  /*4380*/  LDSM.16.M88.4 R12, [R93+0xc000] ;  /* 0x00c000005d0c783b */ /* 0x000ea80000000200 */
[----:B------:R-:W5:Y:S03]  /*4390*/  LDSM.16.M88.4 R4, [R93+0xc800] ;  /* 0x00c800005d04783b */ /* 0x000f660000000200 */
[C---:B----4-:R-:W-:Y:S08]  /*43a0*/  HMMA.16816.F32.BF16 R36, R48.reuse, R44, R36 ;  /* 0x0000002c3024723c */ /* 0x050ff00000041824 */
[C---:B------:R-:W-:Y:S01]  /*43b0*/  HMMA.16816.F32.BF16 R32, R48.reuse, R46, R32 ;  /* 0x0000002e3020723c */ /* 0x040fe20000041820 */
[----:B------:R-:W4:Y:S07]  /*43c0*/  LDSM.16.M88.4 R44, [R93+0xd800] ;  /* 0x00d800005d2c783b */ /* 0x000f2e0000000200 */
[C---:B-1----:R-:W-:Y:S08]  /*43d0*/  HMMA.16816.F32.BF16 R28, R48.reuse, R16, R28 ;  /* 0x00000010301c723c */ /* 0x042ff0000004181c */
[C---:B------:R-:W-:Y:S01]  /*43e0*/  HMMA.16816.F32.BF16 R24, R48.reuse, R18, R24 ;  /* 0x000000123018723c */ /* 0x040fe20000041818 */
[----:B------:R-:W1:Y:S07]  /*43f0*/  LDSM.16.M88.4 R16, [R94+0xc000] ;  /* 0x00c000005e10783b */ /* 0x000e6e0000000200 */
[C---:B---3--:R-:W-:Y:S08]  /*4400*/  HMMA.16816.F32.BF16 R68, R48.reuse, R8, R68 ;  /* 0x000000083044723c */ /* 0x048ff00000041844 */
[C---:B------:R-:W-:Y:S01]  /*4410*/  HMMA.16816.F32.BF16 R64, R48.reuse, R10, R64 ;  /* 0x0000000a3040723c */ /* 0x040fe20000041840 */
[----:B------:R-:W3:Y:S07]  /*4420*/  LDSM.16.M88.4 R8, [R94+0xc800] ;  /* 0x00c800005e08783b */ /* 0x000eee0000000200 */
[C---:B------:R-:W-:Y:S08]  /*4430*/  HMMA.16816.F32.BF16 R20, R48.reuse, R54, R20 ;  /* 0x000000363014723c */ /* 0x040ff00000041814 */
[----:B------:R-:W-:Y:S01]  /*4440*/  HMMA.16816.F32.BF16 R60, R48, R52, R60 ;  /* 0x00000034303c723c */ /* 0x000fe2000004183c */
[----:B------:R-:W-:Y:S04]  /*4450*/  LDSM.16.M88.4 R48, [R92+0x4000] ;  /* 0x004000005c30783b */ /* 0x000fe80000000200 */
[----:B------:R-:W-:Y:S03]  /*4460*/  LDSM.16.M88.4 R52, [R90+0xd800] ;  /* 0x00d800005a34783b */ /* 0x000fe60000000200 */
[C---:B--2---:R-:W-:Y:S08]  /*4470*/  HMMA.16816.F32.BF16 R36, R40.reuse, R12, R36 ;  /* 0x0000000c2824723c */ /* 0x044ff00000041824 */
[C---:B------:R-:W-:Y:S01]  /*4480*/  HMMA.16816.F32.BF16 R32, R40.reuse, R14, R32 ;  /* 0x0000000e2820723c */ /* 0x040fe20000041820 */
[----:B------:R-:W2:Y:S07]  /*4490*/  LDSM.16.M88.4 R12, [R90+0xc000] ;  /* 0x00c000005a0c783b */ /* 0x000eae0000000200 */
[C---:B-----5:R-:W-:Y:S08]  /*44a0*/  HMMA.16816.F32.BF16 R28, R40.reuse, R4, R28 ;  /* 0x00000004281c723c */ /* 0x060ff0000004181c */
[C---:B------:R-:W-:Y:S01]  /*44b0*/  HMMA.16816.F32.BF16 R24, R40.reuse, R6, R24 ;  /* 0x000000062818723c */ /* 0x040fe20000041818 */
[----:B------:R-:W5:Y:S07]  /*44c0*/  LDSM.16.M88.4 R4, [R90+0xc800] ;  /* 0x00c800005a04783b */ /* 0x000f6e0000000200 */
[C---:B----4-:R-:W-:Y:S08]  /*44d0*/  HMMA.16816.F32.BF16 R20, R40.reuse, R46, R20 ;  /* 0x0000002e2814723c */ /* 0x050ff00000041814 */
[C---:B------:R-:W-:Y:S08]  /*44e0*/  HMMA.16816.F32.BF16 R68, R40.reuse, R84, R68 ;  /* 0x000000542844723c */ /* 0x040ff00000041844 */
[C---:B------:R-:W-:Y:S01]  /*44f0*/  HMMA.16816.F32.BF16 R64, R40.reuse, R86, R64 ;  /* 0x000000562840723c */ /* 0x040fe20000041840 */
[----:B------:R-:W-:Y:S07]  /*4500*/  LDSM.16.M88.4 R84, [R93+0xf800] ;  /* 0x00f800005d54783b */ /* 0x000fee0000000200 */
[----:B------:R-:W-:Y:S01]  /*4510*/  HMMA.16816.F32.BF16 R60, R40, R44, R60 ;  /* 0x0000002c283c723c */ /* 0x000fe2000004183c */
[----:B------:R-:W-:Y:S04]  /*4520*/  LDSM.16.M88.4 R40, [R214+UR6+0xe000] ;  /* 0x00e00006d628783b */ /* 0x000fe80008000200 */
[----:B------:R-:W-:Y:S03]  /*4530*/  LDSM.16.M88.4 R44, [R214+UR6+0xe800] ;  /* 0x00e80006d62c783b */ /* 0x000fe60008000200 */
[C---:B-1----:R-:W-:Y:S08]  /*4540*/  HMMA.16816.F32.BF16 R36, R72.reuse, R16, R36 ;  /* 0x000000104824723c */ /* 0x042ff00000041824 */
[C---:B------:R-:W-:Y:S01]  /*4550*/  HMMA.16816.F32.BF16 R32, R72.reuse, R18, R32 ;  /* 0x000000124820723c */ /* 0x040fe20000041820 */
[----:B------:R-:W-:Y:S07]  /*4560*/  LDSM.16.M88.4 R16, [R214+UR6+0xf800] ;  /* 0x00f80006d610783b */ /* 0x000fee0008000200 */
[C---:B---3--:R-:W-:Y:S08]  /*4570*/  HMMA.16816.F32.BF16 R28, R72.reuse, R8, R28 ;  /* 0x00000008481c723c */ /* 0x048ff0000004181c */
[C---:B------:R-:W-:Y:S01]  /*4580*/  HMMA.16816.F32.BF16 R24, R72.reuse, R10, R24 ;  /* 0x0000000a4818723c */ /* 0x040fe20000041818 */
[----:B------:R-:W1:Y:S07]  /*4590*/  LDSM.16.M88.4 R8, [R98+0x6000] ;  /* 0x006000006208783b */ /* 0x000e6e0000000200 */
[C---:B------:R-:W-:Y:S08]  /*45a0*/  HMMA.16816.F32.BF16 R20, R72.reuse, R78, R20 ;  /* 0x0000004e4814723c */ /* 0x040ff00000041814 */
[C---:B------:R-:W-:Y:S08]  /*45b0*/  HMMA.16816.F32.BF16 R68, R72.reuse, R80, R68 ;  /* 0x000000504844723c */ /* 0x040ff00000041844 */
[C---:B------:R-:W-:Y:S01]  /*45c0*/  HMMA.16816.F32.BF16 R64, R72.reuse, R82, R64 ;  /* 0x000000524840723c */ /* 0x040fe20000041840 */
[----:B------:R-:W-:Y:S07]  /*45d0*/  LDSM.16.M88.4 R80, [R93+0xe800] ;  /* 0x00e800005d50783b */ /* 0x000fee0000000200 */
[----:B------:R-:W-:Y:S01]  /*45e0*/  HMMA.16816.F32.BF16 R60, R72, R76, R60 ;  /* 0x0000004c483c723c */ /* 0x000fe2000004183c */
[----:B------:R-:W-:Y:S04]  /*45f0*/  LDSM.16.M88.4 R76, [R95+0x6000] ;  /* 0x006000005f4c783b */ /* 0x000fe80000000200 */
[----:B------:R-:W-:Y:S03]  /*4600*/  LDSM.16.M88.4 R72, [R93+0xf000] ;  /* 0x00f000005d48783b */ /* 0x000fe60000000200 */
[C---:B--2---:R-:W-:Y:S08]  /*4610*/  HMMA.16816.F32.BF16 R36, R48.reuse, R12, R36 ;  /* 0x0000000c3024723c */ /* 0x044ff00000041824 */
[C---:B------:R-:W-:Y:S01]  /*4620*/  HMMA.16816.F32.BF16 R32, R48.reuse, R14, R32 ;  /* 0x0000000e3020723c */ /* 0x040fe20000041820 */
[----:B------:R-:W2:Y:S07]  /*4630*/  LDSM.16.M88.4 R12, [R214+UR6+0xf000] ;  /* 0x00f00006d60c783b */ /* 0x000eae0008000200 */
[C---:B-----5:R-:W-:Y:S08]  /*4640*/  HMMA.16816.F32.BF16 R28, R48.reuse, R4, R28 ;  /* 0x00000004301c723c */ /* 0x060ff0000004181c */
[C---:B------:R-:W-:Y:S01]  /*4650*/  HMMA.16816.F32.BF16 R24, R48.reuse, R6, R24 ;  /* 0x000000063018723c */ /* 0x040fe20000041818 */
[----:B------:R-:W3:Y:S07]  /*4660*/  LDSM.16.M88.4 R4, [R93+0xe000] ;  /* 0x00e000005d04783b */ /* 0x000eee0000000200 */
[C---:B------:R-:W-:Y:S08]  /*4670*/  HMMA.16816.F32.BF16 R20, R48.reuse, R54, R20 ;  /* 0x000000363014723c */ /* 0x040ff00000041814 */
[C---:B------:R-:W-:Y:S08]  /*4680*/  HMMA.16816.F32.BF16 R68, R48.reuse, R56, R68 ;  /* 0x000000383044723c */ /* 0x040ff00000041844 */
[C---:B------:R-:W-:Y:S01]  /*4690*/  HMMA.16816.F32.BF16 R64, R48.reuse, R58, R64 ;  /* 0x0000003a3040723c */ /* 0x040fe20000041840 */
[----:B------:R-:W-:Y:S07]  /*46a0*/  LDSM.16.M88.4 R56, [R96+0x6000] ;  /* 0x006000006038783b */ /* 0x000fee0000000200 */
[----:B------:R-:W-:Y:S01]  /*46b0*/  HMMA.16816.F32.BF16 R60, R48, R52, R60 ;  /* 0x00000034303c723c */ /* 0x000fe2000004183c */
[----:B------:R-:W4:Y:S04]  /*46c0*/  LDSM.16.M88.4 R52, [R94+0xe000] ;  /* 0x00e000005e34783b */ /* 0x000f280000000200 */
[----:B------:R-:W-:Y:S03]  /*46d0*/  LDSM.16.M88.4 R48, [R94+0xe800] ;  /* 0x00e800005e30783b */ /* 0x000fe60000000200 */
[C---:B-1----:R-:W-:Y:S08]  /*46e0*/  HMMA.16816.F32.BF16 R36, R8.reuse, R40, R36 ;  /* 0x000000280824723c */ /* 0x042ff00000041824 */
[C---:B------:R-:W-:Y:S01]  /*46f0*/  HMMA.16816.F32.BF16 R32, R8.reuse, R42, R32 ;  /* 0x0000002a0820723c */ /* 0x040fe20000041820 */
[----:B------:R-:W1:Y:S07]  /*4700*/  LDSM.16.M88.4 R40, [R94+0xf800] ;  /* 0x00f800005e28783b */ /* 0x000e6e0000000200 */
[C---:B------:R-:W-:Y:S08]  /*4710*/  HMMA.16816.F32.BF16 R20, R8.reuse, R18, R20 ;  /* 0x000000120814723c */ /* 0x040ff00000041814 */
[C---:B------:R-:W-:Y:S08]  /*4720*/  HMMA.16816.F32.BF16 R28, R8.reuse, R44, R28 ;  /* 0x0000002c081c723c */ /* 0x040ff0000004181c */
[C---:B------:R-:W-:Y:S01]  /*4730*/  HMMA.16816.F32.BF16 R24, R8.reuse, R46, R24 ;  /* 0x0000002e0818723c */ /* 0x040fe20000041818 */
[----:B------:R-:W-:Y:S07]  /*4740*/  LDSM.16.M88.4 R44, [R94+0xf000] ;  /* 0x00f000005e2c783b */ /* 0x000fee0000000200 */
[C---:B--2---:R-:W-:Y:S08]  /*4750*/  HMMA.16816.F32.BF16 R68, R8.reuse, R12, R68 ;  /* 0x0000000c0844723c */ /* 0x044ff00000041844 */
[C---:B------:R-:W-:Y:S01]  /*4760*/  HMMA.16816.F32.BF16 R64, R8.reuse, R14, R64 ;  /* 0x0000000e0840723c */ /* 0x040fe20000041840 */
[----:B------:R-:W-:Y:S07]  /*4770*/  LDSM.16.M88.4 R12, [R90+0xe800] ;  /* 0x00e800005a0c783b */ /* 0x000fee0000000200 */
[----:B------:R-:W-:Y:S01]  /*4780*/  HMMA.16816.F32.BF16 R60, R8, R16, R60 ;  /* 0x00000010083c723c */ /* 0x000fe2000004183c */
[----:B------:R-:W-:Y:S04]  /*4790*/  LDSM.16.M88.4 R8, [R90+0xf800] ;  /* 0x00f800005a08783b */ /* 0x000fe80000000200 */
[----:B------:R-:W-:Y:S03]  /*47a0*/  LDSM.16.M88.4 R16, [R90+0xe000] ;  /* 0x00e000005a10783b */ /* 0x000fe60000000200 */
[C---:B---3--:R-:W-:Y:S08]  /*47b0*/  HMMA.16816.F32.BF16 R36, R76.reuse, R4, R36 ;  /* 0x000000044c24723c */ /* 0x048ff00000041824 */
[C---:B------:R-:W-:Y:S01]  /*47c0*/  HMMA.16816.F32.BF16 R32, R76.reuse, R6, R32 ;  /* 0x000000064c20723c */ /* 0x040fe20000041820 */
[----:B------:R-:W2:Y:S07]  /*47d0*/  LDSM.16.M88.4 R4, [R92+0x6000] ;  /* 0x006000005c04783b */ /* 0x000eae0000000200 */
[C---:B------:R-:W-:Y:S08]  /*47e0*/  HMMA.16816.F32.BF16 R20, R76.reuse, R86, R20 ;  /* 0x000000564c14723c */ /* 0x040ff00000041814 */
[----:B------:R-:W-:Y:S08]  /*47f0*/  HMMA.16816.F32.BF16 R28, R76, R80, R28 ;  /* 0x000000504c1c723c */ /* 0x000ff0000004181c */
[C---:B----4-:R-:W-:Y:S08]  /*4800*/  HMMA.16816.F32.BF16 R36, R56.reuse, R52, R36 ;  /* 0x000000343824723c */ /* 0x050ff00000041824 */
[C---:B------:R-:W-:Y:S08]  /*4810*/  HMMA.16816.F32.BF16 R32, R56.reuse, R54, R32 ;  /* 0x000000363820723c */ /* 0x040ff00000041820 */
[----:B-1----:R-:W-:Y:S01]  /*4820*/  HMMA.16816.F32.BF16 R52, R56, R42, R20 ;  /* 0x0000002a3834723c */ /* 0x002fe20000041814 */
[----:B------:R-:W1:Y:S01]  /*4830*/  LDSM.16.M88.4 R20, [R90+0xf000] ;  /* 0x00f000005a14783b */ /* 0x000e620000000200 */
[----:B------:R-:W-:-:S06]  /*4840*/  DEPBAR.LE SB0, 0x0 ;  /* 0x000080000000791a */ /* 0x000fcc0000000000 */
[----:B------:R-:W-:Y:S08]  /*4850*/  HMMA.16816.F32.BF16 R24, R76, R82, R24 ;  /* 0x000000524c18723c */ /* 0x000ff00000041818 */
[----:B------:R-:W-:Y:S08]  /*4860*/  HMMA.16816.F32.BF16 R28, R56, R48, R28 ;  /* 0x00000030381c723c */ /* 0x000ff0000004181c */
[----:B------:R-:W-:Y:S08]  /*4870*/  HMMA.16816.F32.BF16 R68, R76, R72, R68 ;  /* 0x000000484c44723c */ /* 0x000ff00000041844 */
[----:B--2---:R-:W-:Y:S01]  /*4880*/  HMMA.16816.F32.BF16 R52, R4, R10, R52 ;  /* 0x0000000a0434723c */ /* 0x004fe20000041834 */
[----:B------:R-:W-:-:S02]  /*4890*/  IMAD.U32 R10, RZ, RZ, UR15 ;  /* 0x0000000fff0a7e24 */ /* 0x000fc4000f8e00ff */
[----:B------:R-:W-:Y:S02]  /*48a0*/  IMAD.U32 R11, RZ, RZ, UR22 ;  /* 0x00000016ff0b7e24 */ /* 0x000fe4000f8e00ff */
[----:B------:R-:W-:-:S03]  /*48b0*/  IMAD R91, R10, 0x40, R91 ;  /* 0x000000400a5b7824 */ /* 0x000fc600078e025b */
[----:B------:R-:W-:Y:S01]  /*48c0*/  HMMA.16816.F32.BF16 R36, R4, R16, R36 ;  /* 0x000000100424723c */ /* 0x000fe20000041824 */
[----:B------:R-:W-:Y:S01]  /*48d0*/  VIADD R10, R91, 0x38 ;  /* 0x000000385b0a7836 */ /* 0x000fe20000000000 */
[----:B------:R-:W-:-:S04]  /*48e0*/  VIADDMNMX R166, R88, 0x8, R11, PT ;  /* 0x0000000858a67846 */ /* 0x000fc8000380010b */
[----:B------:R-:W-:Y:S02]  /*48f0*/  I2FP.F32.U32 R11, R10 ;  /* 0x0000000a000b7245 */ /* 0x000fe40000201000 */
[----:B------:R-:W-:Y:S01]  /*4900*/  HMMA.16816.F32.BF16 R64, R76, R74, R64 ;  /* 0x0000004a4c40723c */ /* 0x000fe20000041840 */
[C---:B------:R-:W-:Y:S02]  /*4910*/  ISETP.GE.AND P4, PT, R10.reuse, R167, PT ;  /* 0x000000a70a00720c */ /* 0x040fe40003f86270 */
[C---:B------:R-:W-:Y:S01]  /*4920*/  FFMA.FTZ R52, R11.reuse, UR5, R52 ;  /* 0x000000050b347c23 */ /* 0x040fe20008010034 */
[----:B------:R-:W-:Y:S01]  /*4930*/  FFMA.FTZ R54, R11, UR5, R54 ;  /* 0x000000050b367c23 */ /* 0x000fe20008010036 */
[C---:B------:R-:W-:Y:S01]  /*4940*/  VIADD R11, R91.reuse, 0x8 ;  /* 0x000000085b0b7836 */ /* 0x040fe20000000000 */
[----:B------:R-:W-:Y:S01]  /*4950*/  ISETP.GE.AND P5, PT, R10, R166, PT ;  /* 0x000000a60a00720c */ /* 0x000fe20003fa6270 */
[----:B------:R-:W-:Y:S01]  /*4960*/  VIADD R10, R91, 0x9 ;  /* 0x000000095b0a7836 */ /* 0x000fe20000000000 */
[----:B------:R-:W-:Y:S01]  /*4970*/  HMMA.16816.F32.BF16 R24, R56, R50, R24 ;  /* 0x000000323818723c */ /* 0x000fe20000041818 */
[----:B------:R-:W-:-:S02]  /*4980*/  FSEL R204, R52, -INF , !P4 ;  /* 0xff80000034cc7808 */ /* 0x000fc40006000000 */
[C---:B------:R-:W-:Y:S02]  /*4990*/  ISETP.GE.AND P3, PT, R11.reuse, R167, PT ;  /* 0x000000a70b00720c */ /* 0x040fe40003f66270 */
[----:B------:R-:W-:Y:S02]  /*49a0*/  ISETP.GE.AND P4, PT, R11, R166, PT ;  /* 0x000000a60b00720c */ /* 0x000fe40003f86270 */
[----:B------:R-:W-:Y:S01]  /*49b0*/  I2FP.F32.U32 R11, R11 ;  /* 0x0000000b000b7245 */ /* 0x000fe20000201000 */
[----:B------:R-:W-:Y:S01]  /*49c0*/  HMMA.16816.F32.BF16 R32, R4, R18, R32 ;  /* 0x000000120420723c */ /* 0x000fe20000041820 */
[----:B------:R-:W-:Y:S02]  /*49d0*/  FSEL R195, R54, -INF , !P5 ;  /* 0xff80000036c37808 */ /* 0x000fe40006800000 */
[----:B------:R-:W-:-:S05]  /*49e0*/  ISETP.GE.AND P5, PT, R10, R167, PT ;  /* 0x000000a70a00720c */ /* 0x000fca0003fa6270 */
[----:B------:R-:W-:Y:S01]  /*49f0*/  HMMA.16816.F32.BF16 R28, R4, R12, R28 ;  /* 0x0000000c041c723c */ /* 0x000fe2000004181c */
[C---:B------:R-:W-:Y:S02]  /*4a00*/  VIADD R12, R91.reuse, 0x1 ;  /* 0x000000015b0c7836 */ /* 0x040fe40000000000 */
[----:B------:R-:W-:-:S03]  /*4a10*/  VIADD R13, R91, 0x10 ;  /* 0x000000105b0d7836 */ /* 0x000fc60000000000 */
[C---:B------:R-:W-:Y:S02]  /*4a20*/  ISETP.GE.AND P1, PT, R12.reuse, R167, PT ;  /* 0x000000a70c00720c */ /* 0x040fe40003f26270 */
[----:B------:R-:W-:Y:S01]  /*4a30*/  HMMA.16816.F32.BF16 R68, R56, R44, R68 ;  /* 0x0000002c3844723c */ /* 0x000fe20000041844 */
[----:B------:R-:W-:Y:S01]  /*4a40*/  BAR.SYNC.DEFER_BLOCKING 0x0 ;  /* 0x0000000000007b1d */ /* 0x000fe20000010000 */
[----:B------:R-:W-:Y:S01]  /*4a50*/  ISETP.GE.AND P6, PT, R12, R166, PT ;  /* 0x000000a60c00720c */ /* 0x000fe20003fc6270 */
[C---:B------:R-:W-:Y:S01]  /*4a60*/  FFMA.FTZ R16, R11.reuse, UR5, R32 ;  /* 0x000000050b107c23 */ /* 0x040fe20008010020 */
[----:B------:R-:W-:Y:S01]  /*4a70*/  I2FP.F32.U32 R12, R12 ;  /* 0x0000000c000c7245 */ /* 0x000fe20000201000 */
[----:B------:R-:W-:-:S03]  /*4a80*/  FFMA.FTZ R19, R11, UR5, R34 ;  /* 0x000000050b137c23 */ /* 0x000fc60008010022 */
[----:B------:R-:W-:Y:S01]  /*4a90*/  HMMA.16816.F32.BF16 R60, R76, R84, R60 ;  /* 0x000000544c3c723c */ /* 0x000fe2000004183c */
[----:B------:R-:W-:Y:S01]  /*4aa0*/  FFMA.FTZ R18, R12, UR5, R37 ;  /* 0x000000050c127c23 */ /* 0x000fe20008010025 */
[----:B------:R-:W-:Y:S02]  /*4ab0*/  FSEL R16, R16, -INF , !P3 ;  /* 0xff80000010107808 */ /* 0x000fe40005800000 */
[-C--:B------:R-:W-:Y:S02]  /*4ac0*/  ISETP.GE.AND P3, PT, R13, R166.reuse, PT ;  /* 0x000000a60d00720c */ /* 0x080fe40003f66270 */
[----:B------:R-:W-:Y:S02]  /*4ad0*/  FSEL R18, R18, -INF , !P1 ;  /* 0xff80000012127808 */ /* 0x000fe40004800000 */
[----:B------:R-:W-:Y:S01]  /*4ae0*/  HMMA.16816.F32.BF16 R64, R56, R46, R64 ;  /* 0x0000002e3840723c */ /* 0x000fe20000041840 */
[----:B------:R-:W-:Y:S02]  /*4af0*/  ISETP.GE.AND P1, PT, R10, R166, PT ;  /* 0x000000a60a00720c */ /* 0x000fe40003f26270 */
[----:B------:R-:W-:-:S02]  /*4b00*/  I2FP.F32.U32 R10, R10 ;  /* 0x0000000a000a7245 */ /* 0x000fc40000201000 */
[----:B------:R-:W-:-:S03]  /*4b10*/  FSEL R19, R19, -INF , !P4 ;  /* 0xff80000013137808 */ /* 0x000fc60006000000 */
[----:B------:R-:W-:Y:S01]  /*4b20*/  HMMA.16816.F32.BF16 R24, R4, R14, R24 ;  /* 0x0000000e0418723c */ /* 0x000fe20000041818 */
[----:B------:R-:W-:Y:S01]  /*4b30*/  FFMA.FTZ R15, R12, UR5, R39 ;  /* 0x000000050c0f7c23 */ /* 0x000fe20008010027 */
[----:B------:R-:W-:-:S04]  /*4b40*/  FFMA.FTZ R17, R10, UR5, R35 ;  /* 0x000000050a117c23 */ /* 0x000fc80008010023 */
[----:B------:R-:W-:Y:S02]  /*4b50*/  FSEL R15, R15, -INF , !P6 ;  /* 0xff8000000f0f7808 */ /* 0x000fe40007000000 */
[----:B-1----:R-:W-:Y:S01]  /*4b60*/  HMMA.16816.F32.BF16 R68, R4, R20, R68 ;  /* 0x000000140444723c */ /* 0x002fe20000041844 */
[----:B------:R-:W-:Y:S01]  /*4b70*/  FFMA.FTZ R20, R10, UR5, R33 ;  /* 0x000000050a147c23 */ /* 0x000fe20008010021 */
[----:B------:R-:W-:Y:S01]  /*4b80*/  ISETP.GE.AND P6, PT, R13, R167, PT ;  /* 0x000000a70d00720c */ /* 0x000fe20003fc6270 */
[C---:B------:R-:W-:Y:S01]  /*4b90*/  VIADD R10, R91.reuse, 0x11 ;  /* 0x000000115b0a7836 */ /* 0x040fe20000000000 */
[----:B------:R-:W-:Y:S01]  /*4ba0*/  I2FP.F32.U32 R13, R13 ;  /* 0x0000000d000d7245 */ /* 0x000fe20000201000 */
[----:B------:R-:W-:Y:S01]  /*4bb0*/  VIADD R21, R91, 0x18 ;  /* 0x000000185b157836 */ /* 0x000fe20000000000 */
[----:B------:R-:W-:Y:S02]  /*4bc0*/  FSEL R20, R20, -INF , !P5 ;  /* 0xff80000014147808 */ /* 0x000fe40006800000 */
[----:B------:R-:W-:Y:S01]  /*4bd0*/  HMMA.16816.F32.BF16 R60, R56, R40, R60 ;  /* 0x00000028383c723c */ /* 0x000fe2000004183c */
[C---:B------:R-:W-:Y:S01]  /*4be0*/  ISETP.GE.AND P4, PT, R10.reuse, R167, PT ;  /* 0x000000a70a00720c */ /* 0x040fe20003f86270 */
[C---:B------:R-:W-:Y:S01]  /*4bf0*/  FFMA.FTZ R12, R13.reuse, UR5, R28 ;  /* 0x000000050d0c7c23 */ /* 0x040fe2000801001c */
[----:B------:R-:W-:Y:S01]  /*4c00*/  ISETP.GE.AND P5, PT, R10, R166, PT ;  /* 0x000000a60a00720c */ /* 0x000fe20003fa6270 */
[----:B------:R-:W-:Y:S01]  /*4c10*/  FFMA.FTZ R13, R13, UR5, R30 ;  /* 0x000000050d0d7c23 */ /* 0x000fe2000801001e */
[----:B------:R-:W-:-:S02]  /*4c20*/  I2FP.F32.U32 R10, R10 ;  /* 0x0000000a000a7245 */ /* 0x000fc40000201000 */
[----:B------:R-:W-:Y:S01]  /*4c30*/  FSEL R17, R17, -INF , !P1 ;  /* 0xff80000011117808 */ /* 0x000fe20004800000 */
[----:B------:R-:W-:Y:S01]  /*4c40*/  HMMA.16816.F32.BF16 R64, R4, R22, R64 ;  /* 0x000000160440723c */ /* 0x000fe20000041840 */
[----:B------:R-:W-:Y:S01]  /*4c50*/  FSEL R12, R12, -INF , !P6 ;  /* 0xff8000000c0c7808 */ /* 0x000fe20007000000 */
[C---:B------:R-:W-:Y:S01]  /*4c60*/  FFMA.FTZ R14, R10.reuse, UR5, R29 ;  /* 0x000000050a0e7c23 */ /* 0x040fe2000801001d */
[----:B------:R-:W-:Y:S01]  /*4c70*/  VIADD R22, R91, 0x19 ;  /* 0x000000195b167836 */ /* 0x000fe20000000000 */
[C---:B------:R-:W-:Y:S01]  /*4c80*/  ISETP.GE.AND P1, PT, R21.reuse, R167, PT ;  /* 0x000000a71500720c */ /* 0x040fe20003f26270 */
[----:B------:R-:W-:Y:S01]  /*4c90*/  FFMA.FTZ R11, R10, UR5, R31 ;  /* 0x000000050a0b7c23 */ /* 0x000fe2000801001f */
[----:B------:R-:W-:Y:S01]  /*4ca0*/  ISETP.GE.AND P6, PT, R21, R166, PT ;  /* 0x000000a61500720c */ /* 0x000fe20003fc6270 */
[----:B------:R-:W-:Y:S01]  /*4cb0*/  VIADD R23, R91, 0x20 ;  /* 0x000000205b177836 */ /* 0x000fe20000000000 */
[----:B------:R-:W-:Y:S02]  /*4cc0*/  I2FP.F32.U32 R21, R21 ;  /* 0x0000001500157245 */ /* 0x000fe40000201000 */
[----:B------:R-:W-:-:S02]  /*4cd0*/  FSEL R13, R13, -INF , !P3 ;  /* 0xff8000000d0d7808 */ /* 0x000fc40005800000 */
[----:B------:R-:W-:Y:S01]  /*4ce0*/  FSEL R14, R14, -INF , !P4 ;  /* 0xff8000000e0e7808 */ /* 0x000fe20006000000 */
[C---:B------:R-:W-:Y:S01]  /*4cf0*/  FFMA.FTZ R10, R21.reuse, UR5, R24 ;  /* 0x00000005150a7c23 */ /* 0x040fe20008010018 */
[CC--:B------:R-:W-:Y:S01]  /*4d00*/  ISETP.GE.AND P3, PT, R22.reuse, R167.reuse, PT ;  /* 0x000000a71600720c */ /* 0x0c0fe20003f66270 */
[----:B------:R-:W-:Y:S01]  /*4d10*/  HMMA.16816.F32.BF16 R60, R4, R8, R60 ;  /* 0x00000008043c723c */ /* 0x000fe2000004183c */
[----:B------:R-:W-:Y:S01]  /*4d20*/  ISETP.GE.AND P4, PT, R22, R166, PT ;  /* 0x000000a61600720c */ /* 0x000fe20003f86270 */
[----:B------:R-:W-:Y:S01]  /*4d30*/  FFMA.FTZ R21, R21, UR5, R26 ;  /* 0x0000000515157c23 */ /* 0x000fe2000801001a */
[----:B------:R-:W-:Y:S01]  /*4d40*/  I2FP.F32.U32 R22, R22 ;  /* 0x0000001600167245 */ /* 0x000fe20000201000 */
[----:B------:R-:W-:Y:S01]  /*4d50*/  VIADD R6, R91, 0x21 ;  /* 0x000000215b067836 */ /* 0x000fe20000000000 */
[----:B------:R-:W-:Y:S01]  /*4d60*/  FSEL R11, R11, -INF , !P5 ;  /* 0xff8000000b0b7808 */ /* 0x000fe20006800000 */
[----:B------:R-:W-:Y:S01]  /*4d70*/  VIADD R7, R91, 0x28 ;  /* 0x000000285b077836 */ /* 0x000fe20000000000 */
[----:B------:R-:W-:Y:S01]  /*4d80*/  FSEL R10, R10, -INF , !P1 ;  /* 0xff8000000a0a7808 */ /* 0x000fe20004800000 */
[C---:B------:R-:W-:Y:S01]  /*4d90*/  FFMA.FTZ R8, R22.reuse, UR5, R25 ;  /* 0x0000000516087c23 */ /* 0x040fe20008010019 */
[C---:B------:R-:W-:Y:S01]  /*4da0*/  ISETP.GE.AND P5, PT, R23.reuse, R167, PT ;  /* 0x000000a71700720c */ /* 0x040fe20003fa6270 */
[----:B------:R-:W-:Y:S01]  /*4db0*/  FFMA.FTZ R9, R22, UR5, R27 ;  /* 0x0000000516097c23 */ /* 0x000fe2000801001b */
[----:B------:R-:W-:Y:S01]  /*4dc0*/  ISETP.GE.AND P1, PT, R23, R166, PT ;  /* 0x000000a61700720c */ /* 0x000fe20003f26270 */
[C---:B------:R-:W-:Y:S01]  /*4dd0*/  VIADD R4, R91.reuse, 0x29 ;  /* 0x000000295b047836 */ /* 0x040fe20000000000 */
[----:B------:R-:W-:Y:S01]  /*4de0*/  I2FP.F32.U32 R23, R23 ;  /* 0x0000001700177245 */ /* 0x000fe20000201000 */
[----:B------:R-:W-:Y:S01]  /*4df0*/  VIADD R5, R91, 0x30 ;  /* 0x000000305b057836 */ /* 0x000fe20000000000 */
[----:B------:R-:W-:-:S02]  /*4e00*/  FSEL R21, R21, -INF , !P6 ;  /* 0xff80000015157808 */ /* 0x000fc40007000000 */
[----:B------:R-:W-:Y:S01]  /*4e10*/  FSEL R8, R8, -INF , !P3 ;  /* 0xff80000008087808 */ /* 0x000fe20005800000 */
[C---:B------:R-:W-:Y:S01]  /*4e20*/  FFMA.FTZ R68, R23.reuse, UR5, R68 ;  /* 0x0000000517447c23 */ /* 0x040fe20008010044 */
[CC--:B------:R-:W-:Y:S01]  /*4e30*/  ISETP.GE.AND P6, PT, R6.reuse, R167.reuse, PT ;  /* 0x000000a70600720c */ /* 0x0c0fe20003fc6270 */
[----:B------:R-:W-:Y:S01]  /*4e40*/  FFMA.FTZ R70, R23, UR5, R70 ;  /* 0x0000000517467c23 */ /* 0x000fe20008010046 */
[----:B------:R-:W-:Y:S02]  /*4e50*/  ISETP.GE.AND P3, PT, R6, R166, PT ;  /* 0x000000a60600720c */ /* 0x000fe40003f66270 */
[----:B------:R-:W-:Y:S02]  /*4e60*/  I2FP.F32.U32 R6, R6 ;  /* 0x0000000600067245 */ /* 0x000fe40000201000 */
[----:B------:R-:W-:Y:S02]  /*4e70*/  FSEL R9, R9, -INF , !P4 ;  /* 0xff80000009097808 */ /* 0x000fe40006000000 */
[----:B------:R-:W-:Y:S01]  /*4e80*/  FSEL R216, R68, -INF , !P5 ;  /* 0xff80000044d87808 */ /* 0x000fe20006800000 */
[C---:B------:R-:W-:Y:S01]  /*4e90*/  FFMA.FTZ R69, R6.reuse, UR5, R69 ;  /* 0x0000000506457c23 */ /* 0x040fe20008010045 */
[C---:B------:R-:W-:Y:S01]  /*4ea0*/  ISETP.GE.AND P4, PT, R7.reuse, R167, PT ;  /* 0x000000a70700720c */ /* 0x040fe20003f86270 */
[----:B------:R-:W-:Y:S01]  /*4eb0*/  FFMA.FTZ R71, R6, UR5, R71 ;  /* 0x0000000506477c23 */ /* 0x000fe20008010047 */
[----:B------:R-:W-:Y:S01]  /*4ec0*/  ISETP.GE.AND P5, PT, R7, R166, PT ;  /* 0x000000a60700720c */ /* 0x000fe20003fa6270 */
[----:B------:R-:W-:Y:S01]  /*4ed0*/  VIADD R6, R91, 0x31 ;  /* 0x000000315b067836 */ /* 0x000fe20000000000 */
[----:B------:R-:W-:-:S02]  /*4ee0*/  I2FP.F32.U32 R7, R7 ;  /* 0x0000000700077245 */ /* 0x000fc40000201000 */
[----:B------:R-:W-:Y:S02]  /*4ef0*/  FSEL R199, R70, -INF , !P1 ;  /* 0xff80000046c77808 */ /* 0x000fe40004800000 */
[----:B------:R-:W-:Y:S01]  /*4f00*/  FSEL R198, R69, -INF , !P6 ;  /* 0xff80000045c67808 */ /* 0x000fe20007000000 */
[C---:B------:R-:W-:Y:S01]  /*4f10*/  FFMA.FTZ R64, R7.reuse, UR5, R64 ;  /* 0x0000000507407c23 */ /* 0x040fe20008010040 */
[C---:B------:R-:W-:Y:S01]  /*4f20*/  ISETP.GE.AND P1, PT, R4.reuse, R167, PT ;  /* 0x000000a70400720c */ /* 0x040fe20003f26270 */
[----:B------:R-:W-:Y:S01]  /*4f30*/  FFMA.FTZ R66, R7, UR5, R66 ;  /* 0x0000000507427c23 */ /* 0x000fe20008010042 */
[----:B------:R-:W-:Y:S02]  /*4f40*/  ISETP.GE.AND P6, PT, R4, R166, PT ;  /* 0x000000a60400720c */ /* 0x000fe40003fc6270 */
[----:B------:R-:W-:Y:S02]  /*4f50*/  I2FP.F32.U32 R4, R4 ;  /* 0x0000000400047245 */ /* 0x000fe40000201000 */
[----:B------:R-:W-:-:S02]  /*4f60*/  I2FP.F32.U32 R7, R91 ;  /* 0x0000005b00077245 */ /* 0x000fc40000201000 */
[----:B------:R-:W-:Y:S01]  /*4f70*/  FSEL R211, R71, -INF , !P3 ;  /* 0xff80000047d37808 */ /* 0x000fe20005800000 */
[C---:B------:R-:W-:Y:S01]  /*4f80*/  FFMA.FTZ R65, R4.reuse, UR5, R65 ;  /* 0x0000000504417c23 */ /* 0x040fe20008010041 */
[----:B------:R-:W-:Y:S01]  /*4f90*/  FFMA.FTZ R67, R4, UR5, R67 ;  /* 0x0000000504437c23 */ /* 0x000fe20008010043 */
[----:B------:R-:W-:Y:S01]  /*4fa0*/  FSEL R206, R64, -INF , !P4 ;  /* 0xff80000040ce7808 */ /* 0x000fe20006000000 */
[----:B------:R-:W-:Y:S01]  /*4fb0*/  FFMA.FTZ R4, R7, UR5, R36 ;  /* 0x0000000507047c23 */ /* 0x000fe20008010024 */
[----:B------:R-:W-:Y:S02]  /*4fc0*/  FSEL R209, R66, -INF , !P5 ;  /* 0xff80000042d17808 */ /* 0x000fe40006800000 */
[CC--:B------:R-:W-:Y:S02]  /*4fd0*/  ISETP.GE.AND P3, PT, R5.reuse, R167.reuse, PT ;  /* 0x000000a70500720c */ /* 0x0c0fe40003f66270 */
[----:B------:R-:W-:Y:S02]  /*4fe0*/  ISETP.GE.AND P4, PT, R5, R166, PT ;  /* 0x000000a60500720c */ /* 0x000fe40003f86270 */
[----:B------:R-:W-:-:S02]  /*4ff0*/  ISETP.GE.AND P5, PT, R91, R167, PT ;  /* 0x000000a75b00720c */ /* 0x000fc40003fa6270 */
[----:B------:R-:W-:Y:S02]  /*5000*/  I2FP.F32.U32 R5, R5 ;  /* 0x0000000500057245 */ /* 0x000fe40000201000 */
[----:B------:R-:W-:Y:S02]  /*5010*/  FSEL R4, R4, -INF , !P5 ;  /* 0xff80000004047808 */ /* 0x000fe40006800000 */
[----:B------:R-:W-:Y:S01]  /*5020*/  FSEL R200, R65, -INF , !P1 ;  /* 0xff80000041c87808 */ /* 0x000fe20004800000 */
[C---:B------:R-:W-:Y:S01]  /*5030*/  FFMA.FTZ R60, R5.reuse, UR5, R60 ;  /* 0x00000005053c7c23 */ /* 0x040fe2000801003c */
[----:B------:R-:W-:Y:S01]  /*5040*/  FFMA.FTZ R62, R5, UR5, R62 ;  /* 0x00000005053e7c23 */ /* 0x000fe2000801003e */
[----:B------:R-:W-:Y:S01]  /*5050*/  FFMA.FTZ R5, R7, UR5, R38 ;  /* 0x0000000507057c23 */ /* 0x000fe20008010026 */
[C---:B------:R-:W-:Y:S01]  /*5060*/  ISETP.GE.AND P1, PT, R91.reuse, R166, PT ;  /* 0x000000a65b00720c */ /* 0x040fe20003f26270 */
[----:B------:R-:W-:Y:S01]  /*5070*/  VIADD R91, R91, 0x39 ;  /* 0x000000395b5b7836 */ /* 0x000fe20000000000 */
[----:B------:R-:W-:-:S02]  /*5080*/  FMNMX3.FTZ R7, R4, R18, R16, !PT ;  /* 0x0000001204077276 */ /* 0x000fc40007810010 */
[----:B------:R-:W-:Y:S02]  /*5090*/  FSEL R5, R5, -INF , !P1 ;  /* 0xff80000005057808 */ /* 0x000fe40004800000 */
[----:B------:R-:W-:Y:S02]  /*50a0*/  FMNMX3.FTZ R7, R7, R20, R12, !PT ;  /* 0x0000001407077276 */ /* 0x000fe4000781000c */
[----:B------:R-:W-:Y:S02]  /*50b0*/  FSEL R207, R67, -INF , !P6 ;  /* 0xff80000043cf7808 */ /* 0x000fe40007000000 */
[----:B------:R-:W-:Y:S02]  /*50c0*/  FSEL R212, R60, -INF , !P3 ;  /* 0xff8000003cd47808 */ /* 0x000fe40005800000 */
[----:B------:R-:W-:Y:S02]  /*50d0*/  FMNMX3.FTZ R24, R5, R15, R19, !PT ;  /* 0x0000000f05187276 */ /* 0x000fe40007810013 */
[----:B------:R-:W-:-:S02]  /*50e0*/  FMNMX3.FTZ R7, R7, R14, R10, !PT ;  /* 0x0000000e07077276 */ /* 0x000fc4000781000a */
[C---:B------:R-:W-:Y:S02]  /*50f0*/  ISETP.GE.AND P6, PT, R6.reuse, R167, PT ;  /* 0x000000a70600720c */ /* 0x040fe40003fc6270 */
[----:B------:R-:W-:Y:S02]  /*5100*/  ISETP.GE.AND P3, PT, R6, R166, PT ;  /* 0x000000a60600720c */ /* 0x000fe40003f66270 */
[----:B------:R-:W-:Y:S02]  /*5110*/  I2FP.F32.U32 R6, R6 ;  /* 0x0000000600067245 */ /* 0x000fe40000201000 */
[----:B------:R-:W-:Y:S02]  /*5120*/  FMNMX3.FTZ R24, R24, R17, R13, !PT ;  /* 0x0000001118187276 */ /* 0x000fe4000781000d */
[----:B------:R-:W-:Y:S01]  /*5130*/  FMNMX3.FTZ R7, R7, R8, R216, !PT ;  /* 0x0000000807077276 */ /* 0x000fe200078100d8 */
[C---:B------:R-:W-:Y:S01]  /*5140*/  FFMA.FTZ R61, R6.reuse, UR5, R61 ;  /* 0x00000005063d7c23 */ /* 0x040fe2000801003d */
[----:B------:R-:W-:Y:S01]  /*5150*/  I2FP.F32.U32 R22, R91 ;  /* 0x0000005b00167245 */ /* 0x000fe20000201000 */
[----:B------:R-:W-:Y:S01]  /*5160*/  FFMA.FTZ R63, R6, UR5, R63 ;  /* 0x00000005063f7c23 */ /* 0x000fe2000801003f */
[----:B------:R-:W-:-:S02]  /*5170*/  FMNMX3.FTZ R24, R24, R11, R21, !PT ;  /* 0x0000000b18187276 */ /* 0x000fc40007810015 */
[----:B------:R-:W-:Y:S01]  /*5180*/  FMNMX3.FTZ R7, R7, R198, R206, !PT ;  /* 0x000000c607077276 */ /* 0x000fe200078100ce */
[C---:B------:R-:W-:Y:S01]  /*5190*/  FFMA.FTZ R53, R22.reuse, UR5, R53 ;  /* 0x0000000516357c23 */ /* 0x040fe20008010035 */
[----:B------:R-:W-:Y:S01]  /*51a0*/  ISETP.GE.AND P5, PT, R91, R167, PT ;  /* 0x000000a75b00720c */ /* 0x000fe20003fa6270 */
[----:B------:R-:W-:Y:S01]  /*51b0*/  FFMA.FTZ R55, R22, UR5, R55 ;  /* 0x0000000516377c23 */ /* 0x000fe20008010037 */
[----:B------:R-:W-:Y:S02]  /*51c0*/  FSEL R210, R61, -INF , !P6 ;  /* 0xff8000003dd27808 */ /* 0x000fe40007000000 */
[----:B------:R-:W-:Y:S02]  /*51d0*/  FMNMX3.FTZ R24, R24, R9, R199, !PT ;  /* 0x0000000918187276 */ /* 0x000fe400078100c7 */
[----:B------:R-:W-:Y:S02]  /*51e0*/  FMNMX3.FTZ R23, R7, R200, R212, !PT ;  /* 0x000000c807177276 */ /* 0x000fe400078100d4 */
[----:B------:R-:W-:-:S02]  /*51f0*/  ISETP.GE.AND P1, PT, R91, R166, PT ;  /* 0x000000a65b00720c */ /* 0x000fc40003f26270 */
[----:B------:R-:W-:Y:S02]  /*5200*/  FSEL R203, R62, -INF , !P4 ;  /* 0xff8000003ecb7808 */ /* 0x000fe40006000000 */
[----:B------:R-:W-:Y:S02]  /*5210*/  FSEL R202, R53, -INF , !P5 ;  /* 0xff80000035ca7808 */ /* 0x000fe40006800000 */
[----:B------:R-:W-:Y:S02]  /*5220*/  FMNMX3.FTZ R24, R24, R211, R209, !PT ;  /* 0x000000d318187276 */ /* 0x000fe400078100d1 */
[----:B------:R-:W-:Y:S02]  /*5230*/  FMNMX3.FTZ R23, R23, R210, R204, !PT ;  /* 0x000000d217177276 */ /* 0x000fe400078100cc */
        /* <DEDUP_REMOVED lines=21> */
[----:B------:R-:W-:Y:S01]  /*5390*/  IMAD.U32 R22, RZ, RZ, UR15 ;  /* 0x0000000fff167e24 */ /* 0x000fe2000f8e00ff */
[-C--:B------:R-:W-:Y:S01]  /*53a0*/  LEA.HI.X R29, R30, R232.reuse, R25, 0x1, P3 ;  /* 0x000000e81e1d7211 */ /* 0x080fe200018f0c19 */
[----:B------:R-:W-:Y:S01]  /*53b0*/  ULEA UR13, UP0, UR10, UR13, 0x5 ;  /* 0x0000000d0a0d7291 */ /* 0x000fe2000f8028ff */
[----:B------:R-:W-:Y:S02]  /*53c0*/  LEA.HI.X R27, R6, R232, R7, 0x1, P1 ;  /* 0x000000e8061b7211 */ /* 0x000fe400008f0c07 */
[----:B------:R-:W-:Y:S01]  /*53d0*/  IMAD.U32 R7, RZ, RZ, UR14 ;  /* 0x0000000eff077e24 */ /* 0x000fe2000f8e00ff */
[----:B-1----:R-:W-:Y:S01]  /*53e0*/  ISETP.GE.AND P5, PT, R219, UR4, PT ;  /* 0x00000004db007c0c */ /* 0x002fe2000bfa6270 */
[----:B------:R-:W-:Y:S01]  /*53f0*/  ULEA.HI.X UR12, UR10, UR12, UR11, 0x5, UP0 ;  /* 0x0000000c0a0c7291 */ /* 0x000fe200080f2c0b */
[----:B------:R-:W-:Y:S01]  /*5400*/  LEA R30, P1, R22, R233, 0x1 ;  /* 0x000000e9161e7211 */ /* 0x000fe200078208ff */
[----:B------:R-:W-:Y:S01]  /*5410*/  IMAD.U32 R6, RZ, RZ, UR13 ;  /* 0x0000000dff067e24 */ /* 0x000fe2000f8e00ff */
[----:B------:R-:W-:-:S02]  /*5420*/  ISETP.GE.AND P4, PT, R240, UR4, PT ;  /* 0x00000004f0007c0c */ /* 0x000fc4000bf86270 */
        /* <DEDUP_REMOVED lines=87> */
.L_x_147:
[----:B------:R-:W-:Y:S01]  /*59a0*/  FMNMX3.FTZ R7, R24, R201, R195, !PT ;  /* 0x000000c918077276 */ /* 0x000fe200078100c3 */
[----:B------:R-:W2:Y:S01]  /*59b0*/  SHFL.BFLY PT, R6, R23, 0x2, 0x1f ;  /* 0x0c401f0017067f89 */ /* 0x000ea200000e0000 */
[----:B------:R-:W3:Y:S01]  /*59c0*/  LDCU UR4, c[0x0][0x45c] ;  /* 0x00008b80ff0477ac */ /* 0x000ee20008000800 */
[----:B------:R-:W-:Y:S02]  /*59d0*/  LOP3.LUT R208, R3, 0x200, R2, 0xf8, !PT ;  /* 0x0000020003d07812 */ /* 0x000fe400078ef802 */
[----:B------:R-:W-:Y:S01]  /*59e0*/  FMNMX.FTZ R22, R194, R7, !PT ;  /* 0x00000007c2167209 */ /* 0x000fe20007810000 */
[----:B------:R-:W-:Y:S01]  /*59f0*/  UMOV UR12, 0xffffffff ;  /* 0xffffffff000c7882 */ /* 0x000fe20000000000 */
[----:B------:R-:W-:-:S03]  /*5a00*/  LEA R208, R208, UR6, 0x1 ;  /* 0x00000006d0d07c11 */ /* 0x000fc6000f8e08ff */
[----:B------:R-:W4:Y:S01]  /*5a10*/  SHFL.BFLY PT, R7, R22, 0x2, 0x1f ;  /* 0x0c401f0016077f89 */ /* 0x000f2200000e0000 */
[-C--:B------:R-:W-:Y:S02]  /*5a20*/  IADD3 R193, PT, PT, R89, R208.reuse, RZ ;  /* 0x000000d059c17210 */ /* 0x080fe40007ffe0ff */
[----:B------:R-:W-:Y:S01]  /*5a30*/  IADD3 R222, PT, PT, R165, R208, RZ ;  /* 0x000000d0a5de7210 */ /* 0x000fe20007ffe0ff */
[----:B------:R-:W-:Y:S03]  /*5a40*/  LDSM.16.MT88.4 R156, [R208+0x10000] ;  /* 0x01000000d09c783b */ /* 0x000fe60000004200 */
[----:B------:R-:W-:Y:S01]  /*5a50*/  IADD3 R192, PT, PT, R89, R222, RZ ;  /* 0x000000de59c07210 */ /* 0x000fe20007ffe0ff */
[----:B------:R-:W-:Y:S04]  /*5a60*/  LDSM.16.MT88.4 R72, [R193+0x12000] ;  /* 0x01200000c148783b */ /* 0x000fe80000004200 */
[----:B------:R-:W-:Y:S01]  /*5a70*/  LDSM.16.MT88.4 R40, [R193+0x10000] ;  /* 0x01000000c128783b */ /* 0x000fe20000004200 */
[----:B--2---:R-:W-:-:S03]  /*5a80*/  FMNMX.FTZ R25, R23, R6, !PT ;  /* 0x0000000617197209 */ /* 0x004fc60007810000 */
[----:B------:R-:W-:Y:S04]  /*5a90*/  LDSM.16.MT88.4 R104, [R193+0x14000] ;  /* 0x01400000c168783b */ /* 0x000fe80000004200 */
[----:B------:R-:W2:Y:S01]  /*5aa0*/  SHFL.BFLY PT, R164, R25, 0x1, 0x1f ;  /* 0x0c201f0019a47f89 */ /* 0x000ea200000e0000 */
[----:B----4-:R-:W-:-:S03]  /*5ab0*/  FMNMX.FTZ R7, R22, R7, !PT ;  /* 0x0000000716077209 */ /* 0x010fc60007810000 */
[----:B------:R-:W-:Y:S04]  /*5ac0*/  LDSM.16.MT88.4 R136, [R193+0x16000] ;  /* 0x01600000c188783b */ /* 0x000fe80000004200 */
[----:B------:R-:W4:Y:S04]  /*5ad0*/  SHFL.BFLY PT, R6, R7, 0x1, 0x1f ;  /* 0x0c201f0007067f89 */ /* 0x000f2800000e0000 */
[----:B------:R-:W5:Y:S04]  /*5ae0*/  LDSM.16.MT88.4 R48, [R222+0x10000] ;  /* 0x01000000de30783b */ /* 0x000f680000004200 */
[----:B------:R-:W5:Y:S04]  /*5af0*/  LDSM.16.MT88.4 R56, [R192+0x10000] ;  /* 0x01000000c038783b */ /* 0x000f680000004200 */
[----:B------:R-:W5:Y:S01]  /*5b00*/  LDSM.16.MT88.4 R64, [R208+0x12000] ;  /* 0x01200000d040783b */ /* 0x000f620000004200 */
[----:B--2---:R-:W-:-:S03]  /*5b10*/  FMNMX.FTZ R164, R25, R164, !PT ;  /* 0x000000a419a47209 */ /* 0x004fc60007810000 */
[----:B------:R-:W2:Y:S01]  /*5b20*/  LDSM.16.MT88.4 R80, [R222+0x12000] ;  /* 0x01200000de50783b */ /* 0x000ea20000004200 */
[C---:B------:R-:W-:Y:S01]  /*5b30*/  FSETP.NEU.FTZ.AND P1, PT, R164.reuse, -INF , PT ;  /* 0xff800000a400780b */ /* 0x040fe20003f3d000 */
[----:B---3--:R-:W-:Y:S02]  /*5b40*/  FMUL.FTZ R205, R164, UR4 ;  /* 0x00000004a4cd7c20 */ /* 0x008fe40008410000 */
[----:B------:R-:W3:Y:S01]  /*5b50*/  LDSM.16.MT88.4 R88, [R192+0x12000] ;  /* 0x01200000c058783b */ /* 0x000ee20000004200 */
[----:B----4-:R-:W-:-:S03]  /*5b60*/  FMNMX.FTZ R3, R7, R6, !PT ;  /* 0x0000000607037209 */ /* 0x010fc60007810000 */
[----:B------:R-:W4:Y:S01]  /*5b70*/  LDSM.16.MT88.4 R96, [R208+0x14000] ;  /* 0x01400000d060783b */ /* 0x000f220000004200 */
[----:B------:R-:W-:Y:S02]  /*5b80*/  FSEL R205, R205, RZ, P1 ;  /* 0x000000ffcdcd7208 */ /* 0x000fe40000800000 */
[C---:B------:R-:W-:Y:S01]  /*5b90*/  FSETP.NEU.FTZ.AND P1, PT, R3.reuse, -INF , PT ;  /* 0xff8000000300780b */ /* 0x040fe20003f3d000 */
[----:B------:R-:W-:Y:S01]  /*5ba0*/  FMUL.FTZ R196, R3, UR4 ;  /* 0x0000000403c47c20 */ /* 0x000fe20008410000 */
[----:B------:R-:W4:Y:S01]  /*5bb0*/  LDSM.16.MT88.4 R112, [R222+0x14000] ;  /* 0x01400000de70783b */ /* 0x000f220000004200 */
[--C-:B------:R-:W-:Y:S01]  /*5bc0*/  FFMA.FTZ R191, R4, UR4, -R205.reuse ;  /* 0x0000000404bf7c23 */ /* 0x100fe200080108cd */
[--C-:B------:R-:W-:Y:S01]  /*5bd0*/  FFMA.FTZ R190, R18, UR4, -R205.reuse ;  /* 0x0000000412be7c23 */ /* 0x100fe200080108cd */
[--C-:B------:R-:W-:Y:S01]  /*5be0*/  FFMA.FTZ R187, R16, UR4, -R205.reuse ;  /* 0x0000000410bb7c23 */ /* 0x100fe200080108cd */
[----:B------:R-:W-:Y:S01]  /*5bf0*/  FSEL R196, R196, RZ, P1 ;  /* 0x000000ffc4c47208 */ /* 0x000fe20000800000 */
[----:B------:R-:W4:Y:S01]  /*5c00*/  LDSM.16.MT88.4 R120, [R192+0x14000] ;  /* 0x01400000c078783b */ /* 0x000f220000004200 */
[--C-:B------:R-:W-:Y:S01]  /*5c10*/  FFMA.FTZ R186, R20, UR4, -R205.reuse ;  /* 0x0000000414ba7c23 */ /* 0x100fe200080108cd */
[----:B------:R-:W-:Y:S01]  /*5c20*/  MUFU.EX2 R191, R191 ;  /* 0x000000bf00bf7308 */ /* 0x000fe20000000800 */
[--C-:B------:R-:W-:Y:S01]  /*5c30*/  FFMA.FTZ R183, R12, UR4, -R205.reuse ;  /* 0x000000040cb77c23 */ /* 0x100fe200080108cd */
[--C-:B------:R-:W-:Y:S01]  /*5c40*/  FFMA.FTZ R189, R5, UR4, -R196.reuse ;  /* 0x0000000405bd7c23 */ /* 0x100fe200080108c4 */
[----:B------:R-:W4:Y:S01]  /*5c50*/  LDSM.16.MT88.4 R128, [R208+0x16000] ;  /* 0x01600000d080783b */ /* 0x000f220000004200 */
[--C-:B------:R-:W-:Y:S01]  /*5c60*/  FFMA.FTZ R188, R15, UR4, -R196.reuse ;  /* 0x000000040fbc7c23 */ /* 0x100fe200080108c4 */
[--C-:B------:R-:W-:Y:S01]  /*5c70*/  FFMA.FTZ R185, R19, UR4, -R196.reuse ;  /* 0x0000000413b97c23 */ /* 0x100fe200080108c4 */
[--C-:B------:R-:W-:Y:S01]  /*5c80*/  FFMA.FTZ R184, R17, UR4, -R196.reuse ;  /* 0x0000000411b87c23 */ /* 0x100fe200080108c4 */
[----:B------:R-:W4:Y:S01]  /*5c90*/  LDSM.16.MT88.4 R144, [R222+0x16000] ;  /* 0x01600000de90783b */ /* 0x000f220000004200 */
[----:B------:R-:W1:Y:S01]  /*5ca0*/  MUFU.EX2 R190, R190 ;  /* 0x000000be00be7308 */ /* 0x000e620000000800 */
[--C-:B------:R-:W-:Y:S01]  /*5cb0*/  FFMA.FTZ R182, R14, UR4, -R205.reuse ;  /* 0x000000040eb67c23 */ /* 0x100fe200080108cd */
[--C-:B------:R-:W-:Y:S01]  /*5cc0*/  FFMA.FTZ R179, R10, UR4, -R205.reuse ;  /* 0x000000040ab37c23 */ /* 0x100fe200080108cd */
[----:B------:R-:W4:Y:S01]  /*5cd0*/  LDSM.16.MT88.4 R4, [R192+0x16000] ;  /* 0x01600000c004783b */ /* 0x000f220000004200 */
[----:B------:R-:W-:Y:S01]  /*5ce0*/  MUFU.EX2 R187, R187 ;  /* 0x000000bb00bb7308 */ /* 0x000fe20000000800 */
[--C-:B------:R-:W-:Y:S01]  /*5cf0*/  FFMA.FTZ R178, R8, UR4, -R205.reuse ;  /* 0x0000000408b27c23 */ /* 0x100fe200080108cd */
[--C-:B------:R-:W-:Y:S01]  /*5d00*/  FFMA.FTZ R181, R13, UR4, -R196.reuse ;  /* 0x000000040db57c23 */ /* 0x100fe200080108c4 */
[----:B------:R-:W4:Y:S01]  /*5d10*/  LDSM.16.MT88.4 R16, [R193+0x12800] ;  /* 0x01280000c110783b */ /* 0x000f220000004200 */
[----:B------:R-:W5:Y:S01]  /*5d20*/  MUFU.EX2 R186, R186 ;  /* 0x000000ba00ba7308 */ /* 0x000f620000000800 */
[--C-:B------:R-:W-:Y:S01]  /*5d30*/  FFMA.FTZ R180, R11, UR4, -R196.reuse ;  /* 0x000000040bb47c23 */ /* 0x100fe200080108c4 */
[--C-:B------:R-:W-:Y:S01]  /*5d40*/  FFMA.FTZ R177, R21, UR4, -R196.reuse ;  /* 0x0000000415b17c23 */ /* 0x100fe200080108c4 */
[--C-:B------:R-:W-:Y:S01]  /*5d50*/  FFMA.FTZ R176, R9, UR4, -R196.reuse ;  /* 0x0000000409b07c23 */ /* 0x100fe200080108c4 */
[----:B------:R-:W-:Y:S01]  /*5d60*/  MUFU.EX2 R189, R189 ;  /* 0x000000bd00bd7308 */ /* 0x000fe20000000800 */
[----:B------:R-:W4:Y:S01]  /*5d70*/  LDSM.16.MT88.4 R12, [R193+0x14800] ;  /* 0x01480000c10c783b */ /* 0x000f220000004200 */
[----:B-1----:R-:W-:Y:S01]  /*5d80*/  F2FP.BF16.F32.PACK_AB R148, R190, R191 ;  /* 0x000000bfbe94723e */ /* 0x002fe200000010ff */
[--C-:B------:R-:W-:Y:S01]  /*5d90*/  FFMA.FTZ R216, R216, UR4, -R205.reuse ;  /* 0x00000004d8d87c23 */ /* 0x100fe200080108cd */
[----:B------:R-:W1:Y:S01]  /*5da0*/  MUFU.EX2 R188, R188 ;  /* 0x000000bc00bc7308 */ /* 0x000e620000000800 */
[----:B------:R-:W4:Y:S01]  /*5db0*/  LDSM.16.MT88.4 R8, [R208+0x10800] ;  /* 0x01080000d008783b */ /* 0x000f220000004200 */
[--C-:B------:R-:W-:Y:S01]  /*5dc0*/  FFMA.FTZ R197, R198, UR4, -R205.reuse ;  /* 0x00000004c6c57c23 */ /* 0x100fe200080108cd */
[--C-:B------:R-:W-:Y:S01]  /*5dd0*/  FFMA.FTZ R207, R207, UR4, -R196.reuse ;  /* 0x00000004cfcf7c23 */ /* 0x100fe200080108c4 */
[----:B------:R-:W-:Y:S01]  /*5de0*/  MUFU.EX2 R185, R185 ;  /* 0x000000b900b97308 */ /* 0x000fe20000000800 */
[----:B------:R-:W4:Y:S01]  /*5df0*/  LDSM.16.MT88.4 R20, [R193+0x16800] ;  /* 0x01680000c114783b */ /* 0x000f220000004200 */
[----:B-----5:R-:W-:Y:S01]  /*5e00*/  F2FP.BF16.F32.PACK_AB R150, R186, R187 ;  /* 0x000000bbba96723e */ /* 0x020fe200000010ff */
[--C-:B------:R-:W-:Y:S01]  /*5e10*/  FFMA.FTZ R245, R202, UR4, -R205.reuse ;  /* 0x00000004caf57c23 */ /* 0x100fe200080108cd */
[----:B------:R-:W5:Y:S01]  /*5e20*/  MUFU.EX2 R184, R184 ;  /* 0x000000b800b87308 */ /* 0x000f620000000800 */
[----:B------:R-:W-:Y:S01]  /*5e30*/  LDSM.16.MT88.4 R24, [R193+0x10800] ;  /* 0x01080000c118783b */ /* 0x000fe20000004200 */
[--C-:B------:R-:W-:Y:S01]  /*5e40*/  FFMA.FTZ R243, R194, UR4, -R196.reuse ;  /* 0x00000004c2f37c23 */ /* 0x100fe200080108c4 */
[----:B------:R-:W-:Y:S01]  /*5e50*/  FFMA.FTZ R212, R212, UR4, -R205 ;  /* 0x00000004d4d47c23 */ /* 0x000fe200080108cd */
[----:B------:R-:W-:Y:S01]  /*5e60*/  MUFU.EX2 R183, R183 ;  /* 0x000000b700b77308 */ /* 0x000fe20000000800 */
[----:B------:R-:W-:Y:S01]  /*5e70*/  LDSM.16.MT88.4 R28, [R208+0x14800] ;  /* 0x01480000d01c783b */ /* 0x000fe20000004200 */
[----:B-1----:R-:W-:Y:S01]  /*5e80*/  F2FP.BF16.F32.PACK_AB R149, R188, R189 ;  /* 0x000000bdbc95723e */ /* 0x002fe200000010ff */
[--C-:B------:R-:W-:Y:S01]  /*5e90*/  FFMA.FTZ R203, R203, UR4, -R196.reuse ;  /* 0x00000004cbcb7c23 */ /* 0x100fe200080108c4 */
[----:B------:R-:W1:Y:S01]  /*5ea0*/  MUFU.EX2 R182, R182 ;  /* 0x000000b600b67308 */ /* 0x000e620000000800 */
[----:B------:R-:W-:Y:S01]  /*5eb0*/  LDSM.16.MT88.4 R172, [R192+0x10800] ;  /* 0x01080000c0ac783b */ /* 0x000fe20000004200 */
[----:B------:R-:W-:Y:S01]  /*5ec0*/  FFMA.FTZ R195, R195, UR4, -R196 ;  /* 0x00000004c3c37c23 */ /* 0x000fe200080108c4 */
[----:B------:R-:W-:Y:S01]  /*5ed0*/  FADD.FTZ R190, R191, R190 ;  /* 0x000000bebfbe7221 */ /* 0x000fe20000010000 */
[----:B------:R-:W-:Y:S01]  /*5ee0*/  MUFU.EX2 R179, R179 ;  /* 0x000000b300b37308 */ /* 0x000fe20000000800 */
[----:B------:R-:W-:Y:S01]  /*5ef0*/  LDSM.16.MT88.4 R168, [R208+0x12800] ;  /* 0x01280000d0a8783b */ /* 0x000fe20000004200 */
[----:B-----5:R-:W-:Y:S01]  /*5f00*/  F2FP.BF16.F32.PACK_AB R151, R184, R185 ;  /* 0x000000b9b897723e */ /* 0x020fe200000010ff */
[----:B------:R-:W-:Y:S01]  /*5f10*/  FADD.FTZ R188, R189, R188 ;  /* 0x000000bcbdbc7221 */ /* 0x000fe20000010000 */
[----:B------:R-:W-:Y:S01]  /*5f20*/  MUFU.EX2 R178, R178 ;  /* 0x000000b200b27308 */ /* 0x000fe20000000800 */
[----:B------:R-:W-:Y:S01]  /*5f30*/  LDSM.16.MT88.4 R32, [R222+0x12800] ;  /* 0x01280000de20783b */ /* 0x000fe20000004200 */
[----:B------:R-:W-:Y:S01]  /*5f40*/  FADD.FTZ R187, R187, R190 ;  /* 0x000000bebbbb7221 */ /* 0x000fe20000010000 */
[----:B------:R-:W-:Y:S01]  /*5f50*/  FADD.FTZ R185, R185, R188 ;  /* 0x000000bcb9b97221 */ /* 0x000fe20000010000 */
[----:B------:R-:W-:Y:S01]  /*5f60*/  MUFU.EX2 R181, R181 ;  /* 0x000000b500b57308 */ /* 0x000fe20000000800 */
[C---:B------:R-:W-:Y:S01]  /*5f70*/  HMMA.16816.F32.BF16 R68, R148.reuse, R72, RZ ;  /* 0x000000489444723c */ /* 0x040fe200000418ff */
[----:B------:R-:W-:Y:S01]  /*5f80*/  FADD.FTZ R186, R186, R187 ;  /* 0x000000bbbaba7221 */ /* 0x000fe20000010000 */
[----:B------:R-:W-:Y:S01]  /*5f90*/  FADD.FTZ R184, R184, R185 ;  /* 0x000000b9b8b87221 */ /* 0x000fe20000010000 */
[----:B------:R-:W5:Y:S04]  /*5fa0*/  MUFU.EX2 R180, R180 ;  /* 0x000000b400b47308 */ /* 0x000f680000000800 */
[----:B------:R-:W-:Y:S01]  /*5fb0*/  MUFU.EX2 R177, R177 ;  /* 0x000000b100b17308 */ /* 0x000fe20000000800 */
[C---:B------:R-:W-:Y:S03]  /*5fc0*/  HMMA.16816.F32.BF16 R72, R148.reuse, R74, RZ ;  /* 0x0000004a9448723c */ /* 0x040fe600000418ff */
[----:B------:R-:W5:Y:S04]  /*5fd0*/  MUFU.EX2 R176, R176 ;  /* 0x000000b000b07308 */ /* 0x000f680000000800 */
[----:B------:R2:W-:Y:S01]  /*5fe0*/  MUFU.EX2 R198, R216 ;  /* 0x000000d800c67308 */ /* 0x0005e20000000800 */
[C---:B------:R-:W-:Y:S03]  /*5ff0*/  HMMA.16816.F32.BF16 R36, R148.reuse, R40, RZ ;  /* 0x000000289424723c */ /* 0x040fe600000418ff */
[----:B------:R-:W5:Y:S04]  /*6000*/  MUFU.EX2 R197, R197 ;  /* 0x000000c500c57308 */ /* 0x000f680000000800 */
[----:B------:R-:W-:Y:S01]  /*6010*/  MUFU.EX2 R207, R207 ;  /* 0x000000cf00cf7308 */ /* 0x000fe20000000800 */
[----:B------:R-:W-:Y:S03]  /*6020*/  HMMA.16816.F32.BF16 R100, R148, R104, RZ ;  /* 0x000000689464723c */ /* 0x000fe600000418ff */
[----:B------:R-:W-:Y:S01]  /*6030*/  MUFU.EX2 R245, R245 ;  /* 0x000000f500f57308 */ /* 0x000fe20000000800 */
[----:B--2---:R-:W-:-:S03]  /*6040*/  FFMA.FTZ R216, R209, UR4, -R196 ;  /* 0x00000004d1d87c23 */ /* 0x004fc600080108c4 */
[----:B------:R2:W-:Y:S01]  /*6050*/  MUFU.EX2 R194, R195 ;  /* 0x000000c300c27308 */ /* 0x0005e20000000800 */
[C---:B------:R-:W-:Y:S03]  /*6060*/  HMMA.16816.F32.BF16 R132, R148.reuse, R136, RZ ;  /* 0x000000889484723c */ /* 0x040fe600000418ff */
[----:B------:R-:W-:Y:S04]  /*6070*/  MUFU.EX2 R216, R216 ;  /* 0x000000d800d87308 */ /* 0x000fe80000000800 */
[----:B------:R-:W-:Y:S01]  /*6080*/  MUFU.EX2 R243, R243 ;  /* 0x000000f300f37308 */ /* 0x000fe20000000800 */
[----:B------:R-:W-:Y:S01]  /*6090*/  HMMA.16816.F32.BF16 R160, R148, R156, RZ ;  /* 0x0000009c94a0723c */ /* 0x000fe200000418ff */
[----:B--2---:R-:W-:-:S07]  /*60a0*/  IADD3 R195, PT, PT, R165, R208, RZ ;  /* 0x000000d0a5c37210 */ /* 0x004fce0007ffe0ff */
[C---:B------:R-:W-:Y:S08]  /*60b0*/  HMMA.16816.F32.BF16 R44, R148.reuse, R48, RZ ;  /* 0x00000030942c723c */ /* 0x040ff000000418ff */
[C---:B------:R-:W-:Y:S08]  /*60c0*/  HMMA.16816.F32.BF16 R52, R148.reuse, R56, RZ ;  /* 0x000000389434723c */ /* 0x040ff000000418ff */
[C---:B------:R-:W-:Y:S08]  /*60d0*/  HMMA.16816.F32.BF16 R60, R148.reuse, R64, RZ ;  /* 0x00000040943c723c */ /* 0x040ff000000418ff */
[C---:B------:R-:W-:Y:S08]  /*60e0*/  HMMA.16816.F32.BF16 R76, R148.reuse, R80, RZ ;  /* 0x00000050944c723c */ /* 0x040ff000000418ff */
[C---:B---3--:R-:W-:Y:S08]  /*60f0*/  HMMA.16816.F32.BF16 R84, R148.reuse, R88, RZ ;  /* 0x000000589454723c */ /* 0x048ff000000418ff */
        /* <DEDUP_REMOVED lines=19> */
[----:B------:R-:W-:Y:S01]  /*6230*/  HMMA.16816.F32.BF16 R152, R148, R4, RZ ;  /* 0x000000049498723c */ /* 0x000fe200000418ff */
[----:B-1----:R-:W-:Y:S01]  /*6240*/  F2FP.BF16.F32.PACK_AB R4, R182, R183 ;  /* 0x000000b7b604723e */ /* 0x002fe200000010ff */
[----:B------:R-:W-:Y:S01]  /*6250*/  FADD.FTZ R183, R183, R186 ;  /* 0x000000bab7b77221 */ /* 0x000fe20000010000 */
[----:B-----5:R-:W-:Y:S01]  /*6260*/  F2FP.BF16.F32.PACK_AB R5, R180, R181 ;  /* 0x000000b5b405723e */ /* 0x020fe200000010ff */
[----:B------:R-:W-:-:S02]  /*6270*/  FADD.FTZ R181, R181, R184 ;  /* 0x000000b8b5b57221 */ /* 0x000fc40000010000 */
[----:B------:R-:W-:Y:S02]  /*6280*/  FADD.FTZ R182, R182, R183 ;  /* 0x000000b7b6b67221 */ /* 0x000fe40000010000 */
[----:B------:R-:W-:Y:S01]  /*6290*/  HMMA.16816.F32.BF16 R148, R148, R6, RZ ;  /* 0x000000069494723c */ /* 0x000fe200000418ff */
[----:B------:R-:W-:Y:S01]  /*62a0*/  F2FP.BF16.F32.PACK_AB R6, R178, R179 ;  /* 0x000000b3b206723e */ /* 0x000fe200000010ff */
[----:B------:R-:W-:Y:S01]  /*62b0*/  FADD.FTZ R180, R180, R181 ;  /* 0x000000b5b4b47221 */ /* 0x000fe20000010000 */
[----:B------:R-:W-:-:S07]  /*62c0*/  F2FP.BF16.F32.PACK_AB R7, R176, R177 ;  /* 0x000000b1b007723e */ /* 0x000fce00000010ff */
        /* <DEDUP_REMOVED lines=21> */
[C---:B---3--:R-:W-:Y:S08]  /*6420*/  HMMA.16816.F32.BF16 R124, R4.reuse, R8, R124 ;  /* 0x00000008047c723c */ /* 0x048ff0000004187c */
[C---:B------:R-:W-:Y:S01]  /*6430*/  HMMA.16816.F32.BF16 R128, R4.reuse, R10, R128 ;  /* 0x0000000a0480723c */ /* 0x040fe20000041880 */
[----:B------:R-:W3:Y:S07]  /*6440*/  LDSM.16.MT88.4 R8, [R193+0x13000] ;  /* 0x01300000c108783b */ /* 0x000eee0000004200 */
[----:B----4-:R-:W-:Y:S01]  /*6450*/  HMMA.16816.F32.BF16 R116, R4, R20, R116 ;  /* 0x000000140474723c */ /* 0x010fe20000041874 */
[--C-:B------:R-:W-:Y:S01]  /*6460*/  FFMA.FTZ R20, R206, UR4, -R205.reuse ;  /* 0x00000004ce147c23 */ /* 0x100fe200080108cd */
[----:B------:R-:W-:Y:S01]  /*6470*/  FFMA.FTZ R206, R199, UR4, -R196 ;  /* 0x00000004c7ce7c23 */ /* 0x000fe200080108c4 */
[----:B------:R-:W-:-:S02]  /*6480*/  FFMA.FTZ R21, R200, UR4, -R205 ;  /* 0x00000004c8157c23 */ /* 0x000fc400080108cd */
[----:B------:R-:W-:Y:S03]  /*6490*/  MUFU.EX2 R200, R20 ;  /* 0x0000001400c87308 */ /* 0x000fe60000000800 */
[----:B------:R-:W-:Y:S01]  /*64a0*/  HMMA.16816.F32.BF16 R92, R4, R28, R92 ;  /* 0x0000001c045c723c */ /* 0x000fe2000004185c */
[----:B------:R-:W-:Y:S01]  /*64b0*/  FFMA.FTZ R28, R211, UR4, -R196 ;  /* 0x00000004d31c7c23 */ /* 0x000fe200080108c4 */
[----:B------:R-:W-:Y:S01]  /*64c0*/  MUFU.EX2 R199, R21 ;  /* 0x0000001500c77308 */ /* 0x000fe20000000800 */
[----:B------:R-:W-:-:S03]  /*64d0*/  IADD3 R211, PT, PT, R165, R208, RZ ;  /* 0x000000d0a5d37210 */ /* 0x000fc60007ffe0ff */
[----:B------:R-:W-:Y:S02]  /*64e0*/  MUFU.EX2 R206, R206 ;  /* 0x000000ce00ce7308 */ /* 0x000fe40000000800 */
[C---:B-1----:R-:W-:Y:S02]  /*64f0*/  HMMA.16816.F32.BF16 R140, R4.reuse, R16, R140 ;  /* 0x00000010048c723c */ /* 0x042fe4000004188c */
[----:B------:R1:W4:Y:S06]  /*6500*/  MUFU.EX2 R209, R28 ;  /* 0x0000001c00d17308 */ /* 0x00032c0000000800 */
        /* <DEDUP_REMOVED lines=13> */
[C---:B-----5:R-:W-:Y:S08]  /*65e0*/  HMMA.16816.F32.BF16 R108, R4.reuse, R24, R108 ;  /* 0x00000018046c723c */ /* 0x060ff0000004186c */
[C---:B------:R-:W-:Y:S01]  /*65f0*/  HMMA.16816.F32.BF16 R112, R4.reuse, R26, R112 ;  /* 0x0000001a0470723c */ /* 0x040fe20000041870 */
[----:B------:R-:W-:Y:S07]  /*6600*/  LDSM.16.MT88.4 R24, [R193+0x11000] ;  /* 0x01100000c118783b */ /* 0x000fee0000004200 */
[C---:B------:R-:W-:Y:S01]  /*6610*/  HMMA.16816.F32.BF16 R120, R4.reuse, R22, R120 ;  /* 0x000000160478723c */ /* 0x040fe20000041878 */
[----:B------:R-:W-:Y:S07]  /*6620*/  LDSM.16.MT88.4 R20, [R193+0x17000] ;  /* 0x01700000c114783b */ /* 0x000fee0000004200 */
[C---:B--2---:R-:W-:Y:S08]  /*6630*/  HMMA.16816.F32.BF16 R152, R4.reuse, R12, R152 ;  /* 0x0000000c0498723c */ /* 0x044ff00000041898 */
[----:B------:R-:W-:Y:S01]  /*6640*/  HMMA.16816.F32.BF16 R148, R4, R14, R148 ;  /* 0x0000000e0494723c */ /* 0x000fe20000041894 */
[----:B------:R-:W-:Y:S01]  /*6650*/  F2FP.BF16.F32.PACK_AB R4, R197, R198 ;  /* 0x000000c6c504723e */ /* 0x000fe200000010ff */
[----:B------:R-:W1:Y:S01]  /*6660*/  LDSM.16.MT88.4 R12, [R211+0x11000] ;  /* 0x01100000d30c783b */ /* 0x000e620000004200 */
[----:B----4-:R-:W-:-:S02]  /*6670*/  F2FP.BF16.F32.PACK_AB R5, R209, R206 ;  /* 0x000000ced105723e */ /* 0x010fc400000010ff */
[----:B------:R-:W-:Y:S02]  /*6680*/  F2FP.BF16.F32.PACK_AB R6, R199, R200 ;  /* 0x000000c8c706723e */ /* 0x000fe400000010ff */
[----:B------:R-:W-:-:S07]  /*6690*/  F2FP.BF16.F32.PACK_AB R7, R207, R216 ;  /* 0x000000d8cf07723e */ /* 0x000fce00000010ff */
[C---:B---3--:R-:W-:Y:S08]  /*66a0*/  HMMA.16816.F32.BF16 R68, R4.reuse, R8, R68 ;  /* 0x000000080444723c */ /* 0x048ff00000041844 */
[C---:B------:R-:W-:Y:S01]  /*66b0*/  HMMA.16816.F32.BF16 R72, R4.reuse, R10, R72 ;  /* 0x0000000a0448723c */ /* 0x040fe20000041848 */
[----:B------:R2:W3:Y:S07]  /*66c0*/  LDSM.16.MT88.4 R8, [R211+0x13000] ;  /* 0x01300000d308783b */ /* 0x0004ee0000004200 */
[C---:B------:R-:W-:Y:S08]  /*66d0*/  HMMA.16816.F32.BF16 R100, R4.reuse, R16, R100 ;  /* 0x000000100464723c */ /* 0x040ff00000041864 */
[C---:B------:R-:W-:Y:S01]  /*66e0*/  HMMA.16816.F32.BF16 R104, R4.reuse, R18, R104 ;  /* 0x000000120468723c */ /* 0x040fe20000041868 */
[----:B------:R-:W4:Y:S07]  /*66f0*/  LDSM.16.MT88.4 R16, [R192+0x11000] ;  /* 0x01100000c010783b */ /* 0x000f2e0000004200 */
[----:B-1----:R-:W-:Y:S01]  /*6700*/  HMMA.16816.F32.BF16 R44, R4, R12, R44 ;  /* 0x0000000c042c723c */ /* 0x002fe2000004182c */
[----:B--2---:R-:W-:-:S02]  /*6710*/  FFMA.FTZ R211, R210, UR4, -R205 ;  /* 0x00000004d2d37c23 */ /* 0x004fc400080108cd */
[----:B------:R-:W-:Y:S04]  /*6720*/  MUFU.EX2 R210, R212 ;  /* 0x000000d400d27308 */ /* 0x000fe80000000800 */
[----:B------:R-:W1:Y:S01]  /*6730*/  MUFU.EX2 R211, R211 ;  /* 0x000000d300d37308 */ /* 0x000e620000000800 */
[C---:B------:R-:W-:Y:S01]  /*6740*/  HMMA.16816.F32.BF16 R48, R4.reuse, R14, R48 ;  /* 0x0000000e0430723c */ /* 0x040fe20000041830 */
[----:B------:R-:W2:Y:S07]  /*6750*/  LDSM.16.MT88.4 R12, [R192+0x15000] ;  /* 0x01500000c00c783b */ /* 0x000eae0000004200 */
[C---:B------:R-:W-:Y:S08]  /*6760*/  HMMA.16816.F32.BF16 R132, R4.reuse, R20, R132 ;  /* 0x000000140484723c */ /* 0x040ff00000041884 */
[C---:B---3--:R-:W-:Y:S08]  /*6770*/  HMMA.16816.F32.BF16 R76, R4.reuse, R8, R76 ;  /* 0x00000008044c723c */ /* 0x048ff0000004184c */
[C---:B------:R-:W-:Y:S01]  /*6780*/  HMMA.16816.F32.BF16 R80, R4.reuse, R10, R80 ;  /* 0x0000000a0450723c */ /* 0x040fe20000041850 */
[----:B------:R-:W3:Y:S07]  /*6790*/  LDSM.16.MT88.4 R8, [R208+0x17000] ;  /* 0x01700000d008783b */ /* 0x000eee0000004200 */
[C---:B------:R-:W-:Y:S01]  /*67a0*/  HMMA.16816.F32.BF16 R136, R4.reuse, R22, R136 ;  /* 0x000000160488723c */ /* 0x040fe20000041888 */
[----:B------:R-:W5:Y:S07]  /*67b0*/  LDSM.16.MT88.4 R20, [R208+0x15000] ;  /* 0x01500000d014783b */ /* 0x000f6e0000004200 */
[C---:B----4-:R-:W-:Y:S08]  /*67c0*/  HMMA.16816.F32.BF16 R52, R4.reuse, R16, R52 ;  /* 0x000000100434723c */ /* 0x050ff00000041834 */
[C---:B------:R-:W-:Y:S01]  /*67d0*/  HMMA.16816.F32.BF16 R56, R4.reuse, R18, R56 ;  /* 0x000000120438723c */ /* 0x040fe20000041838 */
[----:B------:R-:W4:Y:S07]  /*67e0*/  LDSM.16.MT88.4 R16, [R192+0x17000] ;  /* 0x01700000c010783b */ /* 0x000f2e0000004200 */
[C---:B------:R-:W-:Y:S08]  /*67f0*/  HMMA.16816.F32.BF16 R36, R4.reuse, R24, R36 ;  /* 0x000000180424723c */ /* 0x040ff00000041824 */
        /* <DEDUP_REMOVED lines=8> */
[----:B-----5:R-:W-:Y:S01]  /*6880*/  HMMA.16816.F32.BF16 R92, R4, R20, R92 ;  /* 0x00000014045c723c */ /* 0x020fe2000004185c */
[----:B------:R-:W-:Y:S01]  /*6890*/  FFMA.FTZ R20, R204, UR4, -R205 ;  /* 0x00000004cc147c23 */ /* 0x000fe200080108cd */
[----:B------:R-:W-:-:S02]  /*68a0*/  FFMA.FTZ R204, R201, UR4, -R196 ;  /* 0x00000004c9cc7c23 */ /* 0x000fc400080108c4 */
[----:B------:R-:W-:Y:S04]  /*68b0*/  MUFU.EX2 R201, R203 ;  /* 0x000000cb00c97308 */ /* 0x000fe80000000800 */
[C---:B----4-:R-:W-:Y:S01]  /*68c0*/  HMMA.16816.F32.BF16 R152, R4.reuse, R16, R152 ;  /* 0x000000100498723c */ /* 0x050fe20000041898 */
[----:B------:R4:W-:Y:S04]  /*68d0*/  MUFU.EX2 R202, R20 ;  /* 0x0000001400ca7308 */ /* 0x0009e80000000800 */
[----:B------:R-:W5:Y:S03]  /*68e0*/  MUFU.EX2 R204, R204 ;  /* 0x000000cc00cc7308 */ /* 0x000f660000000800 */
        /* <DEDUP_REMOVED lines=14> */
[C---:B-1----:R-:W-:Y:S08]  /*69d0*/  HMMA.16816.F32.BF16 R84, R4.reuse, R24, R84 ;  /* 0x000000180454723c */ /* 0x042ff00000041854 */
[C---:B------:R-:W-:Y:S01]  /*69e0*/  HMMA.16816.F32.BF16 R88, R4.reuse, R26, R88 ;  /* 0x0000001a0458723c */ /* 0x040fe20000041858 */
[----:B------:R-:W-:Y:S07]  /*69f0*/  LDSM.16.MT88.4 R24, [R208+0x13800] ;  /* 0x01380000d018783b */ /* 0x000fee0000004200 */
[----:B------:R-:W-:Y:S01]  /*6a00*/  HMMA.16816.F32.BF16 R96, R4, R22, R96 ;  /* 0x000000160460723c */ /* 0x000fe20000041860 */
[----:B------:R-:W-:Y:S01]  /*6a10*/  F2FP.BF16.F32.PACK_AB R4, R211, R210 ;  /* 0x000000d2d304723e */ /* 0x000fe200000010ff */
[----:B----4-:R-:W1:Y:S01]  /*6a20*/  LDSM.16.MT88.4 R20, [R193+0x15800] ;  /* 0x01580000c114783b */ /* 0x010e620000004200 */
[----:B-----5:R-:W-:-:S02]  /*6a30*/  F2FP.BF16.F32.PACK_AB R5, R204, R201 ;  /* 0x000000c9cc05723e */ /* 0x020fc400000010ff */
[----:B------:R-:W-:Y:S02]  /*6a40*/  F2FP.BF16.F32.PACK_AB R6, R245, R202 ;  /* 0x000000caf506723e */ /* 0x000fe400000010ff */
[----:B------:R-:W-:-:S07]  /*6a50*/  F2FP.BF16.F32.PACK_AB R7, R243, R194 ;  /* 0x000000c2f307723e */ /* 0x000fce00000010ff */
        /* <DEDUP_REMOVED lines=96> */
[----:B------:R-:W-:Y:S01]  /*7060*/  BAR.SYNC.DEFER_BLOCKING 0x0 ;  /* 0x0000000000007b1d */ /* 0x000fe20000010000 */
        /* <DEDUP_REMOVED lines=11> */
[----:B------:R-:W-:Y:S02]  /*7120*/  ISETP.GE.AND P1, PT, R238, UR4, PT ;  /* 0x00000004ee007c0c */ /* 0x000fe4000bf26270 */
[----:B------:R-:W-:-:S05]  /*7130*/  LEA R216, R216, UR6, 0x1 ;  /* 0x00000006d8d87c11 */ /* 0x000fca000f8e08ff */
[C-C-:B------:R-:W-:Y:S02]  /*7140*/  IMAD.IADD R213, R184.reuse, 0x1, R216.reuse ;  /* 0x00000001b8d57824 */ /* 0x140fe400078e02d8 */
[----:B------:R-:W-:Y:S01]  /*7150*/  IMAD.IADD R211, R165, 0x1, R216 ;  /* 0x00000001a5d37824 */ /* 0x000fe200078e02d8 */
[----:B------:R-:W-:Y:S01]  /*7160*/  @!PT LDS RZ, [RZ] ;  /* 0x00000000fffff984 */ /* 0x000fe20000000800 */
[----:B------:R-:W-:Y:S01]  /*7170*/  @!PT LDS RZ, [RZ] ;  /* 0x00000000fffff984 */ /* 0x000fe20000000800 */
[----:B------:R-:W-:Y:S01]  /*7180*/  @!PT LDS RZ, [RZ] ;  /* 0x00000000fffff984 */ /* 0x000fe20000000800 */
[----:B------:R-:W-:Y:S01]  /*7190*/  @!P5 LDGSTS.E.BYPASS.LTC128B.128 [R234+0x10000], desc[UR20][R14.64] ;  /* 0x100000000eeadfae */ /* 0x000fe2000b981a14 */
        /* <DEDUP_REMOVED lines=80> */
[----:B------:R-:W3:Y:S04]  /*76a0*/  LDSM.16.M88.4 R32, [R214+UR6+0x8000] ;  /* 0x00800006d620783b */ /* 0x000ee80008000200 */
[----:B------:R-:W4:Y:S04]  /*76b0*/  LDSM.16.M88.4 R24, [R214+UR6+0x8800] ;  /* 0x00880006d618783b */ /* 0x000f280008000200 */
[----:B------:R-:W5:Y:S04]  /*76c0*/  LDSM.16.M88.4 R16, [R214+UR6+0x9000] ;  /* 0x00900006d610783b */ /* 0x000f680008000200 */
[----:B------:R-:W5:Y:S04]  /*76d0*/  LDSM.16.M88.4 R4, [R214+UR6+0x9800] ;  /* 0x00980006d604783b */ /* 0x000f680008000200 */
[----:B------:R-:W-:Y:S04]  /*76e0*/  LDSM.16.M88.4 R172, [R213] ;  /* 0x00000000d5ac783b */ /* 0x000fe80000000200 */
[----:B-1----:R-:W1:Y:S04]  /*76f0*/  LDSM.16.M88.4 R12, [R212+0x8000] ;  /* 0x00800000d40c783b */ /* 0x002e680000000200 */
[----:B--2---:R-:W2:Y:S04]  /*7700*/  LDSM.16.M88.4 R8, [R212+0x8800] ;  /* 0x00880000d408783b */ /* 0x004ea80000000200 */
[----:B------:R-:W2:Y:S04]  /*7710*/  LDSM.16.M88.4 R180, [R212+0x9000] ;  /* 0x00900000d4b4783b */ /* 0x000ea80000000200 */
[----:B------:R-:W2:Y:S04]  /*7720*/  LDSM.16.M88.4 R176, [R212+0x9800] ;  /* 0x00980000d4b0783b */ /* 0x000ea80000000200 */
[----:B------:R-:W-:Y:S01]  /*7730*/  LDSM.16.M88.4 R200, [R165+0x8000] ;  /* 0x00800000a5c8783b */ /* 0x000fe20000000200 */
[C---:B---3--:R-:W-:Y:S03]  /*7740*/  HMMA.16816.F32.BF16 R168, R192.reuse, R32, RZ ;  /* 0x00000020c0a8723c */ /* 0x048fe600000418ff */
[----:B------:R-:W-:Y:S04]  /*7750*/  LDSM.16.M88.4 R188, [R165+0x8800] ;  /* 0x00880000a5bc783b */ /* 0x000fe80000000200 */
[----:B------:R-:W-:Y:S01]  /*7760*/  LDSM.16.M88.4 R184, [R210] ;  /* 0x00000000d2b8783b */ /* 0x000fe20000000200 */
[C---:B----4-:R-:W-:Y:S03]  /*7770*/  HMMA.16816.F32.BF16 R28, R192.reuse, R24, RZ ;  /* 0x00000018c01c723c */ /* 0x050fe600000418ff */
[----:B------:R-:W-:Y:S04]  /*7780*/  LDSM.16.M88.4 R204, [R214+UR6+0xb000] ;  /* 0x00b00006d6cc783b */ /* 0x000fe80008000200 */
[----:B------:R-:W0:Y:S01]  /*7790*/  LDGDEPBAR ;  /* 0x00000000000079af */ /* 0x000e220000000000 */
[C---:B-----5:R-:W-:Y:S08]  /*77a0*/  HMMA.16816.F32.BF16 R20, R192.reuse, R16, RZ ;  /* 0x00000010c014723c */ /* 0x060ff000000418ff */
[C---:B------:R-:W-:Y:S08]  /*77b0*/  HMMA.16816.F32.BF16 R32, R192.reuse, R34, RZ ;  /* 0x00000022c020723c */ /* 0x040ff000000418ff */
[C---:B------:R-:W-:Y:S08]  /*77c0*/  HMMA.16816.F32.BF16 R24, R192.reuse, R26, RZ ;  /* 0x0000001ac018723c */ /* 0x040ff000000418ff */
[C---:B------:R-:W-:Y:S08]  /*77d0*/  HMMA.16816.F32.BF16 R16, R192.reuse, R18, RZ ;  /* 0x00000012c010723c */ /* 0x040ff000000418ff */
[C---:B------:R-:W-:Y:S08]  /*77e0*/  HMMA.16816.F32.BF16 R196, R192.reuse, R4, RZ ;  /* 0x00000004c0c4723c */ /* 0x040ff000000418ff */
[----:B------:R-:W-:Y:S01]  /*77f0*/  HMMA.16816.F32.BF16 R192, R192, R6, RZ ;  /* 0x00000006c0c0723c */ /* 0x000fe200000418ff */
[----:B------:R-:W3:Y:S07]  /*7800*/  LDSM.16.M88.4 R4, [R211] ;  /* 0x00000000d304783b */ /* 0x000eee0000000200 */
        /* <DEDUP_REMOVED lines=8> */
[----:B------:R-:W4:Y:S07]  /*7890*/  LDSM.16.M88.4 R180, [R209+0x8000] ;  /* 0x00800000d1b4783b */ /* 0x000f2e0000000200 */
[C---:B------:R-:W-:Y:S08]  /*78a0*/  HMMA.16816.F32.BF16 R196, R172.reuse, R176, R196 ;  /* 0x000000b0acc4723c */ /* 0x040ff000000418c4 */
[----:B------:R-:W-:Y:S01]  /*78b0*/  HMMA.16816.F32.BF16 R192, R172, R178, R192 ;  /* 0x000000b2acc0723c */ /* 0x000fe200000418c0 */
[----:B------:R-:W5:Y:S04]  /*78c0*/  LDSM.16.M88.4 R176, [R209+0x8800] ;  /* 0x00880000d1b0783b */ /* 0x000f680000000200 */
[----:B------:R-:W5:Y:S03]  /*78d0*/  LDSM.16.M88.4 R172, [R209+0x9000] ;  /* 0x00900000d1ac783b */ /* 0x000f660000000200 */
[C---:B---3--:R-:W-:Y:S08]  /*78e0*/  HMMA.16816.F32.BF16 R168, R4.reuse, R200, R168 ;  /* 0x000000c804a8723c */ /* 0x048ff000000418a8 */
[C---:B------:R-:W-:Y:S01]  /*78f0*/  HMMA.16816.F32.BF16 R32, R4.reuse, R202, R32 ;  /* 0x000000ca0420723c */ /* 0x040fe20000041820 */
[----:B------:R-:W-:Y:S07]  /*7900*/  LDSM.16.M88.4 R200, [R212+0xa800] ;  /* 0x00a80000d4c8783b */ /* 0x000fee0000000200 */
[C---:B------:R-:W-:Y:S08]  /*7910*/  HMMA.16816.F32.BF16 R28, R4.reuse, R188, R28 ;  /* 0x000000bc041c723c */ /* 0x040ff0000004181c */
[C---:B------:R-:W-:Y:S01]  /*7920*/  HMMA.16816.F32.BF16 R24, R4.reuse, R190, R24 ;  /* 0x000000be0418723c */ /* 0x040fe20000041818 */
[----:B------:R-:W3:Y:S07]  /*7930*/  LDSM.16.M88.4 R188, [R209+0x9800] ;  /* 0x00980000d1bc783b */ /* 0x000eee0000000200 */
[C---:B-1----:R-:W-:Y:S08]  /*7940*/  HMMA.16816.F32.BF16 R20, R4.reuse, R12, R20 ;  /* 0x0000000c0414723c */ /* 0x042ff00000041814 */
[C---:B------:R-:W-:Y:S01]  /*7950*/  HMMA.16816.F32.BF16 R16, R4.reuse, R14, R16 ;  /* 0x0000000e0410723c */ /* 0x040fe20000041810 */
[----:B------:R-:W-:Y:S07]  /*7960*/  LDSM.16.M88.4 R12, [R214+UR6+0xa000] ;  /* 0x00a00006d60c783b */ /* 0x000fee0008000200 */
[C---:B--2---:R-:W-:Y:S08]  /*7970*/  HMMA.16816.F32.BF16 R196, R4.reuse, R8, R196 ;  /* 0x0000000804c4723c */ /* 0x044ff000000418c4 */
[----:B------:R-:W-:Y:S01]  /*7980*/  HMMA.16816.F32.BF16 R192, R4, R10, R192 ;  /* 0x0000000a04c0723c */ /* 0x000fe200000418c0 */
[----:B------:R-:W1:Y:S04]  /*7990*/  LDSM.16.M88.4 R8, [R216+0x2000] ;  /* 0x00200000d808783b */ /* 0x000e680000000200 */
[----:B------:R-:W2:Y:S03]  /*79a0*/  LDSM.16.M88.4 R4, [R214+UR6+0xa800] ;  /* 0x00a80006d604783b */ /* 0x000ea60008000200 */
[C---:B----4-:R-:W-:Y:S08]  /*79b0*/  HMMA.16816.F32.BF16 R168, R184.reuse, R180, R168 ;  /* 0x000000b4b8a8723c */ /* 0x050ff000000418a8 */
[C---:B------:R-:W-:Y:S01]  /*79c0*/  HMMA.16816.F32.BF16 R32, R184.reuse, R182, R32 ;  /* 0x000000b6b820723c */ /* 0x040fe20000041820 */
[----:B------:R-:W4:Y:S07]  /*79d0*/  LDSM.16.M88.4 R180, [R214+UR6+0xb800] ;  /* 0x00b80006d6b4783b */ /* 0x000f2e0008000200 */
[C---:B-----5:R-:W-:Y:S08]  /*79e0*/  HMMA.16816.F32.BF16 R28, R184.reuse, R176, R28 ;  /* 0x000000b0b81c723c */ /* 0x060ff0000004181c */
        /* <DEDUP_REMOVED lines=17> */
[----:B------:R-:W-:Y:S07]  /*7b00*/  LDSM.16.M88.4 R204, [R211+0x4000] ;  /* 0x00400000d3cc783b */ /* 0x000fee0000000200 */
[C---:B----4-:R-:W-:Y:S08]  /*7b10*/  HMMA.16816.F32.BF16 R196, R8.reuse, R180, R196 ;  /* 0x000000b408c4723c */ /* 0x050ff000000418c4 */
[----:B------:R-:W-:Y:S01]  /*7b20*/  HMMA.16816.F32.BF16 R192, R8, R182, R192 ;  /* 0x000000b608c0723c */ /* 0x000fe200000418c0 */
[----:B------:R-:W2:Y:S04]  /*7b30*/  LDSM.16.M88.4 R8, [R165+0xa800] ;  /* 0x00a80000a508783b */ /* 0x000ea80000000200 */
[----:B------:R-:W4:Y:S03]  /*7b40*/  LDSM.16.M88.4 R180, [R165+0xb000] ;  /* 0x00b00000a5b4783b */ /* 0x000f260000000200 */
[C---:B-----5:R-:W-:Y:S08]  /*7b50*/  HMMA.16816.F32.BF16 R168, R176.reuse, R172, R168 ;  /* 0x000000acb0a8723c */ /* 0x060ff000000418a8 */
[C---:B------:R-:W-:Y:S01]  /*7b60*/  HMMA.16816.F32.BF16 R32, R176.reuse, R174, R32 ;  /* 0x000000aeb020723c */ /* 0x040fe20000041820 */
[----:B------:R-:W5:Y:S07]  /*7b70*/  LDSM.16.M88.4 R172, [R165+0xb800] ;  /* 0x00b80000a5ac783b */ /* 0x000f6e0000000200 */
[C---:B------:R-:W-:Y:S08]  /*7b80*/  HMMA.16816.F32.BF16 R28, R176.reuse, R200, R28 ;  /* 0x000000c8b01c723c */ /* 0x040ff0000004181c */
[C---:B------:R-:W-:Y:S01]  /*7b90*/  HMMA.16816.F32.BF16 R24, R176.reuse, R202, R24 ;  /* 0x000000cab018723c */ /* 0x040fe20000041818 */
[----:B------:R-:W-:Y:S07]  /*7ba0*/  LDSM.16.M88.4 R200, [R214+UR6+0xd800] ;  /* 0x00d80006d6c8783b */ /* 0x000fee0008000200 */
[C---:B---3--:R-:W-:Y:S08]  /*7bb0*/  HMMA.16816.F32.BF16 R20, R176.reuse, R188, R20 ;  /* 0x000000bcb014723c */ /* 0x048ff00000041814 */
        /* <DEDUP_REMOVED lines=14> */
[----:B------:R-:W3:Y:S07]  /*7ca0*/  LDSM.16.M88.4 R180, [R209+0xb800] ;  /* 0x00b80000d1b4783b */ /* 0x000eee0000000200 */
[C---:B-----5:R-:W-:Y:S08]  /*7cb0*/  HMMA.16816.F32.BF16 R196, R4.reuse, R172, R196 ;  /* 0x000000ac04c4723c */ /* 0x060ff000000418c4 */
[----:B------:R-:W-:Y:S01]  /*7cc0*/  HMMA.16816.F32.BF16 R192, R4, R174, R192 ;  /* 0x000000ae04c0723c */ /* 0x000fe200000418c0 */
[----:B------:R-:W-:Y:S04]  /*7cd0*/  LDSM.16.M88.4 R4, [R216+0x4000] ;  /* 0x00400000d804783b */ /* 0x000fe80000000200 */
[----:B------:R-:W4:Y:S03]  /*7ce0*/  LDSM.16.M88.4 R172, [R214+UR6+0xc000] ;  /* 0x00c00006d6ac783b */ /* 0x000f260008000200 */
[C---:B-1----:R-:W-:Y:S08]  /*7cf0*/  HMMA.16816.F32.BF16 R168, R176.reuse, R12, R168 ;  /* 0x0000000cb0a8723c */ /* 0x042ff000000418a8 */
[C---:B------:R-:W-:Y:S01]  /*7d00*/  HMMA.16816.F32.BF16 R32, R176.reuse, R14, R32 ;  /* 0x0000000eb020723c */ /* 0x040fe20000041820 */
[----:B------:R-:W1:Y:S07]  /*7d10*/  LDSM.16.M88.4 R12, [R214+UR6+0xc800] ;  /* 0x00c80006d60c783b */ /* 0x000e6e0008000200 */
[C---:B--2---:R-:W-:Y:S08]  /*7d20*/  HMMA.16816.F32.BF16 R28, R176.reuse, R8, R28 ;  /* 0x00000008b01c723c */ /* 0x044ff0000004181c */
[C---:B------:R-:W-:Y:S01]  /*7d30*/  HMMA.16816.F32.BF16 R24, R176.reuse, R10, R24 ;  /* 0x0000000ab018723c */ /* 0x040fe20000041818 */
[----:B------:R-:W2:Y:S07]  /*7d40*/  LDSM.16.M88.4 R8, [R214+UR6+0xd000] ;  /* 0x00d00006d608783b */ /* 0x000eae0008000200 */
[C---:B------:R-:W-:Y:S08]  /*7d50*/  HMMA.16816.F32.BF16 R20, R176.reuse, R184, R20 ;  /* 0x000000b8b014723c */ /* 0x040ff00000041814 */
[C---:B------:R-:W-:Y:S01]  /*7d60*/  HMMA.16816.F32.BF16 R16, R176.reuse, R186, R16 ;  /* 0x000000bab010723c */ /* 0x040fe20000041810 */
[----:B------:R-:W-:Y:S07]  /*7d70*/  LDSM.16.M88.4 R184, [R212+0xc800] ;  /* 0x00c80000d4b8783b */ /* 0x000fee0000000200 */
[C---:B---3--:R-:W-:Y:S08]  /*7d80*/  HMMA.16816.F32.BF16 R196, R176.reuse, R180, R196 ;  /* 0x000000b4b0c4723c */ /* 0x048ff000000418c4 */
[----:B------:R-:W-:Y:S01]  /*7d90*/  HMMA.16816.F32.BF16 R192, R176, R182, R192 ;  /* 0x000000b6b0c0723c */ /* 0x000fe200000418c0 */
[----:B------:R-:W-:Y:S04]  /*7da0*/  LDSM.16.M88.4 R180, [R212+0xd000] ;  /* 0x00d00000d4b4783b */ /* 0x000fe80000000200 */
[----:B------:R-:W-:Y:S03]  /*7db0*/  LDSM.16.M88.4 R176, [R212+0xd800] ;  /* 0x00d80000d4b0783b */ /* 0x000fe60000000200 */
[C---:B----4-:R-:W-:Y:S08]  /*7dc0*/  HMMA.16816.F32.BF16 R168, R4.reuse, R172, R168 ;  /* 0x000000ac04a8723c */ /* 0x050ff000000418a8 */
[C---:B------:R-:W-:Y:S01]  /*7dd0*/  HMMA.16816.F32.BF16 R32, R4.reuse, R174, R32 ;  /* 0x000000ae0420723c */ /* 0x040fe20000041820 */
[----:B------:R-:W3:Y:S07]  /*7de0*/  LDSM.16.M88.4 R172, [R213+0x4000] ;  /* 0x00400000d5ac783b */ /* 0x000eee0000000200 */
[C---:B-1----:R-:W-:Y:S08]  /*7df0*/  HMMA.16816.F32.BF16 R28, R4.reuse, R12, R28 ;  /* 0x0000000c041c723c */ /* 0x042ff0000004181c */
[C---:B------:R-:W-:Y:S01]  /*7e00*/  HMMA.16816.F32.BF16 R24, R4.reuse, R14, R24 ;  /* 0x0000000e0418723c */ /* 0x040fe20000041818 */
[----:B------:R-:W1:Y:S07]  /*7e10*/  LDSM.16.M88.4 R12, [R165+0xc000] ;  /* 0x00c00000a50c783b */ /* 0x000e6e0000000200 */
[C---:B--2---:R-:W-:Y:S08]  /*7e20*/  HMMA.16816.F32.BF16 R20, R4.reuse, R8, R20 ;  /* 0x000000080414723c */ /* 0x044ff00000041814 */
[C---:B------:R-:W-:Y:S01]  /*7e30*/  HMMA.16816.F32.BF16 R16, R4.reuse, R10, R16 ;  /* 0x0000000a0410723c */ /* 0x040fe20000041810 */
[----:B------:R-:W2:Y:S07]  /*7e40*/  LDSM.16.M88.4 R8, [R165+0xc800] ;  /* 0x00c80000a508783b */ /* 0x000eae0000000200 */
[C---:B------:R-:W-:Y:S08]  /*7e50*/  HMMA.16816.F32.BF16 R196, R4.reuse, R200, R196 ;  /* 0x000000c804c4723c */ /* 0x040ff000000418c4 */
[----:B------:R-:W-:Y:S01]  /*7e60*/  HMMA.16816.F32.BF16 R192, R4, R202, R192 ;  /* 0x000000ca04c0723c */ /* 0x000fe200000418c0 */
[----:B------:R-:W4:Y:S04]  /*7e70*/  LDSM.16.M88.4 R4, [R165+0xd000] ;  /* 0x00d00000a504783b */ /* 0x000f280000000200 */
[----:B------:R-:W5:Y:S03]  /*7e80*/  LDSM.16.M88.4 R200, [R165+0xd800] ;  /* 0x00d80000a5c8783b */ /* 0x000f660000000200 */
[C---:B---3--:R-:W-:Y:S08]  /*7e90*/  HMMA.16816.F32.BF16 R168, R172.reuse, R188, R168 ;  /* 0x000000bcaca8723c */ /* 0x048ff000000418a8 */
[C---:B------:R-:W-:Y:S01]  /*7ea0*/  HMMA.16816.F32.BF16 R32, R172.reuse, R190, R32 ;  /* 0x000000beac20723c */ /* 0x040fe20000041820 */
[----:B------:R-:W-:Y:S07]  /*7eb0*/  LDSM.16.M88.4 R188, [R210+0x4000] ;  /* 0x00400000d2bc783b */ /* 0x000fee0000000200 */
[C---:B------:R-:W-:Y:S08]  /*7ec0*/  HMMA.16816.F32.BF16 R28, R172.reuse, R184, R28 ;  /* 0x000000b8ac1c723c */ /* 0x040ff0000004181c */
[C---:B------:R-:W-:Y:S01]  /*7ed0*/  HMMA.16816.F32.BF16 R24, R172.reuse, R186, R24 ;  /* 0x000000baac18723c */ /* 0x040fe20000041818 */
[----:B------:R-:W3:Y:S07]  /*7ee0*/  LDSM.16.M88.4 R184, [R209+0xc000] ;  /* 0x00c00000d1b8783b */ /* 0x000eee0000000200 */
[C---:B------:R-:W-:Y:S08]  /*7ef0*/  HMMA.16816.F32.BF16 R20, R172.reuse, R180, R20 ;  /* 0x000000b4ac14723c */ /* 0x040ff00000041814 */
[C---:B------:R-:W-:Y:S01]  /*7f00*/  HMMA.16816.F32.BF16 R16, R172.reuse, R182, R16 ;  /* 0x000000b6ac10723c */ /* 0x040fe20000041810 */
[----:B------:R-:W3:Y:S07]  /*7f10*/  LDSM.16.M88.4 R180, [R209+0xc800] ;  /* 0x00c80000d1b4783b */ /* 0x000eee0000000200 */
[C---:B------:R-:W-:Y:S08]  /*7f20*/  HMMA.16816.F32.BF16 R196, R172.reuse, R176, R196 ;  /* 0x000000b0acc4723c */ /* 0x040ff000000418c4 */
[----:B------:R-:W-:Y:S01]  /*7f30*/  HMMA.16816.F32.BF16 R192, R172, R178, R192 ;  /* 0x000000b2acc0723c */ /* 0x000fe200000418c0 */
[----:B------:R-:W3:Y:S04]  /*7f40*/  LDSM.16.M88.4 R172, [R209+0xd800] ;  /* 0x00d80000d1ac783b */ /* 0x000ee80000000200 */
[----:B------:R-:W-:Y:S03]  /*7f50*/  LDSM.16.M88.4 R176, [R209+0xd000] ;  /* 0x00d00000d1b0783b */ /* 0x000fe60000000200 */
[C---:B-1----:R-:W-:Y:S08]  /*7f60*/  HMMA.16816.F32.BF16 R168, R204.reuse, R12, R168 ;  /* 0x0000000ccca8723c */ /* 0x042ff000000418a8 */
[C---:B------:R-:W-:Y:S01]  /*7f70*/  HMMA.16816.F32.BF16 R32, R204.reuse, R14, R32 ;  /* 0x0000000ecc20723c */ /* 0x040fe20000041820 */
[----:B------:R-:W-:Y:S07]  /*7f80*/  LDSM.16.M88.4 R12, [R216+0x6000] ;  /* 0x00600000d80c783b */ /* 0x000fee0000000200 */
[C---:B--2---:R-:W-:Y:S08]  /*7f90*/  HMMA.16816.F32.BF16 R28, R204.reuse, R8, R28 ;  /* 0x00000008cc1c723c */ /* 0x044ff0000004181c */
[C---:B------:R-:W-:Y:S01]  /*7fa0*/  HMMA.16816.F32.BF16 R24, R204.reuse, R10, R24 ;  /* 0x0000000acc18723c */ /* 0x040fe20000041818 */
[----:B------:R-:W1:Y:S07]  /*7fb0*/  LDSM.16.M88.4 R8, [R214+UR6+0xe000] ;  /* 0x00e00006d608783b */ /* 0x000e6e0008000200 */
[C---:B----4-:R-:W-:Y:S08]  /*7fc0*/  HMMA.16816.F32.BF16 R20, R204.reuse, R4, R20 ;  /* 0x00000004cc14723c */ /* 0x050ff00000041814 */
[C---:B------:R-:W-:Y:S01]  /*7fd0*/  HMMA.16816.F32.BF16 R16, R204.reuse, R6, R16 ;  /* 0x00000006cc10723c */ /* 0x040fe20000041810 */
[----:B------:R-:W2:Y:S07]  /*7fe0*/  LDSM.16.M88.4 R4, [R214+UR6+0xe800] ;  /* 0x00e80006d604783b */ /* 0x000eae0008000200 */
[C---:B-----5:R-:W-:Y:S08]  /*7ff0*/  HMMA.16816.F32.BF16 R196, R204.reuse, R200, R196 ;  /* 0x000000c8ccc4723c */ /* 0x060ff000000418c4 */
[----:B------:R-:W-:Y:S01]  /*8000*/  HMMA.16816.F32.BF16 R192, R204, R202, R192 ;  /* 0x000000caccc0723c */ /* 0x000fe200000418c0 */
[----:B------:R-:W-:Y:S07]  /*8010*/  LDSM.16.M88.4 R204, [R165+0xe800] ;  /* 0x00e80000a5cc783b */ /* 0x000fee0000000200 */
[C---:B---3--:R-:W-:Y:S08]  /*8020*/  HMMA.16816.F32.BF16 R168, R188.reuse, R184, R168 ;  /* 0x000000b8bca8723c */ /* 0x048ff000000418a8 */
[C---:B------:R-:W-:Y:S01]  /*8030*/  HMMA.16816.F32.BF16 R32, R188.reuse, R186, R32 ;  /* 0x000000babc20723c */ /* 0x040fe20000041820 */
[----:B------:R-:W-:Y:S07]  /*8040*/  LDSM.16.M88.4 R184, [R214+UR6+0xf000] ;  /* 0x00f00006d6b8783b */ /* 0x000fee0008000200 */
[C---:B------:R-:W-:Y:S08]  /*8050*/  HMMA.16816.F32.BF16 R28, R188.reuse, R180, R28 ;  /* 0x000000b4bc1c723c */ /* 0x040ff0000004181c */
[C---:B------:R-:W-:Y:S01]  /*8060*/  HMMA.16816.F32.BF16 R24, R188.reuse, R182, R24 ;  /* 0x000000b6bc18723c */ /* 0x040fe20000041818 */
[----:B------:R-:W3:Y:S07]  /*8070*/  LDSM.16.M88.4 R180, [R214+UR6+0xf800] ;  /* 0x00f80006d6b4783b */ /* 0x000eee0008000200 */
[C---:B------:R-:W-:Y:S08]  /*8080*/  HMMA.16816.F32.BF16 R196, R188.reuse, R172, R196 ;  /* 0x000000acbcc4723c */ /* 0x040ff000000418c4 */
[----:B------:R-:W-:Y:S01]  /*8090*/  HMMA.16816.F32.BF16 R192, R188, R174, R192 ;  /* 0x000000aebcc0723c */ /* 0x000fe200000418c0 */
[----:B------:R-:W-:Y:S07]  /*80a0*/  LDSM.16.M88.4 R172, [R213+0x6000] ;  /* 0x00600000d5ac783b */ /* 0x000fee0000000200 */
[C---:B-1----:R-:W-:Y:S08]  /*80b0*/  HMMA.16816.F32.BF16 R168, R12.reuse, R8, R168 ;  /* 0x000000080ca8723c */ /* 0x042ff000000418a8 */
[C---:B------:R-:W-:Y:S01]  /*80c0*/  HMMA.16816.F32.BF16 R32, R12.reuse, R10, R32 ;  /* 0x0000000a0c20723c */ /* 0x040fe20000041820 */
[----:B------:R-:W1:Y:S07]  /*80d0*/  LDSM.16.M88.4 R8, [R212+0xe000] ;  /* 0x00e00000d408783b */ /* 0x000e6e0000000200 */
[C---:B--2---:R-:W-:Y:S08]  /*80e0*/  HMMA.16816.F32.BF16 R28, R12.reuse, R4, R28 ;  /* 0x000000040c1c723c */ /* 0x044ff0000004181c */
[----:B------:R-:W-:Y:S01]  /*80f0*/  HMMA.16816.F32.BF16 R24, R12, R6, R24 ;  /* 0x000000060c18723c */ /* 0x000fe20000041818 */
[----:B------:R-:W2:Y:S07]  /*8100*/  LDSM.16.M88.4 R4, [R212+0xe800] ;  /* 0x00e80000d404783b */ /* 0x000eae0000000200 */
[C---:B------:R-:W-:Y:S08]  /*8110*/  HMMA.16816.F32.BF16 R20, R188.reuse, R176, R20 ;  /* 0x000000b0bc14723c */ /* 0x040ff00000041814 */
[----:B------:R-:W-:Y:S01]  /*8120*/  HMMA.16816.F32.BF16 R16, R188, R178, R16 ;  /* 0x000000b2bc10723c */ /* 0x000fe20000041810 */
[----:B------:R-:W4:Y:S04]  /*8130*/  LDSM.16.M88.4 R176, [R212+0xf800] ;  /* 0x00f80000d4b0783b */ /* 0x000f280000000200 */
[----:B------:R-:W-:Y:S03]  /*8140*/  LDSM.16.M88.4 R188, [R165+0xe000] ;  /* 0x00e00000a5bc783b */ /* 0x000fe60000000200 */
[C---:B---3--:R-:W-:Y:S01]  /*8150*/  HMMA.16816.F32.BF16 R200, R12.reuse, R180, R196 ;  /* 0x000000b40cc8723c */ /* 0x048fe200000418c4 */
[----:B------:R-:W3:Y:S07]  /*8160*/  LDSM.16.M88.4 R196, [R211+0x6000] ;  /* 0x00600000d3c4783b */ /* 0x000eee0000000200 */
[C---:B------:R-:W-:Y:S08]  /*8170*/  HMMA.16816.F32.BF16 R20, R12.reuse, R184, R20 ;  /* 0x000000b80c14723c */ /* 0x040ff00000041814 */
[C---:B------:R-:W-:Y:S01]  /*8180*/  HMMA.16816.F32.BF16 R16, R12.reuse, R186, R16 ;  /* 0x000000ba0c10723c */ /* 0x040fe20000041810 */
[----:B------:R-:W5:Y:S07]  /*8190*/  LDSM.16.M88.4 R184, [R212+0xf000] ;  /* 0x00f00000d4b8783b */ /* 0x000f6e0000000200 */
[----:B------:R-:W-:Y:S01]  /*81a0*/  HMMA.16816.F32.BF16 R192, R12, R182, R192 ;  /* 0x000000b60cc0723c */ /* 0x000fe200000418c0 */
[----:B------:R-:W5:Y:S04]  /*81b0*/  LDSM.16.M88.4 R12, [R165+0xf800] ;  /* 0x00f80000a50c783b */ /* 0x000f680000000200 */
[----:B------:R-:W-:Y:S03]  /*81c0*/  LDSM.16.M88.4 R180, [R209+0xf800] ;  /* 0x00f80000d1b4783b */ /* 0x000fe60000000200 */
[C---:B-1----:R-:W-:Y:S08]  /*81d0*/  HMMA.16816.F32.BF16 R168, R172.reuse, R8, R168 ;  /* 0x00000008aca8723c */ /* 0x042ff000000418a8 */
[C---:B------:R-:W-:Y:S01]  /*81e0*/  HMMA.16816.F32.BF16 R32, R172.reuse, R10, R32 ;  /* 0x0000000aac20723c */ /* 0x040fe20000041820 */
[----:B------:R-:W-:Y:S07]  /*81f0*/  LDSM.16.M88.4 R8, [R210+0x6000] ;  /* 0x00600000d208783b */ /* 0x000fee0000000200 */
[C---:B--2---:R-:W-:Y:S08]  /*8200*/  HMMA.16816.F32.BF16 R28, R172.reuse, R4, R28 ;  /* 0x00000004ac1c723c */ /* 0x044ff0000004181c */
[C---:B------:R-:W-:Y:S01]  /*8210*/  HMMA.16816.F32.BF16 R24, R172.reuse, R6, R24 ;  /* 0x00000006ac18723c */ /* 0x040fe20000041818 */
[----:B------:R-:W1:Y:S07]  /*8220*/  LDSM.16.M88.4 R4, [R209+0xe000] ;  /* 0x00e00000d104783b */ /* 0x000e6e0000000200 */
[----:B----4-:R-:W-:Y:S08]  /*8230*/  HMMA.16816.F32.BF16 R192, R172, R178, R192 ;  /* 0x000000b2acc0723c */ /* 0x010ff000000418c0 */
[----:B---3--:R-:W-:Y:S08]  /*8240*/  HMMA.16816.F32.BF16 R168, R196, R188, R168 ;  /* 0x000000bcc4a8723c */ /* 0x008ff000000418a8 */
[----:B-----5:R-:W-:Y:S08]  /*8250*/  HMMA.16816.F32.BF16 R20, R172, R184, R20 ;  /* 0x000000b8ac14723c */ /* 0x020ff00000041814 */
[----:B------:R-:W-:Y:S01]  /*8260*/  HMMA.16816.F32.BF16 R192, R196, R14, R192 ;  /* 0x0000000ec4c0723c */ /* 0x000fe200000418c0 */
[----:B------:R-:W-:-:S07]  /*8270*/  IMAD.SHL.U32 R14, R218, 0x2, RZ ;  /* 0x00000002da0e7824 */ /* 0x000fce00078e00ff */
[----:B------:R-:W-:Y:S08]  /*8280*/  HMMA.16816.F32.BF16 R16, R172, R186, R16 ;  /* 0x000000baac10723c */ /* 0x000ff00000041810 */
[----:B-1----:R-:W-:Y:S01]  /*8290*/  HMMA.16816.F32.BF16 R168, R8, R4, R168 ;  /* 0x0000000408a8723c */ /* 0x002fe200000418a8 */
[----:B------:R-:W-:Y:S01]  /*82a0*/  LOP3.LUT R5, R14, 0x6, RZ, 0xc0, !PT ;  /* 0x000000060e057812 */ /* 0x000fe200078ec0ff */
[----:B------:R-:W-:-:S04]  /*82b0*/  IMAD.U32 R4, RZ, RZ, UR19 ;  /* 0x00000013ff047e24 */ /* 0x000fc8000f8e00ff */
[----:B------:R-:W-:Y:S02]  /*82c0*/  IMAD R14, R4, 0x40, R5 ;  /* 0x00000040040e7824 */ /* 0x000fe400078e0205 */
[----:B------:R-:W-:Y:S01]  /*82d0*/  HMMA.16816.F32.BF16 R200, R172, R176, R200 ;  /* 0x000000b0acc8723c */ /* 0x000fe200000418c8 */
[----:B------:R-:W1:Y:S01]  /*82e0*/  LDSM.16.M88.4 R172, [R209+0xe800] ;  /* 0x00e80000d1ac783b */ /* 0x000e620000000200 */
[C---:B------:R-:W-:Y:S02]  /*82f0*/  VIADD R5, R14.reuse, 0xffffff80 ;  /* 0xffffff800e057836 */ /* 0x040fe40000000000 */
[----:B------:R-:W-:Y:S01]  /*8300*/  VIADD R4, R14, 0xffffffb8 ;  /* 0xffffffb80e047836 */ /* 0x000fe20000000000 */
[----:B------:R2:W3:Y:S02]  /*8310*/  LDSM.16.M88.4 R176, [R165+0xf000] ;  /* 0x00f00000a5b0783b */ /* 0x0004e40000000200 */
[----:B------:R-:W-:Y:S01]  /*8320*/  I2FP.F32.U32 R15, R5 ;  /* 0x00000005000f7245 */ /* 0x000fe20000201000 */
[----:B------:R-:W-:Y:S01]  /*8330*/  HMMA.16816.F32.BF16 R192, R8, R182, R192 ;  /* 0x000000b608c0723c */ /* 0x000fe200000418c0 */
[----:B------:R-:W-:-:S02]  /*8340*/  ISETP.GE.AND P6, PT, R5, R167, PT ;  /* 0x000000a70500720c */ /* 0x000fc40003fc6270 */
[----:B------:R-:W-:Y:S01]  /*8350*/  I2FP.F32.U32 R183, R4 ;  /* 0x0000000400b77245 */ /* 0x000fe20000201000 */
[C---:B------:R-:W-:Y:S01]  /*8360*/  FFMA.FTZ R168, R15.reuse, UR5, R168 ;  /* 0x000000050fa87c23 */ /* 0x040fe200080100a8 */
[----:B------:R-:W-:-:S03]  /*8370*/  FFMA.FTZ R170, R15, UR5, R170 ;  /* 0x000000050faa7c23 */ /* 0x000fc600080100aa */
[----:B------:R-:W-:Y:S01]  /*8380*/  HMMA.16816.F32.BF16 R32, R196, R190, R32 ;  /* 0x000000bec420723c */ /* 0x000fe20000041820 */
[----:B------:R-:W-:Y:S01]  /*8390*/  FSEL R15, R168, -INF , !P6 ;  /* 0xff800000a80f7808 */ /* 0x000fe20007000000 */
[C---:B------:R-:W-:Y:S01]  /*83a0*/  VIADD R168, R14.reuse, 0xffffff89 ;  /* 0xffffff890ea87836 */ /* 0x040fe20000000000 */
[----:B------:R-:W-:Y:S01]  /*83b0*/  ISETP.GE.AND P6, PT, R5, R166, PT ;  /* 0x000000a60500720c */ /* 0x000fe20003fc6270 */
[----:B------:R-:W-:-:S04]  /*83c0*/  VIADD R5, R14, 0xffffff81 ;  /* 0xffffff810e057836 */ /* 0x000fc80000000000 */
[C---:B------:R-:W-:Y:S01]  /*83d0*/  HMMA.16816.F32.BF16 R28, R196.reuse, R204, R28 ;  /* 0x000000ccc41c723c */ /* 0x040fe2000004181c */
[----:B------:R-:W-:Y:S02]  /*83e0*/  FSEL R205, R170, -INF , !P6 ;  /* 0xff800000aacd7808 */ /* 0x000fe40007000000 */
[C---:B------:R-:W-:Y:S01]  /*83f0*/  FFMA.FTZ R185, R183.reuse, UR5, R192 ;  /* 0x00000005b7b97c23 */ /* 0x040fe200080100c0 */
[----:B------:R-:W-:Y:S01]  /*8400*/  ISETP.GE.AND P6, PT, R4, R167, PT ;  /* 0x000000a70400720c */ /* 0x000fe20003fc6270 */
[----:B------:R-:W-:Y:S01]  /*8410*/  FFMA.FTZ R184, R183, UR5, R194 ;  /* 0x00000005b7b87c23 */ /* 0x000fe200080100c2 */
[----:B--2---:R-:W-:Y:S02]  /*8420*/  VIADD R165, R14, 0xffffff88 ;  /* 0xffffff880ea57836 */ /* 0x004fe40000000000 */
[----:B------:R-:W-:Y:S01]  /*8430*/  FSEL R185, R185, -INF , !P6 ;  /* 0xff800000b9b97808 */ /* 0x000fe20007000000 */
[----:B------:R-:W-:Y:S01]  /*8440*/  HMMA.16816.F32.BF16 R24, R196, R206, R24 ;  /* 0x000000cec418723c */ /* 0x000fe20000041818 */
[----:B------:R-:W-:-:S04]  /*8450*/  ISETP.GE.AND P6, PT, R4, R166, PT ;  /* 0x000000a60400720c */ /* 0x000fc80003fc6270 */
[----:B------:R-:W-:Y:S02]  /*8460*/  FSEL R184, R184, -INF , !P6 ;  /* 0xff800000b8b87808 */ /* 0x000fe40007000000 */
[----:B------:R-:W-:Y:S01]  /*8470*/  ISETP.GE.AND P6, PT, R5, R167, PT ;  /* 0x000000a70500720c */ /* 0x000fe20003fc6270 */
[----:B------:R-:W-:Y:S01]  /*8480*/  HMMA.16816.F32.BF16 R32, R8, R6, R32 ;  /* 0x000000060820723c */ /* 0x000fe20000041820 */
[----:B------:R-:W-:-:S05]  /*8490*/  I2FP.F32.U32 R6, R5 ;  /* 0x0000000500067245 */ /* 0x000fca0000201000 */
[C---:B------:R-:W-:Y:S01]  /*84a0*/  FFMA.FTZ R169, R6.reuse, UR5, R169 ;  /* 0x0000000506a97c23 */ /* 0x040fe200080100a9 */
[----:B------:R-:W-:Y:S01]  /*84b0*/  FFMA.FTZ R171, R6, UR5, R171 ;  /* 0x0000000506ab7c23 */ /* 0x000fe200080100ab */
[----:B-1----:R-:W-:Y:S03]  /*84c0*/  HMMA.16816.F32.BF16 R28, R8, R172, R28 ;  /* 0x000000ac081c723c */ /* 0x002fe6000004181c */
[----:B------:R-:W-:Y:S02]  /*84d0*/  FSEL R217, R169, -INF , !P6 ;  /* 0xff800000a9d97808 */ /* 0x000fe40007000000 */
[----:B------:R-:W-:Y:S02]  /*84e0*/  I2FP.F32.U32 R169, R165 ;  /* 0x000000a500a97245 */ /* 0x000fe40000201000 */
[----:B------:R-:W-:Y:S01]  /*84f0*/  ISETP.GE.AND P6, PT, R5, R166, PT ;  /* 0x000000a60500720c */ /* 0x000fe20003fc6270 */
[----:B---3--:R-:W-:Y:S01]  /*8500*/  HMMA.16816.F32.BF16 R20, R196, R176, R20 ;  /* 0x000000b0c414723c */ /* 0x008fe20000041814 */
[----:B------:R1:W2:Y:S01]  /*8510*/  LDSM.16.M88.4 R4, [R209+0xf000] ;  /* 0x00f00000d104783b */ /* 0x0002a20000000200 */
[----:B------:R-:W-:-:S04]  /*8520*/  DEPBAR.LE SB0, 0x0 ;  /* 0x000080000000791a */ /* 0x000fc80000000000 */
[----:B------:R-:W-:Y:S01]  /*8530*/  FFMA.FTZ R32, R169, UR5, R32 ;  /* 0x00000005a9207c23 */ /* 0x000fe20008010020 */
[----:B------:R-:W-:Y:S01]  /*8540*/  FSEL R207, R171, -INF , !P6 ;  /* 0xff800000abcf7808 */ /* 0x000fe20007000000 */
[----:B------:R-:W-:Y:S01]  /*8550*/  FFMA.FTZ R169, R169, UR5, R34 ;  /* 0x00000005a9a97c23 */ /* 0x000fe20008010022 */
[----:B------:R-:W-:Y:S01]  /*8560*/  BAR.SYNC.DEFER_BLOCKING 0x0 ;  /* 0x0000000000007b1d */ /* 0x000fe20000010000 */
[C---:B------:R-:W-:Y:S01]  /*8570*/  ISETP.GE.AND P6, PT, R165.reuse, R167, PT ;  /* 0x000000a7a500720c */ /* 0x040fe20003fc6270 */
[----:B------:R-:W-:Y:S01]  /*8580*/  HMMA.16816.F32.BF16 R24, R8, R174, R24 ;  /* 0x000000ae0818723c */ /* 0x000fe20000041818 */
[----:B------:R-:W-:Y:S02]  /*8590*/  I2FP.F32.U32 R34, R168 ;  /* 0x000000a800227245 */ /* 0x000fe40000201000 */
[----:B------:R-:W-:Y:S01]  /*85a0*/  FSEL R247, R32, -INF , !P6 ;  /* 0xff80000020f77808 */ /* 0x000fe20007000000 */
[----:B------:R-:W-:Y:S01]  /*85b0*/  VIADD R32, R14, 0xffffff90 ;  /* 0xffffff900e207836 */ /* 0x000fe20000000000 */
[----:B------:R-:W-:Y:S01]  /*85c0*/  ISETP.GE.AND P6, PT, R165, R166, PT ;  /* 0x000000a6a500720c */ /* 0x000fe20003fc6270 */
[----:B------:R-:W-:-:S02]  /*85d0*/  FFMA.FTZ R35, R34, UR5, R35 ;  /* 0x0000000522237c23 */ /* 0x000fc40008010023 */
[C---:B------:R-:W-:Y:S01]  /*85e0*/  HMMA.16816.F32.BF16 R16, R196.reuse, R178, R16 ;  /* 0x000000b2c410723c */ /* 0x040fe20000041810 */
[----:B------:R-:W-:Y:S01]  /*85f0*/  I2FP.F32.U32 R165, R32 ;  /* 0x0000002000a57245 */ /* 0x000fe20000201000 */
[----:B-1----:R-:W-:Y:S01]  /*8600*/  FFMA.FTZ R209, R34, UR5, R33 ;  /* 0x0000000522d17c23 */ /* 0x002fe20008010021 */
[----:B------:R-:W-:Y:S01]  /*8610*/  FSEL R33, R169, -INF , !P6 ;  /* 0xff800000a9217808 */ /* 0x000fe20007000000 */
[----:B------:R-:W-:Y:S01]  /*8620*/  VIADD R34, R14, 0xffffff91 ;  /* 0xffffff910e227836 */ /* 0x000fe20000000000 */
[C---:B------:R-:W-:Y:S01]  /*8630*/  ISETP.GE.AND P6, PT, R168.reuse, R167, PT ;  /* 0x000000a7a800720c */ /* 0x040fe20003fc6270 */
[C---:B------:R-:W-:Y:S01]  /*8640*/  FFMA.FTZ R28, R165.reuse, UR5, R28 ;  /* 0x00000005a51c7c23 */ /* 0x040fe2000801001c */
[----:B------:R-:W-:Y:S01]  /*8650*/  FFMA.FTZ R165, R165, UR5, R30 ;  /* 0x00000005a5a57c23 */ /* 0x000fe2000801001e */
[----:B------:R-:W-:Y:S01]  /*8660*/  HMMA.16816.F32.BF16 R200, R196, R12, R200 ;  /* 0x0000000cc4c8723c */ /* 0x000fe200000418c8 */
[----:B------:R-:W-:Y:S02]  /*8670*/  FSEL R209, R209, -INF , !P6 ;  /* 0xff800000d1d17808 */ /* 0x000fe40007000000 */
[----:B------:R-:W-:-:S02]  /*8680*/  ISETP.GE.AND P6, PT, R168, R166, PT ;  /* 0x000000a6a800720c */ /* 0x000fc40003fc6270 */
[----:B------:R-:W-:Y:S02]  /*8690*/  I2FP.F32.U32 R30, R34 ;  /* 0x00000022001e7245 */ /* 0x000fe40000201000 */
[----:B------:R-:W-:Y:S02]  /*86a0*/  FSEL R35, R35, -INF , !P6 ;  /* 0xff80000023237808 */ /* 0x000fe40007000000 */
[----:B------:R-:W-:Y:S01]  /*86b0*/  ISETP.GE.AND P6, PT, R32, R167, PT ;  /* 0x000000a72000720c */ /* 0x000fe20003fc6270 */
[C---:B------:R-:W-:Y:S01]  /*86c0*/  FFMA.FTZ R211, R30.reuse, UR5, R29 ;  /* 0x000000051ed37c23 */ /* 0x040fe2000801001d */
[----:B------:R-:W-:Y:S01]  /*86d0*/  FFMA.FTZ R31, R30, UR5, R31 ;  /* 0x000000051e1f7c23 */ /* 0x000fe2000801001f */
[----:B--2---:R-:W-:Y:S01]  /*86e0*/  HMMA.16816.F32.BF16 R20, R8, R4, R20 ;  /* 0x000000040814723c */ /* 0x004fe20000041814 */
[----:B------:R-:W-:Y:S01]  /*86f0*/  FSEL R173, R28, -INF , !P6 ;  /* 0xff8000001cad7808 */ /* 0x000fe20007000000 */
[----:B------:R-:W-:Y:S01]  /*8700*/  VIADD R28, R14, 0xffffff98 ;  /* 0xffffff980e1c7836 */ /* 0x000fe20000000000 */
[----:B------:R-:W-:Y:S01]  /*8710*/  ISETP.GE.AND P6, PT, R32, R166, PT ;  /* 0x000000a62000720c */ /* 0x000fe20003fc6270 */
[----:B------:R-:W-:-:S02]  /*8720*/  VIADD R4, R14, 0xffffff99 ;  /* 0xffffff990e047836 */ /* 0x000fc40000000000 */
[----:B------:R-:W-:Y:S01]  /*8730*/  VIADD R5, R14, 0xffffffa0 ;  /* 0xffffffa00e057836 */ /* 0x000fe20000000000 */
[----:B------:R-:W-:Y:S01]  /*8740*/  FSEL R165, R165, -INF , !P6 ;  /* 0xff800000a5a57808 */ /* 0x000fe20007000000 */
[C---:B------:R-:W-:Y:S01]  /*8750*/  HMMA.16816.F32.BF16 R16, R8.reuse, R6, R16 ;  /* 0x000000060810723c */ /* 0x040fe20000041810 */
[----:B------:R-:W-:Y:S01]  /*8760*/  ISETP.GE.AND P6, PT, R34, R167, PT ;  /* 0x000000a72200720c */ /* 0x000fe20003fc6270 */
[----:B------:R-:W-:Y:S01]  /*8770*/  VIADD R6, R14, 0xffffffa1 ;  /* 0xffffffa10e067836 */ /* 0x000fe20000000000 */
[----:B------:R-:W-:Y:S02]  /*8780*/  I2FP.F32.U32 R29, R28 ;  /* 0x0000001c001d7245 */ /* 0x000fe40000201000 */
[----:B------:R-:W-:Y:S02]  /*8790*/  FSEL R211, R211, -INF , !P6 ;  /* 0xff800000d3d37808 */ /* 0x000fe40007000000 */
[----:B------:R-:W-:Y:S01]  /*87a0*/  ISETP.GE.AND P6, PT, R34, R166, PT ;  /* 0x000000a62200720c */ /* 0x000fe20003fc6270 */
[C---:B------:R-:W-:Y:S01]  /*87b0*/  FFMA.FTZ R213, R29.reuse, UR5, R24 ;  /* 0x000000051dd57c23 */ /* 0x040fe20008010018 */
[----:B------:R-:W-:Y:S01]  /*87c0*/  FFMA.FTZ R26, R29, UR5, R26 ;  /* 0x000000051d1a7c23 */ /* 0x000fe2000801001a */
[----:B------:R-:W-:Y:S01]  /*87d0*/  I2FP.F32.U32 R24, R4 ;  /* 0x0000000400187245 */ /* 0x000fe20000201000 */
[----:B------:R-:W-:Y:S01]  /*87e0*/  HMMA.16816.F32.BF16 R200, R8, R180, R200 ;  /* 0x000000b408c8723c */ /* 0x000fe200000418c8 */
[----:B------:R-:W-:-:S02]  /*87f0*/  FSEL R169, R31, -INF , !P6 ;  /* 0xff8000001fa97808 */ /* 0x000fc40007000000 */
[----:B------:R-:W-:Y:S01]  /*8800*/  ISETP.GE.AND P6, PT, R28, R167, PT ;  /* 0x000000a71c00720c */ /* 0x000fe20003fc6270 */
[C---:B------:R-:W-:Y:S01]  /*8810*/  FFMA.FTZ R25, R24.reuse, UR5, R25 ;  /* 0x0000000518197c23 */ /* 0x040fe20008010019 */
[----:B------:R-:W-:Y:S01]  /*8820*/  FFMA.FTZ R27, R24, UR5, R27 ;  /* 0x00000005181b7c23 */ /* 0x000fe2000801001b */
[----:B------:R-:W-:Y:S02]  /*8830*/  I2FP.F32.U32 R13, R5 ;  /* 0x00000005000d7245 */ /* 0x000fe40000201000 */
[----:B------:R-:W-:Y:S02]  /*8840*/  FSEL R213, R213, -INF , !P6 ;  /* 0xff800000d5d57808 */ /* 0x000fe40007000000 */
[----:B------:R-:W-:Y:S01]  /*8850*/  ISETP.GE.AND P6, PT, R28, R166, PT ;  /* 0x000000a61c00720c */ /* 0x000fe20003fc6270 */
[C---:B------:R-:W-:Y:S01]  /*8860*/  FFMA.FTZ R20, R13.reuse, UR5, R20 ;  /* 0x000000050d147c23 */ /* 0x040fe20008010014 */
[----:B------:R-:W-:Y:S01]  /*8870*/  FFMA.FTZ R22, R13, UR5, R22 ;  /* 0x000000050d167c23 */ /* 0x000fe20008010016 */
[----:B------:R-:W-:-:S02]  /*8880*/  I2FP.F32.U32 R12, R6 ;  /* 0x00000006000c7245 */ /* 0x000fc40000201000 */
[----:B------:R-:W-:Y:S02]  /*8890*/  FSEL R171, R26, -INF , !P6 ;  /* 0xff8000001aab7808 */ /* 0x000fe40007000000 */
[----:B------:R-:W-:Y:S01]  /*88a0*/  ISETP.GE.AND P6, PT, R4, R167, PT ;  /* 0x000000a70400720c */ /* 0x000fe20003fc6270 */
[C---:B------:R-:W-:Y:S01]  /*88b0*/  FFMA.FTZ R21, R12.reuse, UR5, R21 ;  /* 0x000000050c157c23 */ /* 0x040fe20008010015 */
[----:B------:R-:W-:Y:S02]  /*88c0*/  FFMA.FTZ R23, R12, UR5, R23 ;  /* 0x000000050c177c23 */ /* 0x000fe40008010017 */
[----:B------:R-:W-:Y:S02]  /*88d0*/  FSEL R215, R25, -INF , !P6 ;  /* 0xff80000019d77808 */ /* 0x000fe40007000000 */
[----:B------:R-:W-:Y:S01]  /*88e0*/  ISETP.GE.AND P6, PT, R4, R166, PT ;  /* 0x000000a60400720c */ /* 0x000fe20003fc6270 */
[----:B------:R-:W-:-:S03]  /*88f0*/  VIADD R4, R14, 0xffffffa8 ;  /* 0xffffffa80e047836 */ /* 0x000fc60000000000 */
[----:B------:R-:W-:Y:S02]  /*8900*/  FSEL R175, R27, -INF , !P6 ;  /* 0xff8000001baf7808 */ /* 0x000fe40007000000 */
[----:B------:R-:W-:-:S04]  /*8910*/  ISETP.GE.AND P6, PT, R5, R167, PT ;  /* 0x000000a70500720c */ /* 0x000fc80003fc6270 */
[----:B------:R-:W-:Y:S02]  /*8920*/  FSEL R229, R20, -INF , !P6 ;  /* 0xff80000014e57808 */ /* 0x000fe40007000000 */
[----:B------:R-:W-:Y:S02]  /*8930*/  ISETP.GE.AND P6, PT, R5, R166, PT ;  /* 0x000000a60500720c */ /* 0x000fe40003fc6270 */
[----:B------:R-:W-:Y:S02]  /*8940*/  I2FP.F32.U32 R5, R4 ;  /* 0x0000000400057245 */ /* 0x000fe40000201000 */
[----:B------:R-:W-:Y:S02]  /*8950*/  FSEL R177, R22, -INF , !P6 ;  /* 0xff80000016b17808 */ /* 0x000fe40007000000 */
[----:B------:R-:W-:Y:S01]  /*8960*/  ISETP.GE.AND P6, PT, R6, R167, PT ;  /* 0x000000a70600720c */ /* 0x000fe20003fc6270 */
[C---:B------:R-:W-:Y:S01]  /*8970*/  FFMA.FTZ R16, R5.reuse, UR5, R16 ;  /* 0x0000000505107c23 */ /* 0x040fe20008010010 */
[----:B------:R-:W-:Y:S01]  /*8980*/  FFMA.FTZ R18, R5, UR5, R18 ;  /* 0x0000000505127c23 */ /* 0x000fe20008010012 */
[----:B------:R-:W-:Y:S01]  /*8990*/  VIADD R5, R14, 0xffffffb1 ;  /* 0xffffffb10e057836 */ /* 0x000fe20000000000 */
[----:B------:R-:W-:-:S02]  /*89a0*/  FSEL R235, R21, -INF , !P6 ;  /* 0xff80000015eb7808 */ /* 0x000fc40007000000 */
[----:B------:R-:W-:Y:S01]  /*89b0*/  ISETP.GE.AND P6, PT, R6, R166, PT ;  /* 0x000000a60600720c */ /* 0x000fe20003fc6270 */
[----:B------:R-:W-:-:S03]  /*89c0*/  VIADD R6, R14, 0xffffffa9 ;  /* 0xffffffa90e067836 */ /* 0x000fc60000000000 */
[----:B------:R-:W-:Y:S02]  /*89d0*/  FSEL R183, R23, -INF , !P6 ;  /* 0xff80000017b77808 */ /* 0x000fe40007000000 */
[----:B------:R-:W-:Y:S02]  /*89e0*/  ISETP.GE.AND P6, PT, R4, R167, PT ;  /* 0x000000a70400720c */ /* 0x000fe40003fc6270 */
[----:B------:R-:W-:Y:S02]  /*89f0*/  I2FP.F32.U32 R8, R6 ;  /* 0x0000000600087245 */ /* 0x000fe40000201000 */
[----:B------:R-:W-:Y:S02]  /*8a00*/  FSEL R237, R16, -INF , !P6 ;  /* 0xff80000010ed7808 */ /* 0x000fe40007000000 */
[----:B------:R-:W-:Y:S01]  /*8a10*/  ISETP.GE.AND P6, PT, R4, R166, PT ;  /* 0x000000a60400720c */ /* 0x000fe20003fc6270 */
[----:B------:R-:W-:Y:S01]  /*8a20*/  FFMA.FTZ R17, R8, UR5, R17 ;  /* 0x0000000508117c23 */ /* 0x000fe20008010011 */
[----:B------:R-:W-:-:S02]  /*8a30*/  VIADD R4, R14, 0xffffffb0 ;  /* 0xffffffb00e047836 */ /* 0x000fc40000000000 */
[----:B------:R-:W-:Y:S01]  /*8a40*/  FFMA.FTZ R19, R8, UR5, R19 ;  /* 0x0000000508137c23 */ /* 0x000fe20008010013 */
[----:B------:R-:W-:Y:S01]  /*8a50*/  FSEL R181, R18, -INF , !P6 ;  /* 0xff80000012b57808 */ /* 0x000fe20007000000 */
[----:B------:R-:W-:Y:S01]  /*8a60*/  VIADD R14, R14, 0xffffffb9 ;  /* 0xffffffb90e0e7836 */ /* 0x000fe20000000000 */
[C---:B------:R-:W-:Y:S02]  /*8a70*/  ISETP.GE.AND P6, PT, R6.reuse, R167, PT ;  /* 0x000000a70600720c */ /* 0x040fe40003fc6270 */
[----:B------:R-:W-:Y:S02]  /*8a80*/  I2FP.F32.U32 R7, R4 ;  /* 0x0000000400077245 */ /* 0x000fe40000201000 */
[----:B------:R-:W-:Y:S02]  /*8a90*/  FSEL R227, R17, -INF , !P6 ;  /* 0xff80000011e37808 */ /* 0x000fe40007000000 */
[----:B------:R-:W-:Y:S01]  /*8aa0*/  ISETP.GE.AND P6, PT, R6, R166, PT ;  /* 0x000000a60600720c */ /* 0x000fe20003fc6270 */
[C---:B------:R-:W-:Y:S01]  /*8ab0*/  FFMA.FTZ R200, R7.reuse, UR5, R200 ;  /* 0x0000000507c87c23 */ /* 0x040fe200080100c8 */
[----:B------:R-:W-:Y:S01]  /*8ac0*/  I2FP.F32.U32 R6, R5 ;  /* 0x0000000500067245 */ /* 0x000fe20000201000 */
[----:B------:R-:W-:Y:S01]  /*8ad0*/  FFMA.FTZ R191, R7, UR5, R202 ;  /* 0x0000000507bf7c23 */ /* 0x000fe200080100ca */
[----:B------:R-:W-:-:S02]  /*8ae0*/  FSEL R179, R19, -INF , !P6 ;  /* 0xff80000013b37808 */ /* 0x000fc40007000000 */
[----:B------:R-:W-:Y:S01]  /*8af0*/  ISETP.GE.AND P6, PT, R4, R167, PT ;  /* 0x000000a70400720c */ /* 0x000fe20003fc6270 */
[C---:B------:R-:W-:Y:S01]  /*8b00*/  FFMA.FTZ R201, R6.reuse, UR5, R201 ;  /* 0x0000000506c97c23 */ /* 0x040fe200080100c9 */
[----:B------:R-:W-:Y:S01]  /*8b10*/  FFMA.FTZ R189, R6, UR5, R203 ;  /* 0x0000000506bd7c23 */ /* 0x000fe200080100cb */
[----:B------:R-:W-:Y:S02]  /*8b20*/  FMNMX3.FTZ R6, R164, R15, R217, !PT ;  /* 0x0000000fa4067276 */ /* 0x000fe400078100d9 */
[----:B------:R-:W-:Y:S02]  /*8b30*/  FSEL R225, R200, -INF , !P6 ;  /* 0xff800000c8e17808 */ /* 0x000fe40007000000 */
[----:B------:R-:W-:Y:S02]  /*8b40*/  ISETP.GE.AND P6, PT, R4, R166, PT ;  /* 0x000000a60400720c */ /* 0x000fe40003fc6270 */
[----:B------:R-:W-:Y:S02]  /*8b50*/  FMNMX3.FTZ R6, R6, R247, R209, !PT ;  /* 0x000000f706067276 */ /* 0x000fe400078100d1 */
[----:B------:R-:W-:-:S02]  /*8b60*/  FSEL R191, R191, -INF , !P6 ;  /* 0xff800000bfbf7808 */ /* 0x000fc40007000000 */
[----:B------:R-:W-:Y:S02]  /*8b70*/  FMNMX3.FTZ R8, R3, R205, R207, !PT ;  /* 0x000000cd03087276 */ /* 0x000fe400078100cf */
[----:B------:R-:W-:Y:S02]  /*8b80*/  FMNMX3.FTZ R6, R6, R173, R211, !PT ;  /* 0x000000ad06067276 */ /* 0x000fe400078100d3 */
[----:B------:R-:W-:Y:S02]  /*8b90*/  ISETP.GE.AND P6, PT, R5, R167, PT ;  /* 0x000000a70500720c */ /* 0x000fe40003fc6270 */
[----:B------:R-:W-:Y:S02]  /*8ba0*/  FMNMX3.FTZ R8, R8, R33, R35, !PT ;  /* 0x0000002108087276 */ /* 0x000fe40007810023 */
[----:B------:R-:W-:Y:S02]  /*8bb0*/  FMNMX3.FTZ R6, R6, R213, R215, !PT ;  /* 0x000000d506067276 */ /* 0x000fe400078100d7 */
[----:B------:R-:W-:-:S02]  /*8bc0*/  I2FP.F32.U32 R4, R14 ;  /* 0x0000000e00047245 */ /* 0x000fc40000201000 */
[----:B------:R-:W-:Y:S02]  /*8bd0*/  FSEL R223, R201, -INF , !P6 ;  /* 0xff800000c9df7808 */ /* 0x000fe40007000000 */
[----:B------:R-:W-:Y:S01]  /*8be0*/  ISETP.GE.AND P6, PT, R5, R166, PT ;  /* 0x000000a60500720c */ /* 0x000fe20003fc6270 */
[----:B------:R-:W-:Y:S01]  /*8bf0*/  FFMA.FTZ R188, R4, UR5, R193 ;  /* 0x0000000504bc7c23 */ /* 0x000fe200080100c1 */
[----:B------:R-:W-:Y:S01]  /*8c00*/  FMNMX3.FTZ R8, R8, R165, R169, !PT ;  /* 0x000000a508087276 */ /* 0x000fe200078100a9 */
[----:B------:R-:W-:Y:S01]  /*8c10*/  FFMA.FTZ R187, R4, UR5, R195 ;  /* 0x0000000504bb7c23 */ /* 0x000fe200080100c3 */
[----:B------:R-:W-:Y:S02]  /*8c20*/  FMNMX3.FTZ R6, R6, R229, R235, !PT ;  /* 0x000000e506067276 */ /* 0x000fe400078100eb */
[----:B------:R-:W-:Y:S02]  /*8c30*/  FSEL R189, R189, -INF , !P6 ;  /* 0xff800000bdbd7808 */ /* 0x000fe40007000000 */
[----:B------:R-:W-:-:S02]  /*8c40*/  ISETP.GE.AND P6, PT, R14, R167, PT ;  /* 0x000000a70e00720c */ /* 0x000fc40003fc6270 */
[----:B------:R-:W-:Y:S02]  /*8c50*/  FMNMX3.FTZ R8, R8, R171, R175, !PT ;  /* 0x000000ab08087276 */ /* 0x000fe400078100af */
[----:B------:R-:W-:Y:S02]  /*8c60*/  FMNMX3.FTZ R6, R6, R237, R227, !PT ;  /* 0x000000ed06067276 */ /* 0x000fe400078100e3 */
[----:B------:R-:W-:Y:S02]  /*8c70*/  FSEL R188, R188, -INF , !P6 ;  /* 0xff800000bcbc7808 */ /* 0x000fe40007000000 */
[----:B------:R-:W-:Y:S02]  /*8c80*/  ISETP.GE.AND P6, PT, R14, R166, PT ;  /* 0x000000a60e00720c */ /* 0x000fe40003fc6270 */
[----:B------:R-:W-:Y:S02]  /*8c90*/  FMNMX3.FTZ R8, R8, R177, R183, !PT ;  /* 0x000000b108087276 */ /* 0x000fe400078100b7 */
[----:B------:R-:W-:-:S02]  /*8ca0*/  FMNMX3.FTZ R6, R6, R225, R223, !PT ;  /* 0x000000e106067276 */ /* 0x000fc400078100df */
[----:B------:R-:W-:Y:S02]  /*8cb0*/  FSEL R187, R187, -INF , !P6 ;  /* 0xff800000bbbb7808 */ /* 0x000fe40007000000 */
[----:B------:R-:W-:Y:S02]  /*8cc0*/  FMNMX3.FTZ R8, R8, R181, R179, !PT ;  /* 0x000000b508087276 */ /* 0x000fe400078100b3 */
[----:B------:R-:W-:Y:S01]  /*8cd0*/  FMNMX3.FTZ R7, R6, R185, R188, !PT ;  /* 0x000000b906077276 */ /* 0x000fe200078100bc */
[----:B------:R-:W-:Y:S06]  /*8ce0*/  BRA.U !UP0, `(.L_x_149) ;  /* 0x0000000508b47547 */ /* 0x000fec000b800000 */
        /* <DEDUP_REMOVED lines=109> */
.L_x_149:
[----:B------:R-:W-:Y:S01]  /*93c0*/  FMNMX3.FTZ R5, R8, R191, R189, !PT ;  /* 0x000000bf08057276 */ /* 0x000fe200078100bd */
[----:B------:R-:W2:Y:S01]  /*93d0*/  SHFL.BFLY PT, R6, R7, 0x2, 0x1f ;  /* 0x0c401f0007067f89 */ /* 0x000ea200000e0000 */
[----:B------:R-:W3:Y:S01]  /*93e0*/  LDCU UR4, c[0x0][0x45c] ;  /* 0x00008b80ff0477ac */ /* 0x000ee20008000800 */
[----:B-1----:R-:W-:Y:S02]  /*93f0*/  IADD3 R16, PT, PT, R208, 0x10000, RZ ;  /* 0x00010000d0107810 */ /* 0x002fe40007ffe0ff */
[----:B------:R-:W-:Y:S01]  /*9400*/  FMNMX3.FTZ R5, R5, R184, R187, !PT ;  /* 0x000000b805057276 */ /* 0x000fe200078100bb */
[----:B------:R-:W-:-:S04]  /*9410*/  UIADD3 UR12, UPT, UPT, UR19, -0x3, URZ ;  /* 0xfffffffd130c7890 */ /* 0x000fc8000fffe0ff */
[----:B------:R-:W1:Y:S01]  /*9420*/  SHFL.BFLY PT, R4, R5, 0x2, 0x1f ;  /* 0x0c401f0005047f89 */ /* 0x000e6200000e0000 */
        /* <DEDUP_REMOVED lines=17> */
[----:B------:R-:W-:Y:S01]  /*9540*/  FFMA.FTZ R202, R15, UR4, -R190 ;  /* 0x000000040fca7c23 */ /* 0x000fe200080108be */
[----:B------:R-:W-:Y:S01]  /*9550*/  IADD3 R209, PT, PT, R208, 0x10040, RZ ;  /* 0x00010040d0d17810 */ /* 0x000fe20007ffe0ff */
[----:B------:R-:W-:Y:S01]  /*9560*/  FADD.FTZ R4, R3, -R4 ;  /* 0x8000000403047221 */ /* 0x000fe20000010000 */
[----:B------:R-:W1:Y:S01]  /*9570*/  MUFU.EX2 R206, R206 ;  /* 0x000000ce00ce7308 */ /* 0x000e620000000800 */
[--C-:B------:R-:W-:Y:S01]  /*9580*/  FFMA.FTZ R198, R205, UR4, -R186.reuse ;  /* 0x00000004cdc67c23 */ /* 0x100fe200080108ba */
[----:B------:R-:W-:Y:S01]  /*9590*/  FFMA.FTZ R196, R207, UR4, -R186 ;  /* 0x00000004cfc47c23 */ /* 0x000fe200080108ba */
[----:B------:R-:W-:Y:S01]  /*95a0*/  FMUL.FTZ R205, R4, UR4 ;  /* 0x0000000404cd7c20 */ /* 0x000fe20008410000 */
[----:B------:R-:W-:Y:S01]  /*95b0*/  MOV R207, 0x20 ;  /* 0x0000002000cf7802 */ /* 0x000fe20000000f00 */
[--C-:B------:R-:W-:Y:S01]  /*95c0*/  FFMA.FTZ R199, R217, UR4, -R190.reuse ;  /* 0x00000004d9c77c23 */ /* 0x100fe200080108be */
[----:B------:R-:W-:Y:S01]  /*95d0*/  @P0 IADD3 R209, PT, PT, R16, -0x40, RZ ;  /* 0xffffffc010d10810 */ /* 0x000fe20007ffe0ff */
[----:B------:R-:W-:Y:S01]  /*95e0*/  FFMA.FTZ R200, R247, UR4, -R190 ;  /* 0x00000004f7c87c23 */ /* 0x000fe200080108be */
[----:B------:R-:W-:Y:S01]  /*95f0*/  SEL R207, R207, 0xffffffe0, !P2 ;  /* 0xffffffe0cfcf7807 */ /* 0x000fe20005000000 */
[----:B------:R-:W2:Y:S01]  /*9600*/  MUFU.EX2 R205, R205 ;  /* 0x000000cd00cd7308 */ /* 0x000ea20000000800 */
[--C-:B------:R-:W-:Y:S01]  /*9610*/  FFMA.FTZ R204, R33, UR4, -R186.reuse ;  /* 0x0000000421cc7c23 */ /* 0x100fe200080108ba */
[----:B------:R-:W-:Y:S01]  /*9620*/  LDSM.16.MT88.4 R28, [R209] ;  /* 0x00000000d11c783b */ /* 0x000fe20000004200 */
[----:B------:R-:W-:Y:S01]  /*9630*/  IADD3 R210, PT, PT, R207, R208, RZ ;  /* 0x000000d0cfd27210 */ /* 0x000fe20007ffe0ff */
[----:B------:R-:W-:Y:S01]  /*9640*/  FFMA.FTZ R35, R35, UR4, -R186 ;  /* 0x0000000423237c23 */ /* 0x000fe200080108ba */
[----:B------:R-:W-:Y:S01]  /*9650*/  IADD3 R207, PT, PT, R207, R209, RZ ;  /* 0x000000d1cfcf7210 */ /* 0x000fe20007ffe0ff */
[-C--:B-1----:R-:W-:Y:S01]  /*9660*/  FMUL.FTZ R16, R36, R206.reuse ;  /* 0x000000ce24107220 */ /* 0x082fe20000410000 */
[-C--:B------:R-:W-:Y:S01]  /*9670*/  FMUL.FTZ R17, R37, R206.reuse ;  /* 0x000000ce25117220 */ /* 0x080fe20000410000 */
[----:B------:R-:W1:Y:S01]  /*9680*/  LDSM.16.MT88.4 R20, [R210+0x10000] ;  /* 0x01000000d214783b */ /* 0x000e620000004200 */
[-C--:B------:R-:W-:Y:S01]  /*9690*/  FMUL.FTZ R24, R44, R206.reuse ;  /* 0x000000ce2c187220 */ /* 0x080fe20000410000 */
[-C--:B------:R-:W-:Y:S01]  /*96a0*/  FMUL.FTZ R25, R45, R206.reuse ;  /* 0x000000ce2d197220 */ /* 0x080fe20000410000 */
[----:B------:R-:W-:Y:S01]  /*96b0*/  MUFU.EX2 R202, R202 ;  /* 0x000000ca00ca7308 */ /* 0x000fe20000000800 */
[-C--:B------:R-:W-:Y:S01]  /*96c0*/  FMUL.FTZ R32, R52, R206.reuse ;  /* 0x000000ce34207220 */ /* 0x080fe20000410000 */
[-C--:B------:R-:W-:Y:S01]  /*96d0*/  FMUL.FTZ R33, R53, R206.reuse ;  /* 0x000000ce35217220 */ /* 0x080fe20000410000 */
[-C--:B--2---:R-:W-:Y:S01]  /*96e0*/  FMUL.FTZ R18, R38, R205.reuse ;  /* 0x000000cd26127220 */ /* 0x084fe20000410000 */
[-C--:B------:R-:W-:Y:S01]  /*96f0*/  FMUL.FTZ R19, R39, R205.reuse ;  /* 0x000000cd27137220 */ /* 0x080fe20000410000 */
[-C--:B------:R-:W-:Y:S01]  /*9700*/  FMUL.FTZ R26, R46, R205.reuse ;  /* 0x000000cd2e1a7220 */ /* 0x080fe20000410000 */
[----:B------:R-:W2:Y:S01]  /*9710*/  LDSM.16.MT88.4 R36, [R207] ;  /* 0x00000000cf24783b */ /* 0x000ea20000004200 */
[-C--:B------:R-:W-:Y:S01]  /*9720*/  FMUL.FTZ R27, R47, R205.reuse ;  /* 0x000000cd2f1b7220 */ /* 0x080fe20000410000 */
[----:B------:R-:W3:Y:S01]  /*9730*/  MUFU.EX2 R199, R199 ;  /* 0x000000c700c77308 */ /* 0x000ee20000000800 */
[-C--:B------:R-:W-:Y:S01]  /*9740*/  FMUL.FTZ R34, R54, R205.reuse ;  /* 0x000000cd36227220 */ /* 0x080fe20000410000 */
[----:B------:R-:W4:Y:S01]  /*9750*/  LDSM.16.MT88.4 R44, [R208+0x12000] ;  /* 0x01200000d02c783b */ /* 0x000f220000004200 */
[-C--:B------:R-:W-:Y:S01]  /*9760*/  FMUL.FTZ R40, R40, R206.reuse ;  /* 0x000000ce28287220 */ /* 0x080fe20000410000 */
[----:B------:R-:W-:Y:S01]  /*9770*/  MUFU.EX2 R200, R200 ;  /* 0x000000c800c87308 */ /* 0x000fe20000000800 */
[-C--:B------:R-:W-:Y:S01]  /*9780*/  FMUL.FTZ R41, R41, R206.reuse ;  /* 0x000000ce29297220 */ /* 0x080fe20000410000 */
[-C--:B------:R-:W-:Y:S01]  /*9790*/  FMUL.FTZ R42, R42, R205.reuse ;  /* 0x000000cd2a2a7220 */ /* 0x080fe20000410000 */
[-C--:B------:R-:W-:Y:S01]  /*97a0*/  FMUL.FTZ R43, R43, R205.reuse ;  /* 0x000000cd2b2b7220 */ /* 0x080fe20000410000 */
[----:B------:R-:W5:Y:S01]  /*97b0*/  MUFU.EX2 R197, R197 ;  /* 0x000000c500c57308 */ /* 0x000f620000000800 */
[-C--:B------:R-:W-:Y:S01]  /*97c0*/  FMUL.FTZ R56, R56, R206.reuse ;  /* 0x000000ce38387220 */ /* 0x080fe20000410000 */
[----:B------:R-:W-:Y:S01]  /*97d0*/  FMUL.FTZ R57, R57, R206 ;  /* 0x000000ce39397220 */ /* 0x000fe20000410000 */
[-C--:B------:R-:W-:Y:S01]  /*97e0*/  FMUL.FTZ R58, R58, R205.reuse ;  /* 0x000000cd3a3a7220 */ /* 0x080fe20000410000 */
[----:B------:R-:W-:Y:S01]  /*97f0*/  MUFU.EX2 R198, R198 ;  /* 0x000000c600c67308 */ /* 0x000fe20000000800 */
[-C--:B------:R-:W-:Y:S01]  /*9800*/  FMUL.FTZ R59, R59, R205.reuse ;  /* 0x000000cd3b3b7220 */ /* 0x080fe20000410000 */
[----:B---3--:R-:W-:Y:S01]  /*9810*/  F2FP.BF16.F32.PACK_AB R4, R199, R202 ;  /* 0x000000cac704723e */ /* 0x008fe200000010ff */
[-C--:B------:R-:W-:Y:S01]  /*9820*/  FMUL.FTZ R64, R64, R206.reuse ;  /* 0x000000ce40407220 */ /* 0x080fe20000410000 */
[----:B------:R-:W3:Y:S01]  /*9830*/  MUFU.EX2 R196, R196 ;  /* 0x000000c400c47308 */ /* 0x000ee20000000800 */
[-C--:B------:R-:W-:Y:S01]  /*9840*/  FMUL.FTZ R65, R65, R206.reuse ;  /* 0x000000ce41417220 */ /* 0x080fe20000410000 */
[-C--:B------:R-:W-:Y:S01]  /*9850*/  FMUL.FTZ R66, R66, R205.reuse ;  /* 0x000000cd42427220 */ /* 0x080fe20000410000 */
[-C--:B------:R-:W-:Y:S01]  /*9860*/  FMUL.FTZ R67, R67, R205.reuse ;  /* 0x000000cd43437220 */ /* 0x080fe20000410000 */
[----:B------:R-:W-:Y:S01]  /*9870*/  MUFU.EX2 R204, R204 ;  /* 0x000000cc00cc7308 */ /* 0x000fe20000000800 */
[----:B------:R-:W-:Y:S01]  /*9880*/  FMUL.FTZ R48, R48, R206 ;  /* 0x000000ce30307220 */ /* 0x000fe20000410000 */
[----:B-----5:R-:W-:Y:S01]  /*9890*/  F2FP.BF16.F32.PACK_AB R6, R197, R200 ;  /* 0x000000c8c506723e */ /* 0x020fe200000010ff */
[-C--:B------:R-:W-:Y:S01]  /*98a0*/  FMUL.FTZ R49, R49, R206.reuse ;  /* 0x000000ce31317220 */ /* 0x080fe20000410000 */
[----:B------:R-:W5:Y:S01]  /*98b0*/  MUFU.EX2 R3, R35 ;  /* 0x0000002300037308 */ /* 0x000f620000000800 */
[-C--:B------:R-:W-:Y:S01]  /*98c0*/  FMUL.FTZ R50, R50, R205.reuse ;  /* 0x000000cd32327220 */ /* 0x080fe20000410000 */
[-C--:B------:R-:W-:Y:S01]  /*98d0*/  FMUL.FTZ R51, R51, R205.reuse ;  /* 0x000000cd33337220 */ /* 0x080fe20000410000 */
[-C--:B------:R-:W-:Y:S01]  /*98e0*/  FMUL.FTZ R72, R72, R206.reuse ;  /* 0x000000ce48487220 */ /* 0x080fe20000410000 */
[----:B------:R-:W-:Y:S01]  /*98f0*/  FMUL.FTZ R73, R73, R206 ;  /* 0x000000ce49497220 */ /* 0x000fe20000410000 */
[-C--:B------:R-:W-:Y:S01]  /*9900*/  FMUL.FTZ R74, R74, R205.reuse ;  /* 0x000000cd4a4a7220 */ /* 0x080fe20000410000 */
[----:B---3--:R-:W-:Y:S01]  /*9910*/  F2FP.BF16.F32.PACK_AB R5, R196, R198 ;  /* 0x000000c6c405723e */ /* 0x008fe200000010ff */
[-C--:B------:R-:W-:Y:S01]  /*9920*/  FMUL.FTZ R75, R75, R205.reuse ;  /* 0x000000cd4b4b7220 */ /* 0x080fe20000410000 */
[-C--:B------:R-:W-:Y:S01]  /*9930*/  FMUL.FTZ R80, R80, R206.reuse ;  /* 0x000000ce50507220 */ /* 0x080fe20000410000 */
[-C--:B------:R-:W-:Y:S01]  /*9940*/  FMUL.FTZ R81, R81, R206.reuse ;  /* 0x000000ce51517220 */ /* 0x080fe20000410000 */
[-C--:B------:R-:W-:Y:S01]  /*9950*/  FMUL.FTZ R82, R82, R205.reuse ;  /* 0x000000cd52527220 */ /* 0x080fe20000410000 */
[-C--:B------:R-:W-:Y:S01]  /*9960*/  FMUL.FTZ R83, R83, R205.reuse ;  /* 0x000000cd53537220 */ /* 0x080fe20000410000 */
[-C--:B------:R-:W-:Y:S01]  /*9970*/  FMUL.FTZ R96, R96, R206.reuse ;  /* 0x000000ce60607220 */ /* 0x080fe20000410000 */
[----:B------:R-:W-:Y:S01]  /*9980*/  FMUL.FTZ R97, R97, R206 ;  /* 0x000000ce61617220 */ /* 0x000fe20000410000 */
[----:B-----5:R-:W-:Y:S01]  /*9990*/  F2FP.BF16.F32.PACK_AB R7, R3, R204 ;  /* 0x000000cc0307723e */ /* 0x020fe200000010ff */
[-C--:B------:R-:W-:Y:S01]  /*99a0*/  FMUL.FTZ R35, R55, R205.reuse ;  /* 0x000000cd37237220 */ /* 0x080fe20000410000 */
[-C--:B------:R-:W-:Y:S01]  /*99b0*/  FMUL.FTZ R98, R98, R205.reuse ;  /* 0x000000cd62627220 */ /* 0x080fe20000410000 */
[----:B------:R-:W-:Y:S01]  /*99c0*/  LDSM.16.MT88.4 R52, [R210+0x12000] ;  /* 0x01200000d234783b */ /* 0x000fe20000004200 */
[-C--:B------:R-:W-:Y:S01]  /*99d0*/  FMUL.FTZ R99, R99, R205.reuse ;  /* 0x000000cd63637220 */ /* 0x080fe20000410000 */
[-C--:B------:R-:W-:Y:S01]  /*99e0*/  FMUL.FTZ R104, R104, R206.reuse ;  /* 0x000000ce68687220 */ /* 0x080fe20000410000 */
        /* <DEDUP_REMOVED lines=17> */
[C---:B--2---:R-:W-:Y:S01]  /*9b00*/  HMMA.16816.F32.BF16 R32, R4.reuse, R36, R32 ;  /* 0x000000240420723c */ /* 0x044fe20000041820 */
[-C--:B------:R-:W-:Y:S01]  /*9b10*/  FMUL.FTZ R115, R115, R205.reuse ;  /* 0x000000cd73737220 */ /* 0x080fe20000410000 */
[----:B------:R-:W-:Y:S01]  /*9b20*/  LDSM.16.MT88.4 R12, [R208+0x10000] ;  /* 0x01000000d00c783b */ /* 0x000fe20000004200 */
        /* <DEDUP_REMOVED lines=13> */
[C---:B----4-:R-:W-:Y:S01]  /*9c00*/  HMMA.16816.F32.BF16 R40, R4.reuse, R44, R40 ;  /* 0x0000002c0428723c */ /* 0x050fe20000041828 */
        /* <DEDUP_REMOVED lines=15> */
[C---:B------:R-:W-:Y:S01]  /*9d00*/  HMMA.16816.F32.BF16 R24, R4.reuse, R28, R24 ;  /* 0x0000001c0418723c */ /* 0x040fe20000041818 */
[--C-:B------:R-:W-:Y:S01]  /*9d10*/  FFMA.FTZ R214, R173, UR4, -R190.reuse ;  /* 0x00000004add67c23 */ /* 0x100fe200080108be */
[----:B------:R-:W-:Y:S01]  /*9d20*/  FFMA.FTZ R212, R213, UR4, -R190 ;  /* 0x00000004d5d47c23 */ /* 0x000fe200080108be */
[--C-:B------:R-:W-:Y:S01]  /*9d30*/  FFMA.FTZ R222, R165, UR4, -R186.reuse ;  /* 0x00000004a5de7c23 */ /* 0x100fe200080108ba */
[--C-:B------:R-:W-:Y:S01]  /*9d40*/  FFMA.FTZ R217, R169, UR4, -R186.reuse ;  /* 0x00000004a9d97c23 */ /* 0x100fe200080108ba */
[----:B------:R-:W-:Y:S01]  /*9d50*/  FFMA.FTZ R216, R171, UR4, -R186 ;  /* 0x00000004abd87c23 */ /* 0x000fe200080108ba */
[-C--:B------:R-:W-:Y:S01]  /*9d60*/  FMUL.FTZ R8, R160, R206.reuse ;  /* 0x000000cea0087220 */ /* 0x080fe20000410000 */
[----:B------:R-:W-:Y:S01]  /*9d70*/  MUFU.EX2 R214, R214 ;  /* 0x000000d600d67308 */ /* 0x000fe20000000800 */
        /* <DEDUP_REMOVED lines=8> */
[C---:B-1----:R-:W-:Y:S01]  /*9e00*/  HMMA.16816.F32.BF16 R56, R4.reuse, R60, R56 ;  /* 0x0000003c0438723c */ /* 0x042fe20000041838 */
        /* <DEDUP_REMOVED lines=14> */
[----:B------:R-:W-:Y:S01]  /*9ef0*/  LDSM.16.MT88.4 R160, [R207+0x4800] ;  /* 0x00480000cfa0783b */ /* 0x000fe20000004200 */
        /* <DEDUP_REMOVED lines=14> */
[----:B------:R-:W-:Y:S01]  /*9fe0*/  LDSM.16.MT88.4 R168, [R207+0x2800] ;  /* 0x00280000cfa8783b */ /* 0x000fe20000004200 */
[----:B------:R-:W-:Y:S01]  /*9ff0*/  FFMA.FTZ R226, R227, UR4, -R190 ;  /* 0x00000004e3e27c23 */ /* 0x000fe200080108be */
[C---:B--2---:R-:W-:Y:S01]  /*a000*/  HMMA.16816.F32.BF16 R72, R4.reuse, R76, R72 ;  /* 0x0000004c0448723c */ /* 0x044fe20000041848 */
[--C-:B------:R-:W-:Y:S01]  /*a010*/  FFMA.FTZ R228, R183, UR4, -R186.reuse ;  /* 0x00000004b7e47c23 */ /* 0x100fe200080108ba */
[----:B------:R-:W1:Y:S01]  /*a020*/  LDSM.16.MT88.4 R100, [R207+0x4000] ;  /* 0x00400000cf64783b */ /* 0x000e620000004200 */
[--C-:B------:R-:W-:Y:S01]  /*a030*/  FFMA.FTZ R235, R181, UR4, -R186.reuse ;  /* 0x00000004b5eb7c23 */ /* 0x100fe200080108ba */
[----:B------:R-:W-:Y:S01]  /*a040*/  FFMA.FTZ R236, R179, UR4, -R186 ;  /* 0x00000004b3ec7c23 */ /* 0x000fe200080108ba */
        /* <DEDUP_REMOVED lines=8> */
[----:B------:R-:W-:Y:S01]  /*a0d0*/  MUFU.EX2 R229, R229 ;  /* 0x000000e500e57308 */ /* 0x000fe20000000800 */
[----:B------:R-:W2:Y:S01]  /*a0e0*/  LDSM.16.MT88.4 R116, [R210+0x16000] ;  /* 0x01600000d274783b */ /* 0x000ea20000004200 */
[----:B------:R-:W-:Y:S01]  /*a0f0*/  FFMA.FTZ R244, R188, UR4, -R190 ;  /* 0x00000004bcf47c23 */ /* 0x000fe200080108be */
[C---:B---3--:R-:W-:Y:S01]  /*a100*/  HMMA.16816.F32.BF16 R80, R4.reuse, R84, R80 ;  /* 0x000000540450723c */ /* 0x048fe20000041850 */
[----:B------:R-:W-:Y:S01]  /*a110*/  MUFU.EX2 R226, R226 ;  /* 0x000000e200e27308 */ /* 0x000fe20000000800 */
[--C-:B------:R-:W-:Y:S01]  /*a120*/  FFMA.FTZ R249, R191, UR4, -R186.reuse ;  /* 0x00000004bff97c23 */ /* 0x100fe200080108ba */
[--C-:B------:R-:W-:Y:S01]  /*a130*/  FFMA.FTZ R246, R189, UR4, -R186.reuse ;  /* 0x00000004bdf67c23 */ /* 0x100fe200080108ba */
[----:B------:R-:W-:Y:S01]  /*a140*/  LDSM.16.MT88.4 R192, [R210+0x11800] ;  /* 0x01180000d2c0783b */ /* 0x000fe20000004200 */
        /* <DEDUP_REMOVED lines=9> */
[----:B------:R-:W3:Y:S01]  /*a1e0*/  LDSM.16.MT88.4 R124, [R209+0x6000] ;  /* 0x00600000d17c783b */ /* 0x000ee20000004200 */
[----:B------:R-:W-:Y:S01]  /*a1f0*/  FFMA.FTZ R202, R245, R206, R202 ;  /* 0x000000cef5ca7223 */ /* 0x000fe200000100ca */
[----:B----4-:R-:W-:Y:S01]  /*a200*/  HMMA.16816.F32.BF16 R64, R4, R68, R64 ;  /* 0x000000440440723c */ /* 0x010fe20000041840 */
[----:B------:R-:W-:Y:S02]  /*a210*/  MUFU.EX2 R236, R236 ;  /* 0x000000ec00ec7308 */ /* 0x000fe40000000800 */
[----:B------:R-:W-:-:S02]  /*a220*/  FADD.FTZ R199, R199, R202 ;  /* 0x000000cac7c77221 */ /* 0x000fc40000010000 */
[----:B------:R-:W-:Y:S02]  /*a230*/  MUFU.EX2 R242, R242 ;  /* 0x000000f200f27308 */ /* 0x000fe40000000800 */
[----:B------:R-:W-:Y:S01]  /*a240*/  FADD.FTZ R200, R200, R199 ;  /* 0x000000c7c8c87221 */ /* 0x000fe20000010000 */
[C---:B------:R-:W-:Y:S01]  /*a250*/  HMMA.16816.F32.BF16 R68, R4.reuse, R70, R88 ;  /* 0x000000460444723c */ /* 0x040fe20000041858 */
[-C--:B------:R-:W-:Y:S01]  /*a260*/  FMUL.FTZ R88, R108, R206.reuse ;  /* 0x000000ce6c587220 */ /* 0x080fe20000410000 */
[-C--:B------:R-:W-:Y:S01]  /*a270*/  FMUL.FTZ R89, R109, R206.reuse ;  /* 0x000000ce6d597220 */ /* 0x080fe20000410000 */
[-C--:B------:R-:W-:Y:S01]  /*a280*/  FMUL.FTZ R90, R110, R205.reuse ;  /* 0x000000cd6e5a7220 */ /* 0x080fe20000410000 */
[-C--:B------:R-:W-:Y:S01]  /*a290*/  FMUL.FTZ R91, R111, R205.reuse ;  /* 0x000000cd6f5b7220 */ /* 0x080fe20000410000 */
[----:B------:R-:W-:Y:S01]  /*a2a0*/  MUFU.EX2 R244, R244 ;  /* 0x000000f400f47308 */ /* 0x000fe20000000800 */
[----:B------:R-:W4:Y:S01]  /*a2b0*/  LDSM.16.MT88.4 R108, [R208+0x16000] ;  /* 0x01600000d06c783b */ /* 0x000f220000004200 */
[----:B------:R-:W-:Y:S01]  /*a2c0*/  FADD.FTZ R197, R197, R200 ;  /* 0x000000c8c5c57221 */ /* 0x000fe20000010000 */
[C---:B-1----:R-:W-:Y:S01]  /*a2d0*/  HMMA.16816.F32.BF16 R96, R4.reuse, R100, R96 ;  /* 0x000000640460723c */ /* 0x042fe20000041860 */
[----:B------:R-:W-:Y:S04]  /*a2e0*/  MUFU.EX2 R249, R249 ;  /* 0x000000f900f97308 */ /* 0x000fe80000000800 */
[----:B------:R-:W-:Y:S03]  /*a2f0*/  MUFU.EX2 R246, R246 ;  /* 0x000000f600f67308 */ /* 0x000fe60000000800 */
[C---:B------:R-:W-:Y:S01]  /*a300*/  HMMA.16816.F32.BF16 R88, R4.reuse, R92, R88 ;  /* 0x0000005c0458723c */ /* 0x040fe20000041858 */
[----:B------:R-:W-:Y:S04]  /*a310*/  MUFU.EX2 R247, R247 ;  /* 0x000000f700f77308 */ /* 0x000fe80000000800 */
[----:B------:R-:W-:Y:S03]  /*a320*/  MUFU.EX2 R248, R248 ;  /* 0x000000f800f87308 */ /* 0x000fe60000000800 */
[----:B------:R-:W-:Y:S01]  /*a330*/  HMMA.16816.F32.BF16 R92, R4, R94, R112 ;  /* 0x0000005e045c723c */ /* 0x000fe20000041870 */
[-C--:B------:R-:W-:Y:S01]  /*a340*/  FMUL.FTZ R112, R132, R206.reuse ;  /* 0x000000ce84707220 */ /* 0x080fe20000410000 */
[----:B------:R-:W-:Y:S01]  /*a350*/  FMUL.FTZ R113, R133, R206 ;  /* 0x000000ce85717220 */ /* 0x000fe20000410000 */
[-C--:B------:R-:W-:Y:S01]  /*a360*/  FMUL.FTZ R114, R134, R205.reuse ;  /* 0x000000cd86727220 */ /* 0x080fe20000410000 */
[----:B------:R-:W-:-:S02]  /*a370*/  FMUL.FTZ R115, R135, R205 ;  /* 0x000000cd87737220 */ /* 0x000fc40000410000 */
[----:B------:R-:W1:Y:S02]  /*a380*/  LDSM.16.MT88.4 R132, [R207+0x6000] ;  /* 0x00600000cf84783b */ /* 0x000e640000004200 */
[C---:B------:R-:W-:Y:S01]  /*a390*/  HMMA.16816.F32.BF16 R100, R4.reuse, R102, R120 ;  /* 0x000000660464723c */ /* 0x040fe20000041878 */
[-C--:B------:R-:W-:Y:S01]  /*a3a0*/  FMUL.FTZ R120, R140, R206.reuse ;  /* 0x000000ce8c787220 */ /* 0x080fe20000410000 */
[-C--:B------:R-:W-:Y:S01]  /*a3b0*/  FMUL.FTZ R121, R141, R206.reuse ;  /* 0x000000ce8d797220 */ /* 0x080fe20000410000 */
[-C--:B------:R-:W-:Y:S01]  /*a3c0*/  FMUL.FTZ R122, R142, R205.reuse ;  /* 0x000000cd8e7a7220 */ /* 0x080fe20000410000 */
[-C--:B------:R-:W-:Y:S02]  /*a3d0*/  FMUL.FTZ R123, R143, R205.reuse ;  /* 0x000000cd8f7b7220 */ /* 0x080fe40000410000 */
[----:B------:R-:W-:Y:S02]  /*a3e0*/  LDSM.16.MT88.4 R140, [R208+0x10800] ;  /* 0x01080000d08c783b */ /* 0x000fe40000004200 */
[C---:B--2---:R-:W-:Y:S08]  /*a3f0*/  HMMA.16816.F32.BF16 R112, R4.reuse, R116, R112 ;  /* 0x000000740470723c */ /* 0x044ff00000041870 */
[C---:B------:R-:W-:Y:S01]  /*a400*/  HMMA.16816.F32.BF16 R116, R4.reuse, R118, R136 ;  /* 0x000000760474723c */ /* 0x040fe20000041888 */
[----:B------:R-:W2:Y:S07]  /*a410*/  LDSM.16.MT88.4 R136, [R210+0x10800] ;  /* 0x01080000d288783b */ /* 0x000eae0000004200 */
[C---:B---3--:R-:W-:Y:S08]  /*a420*/  HMMA.16816.F32.BF16 R120, R4.reuse, R124, R120 ;  /* 0x0000007c0478723c */ /* 0x048ff00000041878 */
[C---:B------:R-:W-:Y:S01]  /*a430*/  HMMA.16816.F32.BF16 R124, R4.reuse, R126, R144 ;  /* 0x0000007e047c723c */ /* 0x040fe20000041890 */
[----:B------:R-:W3:Y:S07]  /*a440*/  LDSM.16.MT88.4 R144, [R209+0x800] ;  /* 0x00080000d190783b */ /* 0x000eee0000004200 */
        /* <DEDUP_REMOVED lines=10> */
[----:B------:R-:W2:Y:S01]  /*a4f0*/  MUFU.EX2 R211, R211 ;  /* 0x000000d300d37308 */ /* 0x000ea20000000800 */
[----:B------:R-:W-:Y:S01]  /*a500*/  LDSM.16.MT88.4 R172, [R209+0x2800] ;  /* 0x00280000d1ac783b */ /* 0x000fe20000004200 */
[----:B------:R-:W-:-:S02]  /*a510*/  FFMA.FTZ R205, R243, R205, R198 ;  /* 0x000000cdf3cd7223 */ /* 0x000fc400000100c6 */
[----:B------:R-:W3:Y:S02]  /*a520*/  MUFU.EX2 R215, R215 ;  /* 0x000000d700d77308 */ /* 0x000ee40000000800 */
[----:B------:R-:W-:Y:S01]  /*a530*/  FADD.FTZ R205, R196, R205 ;  /* 0x000000cdc4cd7221 */ /* 0x000fe20000010000 */
[----:B------:R-:W-:Y:S01]  /*a540*/  HMMA.16816.F32.BF16 R12, R4, R14, R156 ;  /* 0x0000000e040c723c */ /* 0x000fe2000004189c */
[----:B------:R-:W-:Y:S01]  /*a550*/  LDSM.16.MT88.4 R156, [R208+0x16800] ;  /* 0x01680000d09c783b */ /* 0x000fe20000004200 */
[----:B----4-:R-:W-:Y:S01]  /*a560*/  FMUL.FTZ R128, R152, R206 ;  /* 0x000000ce98807220 */ /* 0x010fe20000410000 */
[----:B------:R-:W-:Y:S02]  /*a570*/  FADD.FTZ R204, R204, R205 ;  /* 0x000000cdcccc7221 */ /* 0x000fe40000010000 */
[----:B------:R-:W4:Y:S02]  /*a580*/  LDSM.16.MT88.4 R152, [R207+0x800] ;  /* 0x00080000cf98783b */ /* 0x000f240000004200 */
[----:B------:R-:W-:-:S02]  /*a590*/  FADD.FTZ R3, R3, R204 ;  /* 0x000000cc03037221 */ /* 0x000fc40000010000 */
[C---:B-1----:R-:W-:Y:S01]  /*a5a0*/  HMMA.16816.F32.BF16 R128, R4.reuse, R132, R128 ;  /* 0x000000840480723c */ /* 0x042fe20000041880 */
[----:B-----5:R-:W-:Y:S01]  /*a5b0*/  F2FP.BF16.F32.PACK_AB R132, R213, R214 ;  /* 0x000000d6d584723e */ /* 0x020fe200000010ff */
[----:B------:R-:W-:Y:S01]  /*a5c0*/  FADD.FTZ R214, R214, R197 ;  /* 0x000000c5d6d67221 */ /* 0x000fe20000010000 */
[----:B------:R-:W-:Y:S01]  /*a5d0*/  F2FP.BF16.F32.PACK_AB R133, R217, R222 ;  /* 0x000000ded985723e */ /* 0x000fe200000010ff */
[----:B------:R-:W-:Y:S01]  /*a5e0*/  FADD.FTZ R222, R222, R3 ;  /* 0x00000003dede7221 */ /* 0x000fe20000010000 */
[----:B------:R-:W-:Y:S01]  /*a5f0*/  MOV R3, R201 ;  /* 0x000000c900037202 */ /* 0x000fe20000000f00 */
[----:B------:R-:W-:Y:S02]  /*a600*/  FADD.FTZ R213, R213, R214 ;  /* 0x000000d6d5d57221 */ /* 0x000fe40000010000 */
[----:B------:R-:W-:Y:S01]  /*a610*/  HMMA.16816.F32.BF16 R4, R4, R134, R148 ;  /* 0x000000860404723c */ /* 0x000fe20000041894 */
[----:B--2---:R-:W-:Y:S01]  /*a620*/  F2FP.BF16.F32.PACK_AB R134, R211, R212 ;  /* 0x000000d4d386723e */ /* 0x004fe200000010ff */
[----:B------:R-:W-:Y:S01]  /*a630*/  LDSM.16.MT88.4 R148, [R208+0x14800] ;  /* 0x01480000d094783b */ /* 0x000fe20000004200 */
[----:B---3--:R-:W-:Y:S01]  /*a640*/  F2FP.BF16.F32.PACK_AB R135, R215, R216 ;  /* 0x000000d8d787723e */ /* 0x008fe200000010ff */
[----:B------:R-:W-:Y:S01]  /*a650*/  FADD.FTZ R217, R217, R222 ;  /* 0x000000ded9d97221 */ /* 0x000fe20000010000 */
[----:B------:R-:W-:-:S03]  /*a660*/  FADD.FTZ R212, R212, R213 ;  /* 0x000000d5d4d47221 */ /* 0x000fc60000010000 */
[----:B------:R-:W-:Y:S01]  /*a670*/  FADD.FTZ R216, R216, R217 ;  /* 0x000000d9d8d87221 */ /* 0x000fe20000010000 */
[----:B------:R-:W-:Y:S01]  /*a680*/  FADD.FTZ R211, R211, R212 ;  /* 0x000000d4d3d37221 */ /* 0x000fe20000010000 */
[----:B------:R-:W-:Y:S02]  /*a690*/  HMMA.16816.F32.BF16 R16, R132, R136, R16 ;  /* 0x000000888410723c */ /* 0x000fe40000041810 */
[----:B------:R-:W-:-:S06]  /*a6a0*/  FADD.FTZ R216, R215, R216 ;  /* 0x000000d8d7d87221 */ /* 0x000fcc0000010000 */
        /* <DEDUP_REMOVED lines=21> */
[C---:B------:R-:W-:Y:S08]  /*a800*/  HMMA.16816.F32.BF16 R44, R132.reuse, R142, R44 ;  /* 0x0000008e842c723c */ /* 0x040ff0000004182c */
[----:B------:R-:W-:Y:S01]  /*a810*/  HMMA.16816.F32.BF16 R140, R132, R172, R56 ;  /* 0x000000ac848c723c */ /* 0x000fe20000041838 */
[----:B------:R-:W-:Y:S01]  /*a820*/  FFMA.FTZ R56, R237, UR4, -R190 ;  /* 0x00000004ed387c23 */ /* 0x000fe200080108be */
[----:B------:R-:W-:-:S02]  /*a830*/  FFMA.FTZ R237, R177, UR4, -R186 ;  /* 0x00000004b1ed7c23 */ /* 0x000fc400080108ba */
[----:B------:R-:W-:Y:S01]  /*a840*/  LDSM.16.MT88.4 R176, [R208+0x15000] ;  /* 0x01500000d0b0783b */ /* 0x000fe20000004200 */
[----:B------:R3:W-:Y:S03]  /*a850*/  MUFU.EX2 R227, R56 ;  /* 0x0000003800e37308 */ /* 0x0007e60000000800 */
[C---:B------:R-:W-:Y:S01]  /*a860*/  HMMA.16816.F32.BF16 R72, R132.reuse, R148, R72 ;  /* 0x000000948448723c */ /* 0x040fe20000041848 */
[----:B------:R-:W2:Y:S07]  /*a870*/  MUFU.EX2 R237, R237 ;  /* 0x000000ed00ed7308 */ /* 0x000eae0000000800 */
[C---:B------:R-:W-:Y:S01]  /*a880*/  HMMA.16816.F32.BF16 R76, R132.reuse, R150, R76 ;  /* 0x00000096844c723c */ /* 0x040fe2000004184c */
[----:B---3--:R-:W-:Y:S07]  /*a890*/  LDSM.16.MT88.4 R56, [R207+0x1000] ;  /* 0x00100000cf38783b */ /* 0x008fee0000004200 */
[C---:B------:R-:W-:Y:S01]  /*a8a0*/  HMMA.16816.F32.BF16 R148, R132.reuse, R164, R88 ;  /* 0x000000a48494723c */ /* 0x040fe20000041858 */
[----:B------:R-:W3:Y:S07]  /*a8b0*/  LDSM.16.MT88.4 R88, [R210+0x11000] ;  /* 0x01100000d258783b */ /* 0x000eee0000004200 */
[C---:B------:R-:W-:Y:S08]  /*a8c0*/  HMMA.16816.F32.BF16 R92, R132.reuse, R166, R92 ;  /* 0x000000a6845c723c */ /* 0x040ff0000004185c */
[C---:B------:R-:W-:Y:S08]  /*a8d0*/  HMMA.16816.F32.BF16 R104, R132.reuse, R156, R104 ;  /* 0x0000009c8468723c */ /* 0x040ff00000041868 */
[C---:B------:R-:W-:Y:S08]  /*a8e0*/  HMMA.16816.F32.BF16 R108, R132.reuse, R158, R108 ;  /* 0x0000009e846c723c */ /* 0x040ff0000004186c */
[C---:B----4-:R-:W-:Y:S08]  /*a8f0*/  HMMA.16816.F32.BF16 R112, R132.reuse, R152, R112 ;  /* 0x000000988470723c */ /* 0x050ff00000041870 */
        /* <DEDUP_REMOVED lines=15> */
[----:B--2---:R-:W-:Y:S01]  /*a9f0*/  F2FP.BF16.F32.PACK_AB R133, R228, R237 ;  /* 0x000000ede485723e */ /* 0x004fe200000010ff */
[----:B------:R-:W-:Y:S01]  /*aa00*/  FADD.FTZ R237, R237, R216 ;  /* 0x000000d8eded7221 */ /* 0x000fe20000010000 */
[----:B------:R-:W-:Y:S01]  /*aa10*/  F2FP.BF16.F32.PACK_AB R134, R226, R227 ;  /* 0x000000e3e286723e */ /* 0x000fe200000010ff */
[----:B------:R-:W-:Y:S01]  /*aa20*/  FADD.FTZ R224, R229, R224 ;  /* 0x000000e0e5e07221 */ /* 0x000fe20000010000 */
[----:B------:R-:W-:Y:S01]  /*aa30*/  F2FP.BF16.F32.PACK_AB R135, R236, R235 ;  /* 0x000000ebec87723e */ /* 0x000fe200000010ff */
[----:B------:R-:W-:-:S02]  /*aa40*/  FADD.FTZ R228, R228, R237 ;  /* 0x000000ede4e47221 */ /* 0x000fc40000010000 */
[----:B------:R-:W-:Y:S02]  /*aa50*/  FADD.FTZ R227, R227, R224 ;  /* 0x000000e0e3e37221 */ /* 0x000fe40000010000 */
[----:B------:R-:W-:Y:S02]  /*aa60*/  FADD.FTZ R235, R235, R228 ;  /* 0x000000e4ebeb7221 */ /* 0x000fe40000010000 */
[----:B------:R-:W-:Y:S01]  /*aa70*/  HMMA.16816.F32.BF16 R128, R132, R86, R12 ;  /* 0x000000568480723c */ /* 0x000fe2000004180c */
[----:B------:R-:W2:Y:S01]  /*aa80*/  LDSM.16.MT88.4 R12, [R209+0x5000] ;  /* 0x00500000d10c783b */ /* 0x000ea20000004200 */
[----:B------:R-:W-:Y:S01]  /*aa90*/  FADD.FTZ R226, R226, R227 ;  /* 0x000000e3e2e27221 */ /* 0x000fe20000010000 */
[----:B------:R-:W-:-:S05]  /*aaa0*/  FADD.FTZ R236, R236, R235 ;  /* 0x000000ebecec7221 */ /* 0x000fca0000010000 */
[C---:B------:R-:W-:Y:S01]  /*aab0*/  HMMA.16816.F32.BF16 R160, R132.reuse, R84, R8 ;  /* 0x0000005484a0723c */ /* 0x040fe20000041808 */
[----:B------:R-:W4:Y:S04]  /*aac0*/  LDSM.16.MT88.4 R8, [R209+0x3000] ;  /* 0x00300000d108783b */ /* 0x000f280000004200 */
[----:B------:R-:W5:Y:S03]  /*aad0*/  LDSM.16.MT88.4 R84, [R210+0x13000] ;  /* 0x01300000d254783b */ /* 0x000f660000004200 */
[C---:B---3--:R-:W-:Y:S08]  /*aae0*/  HMMA.16816.F32.BF16 R16, R132.reuse, R88, R16 ;  /* 0x000000588410723c */ /* 0x048ff00000041810 */
[C---:B------:R-:W-:Y:S01]  /*aaf0*/  HMMA.16816.F32.BF16 R20, R132.reuse, R90, R20 ;  /* 0x0000005a8414723c */ /* 0x040fe20000041814 */
[----:B------:R-:W3:Y:S07]  /*ab00*/  LDSM.16.MT88.4 R88, [R207+0x3000] ;  /* 0x00300000cf58783b */ /* 0x000eee0000004200 */
[C---:B-1----:R-:W-:Y:S08]  /*ab10*/  HMMA.16816.F32.BF16 R24, R132.reuse, R52, R24 ;  /* 0x000000348418723c */ /* 0x042ff00000041818 */
[C---:B------:R-:W-:Y:S08]  /*ab20*/  HMMA.16816.F32.BF16 R28, R132.reuse, R54, R28 ;  /* 0x00000036841c723c */ /* 0x040ff0000004181c */
[C---:B------:R-:W-:Y:S08]  /*ab30*/  HMMA.16816.F32.BF16 R52, R132.reuse, R56, R32 ;  /* 0x000000388434723c */ /* 0x040ff00000041820 */
[C---:B--2---:R-:W-:Y:S01]  /*ab40*/  HMMA.16816.F32.BF16 R32, R132.reuse, R12, R148 ;  /* 0x0000000c8420723c */ /* 0x044fe20000041894 */
[----:B------:R-:W1:Y:S07]  /*ab50*/  LDSM.16.MT88.4 R148, [R207+0x7000] ;  /* 0x00700000cf94783b */ /* 0x000e6e0000004200 */
[C---:B----4-:R-:W-:Y:S08]  /*ab60*/  HMMA.16816.F32.BF16 R140, R132.reuse, R8, R140 ;  /* 0x00000008848c723c */ /* 0x050ff0000004188c */
[C---:B------:R-:W-:Y:S01]  /*ab70*/  HMMA.16816.F32.BF16 R8, R132.reuse, R10, R60 ;  /* 0x0000000a8408723c */ /* 0x040fe2000004183c */
[----:B------:R-:W2:Y:S07]  /*ab80*/  LDSM.16.MT88.4 R60, [R209+0x7000] ;  /* 0x00700000d13c783b */ /* 0x000eae0000004200 */
[C---:B-----5:R-:W-:Y:S08]  /*ab90*/  HMMA.16816.F32.BF16 R48, R132.reuse, R84, R48 ;  /* 0x000000548430723c */ /* 0x060ff00000041830 */
[C---:B------:R-:W-:Y:S08]  /*aba0*/  HMMA.16816.F32.BF16 R136, R132.reuse, R86, R136 ;  /* 0x000000568488723c */ /* 0x040ff00000041888 */
[----:B---3--:R-:W-:Y:S01]  /*abb0*/  HMMA.16816.F32.BF16 R84, R132, R88, R64 ;  /* 0x000000588454723c */ /* 0x008fe20000041840 */
[--C-:B------:R-:W-:Y:S01]  /*abc0*/  FFMA.FTZ R64, R225, UR4, -R190.reuse ;  /* 0x00000004e1407c23 */ /* 0x100fe200080108be */
[----:B------:R-:W-:-:S02]  /*abd0*/  FFMA.FTZ R225, R185, UR4, -R190 ;  /* 0x00000004b9e17c23 */ /* 0x000fc400080108be */
[----:B------:R-:W-:Y:S01]  /*abe0*/  LDSM.16.MT88.4 R188, [R210+0x17800] ;  /* 0x01780000d2bc783b */ /* 0x000fe20000004200 */
[----:B------:R3:W4:Y:S03]  /*abf0*/  MUFU.EX2 R223, R64 ;  /* 0x0000004000df7308 */ /* 0x0007260000000800 */
[C---:B------:R-:W-:Y:S01]  /*ac00*/  HMMA.16816.F32.BF16 R56, R132.reuse, R58, R36 ;  /* 0x0000003a8438723c */ /* 0x040fe20000041824 */
[----:B------:R-:W5:Y:S01]  /*ac10*/  MUFU.EX2 R225, R225 ;  /* 0x000000e100e17308 */ /* 0x000f620000000800 */
[----:B------:R-:W-:Y:S06]  /*ac20*/  LDSM.16.MT88.4 R184, [R209+0x1800] ;  /* 0x00180000d1b8783b */ /* 0x000fec0000004200 */
[C---:B------:R-:W-:Y:S01]  /*ac30*/  HMMA.16816.F32.BF16 R36, R132.reuse, R182, R44 ;  /* 0x000000b68424723c */ /* 0x040fe2000004182c */
[----:B---3--:R-:W-:Y:S07]  /*ac40*/  LDSM.16.MT88.4 R64, [R208+0x13800] ;  /* 0x01380000d040783b */ /* 0x008fee0000004200 */
[C---:B------:R-:W-:Y:S08]  /*ac50*/  HMMA.16816.F32.BF16 R112, R132.reuse, R172, R112 ;  /* 0x000000ac8470723c */ /* 0x040ff00000041870 */
[C---:B------:R-:W-:Y:S08]  /*ac60*/  HMMA.16816.F32.BF16 R80, R132.reuse, R116, R80 ;  /* 0x000000748450723c */ /* 0x040ff00000041850 */
[C---:B------:R-:W-:Y:S08]  /*ac70*/  HMMA.16816.F32.BF16 R44, R132.reuse, R118, R144 ;  /* 0x00000076842c723c */ /* 0x040ff00000041890 */
[C---:B------:R-:W-:Y:S01]  /*ac80*/  HMMA.16816.F32.BF16 R12, R132.reuse, R14, R92 ;  /* 0x0000000e840c723c */ /* 0x040fe2000004185c */
[----:B------:R-:W3:Y:S07]  /*ac90*/  LDSM.16.MT88.4 R92, [R208+0x11800] ;  /* 0x01180000d05c783b */ /* 0x000eee0000004200 */
[C---:B------:R-:W-:Y:S08]  /*aca0*/  HMMA.16816.F32.BF16 R172, R132.reuse, R174, R152 ;  /* 0x000000ae84ac723c */ /* 0x040ff00000041898 */
[C---:B------:R-:W-:Y:S08]  /*acb0*/  HMMA.16816.F32.BF16 R88, R132.reuse, R90, R68 ;  /* 0x0000005a8458723c */ /* 0x040ff00000041844 */
[C---:B------:R-:W-:Y:S01]  /*acc0*/  HMMA.16816.F32.BF16 R116, R132.reuse, R120, R96 ;  /* 0x000000788474723c */ /* 0x040fe20000041860 */
[----:B------:R-:W3:Y:S07]  /*acd0*/  LDSM.16.MT88.4 R96, [R208+0x15800] ;  /* 0x01580000d060783b */ /* 0x000eee0000004200 */
[C---:B-1----:R-:W-:Y:S01]  /*ace0*/  HMMA.16816.F32.BF16 R152, R132.reuse, R148, R164 ;  /* 0x000000948498723c */ /* 0x042fe200000418a4 */
[----:B------:R-:W1:Y:S07]  /*acf0*/  LDSM.16.MT88.4 R164, [R208+0x17800] ;  /* 0x01780000d0a4783b */ /* 0x000e6e0000004200 */
[C---:B------:R-:W-:Y:S01]  /*ad00*/  HMMA.16816.F32.BF16 R120, R132.reuse, R122, R100 ;  /* 0x0000007a8478723c */ /* 0x040fe20000041864 */
[----:B------:R-:W1:Y:S07]  /*ad10*/  LDSM.16.MT88.4 R100, [R210+0x13800] ;  /* 0x01380000d264783b */ /* 0x000e6e0000004200 */
        /* <DEDUP_REMOVED lines=8> */
[C---:B--2---:R-:W-:Y:S08]  /*ada0*/  HMMA.16816.F32.BF16 R168, R132.reuse, R60, R156 ;  /* 0x0000003c84a8723c */ /* 0x044ff0000004189c */
[C---:B------:R-:W-:Y:S08]  /*adb0*/  HMMA.16816.F32.BF16 R144, R132.reuse, R62, R124 ;  /* 0x0000003e8490723c */ /* 0x040ff0000004187c */
[----:B------:R-:W-:Y:S01]  /*adc0*/  HMMA.16816.F32.BF16 R148, R132, R150, R4 ;  /* 0x000000968494723c */ /* 0x000fe20000041804 */
[----:B------:R-:W2:Y:S01]  /*add0*/  LDSM.16.MT88.4 R132, [R210+0x15800] ;  /* 0x01580000d284783b */ /* 0x000ea20000004200 */
[----:B----4-:R-:W-:Y:S01]  /*ade0*/  F2FP.BF16.F32.PACK_AB R4, R242, R223 ;  /* 0x000000dff204723e */ /* 0x010fe200000010ff */
[----:B------:R-:W-:Y:S01]  /*adf0*/  FADD.FTZ R223, R223, R226 ;  /* 0x000000e2dfdf7221 */ /* 0x000fe20000010000 */
[----:B------:R-:W-:Y:S01]  /*ae00*/  F2FP.BF16.F32.PACK_AB R5, R246, R249 ;  /* 0x000000f9f605723e */ /* 0x000fe200000010ff */
[----:B------:R-:W-:Y:S01]  /*ae10*/  FADD.FTZ R249, R249, R236 ;  /* 0x000000ecf9f97221 */ /* 0x000fe20000010000 */
[----:B-----5:R-:W-:Y:S01]  /*ae20*/  F2FP.BF16.F32.PACK_AB R6, R244, R225 ;  /* 0x000000e1f406723e */ /* 0x020fe200000010ff */
[----:B------:R-:W-:Y:S01]  /*ae30*/  FADD.FTZ R242, R242, R223 ;  /* 0x000000dff2f27221 */ /* 0x000fe20000010000 */
[----:B------:R-:W-:Y:S01]  /*ae40*/  F2FP.BF16.F32.PACK_AB R7, R248, R247 ;  /* 0x000000f7f807723e */ /* 0x000fe200000010ff */
[----:B------:R-:W-:-:S02]  /*ae50*/  FADD.FTZ R246, R246, R249 ;  /* 0x000000f9f6f67221 */ /* 0x000fc40000010000 */
[----:B------:R-:W-:Y:S02]  /*ae60*/  FADD.FTZ R225, R225, R242 ;  /* 0x000000f2e1e17221 */ /* 0x000fe40000010000 */
[----:B------:R-:W-:Y:S02]  /*ae70*/  FADD.FTZ R243, R247, R246 ;  /* 0x000000f6f7f37221 */ /* 0x000fe40000010000 */
[----:B---3--:R-:W-:Y:S01]  /*ae80*/  HMMA.16816.F32.BF16 R160, R4, R92, R160 ;  /* 0x0000005c04a0723c */ /* 0x008fe200000418a0 */
[----:B------:R-:W-:Y:S01]  /*ae90*/  FADD.FTZ R245, R244, R225 ;  /* 0x000000e1f4f57221 */ /* 0x000fe20000010000 */
[----:B------:R-:W-:-:S06]  /*aea0*/  FADD.FTZ R243, R248, R243 ;  /* 0x000000f3f8f37221 */ /* 0x000fcc0000010000 */
[C---:B------:R-:W-:Y:S08]  /*aeb0*/  HMMA.16816.F32.BF16 R156, R4.reuse, R94, R128 ;  /* 0x0000005e049c723c */ /* 0x040ff00000041880 */
[C---:B------:R-:W-:Y:S08]  /*aec0*/  HMMA.16816.F32.BF16 R92, R4.reuse, R96, R72 ;  /* 0x00000060045c723c */ /* 0x040ff00000041848 */
[C---:B-1----:R-:W-:Y:S08]  /*aed0*/  HMMA.16816.F32.BF16 R128, R4.reuse, R166, R68 ;  /* 0x000000a60480723c */ /* 0x042ff00000041844 */
[C---:B------:R-:W-:Y:S01]  /*aee0*/  HMMA.16816.F32.BF16 R124, R4.reuse, R164, R104 ;  /* 0x000000a4047c723c */ /* 0x040fe20000041868 */
[----:B------:R-:W1:Y:S07]  /*aef0*/  LDSM.16.MT88.4 R164, [R207+0x1800] ;  /* 0x00180000cfa4783b */ /* 0x000e6e0000004200 */
[C---:B------:R-:W-:Y:S08]  /*af00*/  HMMA.16816.F32.BF16 R68, R4.reuse, R100, R48 ;  /* 0x000000640444723c */ /* 0x040ff00000041830 */
[C---:B------:R-:W-:Y:S08]  /*af10*/  HMMA.16816.F32.BF16 R72, R4.reuse, R102, R136 ;  /* 0x000000660448723c */ /* 0x040ff00000041888 */
[C---:B------:R-:W-:Y:S08]  /*af20*/  HMMA.16816.F32.BF16 R60, R4.reuse, R64, R40 ;  /* 0x00000040043c723c */ /* 0x040ff00000041828 */
[C---:B--2---:R-:W-:Y:S08]  /*af30*/  HMMA.16816.F32.BF16 R100, R4.reuse, R132, R80 ;  /* 0x000000840464723c */ /* 0x044ff00000041850 */
        /* <DEDUP_REMOVED lines=28> */
.L_x_148:
[----:B------:R-:W-:-:S09]  /*b100*/  UISETP.GE.AND UP0, UPT, UR12, URZ, UPT ;  /* 0x000000ff0c00728c */ /* 0x000fd2000bf06270 */
[----:B------:R-:W-:Y:S05]  /*b110*/  BRA.U !UP0, `(.L_x_150) ;  /* 0x0000003d08ec7547 */ /* 0x000fea000b800000 */
[----:B------:R-:W-:Y:S01]  /*b120*/  SHF.R.U32.HI R5, RZ, 0x1, R218 ;  /* 0x00000001ff057819 */ /* 0x000fe200000116da */
[----:B------:R-:W-:Y:S01]  /*b130*/  IMAD.SHL.U32 R229, R218, 0x2, RZ ;  /* 0x00000002dae57824 */ /* 0x000fe200078e00ff */
[----:B------:R-:W1:Y:S01]  /*b140*/  LDC.64 R226, c[0x0][0x3c0] ;  /* 0x0000f000ffe27b82 */ /* 0x000e620000000a00 */
[----:B------:R-:W2:Y:S01]  /*b150*/  S2R R218, SR_TID.X ;  /* 0x0000000000da7919 */ /* 0x000ea20000002100 */
[----:B------:R-:W3:Y:S01]  /*b160*/  LDCU UR4, c[0x0][0x440] ;  /* 0x00008800ff0477ac */ /* 0x000ee20008000800 */
[----:B------:R-:W-:Y:S01]  /*b170*/  LOP3.LUT R5, R0, 0x8, R5, 0x78, !PT ;  /* 0x0000000800057812 */ /* 0x000fe200078e7805 */
[----:B------:R-:W-:Y:S01]  /*b180*/  IMAD.MOV.U32 R216, RZ, RZ, 0x20 ;  /* 0x00000020ffd87424 */ /* 0x000fe200078e00ff */
[----:B------:R-:W-:Y:S01]  /*b190*/  LOP3.LUT R229, R229, 0x6, RZ, 0xc0, !PT ;  /* 0x00000006e5e57812 */ /* 0x000fe200078ec0ff */
        /* <DEDUP_REMOVED lines=24> */
.L_x_153:
        /* <DEDUP_REMOVED lines=106> */
.L_x_151:
        /* <DEDUP_REMOVED lines=9> */
[CC--:B------:R-:W-:Y:S02]  /*ba50*/  LEA R204, P2, R198.reuse, R231.reuse, 0x7 ;  /* 0x000000e7c6cc7211 */ /* 0x0c0fe400078438ff */
        /* <DEDUP_REMOVED lines=11> */
[C---:B------:R-:W-:Y:S01]  /*bb10*/  LEA R201, P0, R198.reuse, R224, 0x6 ;  /* 0x000000e0c6c97211 */ /* 0x040fe200078030ff */
[----:B------:R-:W-:Y:S01]  /*bb20*/  UMOV UR6, UR8 ;  /* 0x0000000800067c82 */ /* 0x000fe20008000000 */
[C---:B------:R-:W-:Y:S01]  /*bb30*/  LOP3.LUT R171, R219.reuse, 0x1c0, R214, 0xf8, !PT ;  /* 0x000001c0dbab7812 */ /* 0x040fe200078ef8d6 */
        /* <DEDUP_REMOVED lines=53> */
[----:B------:R-:W-:Y:S03]  /*be90*/  IMAD.IADD R167, R166, 0x1, R225 ;  /* 0x00000001a6a77824 */ /* 0x000fe600078e02e1 */
        /* <DEDUP_REMOVED lines=50> */
[----:B------:R-:W0:Y:S01]  /*c1c0*/  LDGDEPBAR ;  /* 0x00000000000079af */ /* 0x000e220000000000 */
[----:B-1----:R-:W-:Y:S03]  /*c1d0*/  IMAD.IADD R3, R197, 0x1, R166 ;  /* 0x00000001c5037824 */ /* 0x002fe600078e02a6 */
[----:B------:R-:W1:Y:S01]  /*c1e0*/  LDSM.16.M88.4 R184, [R223+UR6+0x9800] ;  /* 0x00980006dfb8783b */ /* 0x000e620008000200 */
[C---:B------:R-:W-:Y:S02]  /*c1f0*/  IMAD.IADD R166, R212.reuse, 0x1, R167 ;  /* 0x00000001d4a67824 */ /* 0x040fe400078e02a7 */
[----:B------:R-:W-:Y:S01]  /*c200*/  IMAD.IADD R2, R212, 0x1, R3 ;  /* 0x00000001d4027824 */ /* 0x000fe200078e0203 */
[----:B------:R-:W-:Y:S04]  /*c210*/  LDSM.16.M88.4 R188, [R222] ;  /* 0x00000000debc783b */ /* 0x000fe80000000200 */
[----:B------:R-:W5:Y:S04]  /*c220*/  LDSM.16.M88.4 R192, [R164+0x8000] ;  /* 0x00800000a4c0783b */ /* 0x000f680000000200 */
[----:B------:R-:W-:Y:S04]  /*c230*/  LDSM.16.M88.4 R196, [R166] ;  /* 0x00000000a6c4783b */ /* 0x000fe80000000200 */
[----:B------:R-:W-:Y:S04]  /*c240*/  LDSM.16.M88.4 R200, [R2+0x8000] ;  /* 0x0080000002c8783b */ /* 0x000fe80000000200 */
[----:B------:R-:W-:Y:S01]  /*c250*/  LDSM.16.M88.4 R204, [R2+0x8800] ;  /* 0x0088000002cc783b */ /* 0x000fe20000000200 */
[C---:B--2---:R-:W-:Y:S03]  /*c260*/  HMMA.16816.F32.BF16 R4, R168.reuse, R172, RZ ;  /* 0x000000aca804723c */ /* 0x044fe600000418ff */
[----:B------:R-:W-:Y:S05]  /*c270*/  LDSM.16.M88.4 R208, [R3+0xc000] ;  /* 0x00c0000003d0783b */ /* 0x000fea0000000200 */
[C---:B------:R-:W-:Y:S01]  /*c280*/  HMMA.16816.F32.BF16 R8, R168.reuse, R174, RZ ;  /* 0x000000aea808723c */ /* 0x040fe200000418ff */
[----:B------:R-:W2:Y:S07]  /*c290*/  LDSM.16.M88.4 R172, [R164+0x8800] ;  /* 0x00880000a4ac783b */ /* 0x000eae0000000200 */
[C---:B---3--:R-:W-:Y:S08]  /*c2a0*/  HMMA.16816.F32.BF16 R12, R168.reuse, R176, RZ ;  /* 0x000000b0a80c723c */ /* 0x048ff000000418ff */
[C---:B------:R-:W-:Y:S01]  /*c2b0*/  HMMA.16816.F32.BF16 R16, R168.reuse, R178, RZ ;  /* 0x000000b2a810723c */ /* 0x040fe200000418ff */
[----:B------:R-:W3:Y:S07]  /*c2c0*/  LDSM.16.M88.4 R176, [R164+0x9000] ;  /* 0x00900000a4b0783b */ /* 0x000eee0000000200 */
[C---:B----4-:R-:W-:Y:S08]  /*c2d0*/  HMMA.16816.F32.BF16 R20, R168.reuse, R180, RZ ;  /* 0x000000b4a814723c */ /* 0x050ff000000418ff */
[C---:B------:R-:W-:Y:S01]  /*c2e0*/  HMMA.16816.F32.BF16 R24, R168.reuse, R182, RZ ;  /* 0x000000b6a818723c */ /* 0x040fe200000418ff */
[----:B------:R-:W-:Y:S07]  /*c2f0*/  LDSM.16.M88.4 R180, [R167] ;  /* 0x00000000a7b4783b */ /* 0x000fee0000000200 */
[C---:B-1----:R-:W-:Y:S08]  /*c300*/  HMMA.16816.F32.BF16 R28, R168.reuse, R184, RZ ;  /* 0x000000b8a81c723c */ /* 0x042ff000000418ff */
[----:B------:R-:W-:Y:S01]  /*c310*/  HMMA.16816.F32.BF16 R32, R168, R186, RZ ;  /* 0x000000baa820723c */ /* 0x000fe200000418ff */
[----:B------:R-:W1:Y:S04]  /*c320*/  LDSM.16.M88.4 R168, [R164+0x9800] ;  /* 0x00980000a4a8783b */ /* 0x000e680000000200 */
[----:B------:R-:W4:Y:S03]  /*c330*/  LDSM.16.M88.4 R184, [R3+0x8000] ;  /* 0x0080000003b8783b */ /* 0x000f260000000200 */
[C---:B-----5:R-:W-:Y:S08]  /*c340*/  HMMA.16816.F32.BF16 R4, R188.reuse, R192, R4 ;  /* 0x000000c0bc04723c */ /* 0x060ff00000041804 */
        /* <DEDUP_REMOVED lines=8> */
[C---:B-1----:R-:W-:Y:S08]  /*c3d0*/  HMMA.16816.F32.BF16 R28, R188.reuse, R168, R28 ;  /* 0x000000a8bc1c723c */ /* 0x042ff0000004181c */
[----:B------:R-:W-:Y:S01]  /*c3e0*/  HMMA.16816.F32.BF16 R32, R188, R170, R32 ;  /* 0x000000aabc20723c */ /* 0x000fe20000041820 */
[----:B------:R-:W1:Y:S04]  /*c3f0*/  LDSM.16.M88.4 R168, [R2+0x9000] ;  /* 0x0090000002a8783b */ /* 0x000e680000000200 */
[----:B------:R-:W-:Y:S03]  /*c400*/  LDSM.16.M88.4 R188, [R223+UR6+0xb000] ;  /* 0x00b00006dfbc783b */ /* 0x000fe60008000200 */
[C---:B----4-:R-:W-:Y:S08]  /*c410*/  HMMA.16816.F32.BF16 R4, R180.reuse, R184, R4 ;  /* 0x000000b8b404723c */ /* 0x050ff00000041804 */
[C---:B------:R-:W-:Y:S01]  /*c420*/  HMMA.16816.F32.BF16 R8, R180.reuse, R186, R8 ;  /* 0x000000bab408723c */ /* 0x040fe20000041808 */
[----:B------:R-:W4:Y:S07]  /*c430*/  LDSM.16.M88.4 R184, [R2+0x9800] ;  /* 0x0098000002b8783b */ /* 0x000f2e0000000200 */
[C---:B--2---:R-:W-:Y:S08]  /*c440*/  HMMA.16816.F32.BF16 R12, R180.reuse, R172, R12 ;  /* 0x000000acb40c723c */ /* 0x044ff0000004180c */
[C---:B------:R-:W-:Y:S01]  /*c450*/  HMMA.16816.F32.BF16 R16, R180.reuse, R174, R16 ;  /* 0x000000aeb410723c */ /* 0x040fe20000041810 */
[----:B------:R-:W-:Y:S07]  /*c460*/  LDSM.16.M88.4 R172, [R225+0x2000] ;  /* 0x00200000e1ac783b */ /* 0x000fee0000000200 */
[C---:B---3--:R-:W-:Y:S08]  /*c470*/  HMMA.16816.F32.BF16 R20, R180.reuse, R176, R20 ;  /* 0x000000b0b414723c */ /* 0x048ff00000041814 */
[C---:B------:R-:W-:Y:S01]  /*c480*/  HMMA.16816.F32.BF16 R24, R180.reuse, R178, R24 ;  /* 0x000000b2b418723c */ /* 0x040fe20000041818 */
[----:B------:R-:W2:Y:S07]  /*c490*/  LDSM.16.M88.4 R176, [R223+UR6+0xa000] ;  /* 0x00a00006dfb0783b */ /* 0x000eae0008000200 */
[C---:B------:R-:W-:Y:S08]  /*c4a0*/  HMMA.16816.F32.BF16 R28, R180.reuse, R192, R28 ;  /* 0x000000c0b41c723c */ /* 0x040ff0000004181c */
[----:B------:R-:W-:Y:S01]  /*c4b0*/  HMMA.16816.F32.BF16 R32, R180, R194, R32 ;  /* 0x000000c2b420723c */ /* 0x000fe20000041820 */
[----:B------:R-:W3:Y:S04]  /*c4c0*/  LDSM.16.M88.4 R180, [R223+UR6+0xa800] ;  /* 0x00a80006dfb4783b */ /* 0x000ee80008000200 */
[----:B------:R-:W-:Y:S03]  /*c4d0*/  LDSM.16.M88.4 R192, [R164+0xa000] ;  /* 0x00a00000a4c0783b */ /* 0x000fe60000000200 */
[C---:B------:R-:W-:Y:S08]  /*c4e0*/  HMMA.16816.F32.BF16 R4, R196.reuse, R200, R4 ;  /* 0x000000c8c404723c */ /* 0x040ff00000041804 */
[C---:B------:R-:W-:Y:S01]  /*c4f0*/  HMMA.16816.F32.BF16 R8, R196.reuse, R202, R8 ;  /* 0x000000cac408723c */ /* 0x040fe20000041808 */
[----:B------:R-:W-:Y:S07]  /*c500*/  LDSM.16.M88.4 R200, [R223+UR6+0xc000] ;  /* 0x00c00006dfc8783b */ /* 0x000fee0008000200 */
[C---:B------:R-:W-:Y:S08]  /*c510*/  HMMA.16816.F32.BF16 R12, R196.reuse, R204, R12 ;  /* 0x000000ccc40c723c */ /* 0x040ff0000004180c */
[C---:B------:R-:W-:Y:S01]  /*c520*/  HMMA.16816.F32.BF16 R16, R196.reuse, R206, R16 ;  /* 0x000000cec410723c */ /* 0x040fe20000041810 */
[----:B------:R-:W-:Y:S07]  /*c530*/  LDSM.16.M88.4 R204, [R223+UR6+0xc800] ;  /* 0x00c80006dfcc783b */ /* 0x000fee0008000200 */
[C---:B-1----:R-:W-:Y:S08]  /*c540*/  HMMA.16816.F32.BF16 R20, R196.reuse, R168, R20 ;  /* 0x000000a8c414723c */ /* 0x042ff00000041814 */
[C---:B------:R-:W-:Y:S01]  /*c550*/  HMMA.16816.F32.BF16 R24, R196.reuse, R170, R24 ;  /* 0x000000aac418723c */ /* 0x040fe20000041818 */
[----:B------:R-:W1:Y:S07]  /*c560*/  LDSM.16.M88.4 R168, [R223+UR6+0xb800] ;  /* 0x00b80006dfa8783b */ /* 0x000e6e0008000200 */
[C---:B----4-:R-:W-:Y:S08]  /*c570*/  HMMA.16816.F32.BF16 R28, R196.reuse, R184, R28 ;  /* 0x000000b8c41c723c */ /* 0x050ff0000004181c */
[----:B------:R-:W-:Y:S01]  /*c580*/  HMMA.16816.F32.BF16 R32, R196, R186, R32 ;  /* 0x000000bac420723c */ /* 0x000fe20000041820 */
[----:B------:R-:W4:Y:S04]  /*c590*/  LDSM.16.M88.4 R184, [R222+0x2000] ;  /* 0x00200000deb8783b */ /* 0x000f280000000200 */
        /* <DEDUP_REMOVED lines=8> */
[C---:B------:R-:W-:Y:S01]  /*c620*/  HMMA.16816.F32.BF16 R24, R172.reuse, R190, R24 ;  /* 0x000000beac18723c */ /* 0x040fe20000041818 */
[----:B------:R-:W5:Y:S07]  /*c630*/  LDSM.16.M88.4 R188, [R164+0xb800] ;  /* 0x00b80000a4bc783b */ /* 0x000f6e0000000200 */
[C---:B-1----:R-:W-:Y:S08]  /*c640*/  HMMA.16816.F32.BF16 R28, R172.reuse, R168, R28 ;  /* 0x000000a8ac1c723c */ /* 0x042ff0000004181c */
[----:B------:R-:W-:Y:S01]  /*c650*/  HMMA.16816.F32.BF16 R32, R172, R170, R32 ;  /* 0x000000aaac20723c */ /* 0x000fe20000041820 */
[----:B------:R-:W-:Y:S04]  /*c660*/  LDSM.16.M88.4 R168, [R167+0x2000] ;  /* 0x00200000a7a8783b */ /* 0x000fe80000000200 */
[----:B------:R-:W1:Y:S03]  /*c670*/  LDSM.16.M88.4 R172, [R3+0xa000] ;  /* 0x00a0000003ac783b */ /* 0x000e660000000200 */
[C---:B----4-:R-:W-:Y:S08]  /*c680*/  HMMA.16816.F32.BF16 R4, R184.reuse, R192, R4 ;  /* 0x000000c0b804723c */ /* 0x050ff00000041804 */
        /* <DEDUP_REMOVED lines=8> */
[C---:B-----5:R-:W-:Y:S08]  /*c710*/  HMMA.16816.F32.BF16 R28, R184.reuse, R188, R28 ;  /* 0x000000bcb81c723c */ /* 0x060ff0000004181c */
[----:B------:R-:W-:Y:S01]  /*c720*/  HMMA.16816.F32.BF16 R32, R184, R190, R32 ;  /* 0x000000beb820723c */ /* 0x000fe20000041820 */
[----:B------:R-:W-:Y:S04]  /*c730*/  LDSM.16.M88.4 R184, [R166+0x2000] ;  /* 0x00200000a6b8783b */ /* 0x000fe80000000200 */
[----:B------:R-:W4:Y:S03]  /*c740*/  LDSM.16.M88.4 R188, [R2+0xa000] ;  /* 0x00a0000002bc783b */ /* 0x000f260000000200 */
        /* <DEDUP_REMOVED lines=11> */
[----:B------:R-:W5:Y:S04]  /*c800*/  LDSM.16.M88.4 R168, [R223+UR6+0xd000] ;  /* 0x00d00006dfa8783b */ /* 0x000f680008000200 */
[----:B------:R-:W-:Y:S03]  /*c810*/  LDSM.16.M88.4 R192, [R222+0x4000] ;  /* 0x00400000dec0783b */ /* 0x000fe60000000200 */
[C---:B----4-:R-:W-:Y:S08]  /*c820*/  HMMA.16816.F32.BF16 R4, R184.reuse, R188, R4 ;  /* 0x000000bcb804723c */ /* 0x050ff00000041804 */
[C---:B------:R-:W-:Y:S01]  /*c830*/  HMMA.16816.F32.BF16 R8, R184.reuse, R190, R8 ;  /* 0x000000beb808723c */ /* 0x040fe20000041808 */
[----:B------:R-:W4:Y:S07]  /*c840*/  LDSM.16.M88.4 R188, [R223+UR6+0xd800] ;  /* 0x00d80006dfbc783b */ /* 0x000f2e0008000200 */
[C---:B------:R-:W-:Y:S08]  /*c850*/  HMMA.16816.F32.BF16 R12, R184.reuse, R196, R12 ;  /* 0x000000c4b80c723c */ /* 0x040ff0000004180c */
[C---:B------:R-:W-:Y:S01]  /*c860*/  HMMA.16816.F32.BF16 R16, R184.reuse, R198, R16 ;  /* 0x000000c6b810723c */ /* 0x040fe20000041810 */
[----:B------:R-:W4:Y:S07]  /*c870*/  LDSM.16.M88.4 R196, [R164+0xc000] ;  /* 0x00c00000a4c4783b */ /* 0x000f2e0000000200 */
[C---:B-1----:R-:W-:Y:S08]  /*c880*/  HMMA.16816.F32.BF16 R20, R184.reuse, R172, R20 ;  /* 0x000000acb814723c */ /* 0x042ff00000041814 */
[C---:B------:R-:W-:Y:S01]  /*c890*/  HMMA.16816.F32.BF16 R24, R184.reuse, R174, R24 ;  /* 0x000000aeb818723c */ /* 0x040fe20000041818 */
[----:B------:R-:W1:Y:S07]  /*c8a0*/  LDSM.16.M88.4 R172, [R164+0xc800] ;  /* 0x00c80000a4ac783b */ /* 0x000e6e0000000200 */
[C---:B--2---:R-:W-:Y:S08]  /*c8b0*/  HMMA.16816.F32.BF16 R28, R184.reuse, R176, R28 ;  /* 0x000000b0b81c723c */ /* 0x044ff0000004181c */
[----:B------:R-:W-:Y:S01]  /*c8c0*/  HMMA.16816.F32.BF16 R32, R184, R178, R32 ;  /* 0x000000b2b820723c */ /* 0x000fe20000041820 */
[----:B------:R-:W2:Y:S04]  /*c8d0*/  LDSM.16.M88.4 R176, [R164+0xd000] ;  /* 0x00d00000a4b0783b */ /* 0x000ea80000000200 */
[----:B------:R-:W2:Y:S03]  /*c8e0*/  LDSM.16.M88.4 R184, [R164+0xd800] ;  /* 0x00d80000a4b8783b */ /* 0x000ea60000000200 */
[C---:B---3--:R-:W-:Y:S08]  /*c8f0*/  HMMA.16816.F32.BF16 R4, R180.reuse, R200, R4 ;  /* 0x000000c8b404723c */ /* 0x048ff00000041804 */
[C---:B------:R-:W-:Y:S01]  /*c900*/  HMMA.16816.F32.BF16 R8, R180.reuse, R202, R8 ;  /* 0x000000cab408723c */ /* 0x040fe20000041808 */
[----:B------:R-:W3:Y:S07]  /*c910*/  LDSM.16.M88.4 R200, [R167+0x4000] ;  /* 0x00400000a7c8783b */ /* 0x000eee0000000200 */
[C---:B------:R-:W-:Y:S08]  /*c920*/  HMMA.16816.F32.BF16 R12, R180.reuse, R204, R12 ;  /* 0x000000ccb40c723c */ /* 0x040ff0000004180c */
[C---:B------:R-:W-:Y:S01]  /*c930*/  HMMA.16816.F32.BF16 R16, R180.reuse, R206, R16 ;  /* 0x000000ceb410723c */ /* 0x040fe20000041810 */
[----:B------:R-:W-:Y:S07]  /*c940*/  LDSM.16.M88.4 R204, [R164+0xe000] ;  /* 0x00e00000a4cc783b */ /* 0x000fee0000000200 */
[C---:B-----5:R-:W-:Y:S08]  /*c950*/  HMMA.16816.F32.BF16 R20, R180.reuse, R168, R20 ;  /* 0x000000a8b414723c */ /* 0x060ff00000041814 */
[C---:B------:R-:W-:Y:S01]  /*c960*/  HMMA.16816.F32.BF16 R24, R180.reuse, R170, R24 ;  /* 0x000000aab418723c */ /* 0x040fe20000041818 */
[----:B------:R-:W5:Y:S07]  /*c970*/  LDSM.16.M88.4 R168, [R3+0xc800] ;  /* 0x00c8000003a8783b */ /* 0x000f6e0000000200 */
[C---:B----4-:R-:W-:Y:S08]  /*c980*/  HMMA.16816.F32.BF16 R28, R180.reuse, R188, R28 ;  /* 0x000000bcb41c723c */ /* 0x050ff0000004181c */
[----:B------:R-:W-:Y:S01]  /*c990*/  HMMA.16816.F32.BF16 R32, R180, R190, R32 ;  /* 0x000000beb420723c */ /* 0x000fe20000041820 */
[----:B------:R-:W4:Y:S04]  /*c9a0*/  LDSM.16.M88.4 R180, [R3+0xd000] ;  /* 0x00d0000003b4783b */ /* 0x000f280000000200 */
[----:B------:R-:W4:Y:S03]  /*c9b0*/  LDSM.16.M88.4 R188, [R3+0xd800] ;  /* 0x00d8000003bc783b */ /* 0x000f260000000200 */
[C---:B------:R-:W-:Y:S08]  /*c9c0*/  HMMA.16816.F32.BF16 R4, R192.reuse, R196, R4 ;  /* 0x000000c4c004723c */ /* 0x040ff00000041804 */
[C---:B------:R-:W-:Y:S01]  /*c9d0*/  HMMA.16816.F32.BF16 R8, R192.reuse, R198, R8 ;  /* 0x000000c6c008723c */ /* 0x040fe20000041808 */
[----:B------:R-:W-:Y:S07]  /*c9e0*/  LDSM.16.M88.4 R196, [R223+UR6+0xe000] ;  /* 0x00e00006dfc4783b */ /* 0x000fee0008000200 */
[C---:B-1----:R-:W-:Y:S08]  /*c9f0*/  HMMA.16816.F32.BF16 R12, R192.reuse, R172, R12 ;  /* 0x000000acc00c723c */ /* 0x042ff0000004180c */
[C---:B------:R-:W-:Y:S01]  /*ca00*/  HMMA.16816.F32.BF16 R16, R192.reuse, R174, R16 ;  /* 0x000000aec010723c */ /* 0x040fe20000041810 */
[----:B------:R-:W-:Y:S07]  /*ca10*/  LDSM.16.M88.4 R172, [R166+0x4000] ;  /* 0x00400000a6ac783b */ /* 0x000fee0000000200 */
[C---:B--2---:R-:W-:Y:S08]  /*ca20*/  HMMA.16816.F32.BF16 R20, R192.reuse, R176, R20 ;  /* 0x000000b0c014723c */ /* 0x044ff00000041814 */
[C---:B------:R-:W-:Y:S01]  /*ca30*/  HMMA.16816.F32.BF16 R24, R192.reuse, R178, R24 ;  /* 0x000000b2c018723c */ /* 0x040fe20000041818 */
[----:B------:R-:W1:Y:S07]  /*ca40*/  LDSM.16.M88.4 R176, [R2+0xc000] ;  /* 0x00c0000002b0783b */ /* 0x000e6e0000000200 */
[C---:B------:R-:W-:Y:S08]  /*ca50*/  HMMA.16816.F32.BF16 R28, R192.reuse, R184, R28 ;  /* 0x000000b8c01c723c */ /* 0x040ff0000004181c */
[----:B------:R-:W-:Y:S01]  /*ca60*/  HMMA.16816.F32.BF16 R32, R192, R186, R32 ;  /* 0x000000bac020723c */ /* 0x000fe20000041820 */
[----:B------:R-:W2:Y:S04]  /*ca70*/  LDSM.16.M88.4 R184, [R2+0xc800] ;  /* 0x00c8000002b8783b */ /* 0x000ea80000000200 */
[----:B------:R-:W-:Y:S03]  /*ca80*/  LDSM.16.M88.4 R192, [R225+0x6000] ;  /* 0x00600000e1c0783b */ /* 0x000fe60000000200 */
[C---:B---3--:R-:W-:Y:S08]  /*ca90*/  HMMA.16816.F32.BF16 R4, R200.reuse, R208, R4 ;  /* 0x000000d0c804723c */ /* 0x048ff00000041804 */
[C---:B------:R-:W-:Y:S08]  /*caa0*/  HMMA.16816.F32.BF16 R8, R200.reuse, R210, R8 ;  /* 0x000000d2c808723c */ /* 0x040ff00000041808 */
[C---:B-----5:R-:W-:Y:S08]  /*cab0*/  HMMA.16816.F32.BF16 R12, R200.reuse, R168, R12 ;  /* 0x000000a8c80c723c */ /* 0x060ff0000004180c */
[C---:B------:R-:W-:Y:S01]  /*cac0*/  HMMA.16816.F32.BF16 R16, R200.reuse, R170, R16 ;  /* 0x000000aac810723c */ /* 0x040fe20000041810 */
[----:B------:R-:W3:Y:S07]  /*cad0*/  LDSM.16.M88.4 R168, [R2+0xd000] ;  /* 0x00d0000002a8783b */ /* 0x000eee0000000200 */
[C---:B----4-:R-:W-:Y:S08]  /*cae0*/  HMMA.16816.F32.BF16 R20, R200.reuse, R180, R20 ;  /* 0x000000b4c814723c */ /* 0x050ff00000041814 */
[C---:B------:R-:W-:Y:S01]  /*caf0*/  HMMA.16816.F32.BF16 R24, R200.reuse, R182, R24 ;  /* 0x000000b6c818723c */ /* 0x040fe20000041818 */
[----:B------:R-:W4:Y:S07]  /*cb00*/  LDSM.16.M88.4 R180, [R2+0xd800] ;  /* 0x00d8000002b4783b */ /* 0x000f2e0000000200 */
[C---:B------:R-:W-:Y:S08]  /*cb10*/  HMMA.16816.F32.BF16 R28, R200.reuse, R188, R28 ;  /* 0x000000bcc81c723c */ /* 0x040ff0000004181c */
[----:B------:R-:W-:Y:S01]  /*cb20*/  HMMA.16816.F32.BF16 R32, R200, R190, R32 ;  /* 0x000000bec820723c */ /* 0x000fe20000041820 */
[----:B------:R-:W5:Y:S04]  /*cb30*/  LDSM.16.M88.4 R188, [R223+UR6+0xe800] ;  /* 0x00e80006dfbc783b */ /* 0x000f680008000200 */
[----:B------:R-:W-:Y:S03]  /*cb40*/  LDSM.16.M88.4 R200, [R223+UR6+0xf800] ;  /* 0x00f80006dfc8783b */ /* 0x000fe60008000200 */
[C---:B-1----:R-:W-:Y:S08]  /*cb50*/  HMMA.16816.F32.BF16 R4, R172.reuse, R176, R4 ;  /* 0x000000b0ac04723c */ /* 0x042ff00000041804 */
[C---:B------:R-:W-:Y:S01]  /*cb60*/  HMMA.16816.F32.BF16 R8, R172.reuse, R178, R8 ;  /* 0x000000b2ac08723c */ /* 0x040fe20000041808 */
[----:B------:R-:W1:Y:S07]  /*cb70*/  LDSM.16.M88.4 R176, [R223+UR6+0xf000] ;  /* 0x00f00006dfb0783b */ /* 0x000e6e0008000200 */
[C---:B--2---:R-:W-:Y:S08]  /*cb80*/  HMMA.16816.F32.BF16 R12, R172.reuse, R184, R12 ;  /* 0x000000b8ac0c723c */ /* 0x044ff0000004180c */
[C---:B------:R-:W-:Y:S01]  /*cb90*/  HMMA.16816.F32.BF16 R16, R172.reuse, R186, R16 ;  /* 0x000000baac10723c */ /* 0x040fe20000041810 */
[----:B------:R-:W2:Y:S07]  /*cba0*/  LDSM.16.M88.4 R184, [R222+0x6000] ;  /* 0x00600000deb8783b */ /* 0x000eae0000000200 */
[C---:B---3--:R-:W-:Y:S08]  /*cbb0*/  HMMA.16816.F32.BF16 R20, R172.reuse, R168, R20 ;  /* 0x000000a8ac14723c */ /* 0x048ff00000041814 */
[C---:B------:R-:W-:Y:S01]  /*cbc0*/  HMMA.16816.F32.BF16 R24, R172.reuse, R170, R24 ;  /* 0x000000aaac18723c */ /* 0x040fe20000041818 */
[----:B------:R-:W3:Y:S07]  /*cbd0*/  LDSM.16.M88.4 R168, [R164+0xe800] ;  /* 0x00e80000a4a8783b */ /* 0x000eee0000000200 */
[C---:B----4-:R-:W-:Y:S08]  /*cbe0*/  HMMA.16816.F32.BF16 R28, R172.reuse, R180, R28 ;  /* 0x000000b4ac1c723c */ /* 0x050ff0000004181c */
[----:B------:R-:W-:Y:S01]  /*cbf0*/  HMMA.16816.F32.BF16 R32, R172, R182, R32 ;  /* 0x000000b6ac20723c */ /* 0x000fe20000041820 */
[----:B------:R-:W4:Y:S04]  /*cc00*/  LDSM.16.M88.4 R172, [R164+0xf000] ;  /* 0x00f00000a4ac783b */ /* 0x000f280000000200 */
[----:B------:R-:W-:Y:S03]  /*cc10*/  LDSM.16.M88.4 R180, [R167+0x6000] ;  /* 0x00600000a7b4783b */ /* 0x000fe60000000200 */
[C---:B------:R-:W-:Y:S08]  /*cc20*/  HMMA.16816.F32.BF16 R4, R192.reuse, R196, R4 ;  /* 0x000000c4c004723c */ /* 0x040ff00000041804 */
[C---:B------:R-:W-:Y:S01]  /*cc30*/  HMMA.16816.F32.BF16 R8, R192.reuse, R198, R8 ;  /* 0x000000c6c008723c */ /* 0x040fe20000041808 */
[----:B------:R-:W-:Y:S07]  /*cc40*/  LDSM.16.M88.4 R196, [R3+0xf000] ;  /* 0x00f0000003c4783b */ /* 0x000fee0000000200 */
[C---:B-----5:R-:W-:Y:S08]  /*cc50*/  HMMA.16816.F32.BF16 R12, R192.reuse, R188, R12 ;  /* 0x000000bcc00c723c */ /* 0x060ff0000004180c */
[C---:B------:R-:W-:Y:S01]  /*cc60*/  HMMA.16816.F32.BF16 R16, R192.reuse, R190, R16 ;  /* 0x000000bec010723c */ /* 0x040fe20000041810 */
[----:B------:R-:W-:Y:S07]  /*cc70*/  LDSM.16.M88.4 R188, [R3+0xe000] ;  /* 0x00e0000003bc783b */ /* 0x000fee0000000200 */
[C---:B-1----:R-:W-:Y:S08]  /*cc80*/  HMMA.16816.F32.BF16 R20, R192.reuse, R176, R20 ;  /* 0x000000b0c014723c */ /* 0x042ff00000041814 */
[C---:B------:R-:W-:Y:S01]  /*cc90*/  HMMA.16816.F32.BF16 R24, R192.reuse, R178, R24 ;  /* 0x000000b2c018723c */ /* 0x040fe20000041818 */
[----:B------:R-:W1:Y:S07]  /*cca0*/  LDSM.16.M88.4 R176, [R164+0xf800] ;  /* 0x00f80000a4b0783b */ /* 0x000e6e0000000200 */
[C---:B------:R-:W-:Y:S08]  /*ccb0*/  HMMA.16816.F32.BF16 R28, R192.reuse, R200, R28 ;  /* 0x000000c8c01c723c */ /* 0x040ff0000004181c */
[----:B------:R-:W-:Y:S01]  /*ccc0*/  HMMA.16816.F32.BF16 R32, R192, R202, R32 ;  /* 0x000000cac020723c */ /* 0x000fe20000041820 */
[----:B------:R-:W5:Y:S04]  /*ccd0*/  LDSM.16.M88.4 R192, [R3+0xe800] ;  /* 0x00e8000003c0783b */ /* 0x000f680000000200 */
[----:B------:R-:W-:Y:S03]  /*cce0*/  LDSM.16.M88.4 R200, [R166+0x6000] ;  /* 0x00600000a6c8783b */ /* 0x000fe60000000200 */
[C---:B--2---:R-:W-:Y:S08]  /*ccf0*/  HMMA.16816.F32.BF16 R4, R184.reuse, R204, R4 ;  /* 0x000000ccb804723c */ /* 0x044ff00000041804 */
[C---:B------:R-:W-:Y:S01]  /*cd00*/  HMMA.16816.F32.BF16 R8, R184.reuse, R206, R8 ;  /* 0x000000ceb808723c */ /* 0x040fe20000041808 */
[----:B------:R-:W-:Y:S07]  /*cd10*/  LDSM.16.M88.4 R204, [R2+0xe000] ;  /* 0x00e0000002cc783b */ /* 0x000fee0000000200 */
[C---:B---3--:R-:W-:Y:S08]  /*cd20*/  HMMA.16816.F32.BF16 R12, R184.reuse, R168, R12 ;  /* 0x000000a8b80c723c */ /* 0x048ff0000004180c */
[C---:B------:R-:W-:Y:S01]  /*cd30*/  HMMA.16816.F32.BF16 R16, R184.reuse, R170, R16 ;  /* 0x000000aab810723c */ /* 0x040fe20000041810 */
[----:B------:R2:W3:Y:S07]  /*cd40*/  LDSM.16.M88.4 R168, [R3+0xf800] ;  /* 0x00f8000003a8783b */ /* 0x0004ee0000000200 */
[C---:B----4-:R-:W-:Y:S08]  /*cd50*/  HMMA.16816.F32.BF16 R20, R184.reuse, R172, R20 ;  /* 0x000000acb814723c */ /* 0x050ff00000041814 */
[C---:B------:R-:W-:Y:S01]  /*cd60*/  HMMA.16816.F32.BF16 R24, R184.reuse, R174, R24 ;  /* 0x000000aeb818723c */ /* 0x040fe20000041818 */
[----:B------:R-:W4:Y:S07]  /*cd70*/  LDSM.16.M88.4 R172, [R2+0xe800] ;  /* 0x00e8000002ac783b */ /* 0x000f2e0000000200 */
[C---:B-1----:R-:W-:Y:S08]  /*cd80*/  HMMA.16816.F32.BF16 R28, R184.reuse, R176, R28 ;  /* 0x000000b0b81c723c */ /* 0x042ff0000004181c */
[----:B------:R-:W-:Y:S01]  /*cd90*/  HMMA.16816.F32.BF16 R32, R184, R178, R32 ;  /* 0x000000b2b820723c */ /* 0x000fe20000041820 */
[----:B------:R-:W1:Y:S07]  /*cda0*/  LDSM.16.M88.4 R176, [R2+0xf000] ;  /* 0x00f0000002b0783b */ /* 0x000e6e0000000200 */
[C---:B------:R-:W-:Y:S08]  /*cdb0*/  HMMA.16816.F32.BF16 R4, R180.reuse, R188, R4 ;  /* 0x000000bcb404723c */ /* 0x040ff00000041804 */
[C---:B------:R-:W-:Y:S08]  /*cdc0*/  HMMA.16816.F32.BF16 R8, R180.reuse, R190, R8 ;  /* 0x000000beb408723c */ /* 0x040ff00000041808 */
[C---:B-----5:R-:W-:Y:S08]  /*cdd0*/  HMMA.16816.F32.BF16 R12, R180.reuse, R192, R12 ;  /* 0x000000c0b40c723c */ /* 0x060ff0000004180c */
[C---:B------:R-:W-:Y:S08]  /*cde0*/  HMMA.16816.F32.BF16 R16, R180.reuse, R194, R16 ;  /* 0x000000c2b410723c */ /* 0x040ff00000041810 */
[C---:B------:R-:W-:Y:S01]  /*cdf0*/  HMMA.16816.F32.BF16 R20, R180.reuse, R196, R20 ;  /* 0x000000c4b414723c */ /* 0x040fe20000041814 */
[----:B------:R-:W-:Y:S04]  /*ce00*/  IMAD.U32 R196, RZ, RZ, UR12 ;  /* 0x0000000cffc47e24 */ /* 0x000fe8000f8e00ff */
[----:B--2---:R-:W-:Y:S03]  /*ce10*/  IMAD R3, R196, 0x40, R229 ;  /* 0x00000040c4037824 */ /* 0x004fe600078e02e5 */
[C---:B------:R-:W-:Y:S03]  /*ce20*/  HMMA.16816.F32.BF16 R24, R180.reuse, R198, R24 ;  /* 0x000000c6b418723c */ /* 0x040fe60000041818 */
[----:B------:R-:W-:Y:S01]  /*ce30*/  I2FP.F32.U32 R199, R3 ;  /* 0x0000000300c77245 */ /* 0x000fe20000201000 */
[C---:B------:R-:W-:Y:S02]  /*ce40*/  VIADD R167, R3.reuse, 0x8 ;  /* 0x0000000803a77836 */ /* 0x040fe40000000000 */
[C---:B------:R-:W-:Y:S02]  /*ce50*/  VIADD R196, R3.reuse, 0x1 ;  /* 0x0000000103c47836 */ /* 0x040fe40000000000 */
[C---:B---3--:R-:W-:Y:S03]  /*ce60*/  HMMA.16816.F32.BF16 R28, R180.reuse, R168, R28 ;  /* 0x000000a8b41c723c */ /* 0x048fe6000004181c */
[----:B------:R-:W-:Y:S01]  /*ce70*/  I2FP.F32.U32 R196, R196 ;  /* 0x000000c400c47245 */ /* 0x000fe20000201000 */
[----:B------:R-:W-:Y:S04]  /*ce80*/  VIADD R198, R3, 0x9 ;  /* 0x0000000903c67836 */ /* 0x000fe80000000000 */
[----:B------:R-:W-:Y:S01]  /*ce90*/  HMMA.16816.F32.BF16 R32, R180, R170, R32 ;  /* 0x000000aab420723c */ /* 0x000fe20000041820 */
[----:B------:R2:W3:Y:S01]  /*cea0*/  LDSM.16.M88.4 R168, [R2+0xf800] ;  /* 0x00f8000002a8783b */ /* 0x0004e20000000200 */
[----:B------:R-:W-:Y:S04]  /*ceb0*/  DEPBAR.LE SB0, 0x0 ;  /* 0x000080000000791a */ /* 0x000fe80000000000 */
[----:B------:R-:W-:Y:S02]  /*cec0*/  BAR.SYNC.DEFER_BLOCKING 0x0 ;  /* 0x0000000000007b1d */ /* 0x000fe40000010000 */
[C---:B------:R-:W-:Y:S08]  /*ced0*/  HMMA.16816.F32.BF16 R4, R200.reuse, R204, R4 ;  /* 0x000000ccc804723c */ /* 0x040ff00000041804 */
[C---:B------:R-:W-:Y:S03]  /*cee0*/  HMMA.16816.F32.BF16 R8, R200.reuse, R206, R8 ;  /* 0x000000cec808723c */ /* 0x040fe60000041808 */
[----:B--2---:R-:W-:Y:S05]  /*cef0*/  I2FP.F32.U32 R2, R198 ;  /* 0x000000c600027245 */ /* 0x004fea0000201000 */
[C---:B----4-:R-:W-:Y:S03]  /*cf00*/  HMMA.16816.F32.BF16 R12, R200.reuse, R172, R12 ;  /* 0x000000acc80c723c */ /* 0x050fe6000004180c */
[C---:B------:R-:W-:Y:S01]  /*cf10*/  FFMA.FTZ R4, R199.reuse, UR5, R4 ;  /* 0x00000005c7047c23 */ /* 0x040fe20008010004 */
[----:B------:R-:W-:Y:S01]  /*cf20*/  FFMA.FTZ R6, R199, UR5, R6 ;  /* 0x00000005c7067c23 */ /* 0x000fe20008010006 */
[----:B------:R-:W-:Y:S01]  /*cf30*/  I2FP.F32.U32 R199, R167 ;  /* 0x000000a700c77245 */ /* 0x000fe20000201000 */
[----:B------:R-:W-:Y:S02]  /*cf40*/  VIADD R167, R3, 0x10 ;  /* 0x0000001003a77836 */ /* 0x000fe40000000000 */
[C---:B------:R-:W-:Y:S01]  /*cf50*/  FFMA.FTZ R5, R196.reuse, UR5, R5 ;  /* 0x00000005c4057c23 */ /* 0x040fe20008010005 */
[C---:B------:R-:W-:Y:S03]  /*cf60*/  HMMA.16816.F32.BF16 R16, R200.reuse, R174, R16 ;  /* 0x000000aec810723c */ /* 0x040fe60000041810 */
[C---:B------:R-:W-:Y:S01]  /*cf70*/  FFMA.FTZ R8, R199.reuse, UR5, R8 ;  /* 0x00000005c7087c23 */ /* 0x040fe20008010008 */
[----:B------:R-:W-:Y:S01]  /*cf80*/  FFMA.FTZ R10, R199, UR5, R10 ;  /* 0x00000005c70a7c23 */ /* 0x000fe2000801000a */
[----:B------:R-:W-:Y:S01]  /*cf90*/  I2FP.F32.U32 R199, R167 ;  /* 0x000000a700c77245 */ /* 0x000fe20000201000 */
[----:B------:R-:W-:Y:S02]  /*cfa0*/  VIADD R167, R3, 0x18 ;  /* 0x0000001803a77836 */ /* 0x000fe40000000000 */
[----:B------:R-:W-:Y:S01]  /*cfb0*/  FFMA.FTZ R7, R196, UR5, R7 ;  /* 0x00000005c4077c23 */ /* 0x000fe20008010007 */
[C---:B-1----:R-:W-:Y:S03]  /*cfc0*/  HMMA.16816.F32.BF16 R20, R200.reuse, R176, R20 ;  /* 0x000000b0c814723c */ /* 0x042fe60000041814 */
[C---:B------:R-:W-:Y:S01]  /*cfd0*/  FFMA.FTZ R12, R199.reuse, UR5, R12 ;  /* 0x00000005c70c7c23 */ /* 0x040fe2000801000c */
[----:B------:R-:W-:Y:S01]  /*cfe0*/  FFMA.FTZ R14, R199, UR5, R14 ;  /* 0x00000005c70e7c23 */ /* 0x000fe2000801000e */
[----:B------:R-:W-:Y:S01]  /*cff0*/  I2FP.F32.U32 R199, R167 ;  /* 0x000000a700c77245 */ /* 0x000fe20000201000 */
[C---:B------:R-:W-:Y:S02]  /*d000*/  VIADD R196, R3.reuse, 0x11 ;  /* 0x0000001103c47836 */ /* 0x040fe40000000000 */
[C---:B------:R-:W-:Y:S01]  /*d010*/  FFMA.FTZ R9, R2.reuse, UR5, R9 ;  /* 0x0000000502097c23 */ /* 0x040fe20008010009 */
[C---:B------:R-:W-:Y:S03]  /*d020*/  HMMA.16816.F32.BF16 R24, R200.reuse, R178, R24 ;  /* 0x000000b2c818723c */ /* 0x040fe60000041818 */
[C---:B------:R-:W-:Y:S02]  /*d030*/  VIADD R167, R3.reuse, 0x20 ;  /* 0x0000002003a77836 */ /* 0x040fe40000000000 */
[----:B------:R-:W-:Y:S01]  /*d040*/  FFMA.FTZ R11, R2, UR5, R11 ;  /* 0x00000005020b7c23 */ /* 0x000fe2000801000b */
[----:B------:R-:W-:Y:S01]  /*d050*/  I2FP.F32.U32 R2, R196 ;  /* 0x000000c400027245 */ /* 0x000fe20000201000 */
[----:B------:R-:W-:Y:S02]  /*d060*/  VIADD R196, R3, 0x19 ;  /* 0x0000001903c47836 */ /* 0x000fe40000000000 */
[----:B------:R-:W-:Y:S01]  /*d070*/  FFMA.FTZ R16, R199, UR5, R16 ;  /* 0x00000005c7107c23 */ /* 0x000fe20008010010 */
[----:B------:R-:W-:Y:S01]  /*d080*/  I2FP.F32.U32 R167, R167 ;  /* 0x000000a700a77245 */ /* 0x000fe20000201000 */
[C---:B---3--:R-:W-:Y:S03]  /*d090*/  HMMA.16816.F32.BF16 R28, R200.reuse, R168, R28 ;  /* 0x000000a8c81c723c */ /* 0x048fe6000004181c */
[C---:B------:R-:W-:Y:S01]  /*d0a0*/  FFMA.FTZ R13, R2.reuse, UR5, R13 ;  /* 0x00000005020d7c23 */ /* 0x040fe2000801000d */
[----:B------:R-:W-:Y:S01]  /*d0b0*/  FFMA.FTZ R15, R2, UR5, R15 ;  /* 0x00000005020f7c23 */ /* 0x000fe2000801000f */
[----:B------:R-:W-:Y:S01]  /*d0c0*/  I2FP.F32.U32 R2, R196 ;  /* 0x000000c400027245 */ /* 0x000fe20000201000 */
[C---:B------:R-:W-:Y:S01]  /*d0d0*/  FFMA.FTZ R20, R167.reuse, UR5, R20 ;  /* 0x00000005a7147c23 */ /* 0x040fe20008010014 */
[----:B------:R-:W-:Y:S01]  /*d0e0*/  FFMA.FTZ R22, R167, UR5, R22 ;  /* 0x00000005a7167c23 */ /* 0x000fe20008010016 */
[----:B------:R-:W-:Y:S02]  /*d0f0*/  VIADD R196, R3, 0x21 ;  /* 0x0000002103c47836 */ /* 0x000fe40000000000 */
[----:B------:R-:W-:Y:S01]  /*d100*/  FFMA.FTZ R18, R199, UR5, R18 ;  /* 0x00000005c7127c23 */ /* 0x000fe20008010012 */
[C---:B------:R-:W-:Y:S02]  /*d110*/  VIADD R167, R3.reuse, 0x30 ;  /* 0x0000003003a77836 */ /* 0x040fe40000000000 */
[C---:B------:R-:W-:Y:S01]  /*d120*/  FFMA.FTZ R17, R2.reuse, UR5, R17 ;  /* 0x0000000502117c23 */ /* 0x040fe20008010011 */
[----:B------:R-:W-:Y:S01]  /*d130*/  FFMA.FTZ R19, R2, UR5, R19 ;  /* 0x0000000502137c23 */ /* 0x000fe20008010013 */
[----:B------:R-:W-:Y:S01]  /*d140*/  I2FP.F32.U32 R196, R196 ;  /* 0x000000c400c47245 */ /* 0x000fe20000201000 */
[C---:B------:R-:W-:Y:S01]  /*d150*/  VIADD R199, R3.reuse, 0x28 ;  /* 0x0000002803c77836 */ /* 0x040fe20000000000 */
[----:B------:R-:W-:Y:S01]  /*d160*/  I2FP.F32.U32 R167, R167 ;  /* 0x000000a700a77245 */ /* 0x000fe20000201000 */
[----:B------:R-:W-:Y:S01]  /*d170*/  VIADD R2, R3, 0x29 ;  /* 0x0000002903027836 */ /* 0x000fe20000000000 */
[----:B------:R-:W-:Y:S03]  /*d180*/  HMMA.16816.F32.BF16 R32, R200, R170, R32 ;  /* 0x000000aac820723c */ /* 0x000fe60000041820 */
[----:B------:R-:W-:Y:S01]  /*d190*/  I2FP.F32.U32 R199, R199 ;  /* 0x000000c700c77245 */ /* 0x000fe20000201000 */
[C---:B------:R-:W-:Y:S01]  /*d1a0*/  FFMA.FTZ R21, R196.reuse, UR5, R21 ;  /* 0x00000005c4157c23 */ /* 0x040fe20008010015 */
[----:B------:R-:W-:Y:S01]  /*d1b0*/  I2FP.F32.U32 R2, R2 ;  /* 0x0000000200027245 */ /* 0x000fe20000201000 */
[----:B------:R-:W-:Y:S01]  /*d1c0*/  FFMA.FTZ R23, R196, UR5, R23 ;  /* 0x00000005c4177c23 */ /* 0x000fe20008010017 */
[----:B------:R-:W-:Y:S01]  /*d1d0*/  FMNMX3.FTZ R196, R165, R4, R5, !PT ;  /* 0x00000004a5c47276 */ /* 0x000fe20007810005 */
[C---:B------:R-:W-:Y:S01]  /*d1e0*/  FFMA.FTZ R28, R167.reuse, UR5, R28 ;  /* 0x00000005a71c7c23 */ /* 0x040fe2000801001c */
[----:B------:R-:W-:Y:S01]  /*d1f0*/  FFMA.FTZ R30, R167, UR5, R30 ;  /* 0x00000005a71e7c23 */ /* 0x000fe2000801001e */
[----:B------:R-:W-:Y:S01]  /*d200*/  FMNMX3.FTZ R167, R0, R6, R7, !PT ;  /* 0x0000000600a77276 */ /* 0x000fe20007810007 */
[----:B------:R-:W-:Y:S01]  /*d210*/  VIADD R198, R3, 0x31 ;  /* 0x0000003103c67836 */ /* 0x000fe20000000000 */
[----:B------:R-:W-:Y:S01]  /*d220*/  FMNMX3.FTZ R196, R196, R8, R9, !PT ;  /* 0x00000008c4c47276 */ /* 0x000fe20007810009 */
[----:B------:R-:W-:Y:S01]  /*d230*/  FFMA.FTZ R24, R199, UR5, R24 ;  /* 0x00000005c7187c23 */ /* 0x000fe20008010018 */
[----:B------:R-:W-:Y:S01]  /*d240*/  FMNMX3.FTZ R167, R167, R10, R11, !PT ;  /* 0x0000000aa7a77276 */ /* 0x000fe2000781000b */
[----:B------:R-:W-:Y:S01]  /*d250*/  FFMA.FTZ R26, R199, UR5, R26 ;  /* 0x00000005c71a7c23 */ /* 0x000fe2000801001a */
[----:B------:R-:W-:Y:S01]  /*d260*/  FMNMX3.FTZ R196, R196, R12, R13, !PT ;  /* 0x0000000cc4c47276 */ /* 0x000fe2000781000d */
[C---:B------:R-:W-:Y:S01]  /*d270*/  FFMA.FTZ R25, R2.reuse, UR5, R25 ;  /* 0x0000000502197c23 */ /* 0x040fe20008010019 */
[----:B------:R-:W-:Y:S01]  /*d280*/  FMNMX3.FTZ R167, R167, R14, R15, !PT ;  /* 0x0000000ea7a77276 */ /* 0x000fe2000781000f */
[----:B------:R-:W-:Y:S01]  /*d290*/  FFMA.FTZ R27, R2, UR5, R27 ;  /* 0x00000005021b7c23 */ /* 0x000fe2000801001b */
[----:B------:R-:W-:Y:S01]  /*d2a0*/  FMNMX3.FTZ R196, R196, R16, R17, !PT ;  /* 0x00000010c4c47276 */ /* 0x000fe20007810011 */
[----:B------:R-:W-:Y:S01]  /*d2b0*/  VIADD R199, R3, 0x38 ;  /* 0x0000003803c77836 */ /* 0x000fe20000000000 */
[----:B------:R-:W-:Y:S01]  /*d2c0*/  FMNMX3.FTZ R167, R167, R18, R19, !PT ;  /* 0x00000012a7a77276 */ /* 0x000fe20007810013 */
[----:B------:R-:W-:Y:S01]  /*d2d0*/  VIADD R2, R3, 0x39 ;  /* 0x0000003903027836 */ /* 0x000fe20000000000 */
[----:B------:R-:W-:Y:S02]  /*d2e0*/  I2FP.F32.U32 R198, R198 ;  /* 0x000000c600c67245 */ /* 0x000fe40000201000 */
[----:B------:R-:W-:Y:S02]  /*d2f0*/  FMNMX3.FTZ R196, R196, R20, R21, !PT ;  /* 0x00000014c4c47276 */ /* 0x000fe40007810015 */
[----:B------:R-:W-:Y:S01]  /*d300*/  FMNMX3.FTZ R167, R167, R22, R23, !PT ;  /* 0x00000016a7a77276 */ /* 0x000fe20007810017 */
[C---:B------:R-:W-:Y:S01]  /*d310*/  FFMA.FTZ R29, R198.reuse, UR5, R29 ;  /* 0x00000005c61d7c23 */ /* 0x040fe2000801001d */
[----:B------:R-:W-:Y:S01]  /*d320*/  I2FP.F32.U32 R3, R199 ;  /* 0x000000c700037245 */ /* 0x000fe20000201000 */
[----:B------:R-:W-:Y:S01]  /*d330*/  FFMA.FTZ R31, R198, UR5, R31 ;  /* 0x00000005c61f7c23 */ /* 0x000fe2000801001f */
[----:B------:R-:W-:Y:S02]  /*d340*/  I2FP.F32.U32 R2, R2 ;  /* 0x0000000200027245 */ /* 0x000fe40000201000 */
[----:B------:R-:W-:Y:S01]  /*d350*/  FMNMX3.FTZ R196, R196, R24, R25, !PT ;  /* 0x00000018c4c47276 */ /* 0x000fe20007810019 */
[----:B------:R-:W-:Y:S01]  /*d360*/  FFMA.FTZ R32, R3, UR5, R32 ;  /* 0x0000000503207c23 */ /* 0x000fe20008010020 */
[----:B------:R-:W-:Y:S01]  /*d370*/  FMNMX3.FTZ R167, R167, R26, R27, !PT ;  /* 0x0000001aa7a77276 */ /* 0x000fe2000781001b */
[----:B------:R-:W-:Y:S01]  /*d380*/  FFMA.FTZ R34, R3, UR5, R34 ;  /* 0x0000000503227c23 */ /* 0x000fe20008010022 */
[----:B------:R-:W-:Y:S01]  /*d390*/  FMNMX3.FTZ R196, R196, R28, R29, !PT ;  /* 0x0000001cc4c47276 */ /* 0x000fe2000781001d */
[C---:B------:R-:W-:Y:S01]  /*d3a0*/  FFMA.FTZ R33, R2.reuse, UR5, R33 ;  /* 0x0000000502217c23 */ /* 0x040fe20008010021 */
[----:B------:R-:W-:Y:S01]  /*d3b0*/  FMNMX3.FTZ R167, R167, R30, R31, !PT ;  /* 0x0000001ea7a77276 */ /* 0x000fe2000781001f */
[----:B------:R-:W-:Y:S03]  /*d3c0*/  FFMA.FTZ R35, R2, UR5, R35 ;  /* 0x0000000502237c23 */ /* 0x000fe60008010023 */
[----:B------:R-:W-:Y:S02]  /*d3d0*/  FMNMX3.FTZ R196, R196, R32, R33, !PT ;  /* 0x00000020c4c47276 */ /* 0x000fe40007810021 */
[----:B------:R-:W-:Y:S01]  /*d3e0*/  FMNMX3.FTZ R167, R167, R34, R35, !PT ;  /* 0x00000022a7a77276 */ /* 0x000fe20007810023 */
[----:B------:R-:W-:Y:S06]  /*d3f0*/  BRA.U.ANY UP0, `(.L_x_153) ;  /* 0xffffffdd00c87547 */ /* 0x000fec000b93ffff */
.L_x_152:
        /* <DEDUP_REMOVED lines=229> */
[C---:B------:R-:W-:Y:S01]  /*e250*/  FMUL.FTZ R18, R0.reuse, R150 ;  /* 0x0000009600127220 */ /* 0x040fe20000410000 */
[----:B----4-:R-:W-:Y:S01]  /*e260*/  F2FP.BF16.F32.PACK_AB R150, R207, R210 ;  /* 0x000000d2cf96723e */ /* 0x010fe200000010ff */
[----:B------:R-:W-:Y:S01]  /*e270*/  FMUL.FTZ R19, R0, R151 ;  /* 0x0000009700137220 */ /* 0x000fe20000410000 */
[----:B------:R-:W-:Y:S01]  /*e280*/  FFMA.FTZ R203, R2, R245, R203 ;  /* 0x000000f502cb7223 */ /* 0x000fe200000100cb */
[----:B------:R-:W-:Y:S01]  /*e290*/  FFMA.FTZ R201, R0, R243, R201 ;  /* 0x000000f300c97223 */ /* 0x000fe200000100c9 */
[C---:B------:R-:W-:Y:S01]  /*e2a0*/  HMMA.16816.F32.BF16 R112, R160.reuse, R170, R112 ;  /* 0x000000aaa070723c */ /* 0x040fe20000041870 */
[----:B------:R-:W2:Y:S02]  /*e2b0*/  LDSM.16.MT88.4 R168, [R216+0x16000] ;  /* 0x01600000d8a8783b */ /* 0x000ea40000004200 */
[----:B------:R-:W-:Y:S01]  /*e2c0*/  MOV R0, R3 ;  /* 0x0000000300007202 */ /* 0x000fe20000000f00 */
[----:B------:R-:W-:Y:S01]  /*e2d0*/  FADD.FTZ R200, R200, R203 ;  /* 0x000000cbc8c87221 */ /* 0x000fe20000010000 */
[----:B------:R-:W-:Y:S01]  /*e2e0*/  FADD.FTZ R201, R197, R201 ;  /* 0x000000c9c5c97221 */ /* 0x000fe20000010000 */
[----:B-1----:R-:W-:Y:S02]  /*e2f0*/  F2FP.BF16.F32.PACK_AB R151, R222, R209 ;  /* 0x000000d1de97723e */ /* 0x002fe400000010ff */
[C---:B-----5:R-:W-:Y:S03]  /*e300*/  HMMA.16816.F32.BF16 R116, R160.reuse, R172, R116 ;  /* 0x000000aca074723c */ /* 0x060fe60000041874 */
[----:B------:R-:W-:Y:S01]  /*e310*/  FADD.FTZ R199, R199, R200 ;  /* 0x000000c8c7c77221 */ /* 0x000fe20000010000 */
[----:B------:R-:W-:Y:S03]  /*e320*/  FADD.FTZ R196, R196, R201 ;  /* 0x000000c9c4c47221 */ /* 0x000fe60000010000 */
        /* <DEDUP_REMOVED lines=218> */
.L_x_150:
        /* <DEDUP_REMOVED lines=328> */
.L_x_154:
        /* <DEDUP_REMOVED lines=46> */
.L_x_156:
[----:B------:R-:W-:Y:S05]  /*10830*/  BSYNC.RECONVERGENT B0 ;  /* 0x0000000000007941 */ /* 0x000fea0003800200 */
.L_x_155:
        /* <DEDUP_REMOVED lines=41> */
.L_x_158:
[----:B------:R-:W-:Y:S05]  /*10ad0*/  BSYNC.RECONVERGENT B0 ;  /* 0x0000000000007941 */ /* 0x000fea0003800200 */
.L_x_157:
        /* <DEDUP_REMOVED lines=27> */
.L_x_160:
[----:B------:R-:W-:Y:S05]  /*10c90*/  BSYNC.RECONVERGENT B0 ;  /* 0x0000000000007941 */ /* 0x000fea0003800200 */
.L_x_159:
        /* <DEDUP_REMOVED lines=27> */
.L_x_162:
[----:B------:R-:W-:Y:S05]  /*10e50*/  BSYNC.RECONVERGENT B0 ;  /* 0x0000000000007941 */ /* 0x000fea0003800200 */
.L_x_161:
        /* <DEDUP_REMOVED lines=27> */
.L_x_163:
        /* <DEDUP_REMOVED lines=15> */
.L_x_1185:


//--------------------- .text._ZN5flash16flash_fwd_kernelI23Flash_fwd_kernel_traitsILi256ELi128ELi64ELi8ELb0ELb0EN7cutlass10bfloat16_tE19Flash_kernel_traitsILi256ELi128ELi64ELi8ES3_EELb0ELb1ELb0ELb0ELb0ELb1ELb0ELb0EEEvNS_16Flash_fwd_paramsE --------------------------
	.section	.text._ZN5flash16flash_fwd_kernelI23Flash_fwd_kernel_traitsILi256ELi128ELi64ELi8ELb0ELb0EN7cutlass10bfloat16_tE19Flash_kernel_traitsILi256ELi128ELi64ELi8ES3_EELb0ELb1ELb0ELb0ELb0ELb1ELb0ELb0EEEvNS_16Flash_fwd_paramsE,"ax",@progbits
	.align	128
        .global         _ZN5flash16flash_fwd_kernelI23Flash_fwd_kernel_traitsILi256ELi128ELi64ELi8ELb0ELb0EN7cutlass10bfloat16_tE19Flash_kernel_traitsILi256ELi128ELi64ELi8ES3_EELb0ELb1ELb0ELb0ELb0ELb1ELb0ELb0EEEvNS_16Flash_fwd_paramsE
        .type           _ZN5flash16flash_fwd_kernelI23Flash_fwd_kernel_traitsILi256ELi128ELi64ELi8ELb0ELb0EN7cutlass10bfloat16_tE19Flash_kernel_traitsILi256ELi128ELi64ELi8ES3_EELb0ELb1ELb0ELb0ELb0ELb1ELb0ELb0EEEvNS_16Flash_fwd_paramsE,@function
        .size           _ZN5flash16flash_fwd_kernelI23Flash_fwd_kernel_traitsILi256ELi128ELi64ELi8ELb0ELb0EN7cutlass10bfloat16_tE19Flash_kernel_traitsILi256ELi128ELi64ELi8ES3_EELb0ELb1ELb0ELb0ELb0ELb1ELb0ELb0EEEvNS_16Flash_fwd_paramsE,(.L_x_1186 - _ZN5flash16flash_fwd_kernelI23Flash_fwd_kernel_traitsILi256ELi128ELi64ELi8ELb0ELb0EN7cutlass10bfloat16_tE19Flash_kernel_traitsILi256ELi128ELi64ELi8ES3_EELb0ELb1ELb0ELb0ELb0ELb1ELb0ELb0EEEvNS_16Flash_fwd_paramsE)
        .other          _ZN5flash16flash_fwd_kernelI23Flash_fwd_kernel_traitsILi256ELi128ELi64ELi8ELb0ELb0EN7cutlass10bfloat16_tE19Flash_kernel_traitsILi256ELi128ELi64ELi8ES3_EELb0ELb1ELb0ELb0ELb0ELb1ELb0ELb0EEEvNS_16Flash_fwd_paramsE,@"STO_CUDA_ENTRY STV_DEFAULT"
_ZN5flash16flash_fwd_kernelI23Flash_fwd_kernel_traitsILi256ELi128ELi64ELi8ELb0ELb0EN7cutlass10bfloat16_tE19Flash_kernel_traitsILi256ELi128ELi64ELi8ES3_EELb0ELb1ELb0ELb0ELb0ELb1ELb0ELb0EEEvNS_16Flash_fwd_paramsE:
.text._ZN5flash16flash_fwd_kernelI23Flash_fwd_kernel_traitsILi256ELi128ELi64ELi8ELb0ELb0EN7cutlass10bfloat16_tE19Flash_kernel_traitsILi256ELi128ELi64ELi8ES3_EELb0ELb1ELb0ELb0ELb0ELb1ELb0ELb0EEEvNS_16Flash_fwd_paramsE:
[----:B------:R-:W-:Y:S08]  /*0000*/  LDC R1, c[0x0][0x37c] ;  /* 0x0000df00ff017b82 */ /* 0x000ff00000000800 */
[----:B------:R-:W1:Y:S01]  /*0010*/  LDC.64 R2, c[0x0][0x460] ;  /* 0x00011800ff027b82 */ /* 0x000e620000000a00 */
[----:B------:R-:W2:Y:S01]  /*0020*/  S2R R20, SR_CTAID.Y ;  /* 0x0000000000147919 */ /* 0x000ea20000002600 */
[----:B------:R-:W3:Y:S01]  /*0030*/  LDCU.64 UR4, c[0x0][0x478] ;  /* 0x00008f00ff0477ac */ /* 0x000ee20008000a00 */
[----:B------:R-:W-:Y:S01]  /*0040*/  IMAD.MOV.U32 R224, RZ, RZ, -0x1 ;  /* 0xffffffffffe07424 */ /* 0x000fe200078e00ff */
[----:B------:R-:W4:Y:S04]  /*0050*/  LDCU.64 UR12, c[0x0][0x358] ;  /* 0x00006b00ff0c77ac */ /* 0x000f280008000a00 */
[----:B------:R-:W2:Y:S01]  /*0060*/  LDC.64 R4, c[0x0][0x460] ;  /* 0x00011800ff047b82 */ /* 0x000ea20000000a00 */
[----:B------:R-:W4:Y:S01]  /*0070*/  LDCU.64 UR6, c[0x0][0x470] ;  /* 0x00008e00ff0677ac */ /* 0x000f220008000a00 */
[----:B---3--:R-:W-:-:S02]  /*0080*/  ISETP.NE.U32.AND P2, PT, RZ, UR4, PT ;  /* 0x00000004ff007c0c */ /* 0x008fc4000bf45070 */
[C---:B-1----:R-:W-:Y:S02]  /*0090*/  ISETP.NE.U32.AND P0, PT, R2.reuse, RZ, PT ;  /* 0x000000ff0200720c */ /* 0x042fe40003f05070 */
[----:B------:R-:W-:Y:S02]  /*00a0*/  ISETP.NE.U32.AND P4, PT, R2, RZ, PT ;  /* 0x000000ff0200720c */ /* 0x000fe40003f85070 */
[C---:B------:R-:W-:Y:S02]  /*00b0*/  ISETP.NE.AND.EX P0, PT, R3.reuse, RZ, PT, P0 ;  /* 0x000000ff0300720c */ /* 0x040fe40003f05300 */
[----:B------:R-:W-:Y:S02]  /*00c0*/  ISETP.NE.AND.EX P4, PT, R3, RZ, PT, P4 ;  /* 0x000000ff0300720c */ /* 0x000fe40003f85340 */
[----:B------:R-:W-:Y:S01]  /*00d0*/  ISETP.NE.AND.EX P2, PT, RZ, UR5, PT, P2 ;  /* 0x00000005ff007c0c */ /* 0x000fe2000bf45320 */
[C---:B--2---:R-:W-:Y:S01]  /*00e0*/  IMAD.WIDE.U32 R12, R20.reuse, 0x4, R4 ;  /* 0x00000004140c7825 */ /* 0x044fe200078e0004 */
[----:B------:R-:W-:Y:S01]  /*00f0*/  SHF.R.U32.HI R0, RZ, 0x1e, R20 ;  /* 0x0000001eff007819 */ /* 0x000fe20000011614 */
[----:B------:R-:W1:Y:S01]  /*0100*/  LDC.64 R4, c[0x0][0x468] ;  /* 0x00011a00ff047b82 */ /* 0x000e620000000a00 */
[----:B----4-:R-:W-:Y:S01]  /*0110*/  ISETP.NE.U32.AND P3, PT, RZ, UR6, PT ;  /* 0x00000006ff007c0c */ /* 0x010fe2000bf65070 */
[----:B------:R-:W-:-:S03]  /*0120*/  IMAD.SHL.U32 R7, R20, 0x4, RZ ;  /* 0x0000000414077824 */ /* 0x000fc600078e00ff */
[----:B------:R-:W-:Y:S01]  /*0130*/  ISETP.NE.AND.EX P3, PT, RZ, UR7, PT, P3 ;  /* 0x00000007ff007c0c */ /* 0x000fe2000bf65330 */
[----:B------:R-:W2:Y:S04]  /*0140*/  @P0 LDG.E R224, desc[UR12][R12.64] ;  /* 0x0000000c0ce00981 */ /* 0x000ea8000c1e1900 */
[----:B------:R-:W2:Y:S01]  /*0150*/  @P4 LDG.E R11, desc[UR12][R12.64+0x4] ;  /* 0x0000040c0c0b4981 */ /* 0x000ea2000c1e1900 */
[----:B------:R-:W-:Y:S01]  /*0160*/  @P2 IADD3 R90, P0, PT, R7, UR4, RZ ;  /* 0x00000004075a2c10 */ /* 0x000fe2000ff1e0ff */
[----:B------:R-:W-:-:S03]  /*0170*/  IMAD.MOV.U32 R9, RZ, RZ, RZ ;  /* 0x000000ffff097224 */ /* 0x000fc600078e00ff */
[C---:B------:R-:W-:Y:S01]  /*0180*/  @P2 IADD3.X R91, PT, PT, R0.reuse, UR5, RZ, P0, !PT ;  /* 0x00000005005b2c10 */ /* 0x040fe200087fe4ff */
[----:B------:R-:W3:Y:S02]  /*0190*/  S2R R18, SR_CTAID.X ;  /* 0x0000000000127919 */ /* 0x000ee40000002500 */
[C---:B------:R-:W-:Y:S02]  /*01a0*/  @P3 IADD3 R2, P1, PT, R7.reuse, UR6, RZ ;  /* 0x0000000607023c10 */ /* 0x040fe4000ff3e0ff */
[----:B------:R-:W5:Y:S01]  /*01b0*/  @P2 LDG.E R90, desc[UR12][R90.64] ;  /* 0x0000000c5a5a2981 */ /* 0x000f62000c1e1900 */
[----:B------:R-:W4:Y:S01]  /*01c0*/  LDCU.U8 UR4, c[0x0][0x532] ;  /* 0x0000a640ff0477ac */ /* 0x000f220008000000 */
[----:B------:R-:W2:Y:S01]  /*01d0*/  @!P4 LDC R98, c[0x0][0x434] ;  /* 0x00010d00ff62cb82 */ /* 0x000ea20000000800 */
[----:B------:R-:W-:Y:S02]  /*01e0*/  @P3 IADD3.X R3, PT, PT, R0, UR7, RZ, P1, !PT ;  /* 0x0000000700033c10 */ /* 0x000fe40008ffe4ff */
[----:B-1----:R-:W-:-:S03]  /*01f0*/  IADD3 R6, P0, PT, R7, R4, RZ ;  /* 0x0000000407067210 */ /* 0x002fc60007f1e0ff */
[----:B------:R1:W5:Y:S02]  /*0200*/  @P3 LDG.E R9, desc[UR12][R2.64] ;  /* 0x0000000c02093981 */ /* 0x000364000c1e1900 */
[----:B------:R-:W-:Y:S01]  /*0210*/  IMAD.X R7, R0, 0x1, R5, P0 ;  /* 0x0000000100077824 */ /* 0x000fe200000e0605 */
[C---:B------:R-:W-:Y:S01]  /*0220*/  ISETP.NE.U32.AND P0, PT, R4.reuse, RZ, PT ;  /* 0x000000ff0400720c */ /* 0x040fe20003f05070 */
[----:B------:R-:W2:Y:S03]  /*0230*/  @!P2 LDC R0, c[0x0][0x43c] ;  /* 0x00010f00ff00ab82 */ /* 0x000ea60000000800 */
[----:B------:R-:W-:Y:S02]  /*0240*/  ISETP.NE.AND.EX P0, PT, R5, RZ, PT, P0 ;  /* 0x000000ff0500720c */ /* 0x000fe40003f05300 */
[----:B------:R-:W-:Y:S02]  /*0250*/  ISETP.EQ.U32.AND P3, PT, R4, RZ, PT ;  /* 0x000000ff0400720c */ /* 0x000fe40003f62070 */
[----:B----4-:R-:W-:-:S09]  /*0260*/  ISETP.NE.AND P1, PT, RZ, UR4, PT ;  /* 0x00000004ff007c0c */ /* 0x010fd2000bf25270 */
[----:B------:R-:W4:Y:S01]  /*0270*/  @!P0 LDC R4, c[0x0][0x438] ;  /* 0x00010e00ff048b82 */ /* 0x000f220000000800 */
[----:B------:R-:W-:-:S07]  /*0280*/  ISETP.EQ.OR.EX P3, PT, R5, RZ, !P1, P3 ;  /* 0x000000ff0500720c */ /* 0x000fce0004f62730 */
[----:B-1----:R-:W1:Y:S01]  /*0290*/  @!P2 LDC.64 R2, c[0x0][0x488] ;  /* 0x00012200ff02ab82 */ /* 0x002e620000000a00 */
[----:B------:R-:W-:Y:S02]  /*02a0*/  IMAD.MOV.U32 R10, RZ, RZ, -0x1 ;  /* 0xffffffffff0a7424 */ /* 0x000fe400078e00ff */
[----:B---3--:R-:W-:-:S04]  /*02b0*/  IMAD.SHL.U32 R97, R18, 0x80, RZ ;  /* 0x0000008012617824 */ /* 0x008fc800078e00ff */
[----:B------:R3:W5:Y:S01]  /*02c0*/  @!P3 LDG.E R10, desc[UR12][R6.64] ;  /* 0x0000000c060ab981 */ /* 0x000762000c1e1900 */
[----:B--2---:R-:W-:-:S05]  /*02d0*/  @P4 IMAD.IADD R98, R11, 0x1, -R224 ;  /* 0x000000010b624824 */ /* 0x004fca00078e0ae0 */
[----:B------:R-:W-:Y:S01]  /*02e0*/  ISETP.GT.AND P3, PT, R98, R97, PT ;  /* 0x000000616200720c */ /* 0x000fe20003f64270 */
[----:B-1-34-:R-:W-:-:S12]  /*02f0*/  @!P0 BRA `(.L_x_164) ;  /* 0x00000000000c8947 */ /* 0x01afd80003800000 */
[----:B------:R-:W2:Y:S02]  /*0300*/  @P1 LDG.E R5, desc[UR12][R6.64+0x4] ;  /* 0x0000040c06051981 */ /* 0x000ea4000c1e1900 */
[----:B--2--5:R-:W-:-:S06]  /*0310*/  @P1 IADD3 R4, PT, PT, R5, -R10, RZ ;  /* 0x8000000a05041210 */ /* 0x024fcc0007ffe0ff */
[----:B------:R1:W5:Y:S02]  /*0320*/  @!P1 LDG.E R4, desc[UR12][R6.64] ;  /* 0x0000000c06049981 */ /* 0x000364000c1e1900 */
.L_x_164:
[----:B------:R-:W-:Y:S05]  /*0330*/  @!P3 EXIT ;  /* 0x000000000000b94d */ /* 0x000fea0003800000 */
[----:B------:R-:W2:Y:S01]  /*0340*/  LDC R91, c[0x0][0x508] ;  /* 0x00014200ff5b7b82 */ /* 0x000ea20000000800 */
[----:B------:R-:W-:Y:S01]  /*0350*/  @!P2 ISETP.NE.U32.AND P0, PT, R2, RZ, PT ;  /* 0x000000ff0200a20c */ /* 0x000fe20003f05070 */
[----:B-----5:R-:W-:Y:S01]  /*0360*/  @P2 IMAD.IADD R90, R90, 0x1, -R9 ;  /* 0x000000015a5a2824 */ /* 0x020fe200078e0a09 */
[----:B------:R-:W3:Y:S02]  /*0370*/  S2R R23, SR_CTAID.Z ;  /* 0x0000000000177919 */ /* 0x000ee40000002700 */
[----:B------:R-:W-:Y:S01]  /*0380*/  @!P2 ISETP.NE.AND.EX P0, PT, R3, RZ, PT, P0 ;  /* 0x000000ff0300a20c */ /* 0x000fe20003f05300 */
[----:B------:R-:W-:Y:S01]  /*0390*/  VIADD R3, R18, 0x1 ;  /* 0x0000000112037836 */ /* 0x000fe20000000000 */
[----:B------:R-:W4:Y:S02]  /*03a0*/  S2R R196, SR_TID.X ;  /* 0x0000000000c47919 */ /* 0x000f240000002100 */
[----:B------:R-:W-:Y:S01]  /*03b0*/  @!P2 SEL R0, R0, RZ, P0 ;  /* 0x000000ff0000a207 */ /* 0x000fe20000000000 */
[----:B------:R-:W-:-:S03]  /*03c0*/  IMAD R3, R3, 0x80, -R98 ;  /* 0x0000008003037824 */ /* 0x000fc600078e0a62 */
[----:B------:R-:W-:-:S05]  /*03d0*/  @!P2 IADD3 R90, PT, PT, R0, R4, -R9 ;  /* 0x00000004005aa210 */ /* 0x000fca0007ffe809 */
[----:B------:R-:W-:-:S05]  /*03e0*/  VIADD R4, R90, 0x3f ;  /* 0x0000003f5a047836 */ /* 0x000fca0000000000 */
[----:B------:R-:W-:Y:S02]  /*03f0*/  SHF.R.S32.HI R2, RZ, 0x1f, R4 ;  /* 0x0000001fff027819 */ /* 0x000fe40000011404 */
[----:B--2---:R-:W-:Y:S02]  /*0400*/  IADD3 R3, PT, PT, R4, R91, R3 ;  /* 0x0000005b04037210 */ /* 0x004fe40007ffe003 */
[----:B------:R-:W-:Y:S02]  /*0410*/  LEA.HI R2, R2, R4, RZ, 0x6 ;  /* 0x0000000402027211 */ /* 0x000fe400078f30ff */
[----:B------:R-:W-:Y:S02]  /*0420*/  SHF.R.S32.HI R0, RZ, 0x1f, R3 ;  /* 0x0000001fff007819 */ /* 0x000fe40000011403 */
[----:B------:R-:W-:Y:S02]  /*0430*/  SHF.R.S32.HI R2, RZ, 0x6, R2 ;  /* 0x00000006ff027819 */ /* 0x000fe40000011402 */
[----:B------:R-:W-:-:S04]  /*0440*/  LEA.HI R0, R0, R3, RZ, 0x6 ;  /* 0x0000000300007211 */ /* 0x000fc800078f30ff */
[----:B------:R-:W-:-:S04]  /*0450*/  SHF.R.S32.HI R3, RZ, 0x6, R0 ;  /* 0x00000006ff037819 */ /* 0x000fc80000011400 */
[----:B------:R-:W-:-:S04]  /*0460*/  VIMNMX R2, PT, PT, R2, R3, PT ;  /* 0x0000000302027248 */ /* 0x000fc80003fe0100 */
[----:B------:R-:W-:-:S13]  /*0470*/  ISETP.GT.AND P0, PT, R2, RZ, PT ;  /* 0x000000ff0200720c */ /* 0x000fda0003f04270 */
[----:B---34-:R-:W-:Y:S05]  /*0480*/  @P0 BRA `(.L_x_165) ;  /* 0x0000000800d00947 */ /* 0x018fea0003800000 */
[----:B------:R-:W-:Y:S01]  /*0490*/  ISETP.NE.AND P1, PT, R224, -0x1, PT ;  /* 0xffffffffe000780c */ /* 0x000fe20003f25270 */
[----:B------:R-:W2:Y:S08]  /*04a0*/  LDC.U8 R0, c[0x0][0x549] ;  /* 0x00015240ff007b82 */ /* 0x000eb00000000000 */
[----:B------:R-:W3:Y:S08]  /*04b0*/  LDC R9, c[0x0][0x434] ;  /* 0x00010d00ff097b82 */ /* 0x000ef00000000800 */
[----:B-1----:R-:W1:Y:S08]  /*04c0*/  @!P1 LDC.64 R6, c[0x0][0x400] ;  /* 0x00010000ff069b82 */ /* 0x002e700000000a00 */
[----:B------:R-:W4:Y:S01]  /*04d0*/  @P1 LDC.64 R4, c[0x0][0x408] ;  /* 0x00010200ff041b82 */ /* 0x000f220000000a00 */
[----:B--2---:R-:W-:-:S07]  /*04e0*/  ISETP.NE.AND P0, PT, R0, RZ, PT ;  /* 0x000000ff0000720c */ /* 0x004fce0003f05270 */
[----:B------:R-:W2:Y:S01]  /*04f0*/  LDC.U8 R0, c[0x0][0x548] ;  /* 0x00015200ff007b82 */ /* 0x000ea20000000000 */
[----:B-1----:R-:W-:-:S07]  /*0500*/  @!P1 IMAD.WIDE.U32 R10, R20, R6, RZ ;  /* 0x00000006140a9225 */ /* 0x002fce00078e00ff */
[----:B------:R-:W1:Y:S01]  /*0510*/  @P0 LDC.64 R2, c[0x0][0x430] ;  /* 0x00010c00ff020b82 */ /* 0x000e620000000a00 */
[----:B------:R-:W-:Y:S01]  /*0520*/  @!P1 IMAD R7, R20, R7, R11 ;  /* 0x0000000714079224 */ /* 0x000fe200078e020b */
[----:B------:R-:W-:Y:S01]  /*0530*/  @!P1 MOV R6, R10 ;  /* 0x0000000a00069202 */ /* 0x000fe20000000f00 */
[----:B----4-:R-:W-:-:S05]  /*0540*/  @P1 IMAD.WIDE.U32 R10, R224, R4, RZ ;  /* 0x00000004e00a1225 */ /* 0x010fca00078e00ff */
[----:B------:R-:W4:Y:S01]  /*0550*/  @P0 LDC R4, c[0x0][0x430] ;  /* 0x00010c00ff040b82 */ /* 0x000f220000000800 */
[----:B------:R-:W-:Y:S01]  /*0560*/  @P1 IMAD R7, R224, R5, R11 ;  /* 0x00000005e0071224 */ /* 0x000fe200078e020b */
[----:B------:R-:W-:Y:S02]  /*0570*/  @P1 MOV R6, R10 ;  /* 0x0000000a00061202 */ /* 0x000fe40000000f00 */
[----:B--2---:R-:W-:Y:S01]  /*0580*/  ISETP.NE.AND P5, PT, R0, RZ, !P0 ;  /* 0x000000ff0000720c */ /* 0x004fe200047a5270 */
[----:B-1----:R-:W-:Y:S01]  /*0590*/  @P0 IMAD R2, R2, R3, RZ ;  /* 0x0000000302020224 */ /* 0x002fe200078e02ff */
[----:B------:R-:W-:Y:S01]  /*05a0*/  @P0 MOV R3, 0x1 ;  /* 0x0000000100030802 */ /* 0x000fe20000000f00 */
[----:B---3--:R-:W-:Y:S10]  /*05b0*/  @P0 BRA `(.L_x_166) ;  /* 0x0000000000280947 */ /* 0x008ff40003800000 */
[----:B------:R-:W-:Y:S01]  /*05c0*/  ISETP.NE.AND P0, PT, R0, RZ, PT ;  /* 0x000000ff0000720c */ /* 0x000fe20003f05270 */
[----:B------:R-:W1:-:S12]  /*05d0*/  LDC R5, c[0x0][0x3e0] ;  /* 0x0000f800ff057b82 */ /* 0x000e580000000800 */
[----:B------:R-:W2:Y:S01]  /*05e0*/  @P0 LDC R2, c[0x0][0x454] ;  /* 0x00011500ff020b82 */ /* 0x000ea20000000800 */
[----:B----4-:R-:W-:Y:S02]  /*05f0*/  @P0 MOV R4, 0x1 ;  /* 0x0000000100040802 */ /* 0x010fe40000000f00 */
[----:B------:R-:W-:-:S05]  /*0600*/  @!P0 MOV R4, 0x1 ;  /* 0x0000000100048802 */ /* 0x000fca0000000f00 */
[----:B------:R-:W1:Y:S08]  /*0610*/  @P0 LDC R8, c[0x0][0x454] ;  /* 0x00011500ff080b82 */ /* 0x000e700000000800 */
[----:B------:R-:W3:Y:S08]  /*0620*/  @!P0 LDC R0, c[0x0][0x434] ;  /* 0x00010d00ff008b82 */ /* 0x000ef00000000800 */
[----:B------:R-:W4:Y:S01]  /*0630*/  @!P0 LDC R2, c[0x0][0x434] ;  /* 0x00010d00ff028b82 */ /* 0x000f220000000800 */
[----:B-1----:R-:W-:-:S02]  /*0640*/  @P0 IMAD R3, R8, R5, RZ ;  /* 0x0000000508030224 */ /* 0x002fc400078e02ff */
[----:B--23--:R-:W-:-:S07]  /*0650*/  @!P0 IMAD R3, R0, R5, RZ ;  /* 0x0000000500038224 */ /* 0x00cfce00078e02ff */
.L_x_166:
[----:B------:R-:W-:Y:S01]  /*0660*/  IMAD.SHL.U32 R15, R196, 0x8, RZ ;  /* 0x00000008c40f7824 */ /* 0x000fe200078e00ff */
[----:B------:R-:W1:Y:S01]  /*0670*/  LDCU.64 UR4, c[0x0][0x410] ;  /* 0x00008200ff0477ac */ /* 0x000e620008000a00 */
[----:B------:R-:W-:Y:S01]  /*0680*/  IMAD.IADD R98, R98, 0x1, -R97 ;  /* 0x0000000162627824 */ /* 0x000fe200078e0a61 */
[----:B------:R-:W-:Y:S01]  /*0690*/  SHF.R.U32.HI R5, RZ, 0x3, R196 ;  /* 0x00000003ff057819 */ /* 0x000fe200000116c4 */
[----:B------:R-:W-:Y:S01]  /*06a0*/  IMAD R9, R20, R9, RZ ;  /* 0x0000000914097224 */ /* 0x000fe200078e02ff */
[----:B------:R-:W-:Y:S01]  /*06b0*/  LOP3.LUT R15, R15, 0x38, RZ, 0xc0, !PT ;  /* 0x000000380f0f7812 */ /* 0x000fe200078ec0ff */
[----:B----4-:R-:W-:Y:S01]  /*06c0*/  IMAD R2, R23, R2, RZ ;  /* 0x0000000217027224 */ /* 0x010fe200078e02ff */
[C---:B------:R-:W-:Y:S01]  /*06d0*/  ISETP.GE.AND P3, PT, R5.reuse, R98, PT ;  /* 0x000000620500720c */ /* 0x040fe20003f66270 */
[----:B------:R-:W-:Y:S01]  /*06e0*/  VIADD R13, R5, 0x20 ;  /* 0x00000020050d7836 */ /* 0x000fe20000000000 */
[----:B------:R-:W-:Y:S01]  /*06f0*/  IADD3 R14, P4, PT, R15, R6, RZ ;  /* 0x000000060f0e7210 */ /* 0x000fe20007f9e0ff */
[----:B------:R-:W-:Y:S01]  /*0700*/  VIADD R11, R5, 0x40 ;  /* 0x00000040050b7836 */ /* 0x000fe20000000000 */
[----:B------:R-:W-:Y:S01]  /*0710*/  ISETP.NE.AND P0, PT, R224, -0x1, PT ;  /* 0xffffffffe000780c */ /* 0x000fe20003f05270 */
[----:B------:R-:W-:Y:S01]  /*0720*/  IMAD.WIDE.U32 R18, R18, 0x80, RZ ;  /* 0x0000008012127825 */ /* 0x000fe200078e00ff */
[----:B------:R-:W-:Y:S01]  /*0730*/  LOP3.LUT P6, R196, R196, 0x7, RZ, 0xc0, !PT ;  /* 0x00000007c4c47812 */ /* 0x000fe200078cc0ff */
[----:B------:R-:W-:Y:S01]  /*0740*/  BSSY.RECONVERGENT B0, `(.L_x_167) ;  /* 0x000001f000007945 */ /* 0x000fe20003800200 */
[----:B------:R-:W-:Y:S01]  /*0750*/  SEL R224, R9, R224, !P0 ;  /* 0x000000e009e07207 */ /* 0x000fe20004000000 */
[----:B------:R-:W-:Y:S01]  /*0760*/  IMAD.X R15, RZ, RZ, R7, P4 ;  /* 0x000000ffff0f7224 */ /* 0x000fe200020e0607 */
[-C--:B------:R-:W-:Y:S01]  /*0770*/  ISETP.GE.AND P1, PT, R13, R98.reuse, PT ;  /* 0x000000620d00720c */ /* 0x080fe20003f26270 */
[----:B------:R-:W-:Y:S01]  /*0780*/  VIADD R9, R5, 0x60 ;  /* 0x0000006005097836 */ /* 0x000fe20000000000 */
[----:B------:R-:W-:Y:S01]  /*0790*/  SHF.R.S32.HI R0, RZ, 0x1f, R224 ;  /* 0x0000001fff007819 */ /* 0x000fe200000114e0 */
[----:B-1----:R-:W-:Y:S01]  /*07a0*/  IMAD.WIDE.U32 R14, R23, UR4, R14 ;  /* 0x00000004170e7c25 */ /* 0x002fe2000f8e000e */
[----:B------:R-:W-:-:S02]  /*07b0*/  ISETP.GE.AND P2, PT, R11, R98, PT ;  /* 0x000000620b00720c */ /* 0x000fc40003f46270 */
[----:B------:R-:W-:Y:S01]  /*07c0*/  SEL R0, R0, RZ, P5 ;  /* 0x000000ff00007207 */ /* 0x000fe20002800000 */
[----:B------:R-:W-:Y:S01]  /*07d0*/  IMAD R17, R23, UR5, R15 ;  /* 0x0000000517117c24 */ /* 0x000fe2000f8e020f */
[-C--:B------:R-:W-:Y:S01]  /*07e0*/  ISETP.GE.OR P6, PT, R5, R98.reuse, P6 ;  /* 0x000000620500720c */ /* 0x080fe200037c6670 */
[----:B------:R-:W-:Y:S01]  /*07f0*/  @!P5 IMAD R2, R20, R3, R2 ;  /* 0x000000031402d224 */ /* 0x000fe200078e0202 */
[----:B------:R-:W-:Y:S02]  /*0800*/  SEL R3, R224, RZ, P5 ;  /* 0x000000ffe0037207 */ /* 0x000fe40002800000 */
[----:B------:R-:W-:Y:S02]  /*0810*/  ISETP.GE.AND P0, PT, R9, R98, PT ;  /* 0x000000620900720c */ /* 0x000fe40003f06270 */
[C---:B------:R-:W-:Y:S02]  /*0820*/  ISETP.NE.OR P5, PT, R196.reuse, RZ, P1 ;  /* 0x000000ffc400720c */ /* 0x040fe40000fa5670 */
[----:B------:R-:W-:-:S02]  /*0830*/  ISETP.NE.OR P4, PT, R196, RZ, P2 ;  /* 0x000000ffc400720c */ /* 0x000fc40001785670 */
[----:B------:R-:W-:Y:S01]  /*0840*/  LOP3.LUT R6, R18, R5, RZ, 0xfc, !PT ;  /* 0x0000000512067212 */ /* 0x000fe200078efcff */
[----:B------:R-:W-:Y:S10]  /*0850*/  @P3 BRA `(.L_x_168) ;  /* 0x0000000000343947 */ /* 0x000ff40003800000 */
        /* <DEDUP_REMOVED lines=13> */
.L_x_168:
[----:B------:R-:W-:Y:S05]  /*0930*/  BSYNC.RECONVERGENT B0 ;  /* 0x0000000000007941 */ /* 0x000fea0003800200 */
.L_x_167:
[----:B------:R-:W-:Y:S01]  /*0940*/  BSSY.RECONVERGENT B0, `(.L_x_169) ;  /* 0x0000014000007945 */ /* 0x000fe20003800200 */
[----:B------:R-:W-:Y:S01]  /*0950*/  ISETP.NE.OR P3, PT, R196, RZ, P0 ;  /* 0x000000ffc400720c */ /* 0x000fe20000765670 */
[----:B------:R-:W-:Y:S02]  /*0960*/  IMAD R97, R97, R4, RZ ;  /* 0x0000000461617224 */ /* 0x000fe400078e02ff */
[----:B------:R-:W-:Y:S10]  /*0970*/  @P1 BRA `(.L_x_170) ;  /* 0x0000000000401947 */ /* 0x000ff40003800000 */
        /* <DEDUP_REMOVED lines=16> */
.L_x_170:
[----:B------:R-:W-:Y:S05]  /*0a80*/  BSYNC.RECONVERGENT B0 ;  /* 0x0000000000007941 */ /* 0x000fea0003800200 */
.L_x_169:
        /* <DEDUP_REMOVED lines=18> */
.L_x_172:
[----:B------:R-:W-:Y:S05]  /*0bb0*/  BSYNC.RECONVERGENT B0 ;  /* 0x0000000000007941 */ /* 0x000fea0003800200 */
.L_x_171:
[----:B------:R-:W-:Y:S01]  /*0bc0*/  BSSY.RECONVERGENT B0, `(.L_x_173) ;  /* 0x0000014000007945 */ /* 0x000fe20003800200 */
[--C-:B------:R-:W-:Y:S02]  /*0bd0*/  IADD3 R3, P2, P1, R97, R3, R2.reuse ;  /* 0x0000000361037210 */ /* 0x100fe4000795e002 */
[----:B------:R-:W-:Y:S02]  /*0be0*/  SHF.R.S32.HI R97, RZ, 0x1f, R97 ;  /* 0x0000001fff617819 */ /* 0x000fe40000011461 */
[----:B------:R-:W-:Y:S01]  /*0bf0*/  SHF.R.S32.HI R2, RZ, 0x1f, R2 ;  /* 0x0000001fff027819 */ /* 0x000fe20000011402 */
        /* <DEDUP_REMOVED lines=16> */
.L_x_174:
[----:B------:R-:W-:Y:S05]  /*0d00*/  BSYNC.RECONVERGENT B0 ;  /* 0x0000000000007941 */ /* 0x000fea0003800200 */
.L_x_173:
[----:B------:R-:W-:Y:S01]  /*0d10*/  BSSY.RECONVERGENT B0, `(.L_x_175) ;  /* 0x000000b000007945 */ /* 0x000fe20003800200 */
[----:B------:R-:W-:-:S03]  /*0d20*/  IADD3.X R0, PT, PT, R97, R0, R2, P2, P1 ;  /* 0x0000000061007210 */ /* 0x000fc600017e2402 */
[----:B------:R-:W-:Y:S05]  /*0d30*/  @P6 BRA `(.L_x_176) ;  /* 0x0000000000206947 */ /* 0x000fea0003800000 */
[----:B------:R-:W4:Y:S01]  /*0d40*/  LDCU.64 UR4, c[0x0][0x420] ;  /* 0x00008400ff0477ac */ /* 0x000f220008000a00 */
[----:B------:R-:W-:-:S05]  /*0d50*/  IMAD R2, R5, R4, RZ ;  /* 0x0000000405027224 */ /* 0x000fca00078e02ff */
[----:B------:R-:W-:-:S04]  /*0d60*/  IADD3 R5, P0, PT, R2, R3, RZ ;  /* 0x0000000302057210 */ /* 0x000fc80007f1e0ff */
[----:B------:R-:W-:Y:S02]  /*0d70*/  LEA.HI.X.SX32 R2, R2, R0, 0x1, P0 ;  /* 0x0000000002027211 */ /* 0x000fe400000f0eff */
[----:B----4-:R-:W-:-:S04]  /*0d80*/  LEA R6, P0, R5, UR4, 0x2 ;  /* 0x0000000405067c11 */ /* 0x010fc8000f8010ff */
[----:B------:R-:W-:Y:S01]  /*0d90*/  LEA.HI.X R7, R5, UR5, R2, 0x2, P0 ;  /* 0x0000000505077c11 */ /* 0x000fe200080f1402 */
[----:B------:R-:W-:-:S05]  /*0da0*/  IMAD.MOV.U32 R5, RZ, RZ, 0x7f800000 ;  /* 0x7f800000ff057424 */ /* 0x000fca00078e00ff */
[----:B------:R4:W-:Y:S03]  /*0db0*/  STG.E desc[UR12][R6.64], R5 ;  /* 0x0000000506007986 */ /* 0x0009e6000c10190c */
.L_x_176:
[----:B------:R-:W-:Y:S05]  /*0dc0*/  BSYNC.RECONVERGENT B0 ;  /* 0x0000000000007941 */ /* 0x000fea0003800200 */
.L_x_175:
[----:B------:R-:W-:Y:S04]  /*0dd0*/  BSSY.RECONVERGENT B0, `(.L_x_177) ;  /* 0x000000a000007945 */ /* 0x000fe80003800200 */
[----:B------:R-:W-:Y:S05]  /*0de0*/  @P5 BRA `(.L_x_178) ;  /* 0x0000000000205947 */ /* 0x000fea0003800000 */
[----:B------:R-:W5:Y:S01]  /*0df0*/  LDCU.64 UR4, c[0x0][0x420] ;  /* 0x00008400ff0477ac */ /* 0x000f620008000a00 */
[----:B------:R-:W-:-:S05]  /*0e00*/  IMAD R2, R13, R4, RZ ;  /* 0x000000040d027224 */ /* 0x000fca00078e02ff */
[----:B----4-:R-:W-:-:S04]  /*0e10*/  IADD3 R5, P0, PT, R2, R3, RZ ;  /* 0x0000000302057210 */ /* 0x010fc80007f1e0ff */
[----:B------:R-:W-:Y:S02]  /*0e20*/  LEA.HI.X.SX32 R2, R2, R0, 0x1, P0 ;  /* 0x0000000002027211 */ /* 0x000fe400000f0eff */
[----:B-----5:R-:W-:-:S04]  /*0e30*/  LEA R6, P0, R5, UR4, 0x2 ;  /* 0x0000000405067c11 */ /* 0x020fc8000f8010ff */
[----:B------:R-:W-:Y:S01]  /*0e40*/  LEA.HI.X R7, R5, UR5, R2, 0x2, P0 ;  /* 0x0000000505077c11 */ /* 0x000fe200080f1402 */
[----:B------:R-:W-:-:S05]  /*0e50*/  IMAD.MOV.U32 R5, RZ, RZ, 0x7f800000 ;  /* 0x7f800000ff057424 */ /* 0x000fca00078e00ff */
[----:B------:R4:W-:Y:S03]  /*0e60*/  STG.E desc[UR12][R6.64], R5 ;  /* 0x0000000506007986 */ /* 0x0009e6000c10190c */
.L_x_178:
[----:B------:R-:W-:Y:S05]  /*0e70*/  BSYNC.RECONVERGENT B0 ;  /* 0x0000000000007941 */ /* 0x000fea0003800200 */
.L_x_177:
        /* <DEDUP_REMOVED lines=10> */
.L_x_180:
[----:B------:R-:W-:Y:S05]  /*0f20*/  BSYNC.RECONVERGENT B0 ;  /* 0x0000000000007941 */ /* 0x000fea0003800200 */
.L_x_179:
[----:B------:R-:W-:Y:S05]  /*0f30*/  @P3 EXIT ;  /* 0x000000000000394d */ /* 0x000fea0003800000 */
[----:B------:R-:W5:Y:S01]  /*0f40*/  LDCU.64 UR4, c[0x0][0x420] ;  /* 0x00008400ff0477ac */ /* 0x000f620008000a00 */
[----:B------:R-:W-:Y:S02]  /*0f50*/  IMAD R4, R9, R4, RZ ;  /* 0x0000000409047224 */ /* 0x000fe400078e02ff */
[----:B----4-:R-:W-:-:S03]  /*0f60*/  IMAD.MOV.U32 R5, RZ, RZ, 0x7f800000 ;  /* 0x7f800000ff057424 */ /* 0x010fc600078e00ff */
[----:B------:R-:W-:-:S04]  /*0f70*/  IADD3 R3, P0, PT, R4, R3, RZ ;  /* 0x0000000304037210 */ /* 0x000fc80007f1e0ff */
[----:B------:R-:W-:Y:S02]  /*0f80*/  LEA.HI.X.SX32 R0, R4, R0, 0x1, P0 ;  /* 0x0000000004007211 */ /* 0x000fe400000f0eff */
[----:B-----5:R-:W-:-:S04]  /*0f90*/  LEA R2, P0, R3, UR4, 0x2 ;  /* 0x0000000403027c11 */ /* 0x020fc8000f8010ff */
[----:B------:R-:W-:-:S05]  /*0fa0*/  LEA.HI.X R3, R3, UR5, R0, 0x2, P0 ;  /* 0x0000000503037c11 */ /* 0x000fca00080f1400 */
[----:B------:R-:W-:Y:S01]  /*0fb0*/  STG.E desc[UR12][R2.64], R5 ;  /* 0x0000000502007986 */ /* 0x000fe2000c10190c */
[----:B------:R-:W-:Y:S05]  /*0fc0*/  EXIT ;  /* 0x000000000000794d */ /* 0x000fea0003800000 */
.L_x_165:
[----:B------:R-:W-:Y:S02]  /*0fd0*/  ISETP.NE.AND P0, PT, R224, -0x1, PT ;  /* 0xffffffffe000780c */ /* 0x000fe40003f05270 */
[----:B------:R-:W-:-:S11]  /*0fe0*/  ISETP.NE.AND P2, PT, R10, -0x1, PT ;  /* 0xffffffff0a00780c */ /* 0x000fd60003f45270 */
[----:B-1----:R-:W1:Y:S08]  /*0ff0*/  @!P0 LDC.64 R6, c[0x0][0x398] ;  /* 0x0000e600ff068b82 */ /* 0x002e700000000a00 */
[----:B------:R-:W2:Y:S01]  /*1000*/  @P0 LDC.64 R4, c[0x0][0x3b0] ;  /* 0x0000ec00ff040b82 */ /* 0x000ea20000000a00 */
[----:B-1----:R-:W-:-:S04]  /*1010*/  @!P0 IMAD.WIDE.U32 R16, R20, R6, RZ ;  /* 0x0000000614108225 */ /* 0x002fc800078e00ff */
[----:B------:R-:W-:Y:S02]  /*1020*/  @!P0 IMAD R8, R20, R7, R17 ;  /* 0x0000000714088224 */ /* 0x000fe400078e0211 */
[----:B--2---:R-:W-:-:S04]  /*1030*/  @P0 IMAD.WIDE.U32 R12, R224, R4, RZ ;  /* 0x00000004e00c0225 */ /* 0x004fc800078e00ff */
[----:B------:R-:W-:Y:S01]  /*1040*/  @P0 IMAD R8, R224, R5, R13 ;  /* 0x00000005e0080224 */ /* 0x000fe200078e020d */
[----:B------:R-:W-:Y:S01]  /*1050*/  @P0 MOV R16, R12 ;  /* 0x0000000c00100202 */ /* 0x000fe20000000f00 */
[----:B------:R-:W-:Y:S06]  /*1060*/  @P2 BRA `(.L_x_181) ;  /* 0x0000000000302947 */ /* 0x000fec0003800000 */
[----:B------:R-:W1:Y:S01]  /*1070*/  LDCU.64 UR4, c[0x0][0x3b8] ;  /* 0x00007700ff0477ac */ /* 0x000e620008000a00 */
[----:B------:R-:W-:Y:S01]  /*1080*/  SHF.R.S32.HI R3, RZ, 0x1f, R9 ;  /* 0x0000001fff037819 */ /* 0x000fe20000011409 */
[----:B------:R-:W2:Y:S01]  /*1090*/  LDCU.64 UR6, c[0x0][0x3a0] ;  /* 0x00007400ff0677ac */ /* 0x000ea20008000a00 */
[----:B-1----:R-:W-:Y:S02]  /*10a0*/  MOV R166, UR4 ;  /* 0x0000000400a67c02 */ /* 0x002fe40008000f00 */
[----:B------:R-:W-:-:S03]  /*10b0*/  MOV R167, UR5 ;  /* 0x0000000500a77c02 */ /* 0x000fc60008000f00 */
[-C--:B------:R-:W-:Y:S02]  /*10c0*/  IMAD R0, R3, R166.reuse, RZ ;  /* 0x000000a603007224 */ /* 0x080fe400078e02ff */
[----:B------:R-:W-:-:S04]  /*10d0*/  IMAD.WIDE.U32 R4, R9, R166, RZ ;  /* 0x000000a609047225 */ /* 0x000fc800078e00ff */
[----:B------:R-:W-:-:S05]  /*10e0*/  IMAD R0, R9, R167, R0 ;  /* 0x000000a709007224 */ /* 0x000fca00078e0200 */
[----:B------:R-:W-:-:S03]  /*10f0*/  IADD3 R5, PT, PT, R5, R0, RZ ;  /* 0x0000000005057210 */ /* 0x000fc60007ffe0ff */
[----:B--2---:R-:W-:-:S04]  /*1100*/  IMAD.WIDE.U32 R28, R20, UR6, R4 ;  /* 0x00000006141c7c25 */ /* 0x004fc8000f8e0004 */
[----:B------:R-:W-:Y:S01]  /*1110*/  IMAD R3, R20, UR7, R29 ;  /* 0x0000000714037c24 */ /* 0x000fe2000f8e021d */
[----:B------:R-:W-:Y:S06]  /*1120*/  BRA `(.L_x_182) ;  /* 0x0000000000147947 */ /* 0x000fec0003800000 */
.L_x_181:
[----:B------:R-:W1:Y:S01]  /*1130*/  LDC.64 R166, c[0x0][0x3b8] ;  /* 0x0000ee00ffa67b82 */ /* 0x000e620000000a00 */
[----:B------:R-:W-:-:S05]  /*1140*/  IADD3 R28, PT, PT, R9, R10, RZ ;  /* 0x0000000a091c7210 */ /* 0x000fca0007ffe0ff */
[C---:B-1----:R-:W-:Y:S02]  /*1150*/  IMAD R3, R28.reuse, R167, RZ ;  /* 0x000000a71c037224 */ /* 0x042fe400078e02ff */
[----:B------:R-:W-:-:S05]  /*1160*/  IMAD.WIDE.U32 R28, R28, R166, RZ ;  /* 0x000000a61c1c7225 */ /* 0x000fca00078e00ff */
[----:B------:R-:W-:Y:S02]  /*1170*/  IADD3 R3, PT, PT, R29, R3, RZ ;  /* 0x000000031d037210 */ /* 0x000fe40007ffe0ff */
.L_x_182:
[----:B------:R-:W1:Y:S02]  /*1180*/  LDC R4, c[0x0][0x3e8] ;  /* 0x0000fa00ff047b82 */ /* 0x000e640000000800 */
[----:B-1----:R-:W-:-:S04]  /*1190*/  IABS R6, R4 ;  /* 0x0000000400067213 */ /* 0x002fc80000000000 */
[----:B------:R-:W1:Y:S08]  /*11a0*/  I2F.RP R11, R6 ;  /* 0x00000006000b7306 */ /* 0x000e700000209400 */
[----:B-1----:R-:W1:Y:S02]  /*11b0*/  MUFU.RCP R12, R11 ;  /* 0x0000000b000c7308 */ /* 0x002e640000001000 */
[----:B-1----:R-:W-:-:S06]  /*11c0*/  VIADD R12, R12, 0xffffffe ;  /* 0x0ffffffe0c0c7836 */ /* 0x002fcc0000000000 */
[----:B------:R-:W1:Y:S02]  /*11d0*/  F2I.FTZ.U32.TRUNC.NTZ R13, R12 ;  /* 0x0000000c000d7305 */ /* 0x000e64000021f000 */
[----:B-1----:R-:W-:Y:S01]  /*11e0*/  IMAD.MOV R0, RZ, RZ, -R13 ;  /* 0x000000ffff007224 */ /* 0x002fe200078e0a0d */
[----:B------:R-:W-:-:S03]  /*11f0*/  MOV R12, RZ ;  /* 0x000000ff000c7202 */ /* 0x000fc60000000f00 */
[----:B------:R-:W-:Y:S01]  /*1200*/  IMAD R5, R0, R6, RZ ;  /* 0x0000000600057224 */ /* 0x000fe200078e02ff */
[----:B------:R-:W-:-:S03]  /*1210*/  IABS R0, R23 ;  /* 0x0000001700007213 */ /* 0x000fc60000000000 */
[----:B------:R-:W-:-:S06]  /*1220*/  IMAD.HI.U32 R5, R13, R5, R12 ;  /* 0x000000050d057227 */ /* 0x000fcc00078e000c */
[----:B------:R-:W-:-:S04]  /*1230*/  IMAD.HI.U32 R7, R5, R0, RZ ;  /* 0x0000000005077227 */ /* 0x000fc800078e00ff */
[----:B------:R-:W-:-:S04]  /*1240*/  IMAD.MOV R5, RZ, RZ, -R7 ;  /* 0x000000ffff057224 */ /* 0x000fc800078e0a07 */
[----:B------:R-:W-:Y:S01]  /*1250*/  IMAD R5, R6, R5, R0 ;  /* 0x0000000506057224 */ /* 0x000fe200078e0200 */
[----:B------:R-:W-:-:S04]  /*1260*/  LOP3.LUT R0, R23, R4, RZ, 0x3c, !PT ;  /* 0x0000000417007212 */ /* 0x000fc800078e3cff */
        /* <DEDUP_REMOVED lines=22> */
[----:B------:R-:W-:Y:S01]  /*13d0*/  MOV R22, R6 ;  /* 0x0000000600167202 */ /* 0x000fe20000000f00 */
[----:B------:R-:W-:Y:S06]  /*13e0*/  BRA `(.L_x_184) ;  /* 0x0000000000187947 */ /* 0x000fec0003800000 */
.L_x_183:
[----:B------:R-:W1:Y:S01]  /*13f0*/  LDC.64 R4, c[0x0][0x3c0] ;  /* 0x0000f000ff047b82 */ /* 0x000e620000000a00 */
[----:B------:R-:W-:-:S05]  /*1400*/  IADD3 R6, PT, PT, R9, R10, RZ ;  /* 0x0000000a09067210 */ /* 0x000fca0007ffe0ff */
[C---:B-1----:R-:W-:Y:S02]  /*1410*/  IMAD R20, R6.reuse, R5, RZ ;  /* 0x0000000506147224 */ /* 0x042fe400078e02ff */
[----:B------:R-:W-:-:S05]  /*1420*/  IMAD.WIDE.U32 R6, R6, R4, RZ ;  /* 0x0000000406067225 */ /* 0x000fca00078e00ff */
[----:B------:R-:W-:Y:S02]  /*1430*/  IADD3 R20, PT, PT, R7, R20, RZ ;  /* 0x0000001407147210 */ /* 0x000fe40007ffe0ff */
[----:B------:R-:W-:-:S07]  /*1440*/  MOV R22, R6 ;  /* 0x0000000600167202 */ /* 0x000fce0000000f00 */
.L_x_184:
[----:B------:R-:W-:Y:S01]  /*1450*/  IMAD.SHL.U32 R226, R196, 0x8, RZ ;  /* 0x00000008c4e27824 */ /* 0x000fe200078e00ff */
[----:B------:R-:W-:Y:S01]  /*1460*/  SHF.R.U32.HI R15, RZ, 0x3, R196 ;  /* 0x00000003ff0f7819 */ /* 0x000fe200000116c4 */
[----:B------:R-:W-:Y:S01]  /*1470*/  IMAD.IADD R218, R98, 0x1, -R97 ;  /* 0x0000000162da7824 */ /* 0x000fe200078e0a61 */
[----:B------:R-:W1:Y:S01]  /*1480*/  LDCU.64 UR8, c[0x0][0x3c8] ;  /* 0x00007900ff0877ac */ /* 0x000e620008000a00 */
[----:B------:R-:W-:Y:S01]  /*1490*/  IMAD.WIDE.U32 R18, R18, 0x80, RZ ;  /* 0x0000008012127825 */ /* 0x000fe200078e00ff */
[----:B------:R-:W-:Y:S01]  /*14a0*/  LOP3.LUT R165, R226, 0x38, RZ, 0xc0, !PT ;  /* 0x00000038e2a57812 */ /* 0x000fe200078ec0ff */
[----:B------:R-:W2:Y:S01]  /*14b0*/  S2UR UR14, SR_CgaCtaId ;  /* 0x00000000000e79c3 */ /* 0x000ea20000008800 */
[C---:B------:R-:W-:Y:S01]  /*14c0*/  ISETP.GE.AND P4, PT, R15.reuse, R218, PT ;  /* 0x000000da0f00720c */ /* 0x040fe20003f86270 */
[----:B------:R-:W-:Y:S01]  /*14d0*/  VIADD R21, R15, 0x20 ;  /* 0x000000200f157836 */ /* 0x000fe20000000000 */
[----:B------:R-:W-:Y:S01]  /*14e0*/  IADD3 R28, P0, PT, R165, R28, RZ ;  /* 0x0000001ca51c7210 */ /* 0x000fe20007f1e0ff */
[----:B------:R-:W-:Y:S01]  /*14f0*/  VIADD R7, R15, 0x40 ;  /* 0x000000400f077836 */ /* 0x000fe20000000000 */
[----:B------:R-:W3:Y:S01]  /*1500*/  LDCU.128 UR4, c[0x0][0x3d0] ;  /* 0x00007a00ff0477ac */ /* 0x000ee20008000c00 */
[----:B------:R-:W-:Y:S01]  /*1510*/  IADD3 R16, P1, PT, R165, R16, RZ ;  /* 0x00000010a5107210 */ /* 0x000fe20007f3e0ff */
[----:B------:R-:W-:Y:S01]  /*1520*/  IMAD.SHL.U32 R86, R166, 0x40, RZ ;  /* 0x00000040a6567824 */ /* 0x000fe200078e00ff */
[----:B------:R-:W-:Y:S01]  /*1530*/  LOP3.LUT R14, R18, R15, RZ, 0xfc, !PT ;  /* 0x0000000f120e7212 */ /* 0x000fe200078efcff */
[----:B------:R-:W-:Y:S01]  /*1540*/  IMAD.X R29, RZ, RZ, R3, P0 ;  /* 0x000000ffff1d7224 */ /* 0x000fe200000e0603 */
[-C--:B------:R-:W-:Y:S01]  /*1550*/  ISETP.GE.AND P0, PT, R21, R218.reuse, PT ;  /* 0x000000da1500720c */ /* 0x080fe20003f06270 */
[----:B------:R-:W-:Y:S01]  /*1560*/  VIADD R3, R15, 0x60 ;  /* 0x000000600f037836 */ /* 0x000fe20000000000 */
[-C--:B------:R-:W-:Y:S01]  /*1570*/  ISETP.GE.AND P6, PT, R7, R218.reuse, PT ;  /* 0x000000da0700720c */ /* 0x080fe20003fc6270 */
[----:B------:R-:W-:Y:S01]  /*1580*/  IMAD.X R17, RZ, RZ, R8, P1 ;  /* 0x000000ffff117224 */ /* 0x000fe200008e0608 */
[----:B------:R-:W4:Y:S01]  /*1590*/  @!P4 LDC.64 R6, c[0x0][0x3b0] ;  /* 0x0000ec00ff06cb82 */ /* 0x000f220000000a00 */
[----:B------:R-:W5:Y:S01]  /*15a0*/  LDCU.64 UR10, c[0x0][0x388] ;  /* 0x00007100ff0a77ac */ /* 0x000f620008000a00 */
[----:B------:R-:W-:Y:S01]  /*15b0*/  ISETP.GE.AND P5, PT, R3, R218, PT ;  /* 0x000000da0300720c */ /* 0x000fe20003fa6270 */
[----:B-1----:R-:W-:Y:S01]  /*15c0*/  IMAD.WIDE.U32 R16, R23, UR8, R16 ;  /* 0x0000000817107c25 */ /* 0x002fe2000f8e0010 */
[----:B------:R-:W-:-:S02]  /*15d0*/  SHF.R.S32.HI R3, RZ, 0x1f, R0 ;  /* 0x0000001fff037819 */ /* 0x000fc40000011400 */
[----:B------:R-:W-:Y:S01]  /*15e0*/  LOP3.LUT R27, R226, 0x1f8, RZ, 0xc0, !PT ;  /* 0x000001f8e21b7812 */ /* 0x000fe200078ec0ff */
[----:B------:R-:W-:Y:S01]  /*15f0*/  IMAD.WIDE.U32 R28, R15, R166, R28 ;  /* 0x000000a60f1c7225 */ /* 0x000fe200078e001c */
[----:B------:R-:W1:Y:S01]  /*1600*/  @!P4 LDC.64 R10, c[0x0][0x380] ;  /* 0x0000e000ff0acb82 */ /* 0x000e620000000a00 */
[----:B------:R-:W-:Y:S02]  /*1610*/  @!P0 IADD3 R18, P1, PT, R14, 0x20, RZ ;  /* 0x000000200e128810 */ /* 0x000fe40007f3e0ff */
[----:B------:R-:W-:Y:S01]  /*1620*/  LOP3.LUT R27, R27, 0x38, R196, 0x78, !PT ;  /* 0x000000381b1b7812 */ /* 0x000fe200078e78c4 */
[----:B------:R-:W-:Y:S01]  /*1630*/  IMAD R17, R23, UR9, R17 ;  /* 0x0000000917117c24 */ /* 0x000fe2000f8e0211 */
[C---:B------:R-:W-:Y:S01]  /*1640*/  SHF.L.U64.HI R85, R166.reuse, 0x6, R167 ;  /* 0x00000006a6557819 */ /* 0x040fe200000102a7 */
[----:B------:R-:W-:Y:S01]  /*1650*/  IMAD R29, R15, R167, R29 ;  /* 0x000000a70f1d7224 */ /* 0x000fe200078e021d */
[----:B------:R-:W-:Y:S01]  /*1660*/  LOP3.LUT R226, R27, 0x1e00, R226, 0xf8, !PT ;  /* 0x00001e001be27812 */ /* 0x000fe200078ef8e2 */
[----:B------:R-:W1:Y:S01]  /*1670*/  @!P0 LDC.64 R12, c[0x0][0x3b0] ;  /* 0x0000ec00ff0c8b82 */ /* 0x000e620000000a00 */
[----:B---3--:R-:W-:Y:S01]  /*1680*/  IMAD R31, R3, UR4, RZ ;  /* 0x00000004031f7c24 */ /* 0x008fe2000f8e02ff */
[----:B------:R-:W-:Y:S01]  /*1690*/  SHF.L.U64.HI R87, R166, 0x5, R167 ;  /* 0x00000005a6577819 */ /* 0x000fe200000102a7 */
[----:B------:R-:W-:Y:S01]  /*16a0*/  @!P0 IMAD.X R25, RZ, RZ, R19, P1 ;  /* 0x000000ffff198224 */ /* 0x000fe200008e0613 */
[----:B------:R-:W-:Y:S01]  /*16b0*/  SHF.R.U32.HI R96, RZ, 0x1, R196 ;  /* 0x00000001ff607819 */ /* 0x000fe200000116c4 */
[C---:B------:R-:W-:Y:S01]  /*16c0*/  IMAD R31, R0.reuse, UR5, R31 ;  /* 0x00000005001f7c24 */ /* 0x040fe2000f8e021f */
[----:B------:R-:W-:Y:S01]  /*16d0*/  UMOV UR5, 0x400 ;  /* 0x0000040000057882 */ /* 0x000fe20000000000 */
[----:B------:R-:W-:Y:S01]  /*16e0*/  IMAD.WIDE.U32 R28, R0, UR4, R28 ;  /* 0x00000004001c7c25 */ /* 0x000fe2000f8e001c */
[----:B------:R-:W3:Y:S01]  /*16f0*/  @!P0 LDC.64 R8, c[0x0][0x380] ;  /* 0x0000e000ff088b82 */ /* 0x000ee20000000a00 */
[----:B--2---:R-:W-:-:S02]  /*1700*/  ULEA UR5, UR14, UR5, 0x18 ;  /* 0x000000050e057291 */ /* 0x004fc4000f8ec0ff */
[-C--:B----4-:R-:W-:Y:S01]  /*1710*/  @!P4 IMAD R23, R19, R6.reuse, RZ ;  /* 0x000000061317c224 */ /* 0x090fe200078e02ff */
[----:B-----5:R-:W-:Y:S01]  /*1720*/  LEA R223, P1, R28, UR10, 0x1 ;  /* 0x0000000a1cdf7c11 */ /* 0x020fe2000f8208ff */
[----:B------:R-:W-:Y:S02]  /*1730*/  @!P4 IMAD.WIDE.U32 R26, R14, R6, R16 ;  /* 0x000000060e1ac225 */ /* 0x000fe400078e0010 */
[----:B------:R-:W-:Y:S02]  /*1740*/  LEA R226, R226, UR5, 0x1 ;  /* 0x00000005e2e27c11 */ /* 0x000fe4000f8e08ff */
[----:B------:R-:W-:Y:S02]  /*1750*/  @!P4 IMAD R23, R14, R7, R23 ;  /* 0x000000070e17c224 */ /* 0x000fe400078e0217 */
[----:B------:R-:W2:Y:S01]  /*1760*/  @!P6 LDC.64 R6, c[0x0][0x3b0] ;  /* 0x0000ec00ff06eb82 */ /* 0x000ea20000000a00 */
[----:B------:R-:W-:Y:S02]  /*1770*/  @!P0 IMAD.MOV.U32 R32, RZ, RZ, R16 ;  /* 0x000000ffff208224 */ /* 0x000fe400078e0010 */
[----:B------:R-:W-:-:S02]  /*1780*/  @!P0 IMAD.MOV.U32 R33, RZ, RZ, R17 ;  /* 0x000000ffff218224 */ /* 0x000fc400078e0011 */
[-C--:B-1----:R-:W-:Y:S02]  /*1790*/  @!P0 IMAD R24, R25, R12.reuse, RZ ;  /* 0x0000000c19188224 */ /* 0x082fe400078e02ff */
[----:B------:R-:W-:Y:S02]  /*17a0*/  IMAD.IADD R222, R29, 0x1, R31 ;  /* 0x000000011dde7824 */ /* 0x000fe400078e021f */
[C---:B------:R-:W-:Y:S02]  /*17b0*/  @!P0 IMAD R24, R18.reuse, R13, R24 ;  /* 0x0000000d12188224 */ /* 0x040fe400078e0218 */
[----:B------:R-:W-:Y:S01]  /*17c0*/  @!P0 IMAD.WIDE.U32 R32, R18, R12, R32 ;  /* 0x0000000c12208225 */ /* 0x000fe200078e0020 */
[----:B------:R-:W-:Y:S02]  /*17d0*/  LEA.HI.X R222, R28, UR11, R222, 0x1, P1 ;  /* 0x0000000b1cde7c11 */ /* 0x000fe400088f0cde */
[----:B------:R-:W-:Y:S01]  /*17e0*/  @!P4 LEA R28, P2, R26, R10, 0x1 ;  /* 0x0000000a1a1cc211 */ /* 0x000fe200078408ff */
[----:B------:R-:W-:Y:S01]  /*17f0*/  @!P4 IMAD.IADD R23, R27, 0x1, R23 ;  /* 0x000000011b17c824 */ /* 0x000fe200078e0217 */
[----:B---3--:R-:W-:Y:S01]  /*1800*/  @!P0 LEA R30, P1, R32, R8, 0x1 ;  /* 0x00000008201e8211 */ /* 0x008fe200078208ff */
[----:B------:R-:W-:-:S02]  /*1810*/  @!P0 IMAD.IADD R24, R33, 0x1, R24 ;  /* 0x0000000121188824 */ /* 0x000fc400078e0218 */
[----:B------:R-:W-:Y:S01]  /*1820*/  VIADD R13, R2, 0xffffffff ;  /* 0xffffffff020d7836 */ /* 0x000fe20000000000 */
[----:B------:R-:W-:Y:S01]  /*1830*/  @!P4 LEA.HI.X R29, R26, R11, R23, 0x1, P2 ;  /* 0x0000000b1a1dc211 */ /* 0x000fe200010f0c17 */
[----:B------:R-:W-:Y:S01]  /*1840*/  @!P6 IMAD.MOV.U32 R25, RZ, RZ, R17 ;  /* 0x000000ffff19e224 */ /* 0x000fe200078e0011 */
[----:B------:R-:W-:Y:S01]  /*1850*/  @!P0 LEA.HI.X R31, R32, R9, R24, 0x1, P1 ;  /* 0x00000009201f8211 */ /* 0x000fe200008f0c18 */
[----:B------:R-:W-:Y:S01]  /*1860*/  IMAD R12, R13, -0x40, R90 ;  /* 0xffffffc00d0c7824 */ /* 0x000fe200078e025a */
[----:B------:R-:W1:Y:S01]  /*1870*/  @!P6 LDC.64 R10, c[0x0][0x380] ;  /* 0x0000e000ff0aeb82 */ /* 0x000e620000000a00 */
[----:B------:R-:W-:Y:S01]  /*1880*/  @!P6 IADD3 R18, P1, PT, R14, 0x40, RZ ;  /* 0x000000400e12e810 */ /* 0x000fe20007f3e0ff */
[----:B------:R-:W-:Y:S01]  /*1890*/  @!PT LDS RZ, [RZ] ;  /* 0x00000000fffff984 */ /* 0x000fe20000000800 */
[----:B------:R-:W-:Y:S01]  /*18a0*/  @!PT LDS RZ, [RZ] ;  /* 0x00000000fffff984 */ /* 0x000fe20000000800 */
[----:B------:R-:W-:Y:S01]  /*18b0*/  @!PT LDS RZ, [RZ] ;  /* 0x00000000fffff984 */ /* 0x000fe20000000800 */
[----:B------:R-:W-:Y:S01]  /*18c0*/  @!P4 LDGSTS.E.BYPASS.LTC128B.128 [R226], desc[UR12][R28.64] ;  /* 0x000000001ce2cfae */ /* 0x000fe2000b981a0c */
[----:B------:R-:W-:Y:S01]  /*18d0*/  @!P6 IMAD.MOV.U32 R24, RZ, RZ, R16 ;  /* 0x000000ffff18e224 */ /* 0x000fe200078e0010 */
[CC--:B------:R-:W-:Y:S01]  /*18e0*/  ISETP.GE.AND P3, PT, R21.reuse, R12.reuse, PT ;  /* 0x0000000c1500720c */ /* 0x0c0fe20003f66270 */
[----:B------:R-:W-:Y:S01]  /*18f0*/  IMAD.SHL.U32 R88, R166, 0x20, RZ ;  /* 0x00000020a6587824 */ /* 0x000fe200078e00ff */
[----:B------:R-:W-:Y:S01]  /*1900*/  ISETP.GE.AND P2, PT, R21, R12, PT ;  /* 0x0000000c1500720c */ /* 0x000fe20003f46270 */
[----:B------:R-:W-:Y:S01]  /*1910*/  @!P6 IMAD.X R21, RZ, RZ, R19, P1 ;  /* 0x000000ffff15e224 */ /* 0x000fe200008e0613 */
[----:B------:R-:W3:Y:S01]  /*1920*/  @!P5 LDC.64 R8, c[0x0][0x3b0] ;  /* 0x0000ec00ff08db82 */ /* 0x000ee20000000a00 */
[----:B------:R-:W-:Y:S01]  /*1930*/  @!P4 LDGSTS.E.BYPASS.LTC128B.128 [R226+0x4000], desc[UR12][R28.64+0x80] ;  /* 0x040000801ce2cfae */ /* 0x000fe2000b981a0c */
[----:B--2---:R-:W-:-:S03]  /*1940*/  @!P6 IMAD.WIDE.U32 R24, R18, R6, R24 ;  /* 0x000000061218e225 */ /* 0x004fc600078e0018 */
[----:B------:R-:W-:Y:S01]  /*1950*/  @!P4 LDGSTS.E.BYPASS.LTC128B.128 [R226+0x8000], desc[UR12][R28.64+0x100] ;  /* 0x080001001ce2cfae */ /* 0x000fe2000b981a0c */
[----:B------:R-:W-:Y:S02]  /*1960*/  IMAD R3, R3, UR6, RZ ;  /* 0x0000000603037c24 */ /* 0x000fe4000f8e02ff */
[----:B------:R-:W-:Y:S01]  /*1970*/  IMAD.MOV.U32 R84, RZ, RZ, 0x20 ;  /* 0x00000020ff547424 */ /* 0x000fe200078e00ff */
[----:B------:R-:W-:Y:S01]  /*1980*/  @!P4 LDGSTS.E.BYPASS.LTC128B.128 [R226+0xc000], desc[UR12][R28.64+0x180] ;  /* 0x0c0001801ce2cfae */ /* 0x000fe2000b981a0c */
[----:B------:R-:W-:Y:S01]  /*1990*/  ISETP.GE.AND P4, PT, R15, R12, PT ;  /* 0x0000000c0f00720c */ /* 0x000fe20003f86270 */
[----:B------:R-:W-:Y:S02]  /*19a0*/  @!P6 IMAD R12, R21, R6, RZ ;  /* 0x00000006150ce224 */ /* 0x000fe400078e02ff */
[----:B------:R-:W-:Y:S01]  /*19b0*/  @!P0 LDGSTS.E.BYPASS.LTC128B.128 [R226+0x1000], desc[UR12][R30.64] ;  /* 0x010000001ee28fae */ /* 0x000fe2000b981a0c */
[----:B------:R-:W-:Y:S02]  /*19c0*/  IMAD R3, R0, UR7, R3 ;  /* 0x0000000700037c24 */ /* 0x000fe4000f8e0203 */
[----:B------:R-:W-:Y:S01]  /*19d0*/  @!P6 IMAD R12, R18, R7, R12 ;  /* 0x00000007120ce224 */ /* 0x000fe200078e020c */
[----:B------:R-:W-:Y:S01]  /*19e0*/  @!P0 LDGSTS.E.BYPASS.LTC128B.128 [R226+0x5000], desc[UR12][R30.64+0x80] ;  /* 0x050000801ee28fae */ /* 0x000fe2000b981a0c */
[----:B------:R-:W2:Y:S01]  /*19f0*/  @!P5 LDC.64 R6, c[0x0][0x380] ;  /* 0x0000e000ff06db82 */ /* 0x000ea20000000a00 */
[----:B-1----:R-:W-:Y:S01]  /*1a00*/  @!P6 LEA R10, P1, R24, R10, 0x1 ;  /* 0x0000000a180ae211 */ /* 0x002fe200078208ff */
[----:B------:R-:W-:Y:S01]  /*1a10*/  @!P6 IMAD.IADD R12, R25, 0x1, R12 ;  /* 0x00000001190ce824 */ /* 0x000fe200078e020c */
[----:B------:R-:W-:Y:S01]  /*1a20*/  @!P0 LDGSTS.E.BYPASS.LTC128B.128 [R226+0x9000], desc[UR12][R30.64+0x100] ;  /* 0x090001001ee28fae */ /* 0x000fe2000b981a0c */
[----:B------:R-:W-:-:S02]  /*1a30*/  IMAD.MOV.U32 R198, RZ, RZ, 0x40 ;  /* 0x00000040ffc67424 */ /* 0x000fc400078e00ff */
[----:B------:R-:W-:Y:S01]  /*1a40*/  IMAD.SHL.U32 R199, R196, 0x2, RZ ;  /* 0x00000002c4c77824 */ /* 0x000fe200078e00ff */
[----:B------:R-:W-:Y:S01]  /*1a50*/  @!P0 LDGSTS.E.BYPASS.LTC128B.128 [R226+0xd000], desc[UR12][R30.64+0x180] ;  /* 0x0d0001801ee28fae */ /* 0x000fe2000b981a0c */
[----:B------:R-:W-:Y:S02]  /*1a60*/  IADD3 R22, P0, PT, R165, R22, RZ ;  /* 0x00000016a5167210 */ /* 0x000fe40007f1e0ff */
[----:B------:R-:W-:Y:S01]  /*1a70*/  @!P6 LEA.HI.X R11, R24, R11, R12, 0x1, P1 ;  /* 0x0000000b180be211 */ /* 0x000fe200008f0c0c */
[-C--:B------:R-:W-:Y:S01]  /*1a80*/  IMAD R12, R85, R13.reuse, RZ ;  /* 0x0000000d550c7224 */ /* 0x080fe200078e02ff */
[----:B------:R-:W-:Y:S01]  /*1a90*/  LOP3.LUT R199, R199, 0x6, RZ, 0xc0, !PT ;  /* 0x00000006c7c77812 */ /* 0x000fe200078ec0ff */
[----:B------:R-:W-:Y:S01]  /*1aa0*/  IMAD.X R23, RZ, RZ, R20, P0 ;  /* 0x000000ffff177224 */ /* 0x000fe200000e0614 */
[----:B------:R-:W-:Y:S01]  /*1ab0*/  @!P5 IADD3 R14, P0, PT, R14, 0x60, RZ ;  /* 0x000000600e0ed810 */ /* 0x000fe20007f1e0ff */
[----:B------:R-:W-:Y:S01]  /*1ac0*/  IMAD.WIDE.U32 R20, R86, R13, RZ ;  /* 0x0000000d56147225 */ /* 0x000fe200078e00ff */
[----:B------:R-:W-:Y:S03]  /*1ad0*/  @!P6 LDGSTS.E.BYPASS.LTC128B.128 [R226+0x2000], desc[UR12][R10.64] ;  /* 0x020000000ae2efae */ /* 0x000fe6000b981a0c */
[----:B------:R-:W-:Y:S01]  /*1ae0*/  @!P5 IMAD.X R19, RZ, RZ, R19, P0 ;  /* 0x000000ffff13d224 */ /* 0x000fe200000e0613 */
[----:B------:R-:W-:Y:S01]  /*1af0*/  @!P4 LEA R18, P1, R20, R223, 0x1 ;  /* 0x000000df1412c211 */ /* 0x000fe200078208ff */
[----:B------:R-:W-:Y:S01]  /*1b00*/  IMAD.WIDE.U32 R22, R15, R4, R22 ;  /* 0x000000040f167225 */ /* 0x000fe200078e0016 */
[----:B------:R-:W-:Y:S03]  /*1b10*/  @!P6 LDGSTS.E.BYPASS.LTC128B.128 [R226+0x6000], desc[UR12][R10.64+0x80] ;  /* 0x060000800ae2efae */ /* 0x000fe6000b981a0c */
[----:B---3--:R-:W-:Y:S01]  /*1b20*/  @!P5 IMAD R19, R19, R8, RZ ;  /* 0x000000081313d224 */ /* 0x008fe200078e02ff */
[----:B------:R-:W-:Y:S01]  /*1b30*/  @!P6 LDGSTS.E.BYPASS.LTC128B.128 [R226+0xa000], desc[UR12][R10.64+0x100] ;  /* 0x0a0001000ae2efae */ /* 0x000fe2000b981a0c */
[----:B------:R-:W-:-:S02]  /*1b40*/  IMAD R23, R15, R5, R23 ;  /* 0x000000050f177224 */ /* 0x000fc400078e0217 */
[----:B------:R-:W-:Y:S01]  /*1b50*/  IMAD.IADD R15, R21, 0x1, R12 ;  /* 0x00000001150f7824 */ /* 0x000fe200078e020c */
[----:B------:R1:W-:Y:S01]  /*1b60*/  @!P6 LDGSTS.E.BYPASS.LTC128B.128 [R226+0xe000], desc[UR12][R10.64+0x180] ;  /* 0x0e0001800ae2efae */ /* 0x0003e2000b981a0c */
[----:B------:R-:W-:Y:S01]  /*1b70*/  @!P5 IMAD R9, R14, R9, R19 ;  /* 0x000000090e09d224 */ /* 0x000fe200078e0213 */
[----:B------:R-:W-:Y:S01]  /*1b80*/  LOP3.LUT P6, RZ, R196, 0x4, RZ, 0xc0, !PT ;  /* 0x00000004c4ff7812 */ /* 0x000fe200078cc0ff */
[----:B------:R-:W-:Y:S01]  /*1b90*/  @!P5 IMAD.WIDE.U32 R16, R14, R8, R16 ;  /* 0x000000080e10d225 */ /* 0x000fe200078e0010 */
[----:B------:R-:W-:Y:S02]  /*1ba0*/  @!P4 LEA.HI.X R19, R20, R222, R15, 0x1, P1 ;  /* 0x000000de1413c211 */ /* 0x000fe400008f0c0f */
[----:B------:R-:W-:Y:S01]  /*1bb0*/  @!P3 IADD3 R8, P0, PT, R88, R20, RZ ;  /* 0x000000145808b210 */ /* 0x000fe20007f1e0ff */
[----:B------:R-:W-:Y:S01]  /*1bc0*/  @!P5 IMAD.IADD R9, R17, 0x1, R9 ;  /* 0x000000011109d824 */ /* 0x000fe200078e0209 */
[----:B--2---:R-:W-:Y:S01]  /*1bd0*/  @!P5 LEA R6, P1, R16, R6, 0x1 ;  /* 0x000000061006d211 */ /* 0x004fe200078208ff */
[----:B------:R-:W-:Y:S01]  /*1be0*/  IMAD.WIDE.U32 R22, R0, UR6, R22 ;  /* 0x0000000600167c25 */ /* 0x000fe2000f8e0016 */
[----:B------:R-:W2:Y:S01]  /*1bf0*/  LDCU.64 UR6, c[0x0][0x390] ;  /* 0x00007200ff0677ac */ /* 0x000ea20008000a00 */
[----:B------:R-:W-:-:S02]  /*1c00*/  SEL R198, R198, 0xffffffc0, !P6 ;  /* 0xffffffc0c6c67807 */ /* 0x000fc40007000000 */
[----:B------:R-:W-:Y:S01]  /*1c10*/  @!P5 LEA.HI.X R7, R16, R7, R9, 0x1, P1 ;  /* 0x000000071007d211 */ /* 0x000fe200008f0c09 */
[----:B------:R-:W-:Y:S01]  /*1c20*/  @!P3 IMAD.X R15, R87, 0x1, R15, P0 ;  /* 0x00000001570fb824 */ /* 0x000fe200000e060f */
[----:B------:R-:W-:Y:S01]  /*1c30*/  @!P3 LEA R14, P0, R8, R223, 0x1 ;  /* 0x000000df080eb211 */ /* 0x000fe200078008ff */
[C---:B------:R-:W-:Y:S01]  /*1c40*/  IMAD.SHL.U32 R12, R4.reuse, 0x40, RZ ;  /* 0x00000040040c7824 */ /* 0x040fe200078e00ff */
[----:B------:R-:W-:Y:S01]  /*1c50*/  SHF.L.U64.HI R16, R4, 0x6, R5 ;  /* 0x0000000604107819 */ /* 0x000fe20000010205 */
[----:B------:R-:W-:Y:S01]  /*1c60*/  @!P5 LDGSTS.E.BYPASS.LTC128B.128 [R226+0x3000], desc[UR12][R6.64] ;  /* 0x0300000006e2dfae */ /* 0x000fe2000b981a0c */
[----:B------:R-:W-:Y:S01]  /*1c70*/  @!P3 LEA.HI.X R15, R8, R222, R15, 0x1, P0 ;  /* 0x000000de080fb211 */ /* 0x000fe200000f0c0f */
[----:B------:R-:W-:Y:S02]  /*1c80*/  IMAD.SHL.U32 R0, R196, 0x40, RZ ;  /* 0x00000040c4007824 */ /* 0x000fe400078e00ff */
[----:B------:R-:W-:Y:S01]  /*1c90*/  @!P5 LDGSTS.E.BYPASS.LTC128B.128 [R226+0x7000], desc[UR12][R6.64+0x80] ;  /* 0x0700008006e2dfae */ /* 0x000fe2000b981a0c */
[----:B------:R-:W-:-:S02]  /*1ca0*/  IMAD R9, R16, R13, RZ ;  /* 0x0000000d10097224 */ /* 0x000fc400078e02ff */
[----:B------:R-:W-:Y:S01]  /*1cb0*/  IMAD.WIDE.U32 R12, R12, R13, RZ ;  /* 0x0000000d0c0c7225 */ /* 0x000fe200078e00ff */
[----:B------:R-:W-:Y:S01]  /*1cc0*/  @!P5 LDGSTS.E.BYPASS.LTC128B.128 [R226+0xb000], desc[UR12][R6.64+0x100] ;  /* 0x0b00010006e2dfae */ /* 0x000fe2000b981a0c */
[----:B------:R-:W-:Y:S02]  /*1cd0*/  LOP3.LUT R181, R165, 0x1c0, R0, 0xf8, !PT ;  /* 0x000001c0a5b57812 */ /* 0x000fe400078ef800 */
[----:B-1----:R-:W-:Y:S01]  /*1ce0*/  IMAD.IADD R11, R23, 0x1, R3 ;  /* 0x00000001170b7824 */ /* 0x002fe200078e0203 */
[----:B------:R1:W-:Y:S01]  /*1cf0*/  @!P5 LDGSTS.E.BYPASS.LTC128B.128 [R226+0xf000], desc[UR12][R6.64+0x180] ;  /* 0x0f00018006e2dfae */ /* 0x0003e2000b981a0c */
[----:B--2---:R-:W-:Y:S01]  /*1d00*/  LEA R221, P1, R22, UR6, 0x1 ;  /* 0x0000000616dd7c11 */ /* 0x004fe2000f8208ff */
[----:B------:R-:W-:Y:S01]  /*1d10*/  IMAD.IADD R3, R13, 0x1, R9 ;  /* 0x000000010d037824 */ /* 0x000fe200078e0209 */
[----:B------:R-:W-:Y:S01]  /*1d20*/  LOP3.LUT R237, R0, 0x400, RZ, 0xc0, !PT ;  /* 0x0000040000ed7812 */ /* 0x000fe200078ec0ff */
[----:B------:R-:W-:Y:S01]  /*1d30*/  @!P4 LDGSTS.E.BYPASS.LTC128B.128 [R226+0x10000], desc[UR12][R18.64] ;  /* 0x1000000012e2cfae */ /* 0x000fe2000b981a0c */
[----:B------:R-:W-:Y:S01]  /*1d40*/  LEA.HI.X R220, R22, UR7, R11, 0x1, P1 ;  /* 0x0000000716dc7c11 */ /* 0x000fe200088f0c0b */
[----:B------:R-:W-:Y:S01]  /*1d50*/  IMAD.SHL.U32 R8, R196, 0x20, RZ ;  /* 0x00000020c4087824 */ /* 0x000fe200078e00ff */
[----:B------:R-:W-:Y:S01]  /*1d60*/  @!P4 LEA R10, P1, R12, R221, 0x1 ;  /* 0x000000dd0c0ac211 */ /* 0x000fe200078208ff */
[----:B------:R-:W-:Y:S01]  /*1d70*/  @!P4 LDGSTS.E.BYPASS.LTC128B.128 [R226+0x12000], desc[UR12][R18.64+0x80] ;  /* 0x1200008012e2cfae */ /* 0x000fe2000b981a0c */
[----:B------:R-:W-:-:S02]  /*1d80*/  IMAD R199, R2, 0x40, R199 ;  /* 0x0000004002c77824 */ /* 0x000fc400078e02c7 */
[----:B------:R-:W-:Y:S01]  /*1d90*/  @!P4 LEA.HI.X R11, R12, R220, R3, 0x1, P1 ;  /* 0x000000dc0c0bc211 */ /* 0x000fe200008f0c03 */
[----:B------:R-:W-:Y:S04]  /*1da0*/  @!P4 LDGSTS.E.BYPASS.LTC128B.128 [R226+0x14000], desc[UR12][R18.64+0x100] ;  /* 0x1400010012e2cfae */ /* 0x000fe8000b981a0c */
[----:B------:R-:W-:Y:S04]  /*1db0*/  @!P4 LDGSTS.E.BYPASS.LTC128B.128 [R226+0x16000], desc[UR12][R18.64+0x180] ;  /* 0x1600018012e2cfae */ /* 0x000fe8000b981a0c */
[----:B------:R-:W-:Y:S04]  /*1dc0*/  @!P3 LDGSTS.E.BYPASS.LTC128B.128 [R226+0x11000], desc[UR12][R14.64] ;  /* 0x110000000ee2bfae */ /* 0x000fe8000b981a0c */
[----:B------:R-:W-:Y:S01]  /*1dd0*/  @!P3 LDGSTS.E.BYPASS.LTC128B.128 [R226+0x13000], desc[UR12][R14.64+0x80] ;  /* 0x130000800ee2bfae */ /* 0x000fe2000b981a0c */
[----:B-1----:R-:W-:-:S03]  /*1de0*/  @!P2 LEA R6, P0, R4, R12, 0x5 ;  /* 0x0000000c0406a211 */ /* 0x002fc600078028ff */
[----:B------:R-:W-:Y:S01]  /*1df0*/  @!P3 LDGSTS.E.BYPASS.LTC128B.128 [R226+0x15000], desc[UR12][R14.64+0x100] ;  /* 0x150001000ee2bfae */ /* 0x000fe2000b981a0c */
[----:B------:R-:W-:Y:S02]  /*1e00*/  LOP3.LUT R7, R0, 0x200, RZ, 0xc0, !PT ;  /* 0x0000020000077812 */ /* 0x000fe400078ec0ff */
[----:B------:R-:W-:Y:S01]  /*1e10*/  @!P2 LEA.HI.X R5, R4, R3, R5, 0x5, P0 ;  /* 0x000000030405a211 */ /* 0x000fe200000f2c05 */
[----:B------:R-:W-:Y:S01]  /*1e20*/  @!P3 LDGSTS.E.BYPASS.LTC128B.128 [R226+0x17000], desc[UR12][R14.64+0x180] ;  /* 0x170001800ee2bfae */ /* 0x000fe2000b981a0c */
[----:B------:R-:W-:Y:S02]  /*1e30*/  LOP3.LUT R8, R7, 0x7c00, R8, 0xf8, !PT ;  /* 0x00007c0007087812 */ /* 0x000fe400078ef808 */
[C---:B------:R-:W-:Y:S01]  /*1e40*/  LOP3.LUT R3, R181.reuse, 0x8, R96, 0x78, !PT ;  /* 0x00000008b5037812 */ /* 0x040fe200078e7860 */
[----:B------:R-:W0:Y:S01]  /*1e50*/  LDGDEPBAR ;  /* 0x00000000000079af */ /* 0x000e220000000000 */
[C---:B------:R-:W-:Y:S02]  /*1e60*/  @!P2 LEA R12, P0, R6.reuse, R221, 0x1 ;  /* 0x000000dd060ca211 */ /* 0x040fe400078008ff */
[----:B------:R-:W-:Y:S01]  /*1e70*/  LOP3.LUT R4, R181, 0x8, R196, 0x78, !PT ;  /* 0x00000008b5047812 */ /* 0x000fe200078e78c4 */
[----:B------:R-:W-:Y:S01]  /*1e80*/  IMAD.IADD R8, R3, 0x1, R8 ;  /* 0x0000000103087824 */ /* 0x000fe200078e0208 */
[----:B------:R-:W-:-:S02]  /*1e90*/  @!P2 LEA.HI.X R13, R6, R220, R5, 0x1, P0 ;  /* 0x000000dc060da211 */ /* 0x000fc400000f0c05 */
[----:B------:R-:W-:Y:S01]  /*1ea0*/  LOP3.LUT P0, RZ, R196, 0x2, RZ, 0xc0, !PT ;  /* 0x00000002c4ff7812 */ /* 0x000fe2000780c0ff */
[----:B------:R-:W-:Y:S01]  /*1eb0*/  IMAD R237, R4, 0x2, R237 ;  /* 0x0000000204ed7824 */ /* 0x000fe200078e02ed */
[----:B------:R-:W-:Y:S02]  /*1ec0*/  LEA R101, R8, UR5, 0x1 ;  /* 0x0000000508657c11 */ /* 0x000fe4000f8e08ff */
[----:B------:R-:W-:Y:S01]  /*1ed0*/  SEL R84, R84, 0xffffffe0, !P0 ;  /* 0xffffffe054547807 */ /* 0x000fe20004000000 */
[----:B------:R-:W-:Y:S01]  /*1ee0*/  VIADD R93, R237, UR5 ;  /* 0x00000005ed5d7c36 */ /* 0x000fe20008000000 */
[----:B------:R-:W-:Y:S01]  /*1ef0*/  LOP3.LUT R96, R96, 0x1f0, RZ, 0xc0, !PT ;  /* 0x000001f060607812 */ /* 0x000fe200078ec0ff */
[C---:B------:R-:W-:Y:S02]  /*1f00*/  IMAD.IADD R95, R101.reuse, 0x1, R198 ;  /* 0x00000001655f7824 */ /* 0x040fe400078e02c6 */
[--C-:B------:R-:W-:Y:S01]  /*1f10*/  IMAD.IADD R99, R101, 0x1, R84.reuse ;  /* 0x0000000165637824 */ /* 0x100fe200078e0254 */
[----:B------:R-:W-:Y:S01]  /*1f20*/  IADD3 R97, PT, PT, R96, 0x1, R97 ;  /* 0x0000000160617810 */ /* 0x000fe20007ffe061 */
[----:B------:R-:W-:-:S02]  /*1f30*/  IMAD.IADD R92, R93, 0x1, R84 ;  /* 0x000000015d5c7824 */ /* 0x000fc400078e0254 */
[----:B------:R-:W-:Y:S02]  /*1f40*/  IMAD.IADD R93, R93, 0x1, R198 ;  /* 0x000000015d5d7824 */ /* 0x000fe400078e02c6 */
[----:B------:R-:W-:Y:S01]  /*1f50*/  IMAD.IADD R94, R84, 0x1, R95 ;  /* 0x00000001545e7824 */ /* 0x000fe200078e025f */
[----:B------:R-:W-:-:S04]  /*1f60*/  DEPBAR.LE SB0, 0x0 ;  /* 0x000080000000791a */ /* 0x000fc80000000000 */
[----:B------:R-:W-:Y:S01]  /*1f70*/  BAR.SYNC.DEFER_BLOCKING 0x0 ;  /* 0x0000000000007b1d */ /* 0x000fe20000010000 */
[----:B------:R-:W-:-:S05]  /*1f80*/  IMAD.IADD R89, R84, 0x1, R93 ;  /* 0x0000000154597824 */ /* 0x000fca00078e025d */
        /* <DEDUP_REMOVED lines=25> */
[----:B------:R-:W5:Y:S04]  /*2120*/  LDSM.16.M88.4 R28, [R237+UR5+0x11000] ;  /* 0x01100005ed1c783b */ /* 0x000f680008000200 */
[----:B------:R-:W5:Y:S04]  /*2130*/  LDSM.16.M88.4 R4, [R237+UR5+0x11800] ;  /* 0x01180005ed04783b */ /* 0x000f680008000200 */
[----:B------:R-:W-:Y:S04]  /*2140*/  LDSM.16.M88.4 R52, [R99] ;  /* 0x000000006334783b */ /* 0x000fe80000000200 */
[----:B-1----:R-:W1:Y:S04]  /*2150*/  LDSM.16.M88.4 R8, [R92+0x10000] ;  /* 0x010000005c08783b */ /* 0x002e680000000200 */
[----:B------:R-:W1:Y:S04]  /*2160*/  LDSM.16.M88.4 R20, [R92+0x10800] ;  /* 0x010800005c14783b */ /* 0x000e680000000200 */
[----:B--2---:R-:W2:Y:S04]  /*2170*/  LDSM.16.M88.4 R12, [R92+0x11000] ;  /* 0x011000005c0c783b */ /* 0x004ea80000000200 */
[----:B------:R-:W2:Y:S04]  /*2180*/  LDSM.16.M88.4 R60, [R92+0x11800] ;  /* 0x011800005c3c783b */ /* 0x000ea80000000200 */
[----:B------:R-:W-:Y:S01]  /*2190*/  LDSM.16.M88.4 R16, [R93+0x10000] ;  /* 0x010000005d10783b */ /* 0x000fe20000000200 */
[C---:B---3--:R-:W-:Y:S03]  /*21a0*/  HMMA.16816.F32.BF16 R48, R72.reuse, R44, RZ ;  /* 0x0000002c4830723c */ /* 0x048fe600000418ff */
[----:B------:R-:W-:Y:S04]  /*21b0*/  LDSM.16.M88.4 R68, [R93+0x11000] ;  /* 0x011000005d44783b */ /* 0x000fe80000000200 */
[----:B------:R-:W-:Y:S01]  /*21c0*/  LDSM.16.M88.4 R56, [R93+0x11800] ;  /* 0x011800005d38783b */ /* 0x000fe20000000200 */
[C---:B------:R-:W-:Y:S03]  /*21d0*/  HMMA.16816.F32.BF16 R44, R72.reuse, R46, RZ ;  /* 0x0000002e482c723c */ /* 0x040fe600000418ff */
[----:B------:R-:W-:Y:S04]  /*21e0*/  LDSM.16.M88.4 R64, [R89+0x10800] ;  /* 0x010800005940783b */ /* 0x000fe80000000200 */
[----:B------:R-:W-:Y:S01]  /*21f0*/  LDSM.16.M88.4 R76, [R101+0x8000] ;  /* 0x00800000654c783b */ /* 0x000fe20000000200 */
[C---:B----4-:R-:W-:Y:S03]  /*2200*/  HMMA.16816.F32.BF16 R40, R72.reuse, R36, RZ ;  /* 0x000000244828723c */ /* 0x050fe600000418ff */
[----:B------:R-:W-:Y:S04]  /*2210*/  LDSM.16.M88.4 R80, [R237+UR5+0x15800] ;  /* 0x01580005ed50783b */ /* 0x000fe80008000200 */
[----:B------:R-:W0:Y:S01]  /*2220*/  LDGDEPBAR ;  /* 0x00000000000079af */ /* 0x000e220000000000 */
[C---:B-----5:R-:W-:Y:S08]  /*2230*/  HMMA.16816.F32.BF16 R32, R72.reuse, R28, RZ ;  /* 0x0000001c4820723c */ /* 0x060ff000000418ff */
        /* <DEDUP_REMOVED lines=8> */
[C---:B------:R-:W-:Y:S08]  /*22c0*/  HMMA.16816.F32.BF16 R40, R52.reuse, R20, R40 ;  /* 0x000000143428723c */ /* 0x040ff00000041828 */
[C---:B------:R-:W-:Y:S01]  /*22d0*/  HMMA.16816.F32.BF16 R36, R52.reuse, R22, R36 ;  /* 0x000000163424723c */ /* 0x040fe20000041824 */
[----:B------:R-:W-:Y:S07]  /*22e0*/  LDSM.16.M88.4 R20, [R89+0x10000] ;  /* 0x010000005914783b */ /* 0x000fee0000000200 */
[C---:B--2---:R-:W-:Y:S08]  /*22f0*/  HMMA.16816.F32.BF16 R32, R52.reuse, R12, R32 ;  /* 0x0000000c3420723c */ /* 0x044ff00000041820 */
[C---:B------:R-:W-:Y:S01]  /*2300*/  HMMA.16816.F32.BF16 R28, R52.reuse, R14, R28 ;  /* 0x0000000e341c723c */ /* 0x040fe2000004181c */
[----:B------:R-:W2:Y:S07]  /*2310*/  LDSM.16.M88.4 R12, [R94] ;  /* 0x000000005e0c783b */ /* 0x000eae0000000200 */
[C---:B------:R-:W-:Y:S08]  /*2320*/  HMMA.16816.F32.BF16 R24, R52.reuse, R60, R24 ;  /* 0x0000003c3418723c */ /* 0x040ff00000041818 */
[----:B------:R-:W-:Y:S01]  /*2330*/  HMMA.16816.F32.BF16 R72, R52, R62, R72 ;  /* 0x0000003e3448723c */ /* 0x000fe20000041848 */
[----:B------:R-:W4:Y:S04]  /*2340*/  LDSM.16.M88.4 R60, [R89+0x11000] ;  /* 0x01100000593c783b */ /* 0x000f280000000200 */
[----:B------:R-:W5:Y:S03]  /*2350*/  LDSM.16.M88.4 R52, [R89+0x11800] ;  /* 0x011800005934783b */ /* 0x000f660000000200 */
[C---:B---3--:R-:W-:Y:S08]  /*2360*/  HMMA.16816.F32.BF16 R48, R4.reuse, R16, R48 ;  /* 0x000000100430723c */ /* 0x048ff00000041830 */
[C---:B------:R-:W-:Y:S01]  /*2370*/  HMMA.16816.F32.BF16 R44, R4.reuse, R18, R44 ;  /* 0x00000012042c723c */ /* 0x040fe2000004182c */
[----:B------:R-:W-:Y:S07]  /*2380*/  LDSM.16.M88.4 R16, [R101+0x4000] ;  /* 0x004000006510783b */ /* 0x000fee0000000200 */
[C---:B-1----:R-:W-:Y:S08]  /*2390*/  HMMA.16816.F32.BF16 R40, R4.reuse, R8, R40 ;  /* 0x000000080428723c */ /* 0x042ff00000041828 */
[C---:B------:R-:W-:Y:S01]  /*23a0*/  HMMA.16816.F32.BF16 R36, R4.reuse, R10, R36 ;  /* 0x0000000a0424723c */ /* 0x040fe20000041824 */
[----:B------:R-:W1:Y:S07]  /*23b0*/  LDSM.16.M88.4 R8, [R237+UR5+0x12000] ;  /* 0x01200005ed08783b */ /* 0x000e6e0008000200 */
[C---:B------:R-:W-:Y:S08]  /*23c0*/  HMMA.16816.F32.BF16 R32, R4.reuse, R68, R32 ;  /* 0x000000440420723c */ /* 0x040ff00000041820 */
[C---:B------:R-:W-:Y:S01]  /*23d0*/  HMMA.16816.F32.BF16 R28, R4.reuse, R70, R28 ;  /* 0x00000046041c723c */ /* 0x040fe2000004181c */
[----:B------:R-:W-:Y:S07]  /*23e0*/  LDSM.16.M88.4 R68, [R92+0x13800] ;  /* 0x013800005c44783b */ /* 0x000fee0000000200 */
[C---:B------:R-:W-:Y:S08]  /*23f0*/  HMMA.16816.F32.BF16 R24, R4.reuse, R56, R24 ;  /* 0x000000380418723c */ /* 0x040ff00000041818 */
[----:B------:R-:W-:Y:S01]  /*2400*/  HMMA.16816.F32.BF16 R72, R4, R58, R72 ;  /* 0x0000003a0448723c */ /* 0x000fe20000041848 */
[----:B------:R-:W3:Y:S04]  /*2410*/  LDSM.16.M88.4 R4, [R237+UR5+0x12800] ;  /* 0x01280005ed04783b */ /* 0x000ee80008000200 */
[----:B------:R-:W3:Y:S03]  /*2420*/  LDSM.16.M88.4 R56, [R237+UR5+0x13000] ;  /* 0x01300005ed38783b */ /* 0x000ee60008000200 */
[C---:B--2---:R-:W-:Y:S08]  /*2430*/  HMMA.16816.F32.BF16 R48, R12.reuse, R20, R48 ;  /* 0x000000140c30723c */ /* 0x044ff00000041830 */
[C---:B------:R-:W-:Y:S01]  /*2440*/  HMMA.16816.F32.BF16 R44, R12.reuse, R22, R44 ;  /* 0x000000160c2c723c */ /* 0x040fe2000004182c */
[----:B------:R-:W2:Y:S07]  /*2450*/  LDSM.16.M88.4 R20, [R237+UR5+0x13800] ;  /* 0x01380005ed14783b */ /* 0x000eae0008000200 */
[C---:B------:R-:W-:Y:S08]  /*2460*/  HMMA.16816.F32.BF16 R40, R12.reuse, R64, R40 ;  /* 0x000000400c28723c */ /* 0x040ff00000041828 */
[C---:B------:R-:W-:Y:S01]  /*2470*/  HMMA.16816.F32.BF16 R36, R12.reuse, R66, R36 ;  /* 0x000000420c24723c */ /* 0x040fe20000041824 */
[----:B------:R-:W-:Y:S07]  /*2480*/  LDSM.16.M88.4 R64, [R93+0x13000] ;  /* 0x013000005d40783b */ /* 0x000fee0000000200 */
[C---:B----4-:R-:W-:Y:S08]  /*2490*/  HMMA.16816.F32.BF16 R32, R12.reuse, R60, R32 ;  /* 0x0000003c0c20723c */ /* 0x050ff00000041820 */
[C---:B------:R-:W-:Y:S01]  /*24a0*/  HMMA.16816.F32.BF16 R28, R12.reuse, R62, R28 ;  /* 0x0000003e0c1c723c */ /* 0x040fe2000004181c */
[----:B------:R-:W-:Y:S07]  /*24b0*/  LDSM.16.M88.4 R60, [R93+0x13800] ;  /* 0x013800005d3c783b */ /* 0x000fee0000000200 */
[C---:B-----5:R-:W-:Y:S08]  /*24c0*/  HMMA.16816.F32.BF16 R24, R12.reuse, R52, R24 ;  /* 0x000000340c18723c */ /* 0x060ff00000041818 */
[----:B------:R-:W-:Y:S01]  /*24d0*/  HMMA.16816.F32.BF16 R72, R12, R54, R72 ;  /* 0x000000360c48723c */ /* 0x000fe20000041848 */
[----:B------:R-:W-:Y:S04]  /*24e0*/  LDSM.16.M88.4 R52, [R99+0x4000] ;  /* 0x004000006334783b */ /* 0x000fe80000000200 */
[----:B------:R-:W4:Y:S03]  /*24f0*/  LDSM.16.M88.4 R12, [R92+0x12000] ;  /* 0x012000005c0c783b */ /* 0x000f260000000200 */
[C---:B-1----:R-:W-:Y:S08]  /*2500*/  HMMA.16816.F32.BF16 R48, R16.reuse, R8, R48 ;  /* 0x000000081030723c */ /* 0x042ff00000041830 */
[C---:B------:R-:W-:Y:S01]  /*2510*/  HMMA.16816.F32.BF16 R44, R16.reuse, R10, R44 ;  /* 0x0000000a102c723c */ /* 0x040fe2000004182c */
[----:B------:R-:W1:Y:S07]  /*2520*/  LDSM.16.M88.4 R8, [R92+0x12800] ;  /* 0x012800005c08783b */ /* 0x000e6e0000000200 */
[C---:B---3--:R-:W-:Y:S08]  /*2530*/  HMMA.16816.F32.BF16 R40, R16.reuse, R4, R40 ;  /* 0x000000041028723c */ /* 0x048ff00000041828 */
[C---:B------:R-:W-:Y:S01]  /*2540*/  HMMA.16816.F32.BF16 R36, R16.reuse, R6, R36 ;  /* 0x000000061024723c */ /* 0x040fe20000041824 */
[----:B------:R-:W3:Y:S07]  /*2550*/  LDSM.16.M88.4 R4, [R92+0x13000] ;  /* 0x013000005c04783b */ /* 0x000eee0000000200 */
[C---:B------:R-:W-:Y:S08]  /*2560*/  HMMA.16816.F32.BF16 R32, R16.reuse, R56, R32 ;  /* 0x000000381020723c */ /* 0x040ff00000041820 */
[C---:B------:R-:W-:Y:S01]  /*2570*/  HMMA.16816.F32.BF16 R28, R16.reuse, R58, R28 ;  /* 0x0000003a101c723c */ /* 0x040fe2000004181c */
[----:B------:R-:W-:Y:S07]  /*2580*/  LDSM.16.M88.4 R56, [R95+0x4000] ;  /* 0x004000005f38783b */ /* 0x000fee0000000200 */
[C---:B--2---:R-:W-:Y:S08]  /*2590*/  HMMA.16816.F32.BF16 R24, R16.reuse, R20, R24 ;  /* 0x000000141018723c */ /* 0x044ff00000041818 */
[----:B------:R-:W-:Y:S01]  /*25a0*/  HMMA.16816.F32.BF16 R72, R16, R22, R72 ;  /* 0x000000161048723c */ /* 0x000fe20000041848 */
[----:B------:R-:W2:Y:S04]  /*25b0*/  LDSM.16.M88.4 R20, [R93+0x12000] ;  /* 0x012000005d14783b */ /* 0x000ea80000000200 */
[----:B------:R-:W-:Y:S03]  /*25c0*/  LDSM.16.M88.4 R16, [R94+0x4000] ;  /* 0x004000005e10783b */ /* 0x000fe60000000200 */
        /* <DEDUP_REMOVED lines=11> */
[----:B------:R-:W5:Y:S04]  /*2680*/  LDSM.16.M88.4 R52, [R89+0x13000] ;  /* 0x013000005934783b */ /* 0x000f680000000200 */
[----:B------:R-:W-:Y:S03]  /*2690*/  LDSM.16.M88.4 R68, [R99+0x8000] ;  /* 0x008000006344783b */ /* 0x000fe60000000200 */
[C---:B--2---:R-:W-:Y:S08]  /*26a0*/  HMMA.16816.F32.BF16 R48, R56.reuse, R20, R48 ;  /* 0x000000143830723c */ /* 0x044ff00000041830 */
[C---:B------:R-:W-:Y:S01]  /*26b0*/  HMMA.16816.F32.BF16 R44, R56.reuse, R22, R44 ;  /* 0x00000016382c723c */ /* 0x040fe2000004182c */
[----:B------:R-:W2:Y:S07]  /*26c0*/  LDSM.16.M88.4 R20, [R89+0x13800] ;  /* 0x013800005914783b */ /* 0x000eae0000000200 */
[C---:B----4-:R-:W-:Y:S08]  /*26d0*/  HMMA.16816.F32.BF16 R40, R56.reuse, R12, R40 ;  /* 0x0000000c3828723c */ /* 0x050ff00000041828 */
[----:B------:R-:W-:Y:S01]  /*26e0*/  HMMA.16816.F32.BF16 R36, R56, R14, R36 ;  /* 0x0000000e3824723c */ /* 0x000fe20000041824 */
[----:B------:R-:W4:Y:S07]  /*26f0*/  LDSM.16.M88.4 R12, [R237+UR5+0x14000] ;  /* 0x01400005ed0c783b */ /* 0x000f2e0008000200 */
[C---:B-1----:R-:W-:Y:S08]  /*2700*/  HMMA.16816.F32.BF16 R48, R16.reuse, R8, R48 ;  /* 0x000000081030723c */ /* 0x042ff00000041830 */
[C---:B------:R-:W-:Y:S01]  /*2710*/  HMMA.16816.F32.BF16 R44, R16.reuse, R10, R44 ;  /* 0x0000000a102c723c */ /* 0x040fe2000004182c */
[----:B------:R-:W1:Y:S07]  /*2720*/  LDSM.16.M88.4 R8, [R237+UR5+0x14800] ;  /* 0x01480005ed08783b */ /* 0x000e6e0008000200 */
[C---:B---3--:R-:W-:Y:S08]  /*2730*/  HMMA.16816.F32.BF16 R40, R16.reuse, R4, R40 ;  /* 0x000000041028723c */ /* 0x048ff00000041828 */
[----:B------:R-:W-:Y:S01]  /*2740*/  HMMA.16816.F32.BF16 R36, R16, R6, R36 ;  /* 0x000000061024723c */ /* 0x000fe20000041824 */
[----:B------:R-:W3:Y:S07]  /*2750*/  LDSM.16.M88.4 R4, [R237+UR5+0x15000] ;  /* 0x01500005ed04783b */ /* 0x000eee0008000200 */
[C---:B------:R-:W-:Y:S08]  /*2760*/  HMMA.16816.F32.BF16 R32, R56.reuse, R64, R32 ;  /* 0x000000403820723c */ /* 0x040ff00000041820 */
[C---:B------:R-:W-:Y:S01]  /*2770*/  HMMA.16816.F32.BF16 R28, R56.reuse, R66, R28 ;  /* 0x00000042381c723c */ /* 0x040fe2000004181c */
[----:B------:R-:W3:Y:S07]  /*2780*/  LDSM.16.M88.4 R64, [R92+0x14000] ;  /* 0x014000005c40783b */ /* 0x000eee0000000200 */
[C---:B------:R-:W-:Y:S08]  /*2790*/  HMMA.16816.F32.BF16 R24, R56.reuse, R60, R24 ;  /* 0x0000003c3818723c */ /* 0x040ff00000041818 */
[----:B------:R-:W-:Y:S01]  /*27a0*/  HMMA.16816.F32.BF16 R72, R56, R62, R72 ;  /* 0x0000003e3848723c */ /* 0x000fe20000041848 */
[----:B------:R-:W3:Y:S04]  /*27b0*/  LDSM.16.M88.4 R60, [R92+0x14800] ;  /* 0x014800005c3c783b */ /* 0x000ee80000000200 */
[----:B------:R-:W3:Y:S03]  /*27c0*/  LDSM.16.M88.4 R56, [R92+0x15000] ;  /* 0x015000005c38783b */ /* 0x000ee60000000200 */
[C---:B-----5:R-:W-:Y:S08]  /*27d0*/  HMMA.16816.F32.BF16 R32, R16.reuse, R52, R32 ;  /* 0x000000341020723c */ /* 0x060ff00000041820 */
[C---:B------:R-:W-:Y:S01]  /*27e0*/  HMMA.16816.F32.BF16 R28, R16.reuse, R54, R28 ;  /* 0x00000036101c723c */ /* 0x040fe2000004181c */
[----:B------:R-:W5:Y:S07]  /*27f0*/  LDSM.16.M88.4 R52, [R92+0x15800] ;  /* 0x015800005c34783b */ /* 0x000f6e0000000200 */
[C---:B--2---:R-:W-:Y:S08]  /*2800*/  HMMA.16816.F32.BF16 R24, R16.reuse, R20, R24 ;  /* 0x000000141018723c */ /* 0x044ff00000041818 */
[----:B------:R-:W-:Y:S01]  /*2810*/  HMMA.16816.F32.BF16 R72, R16, R22, R72 ;  /* 0x000000161048723c */ /* 0x000fe20000041848 */
[----:B------:R-:W-:Y:S04]  /*2820*/  LDSM.16.M88.4 R20, [R95+0x8000] ;  /* 0x008000005f14783b */ /* 0x000fe80000000200 */
[----:B------:R-:W2:Y:S03]  /*2830*/  LDSM.16.M88.4 R16, [R93+0x14000] ;  /* 0x014000005d10783b */ /* 0x000ea60000000200 */
[C---:B----4-:R-:W-:Y:S08]  /*2840*/  HMMA.16816.F32.BF16 R48, R76.reuse, R12, R48 ;  /* 0x0000000c4c30723c */ /* 0x050ff00000041830 */
[C---:B------:R-:W-:Y:S01]  /*2850*/  HMMA.16816.F32.BF16 R44, R76.reuse, R14, R44 ;  /* 0x0000000e4c2c723c */ /* 0x040fe2000004182c */
[----:B------:R-:W-:Y:S07]  /*2860*/  LDSM.16.M88.4 R12, [R93+0x14800] ;  /* 0x014800005d0c783b */ /* 0x000fee0000000200 */
[C---:B-1----:R-:W-:Y:S08]  /*2870*/  HMMA.16816.F32.BF16 R40, R76.reuse, R8, R40 ;  /* 0x000000084c28723c */ /* 0x042ff00000041828 */
[C---:B------:R-:W-:Y:S01]  /*2880*/  HMMA.16816.F32.BF16 R36, R76.reuse, R10, R36 ;  /* 0x0000000a4c24723c */ /* 0x040fe20000041824 */
[----:B------:R-:W1:Y:S07]  /*2890*/  LDSM.16.M88.4 R8, [R93+0x15000] ;  /* 0x015000005d08783b */ /* 0x000e6e0000000200 */
[C---:B---3--:R-:W-:Y:S08]  /*28a0*/  HMMA.16816.F32.BF16 R32, R76.reuse, R4, R32 ;  /* 0x000000044c20723c */ /* 0x048ff00000041820 */
[C---:B------:R-:W-:Y:S01]  /*28b0*/  HMMA.16816.F32.BF16 R28, R76.reuse, R6, R28 ;  /* 0x000000064c1c723c */ /* 0x040fe2000004181c */
[----:B------:R-:W3:Y:S07]  /*28c0*/  LDSM.16.M88.4 R4, [R93+0x15800] ;  /* 0x015800005d04783b */ /* 0x000eee0000000200 */
[C---:B------:R-:W-:Y:S08]  /*28d0*/  HMMA.16816.F32.BF16 R24, R76.reuse, R80, R24 ;  /* 0x000000504c18723c */ /* 0x040ff00000041818 */
[----:B------:R-:W-:Y:S08]  /*28e0*/  HMMA.16816.F32.BF16 R72, R76, R82, R72 ;  /* 0x000000524c48723c */ /* 0x000ff00000041848 */
[C---:B------:R-:W-:Y:S08]  /*28f0*/  HMMA.16816.F32.BF16 R48, R68.reuse, R64, R48 ;  /* 0x000000404430723c */ /* 0x040ff00000041830 */
[C---:B------:R-:W-:Y:S08]  /*2900*/  HMMA.16816.F32.BF16 R44, R68.reuse, R66, R44 ;  /* 0x00000042442c723c */ /* 0x040ff0000004182c */
[C---:B------:R-:W-:Y:S08]  /*2910*/  HMMA.16816.F32.BF16 R40, R68.reuse, R60, R40 ;  /* 0x0000003c4428723c */ /* 0x040ff00000041828 */
[C---:B------:R-:W-:Y:S08]  /*2920*/  HMMA.16816.F32.BF16 R36, R68.reuse, R62, R36 ;  /* 0x0000003e4424723c */ /* 0x040ff00000041824 */
[C---:B------:R-:W-:Y:S08]  /*2930*/  HMMA.16816.F32.BF16 R32, R68.reuse, R56, R32 ;  /* 0x000000384420723c */ /* 0x040ff00000041820 */
[C---:B------:R-:W-:Y:S01]  /*2940*/  HMMA.16816.F32.BF16 R60, R68.reuse, R58, R28 ;  /* 0x0000003a443c723c */ /* 0x040fe2000004181c */
[----:B------:R-:W-:Y:S04]  /*2950*/  LDSM.16.M88.4 R56, [R94+0x8000] ;  /* 0x008000005e38783b */ /* 0x000fe80000000200 */
[----:B------:R-:W4:Y:S03]  /*2960*/  LDSM.16.M88.4 R28, [R89+0x14000] ;  /* 0x01400000591c783b */ /* 0x000f260000000200 */
[C---:B-----5:R-:W-:Y:S01]  /*2970*/  HMMA.16816.F32.BF16 R64, R68.reuse, R52, R24 ;  /* 0x000000344440723c */ /* 0x060fe20000041818 */
[----:B------:R-:W5:Y:S07]  /*2980*/  LDSM.16.M88.4 R24, [R89+0x14800] ;  /* 0x014800005918783b */ /* 0x000f6e0000000200 */
[----:B------:R-:W-:Y:S01]  /*2990*/  HMMA.16816.F32.BF16 R72, R68, R54, R72 ;  /* 0x000000364448723c */ /* 0x000fe20000041848 */
[----:B------:R-:W-:Y:S07]  /*29a0*/  LDSM.16.M88.4 R68, [R237+UR5+0x17800] ;  /* 0x01780005ed44783b */ /* 0x000fee0008000200 */
[C---:B--2---:R-:W-:Y:S08]  /*29b0*/  HMMA.16816.F32.BF16 R48, R20.reuse, R16, R48 ;  /* 0x000000101430723c */ /* 0x044ff00000041830 */
[C---:B------:R-:W-:Y:S01]  /*29c0*/  HMMA.16816.F32.BF16 R44, R20.reuse, R18, R44 ;  /* 0x00000012142c723c */ /* 0x040fe2000004182c */
[----:B------:R-:W-:Y:S07]  /*29d0*/  LDSM.16.M88.4 R16, [R101+0xc000] ;  /* 0x00c000006510783b */ /* 0x000fee0000000200 */
[C---:B-1----:R-:W-:Y:S08]  /*29e0*/  HMMA.16816.F32.BF16 R32, R20.reuse, R8, R32 ;  /* 0x000000081420723c */ /* 0x042ff00000041820 */
[C---:B------:R-:W-:Y:S01]  /*29f0*/  HMMA.16816.F32.BF16 R60, R20.reuse, R10, R60 ;  /* 0x0000000a143c723c */ /* 0x040fe2000004183c */
[----:B------:R-:W1:Y:S07]  /*2a00*/  LDSM.16.M88.4 R8, [R89+0x15000] ;  /* 0x015000005908783b */ /* 0x000e6e0000000200 */
[C---:B---3--:R-:W-:Y:S08]  /*2a10*/  HMMA.16816.F32.BF16 R64, R20.reuse, R4, R64 ;  /* 0x000000041440723c */ /* 0x048ff00000041840 */
[C---:B------:R-:W-:Y:S01]  /*2a20*/  HMMA.16816.F32.BF16 R72, R20.reuse, R6, R72 ;  /* 0x000000061448723c */ /* 0x040fe20000041848 */
[----:B------:R-:W2:Y:S07]  /*2a30*/  LDSM.16.M88.4 R4, [R237+UR5+0x16000] ;  /* 0x01600005ed04783b */ /* 0x000eae0008000200 */
[C---:B------:R-:W-:Y:S08]  /*2a40*/  HMMA.16816.F32.BF16 R40, R20.reuse, R12, R40 ;  /* 0x0000000c1428723c */ /* 0x040ff00000041828 */
[----:B------:R-:W-:Y:S01]  /*2a50*/  HMMA.16816.F32.BF16 R36, R20, R14, R36 ;  /* 0x0000000e1424723c */ /* 0x000fe20000041824 */
[----:B------:R-:W3:Y:S04]  /*2a60*/  LDSM.16.M88.4 R12, [R89+0x15800] ;  /* 0x01580000590c783b */ /* 0x000ee80000000200 */
[----:B------:R-:W-:Y:S03]  /*2a70*/  LDSM.16.M88.4 R20, [R237+UR5+0x17000] ;  /* 0x01700005ed14783b */ /* 0x000fe60008000200 */
[C---:B----4-:R-:W-:Y:S08]  /*2a80*/  HMMA.16816.F32.BF16 R48, R56.reuse, R28, R48 ;  /* 0x0000001c3830723c */ /* 0x050ff00000041830 */
[C---:B------:R-:W-:Y:S01]  /*2a90*/  HMMA.16816.F32.BF16 R44, R56.reuse, R30, R44 ;  /* 0x0000001e382c723c */ /* 0x040fe2000004182c */
[----:B------:R-:W4:Y:S07]  /*2aa0*/  LDSM.16.M88.4 R28, [R237+UR5+0x16800] ;  /* 0x01680005ed1c783b */ /* 0x000f2e0008000200 */
[C---:B-----5:R-:W-:Y:S08]  /*2ab0*/  HMMA.16816.F32.BF16 R40, R56.reuse, R24, R40 ;  /* 0x000000183828723c */ /* 0x060ff00000041828 */
[C---:B------:R-:W-:Y:S01]  /*2ac0*/  HMMA.16816.F32.BF16 R52, R56.reuse, R26, R36 ;  /* 0x0000001a3834723c */ /* 0x040fe20000041824 */
[----:B------:R-:W-:Y:S04]  /*2ad0*/  LDSM.16.M88.4 R36, [R99+0xc000] ;  /* 0x00c000006324783b */ /* 0x000fe80000000200 */
[----:B------:R-:W5:Y:S03]  /*2ae0*/  LDSM.16.M88.4 R24, [R92+0x16000] ;  /* 0x016000005c18783b */ /* 0x000f660000000200 */
[C---:B-1----:R-:W-:Y:S08]  /*2af0*/  HMMA.16816.F32.BF16 R32, R56.reuse, R8, R32 ;  /* 0x000000083820723c */ /* 0x042ff00000041820 */
[----:B------:R-:W-:Y:S01]  /*2b00*/  HMMA.16816.F32.BF16 R60, R56, R10, R60 ;  /* 0x0000000a383c723c */ /* 0x000fe2000004183c */
[----:B------:R-:W1:Y:S07]  /*2b10*/  LDSM.16.M88.4 R8, [R92+0x16800] ;  /* 0x016800005c08783b */ /* 0x000e6e0000000200 */
[C---:B--2---:R-:W-:Y:S08]  /*2b20*/  HMMA.16816.F32.BF16 R48, R16.reuse, R4, R48 ;  /* 0x000000041030723c */ /* 0x044ff00000041830 */
[----:B------:R-:W-:Y:S01]  /*2b30*/  HMMA.16816.F32.BF16 R44, R16, R6, R44 ;  /* 0x00000006102c723c */ /* 0x000fe2000004182c */
[----:B------:R-:W2:Y:S07]  /*2b40*/  LDSM.16.M88.4 R4, [R92+0x17000] ;  /* 0x017000005c04783b */ /* 0x000eae0000000200 */
[C---:B---3--:R-:W-:Y:S08]  /*2b50*/  HMMA.16816.F32.BF16 R64, R56.reuse, R12, R64 ;  /* 0x0000000c3840723c */ /* 0x048ff00000041840 */
[----:B------:R-:W-:Y:S01]  /*2b60*/  HMMA.16816.F32.BF16 R72, R56, R14, R72 ;  /* 0x0000000e3848723c */ /* 0x000fe20000041848 */
[----:B------:R-:W-:Y:S04]  /*2b70*/  LDSM.16.M88.4 R12, [R92+0x17800] ;  /* 0x017800005c0c783b */ /* 0x000fe80000000200 */
[----:B------:R-:W-:Y:S03]  /*2b80*/  LDSM.16.M88.4 R56, [R93+0x17800] ;  /* 0x017800005d38783b */ /* 0x000fe60000000200 */
[C---:B----4-:R-:W-:Y:S08]  /*2b90*/  HMMA.16816.F32.BF16 R40, R16.reuse, R28, R40 ;  /* 0x0000001c1028723c */ /* 0x050ff00000041828 */
[C---:B------:R-:W-:Y:S01]  /*2ba0*/  HMMA.16816.F32.BF16 R52, R16.reuse, R30, R52 ;  /* 0x0000001e1034723c */ /* 0x040fe20000041834 */
[----:B------:R-:W-:Y:S07]  /*2bb0*/  LDSM.16.M88.4 R28, [R93+0x17000] ;  /* 0x017000005d1c783b */ /* 0x000fee0000000200 */
[C---:B------:R-:W-:Y:S08]  /*2bc0*/  HMMA.16816.F32.BF16 R32, R16.reuse, R20, R32 ;  /* 0x000000141020723c */ /* 0x040ff00000041820 */
[----:B------:R-:W-:Y:S01]  /*2bd0*/  HMMA.16816.F32.BF16 R60, R16, R22, R60 ;  /* 0x00000016103c723c */ /* 0x000fe2000004183c */
[----:B------:R-:W-:Y:S07]  /*2be0*/  LDSM.16.M88.4 R20, [R93+0x16000] ;  /* 0x016000005d14783b */ /* 0x000fee0000000200 */
[C---:B-----5:R-:W-:Y:S08]  /*2bf0*/  HMMA.16816.F32.BF16 R48, R36.reuse, R24, R48 ;  /* 0x000000182430723c */ /* 0x060ff00000041830 */
[----:B------:R-:W-:Y:S01]  /*2c00*/  HMMA.16816.F32.BF16 R44, R36, R26, R44 ;  /* 0x0000001a242c723c */ /* 0x000fe2000004182c */
[----:B------:R-:W3:Y:S07]  /*2c10*/  LDSM.16.M88.4 R24, [R95+0xc000] ;  /* 0x00c000005f18783b */ /* 0x000eee0000000200 */
[C---:B------:R-:W-:Y:S08]  /*2c20*/  HMMA.16816.F32.BF16 R64, R16.reuse, R68, R64 ;  /* 0x000000441040723c */ /* 0x040ff00000041840 */
[----:B------:R-:W-:Y:S01]  /*2c30*/  HMMA.16816.F32.BF16 R72, R16, R70, R72 ;  /* 0x000000461048723c */ /* 0x000fe20000041848 */
[----:B------:R-:W4:Y:S07]  /*2c40*/  LDSM.16.M88.4 R16, [R93+0x16800] ;  /* 0x016800005d10783b */ /* 0x000f2e0000000200 */
[C---:B-1----:R-:W-:Y:S08]  /*2c50*/  HMMA.16816.F32.BF16 R40, R36.reuse, R8, R40 ;  /* 0x000000082428723c */ /* 0x042ff00000041828 */
[C---:B------:R-:W-:Y:S01]  /*2c60*/  HMMA.16816.F32.BF16 R52, R36.reuse, R10, R52 ;  /* 0x0000000a2434723c */ /* 0x040fe20000041834 */
[----:B------:R-:W-:Y:S07]  /*2c70*/  LDSM.16.M88.4 R8, [R94+0xc000] ;  /* 0x00c000005e08783b */ /* 0x000fee0000000200 */
[----:B--2---:R-:W-:Y:S01]  /*2c80*/  HMMA.16816.F32.BF16 R68, R36, R4, R32 ;  /* 0x000000042444723c */ /* 0x004fe20000041820 */
[----:B------:R-:W1:Y:S07]  /*2c90*/  LDSM.16.M88.4 R32, [R89+0x16000] ;  /* 0x016000005920783b */ /* 0x000e6e0000000200 */
[----:B---3--:R-:W-:Y:S01]  /*2ca0*/  HMMA.16816.F32.BF16 R48, R24, R20, R48 ;  /* 0x000000141830723c */ /* 0x008fe20000041830 */
[----:B------:R-:W-:-:S07]  /*2cb0*/  VIADD R20, R199, 0xffffffc9 ;  /* 0xffffffc9c7147836 */ /* 0x000fce0000000000 */
[----:B------:R-:W-:Y:S01]  /*2cc0*/  HMMA.16816.F32.BF16 R64, R36, R12, R64 ;  /* 0x0000000c2440723c */ /* 0x000fe20000041840 */
[----:B------:R-:W-:-:S04]  /*2cd0*/  SHF.R.U32.HI R12, RZ, 0x2, R196 ;  /* 0x00000002ff0c7819 */ /* 0x000fc800000116c4 */
[----:B------:R-:W-:-:S03]  /*2ce0*/  LOP3.LUT R12, R12, 0x7, RZ, 0xc0, !PT ;  /* 0x000000070c0c7812 */ /* 0x000fc600078ec0ff */
[----:B------:R-:W-:Y:S01]  /*2cf0*/  HMMA.16816.F32.BF16 R60, R36, R6, R60 ;  /* 0x00000006243c723c */ /* 0x000fe2000004183c */
[----:B------:R-:W2:Y:S01]  /*2d00*/  LDSM.16.M88.4 R4, [R89+0x16800] ;  /* 0x016800005904783b */ /* 0x000ea20000000200 */
[----:B------:R-:W-:-:S04]  /*2d10*/  IADD3 R97, PT, PT, -R98, R97, R12 ;  /* 0x0000006162617210 */ /* 0x000fc80007ffe10c */
[--C-:B------:R-:W-:Y:S02]  /*2d20*/  IADD3 R97, PT, PT, R97, R91, R90.reuse ;  /* 0x0000005b61617210 */ /* 0x100fe40007ffe05a */
[----:B------:R-:W-:Y:S01]  /*2d30*/  HMMA.16816.F32.BF16 R72, R36, R14, R72 ;  /* 0x0000000e2448723c */ /* 0x000fe20000041848 */
[----:B------:R-:W3:Y:S01]  /*2d40*/  LDSM.16.M88.4 R12, [R89+0x17000] ;  /* 0x01700000590c783b */ /* 0x000ee20000000200 */
[C---:B------:R-:W-:Y:S02]  /*2d50*/  VIMNMX R217, PT, PT, R97.reuse, R90, PT ;  /* 0x0000005a61d97248 */ /* 0x040fe40003fe0100 */
[----:B------:R-:W-:-:S04]  /*2d60*/  VIADDMNMX R216, R97, 0x8, R90, PT ;  /* 0x0000000861d87846 */ /* 0x000fc8000380015a */
[----:B----4-:R-:W-:Y:S01]  /*2d70*/  HMMA.16816.F32.BF16 R40, R24, R16, R40 ;  /* 0x000000101828723c */ /* 0x010fe20000041828 */
[C---:B------:R-:W-:Y:S02]  /*2d80*/  VIADD R16, R199.reuse, 0xffffffc0 ;  /* 0xffffffc0c7107836 */ /* 0x040fe40000000000 */
[----:B------:R-:W-:-:S03]  /*2d90*/  VIADD R17, R199, 0xffffffc8 ;  /* 0xffffffc8c7117836 */ /* 0x000fc60000000000 */
[CC--:B------:R-:W-:Y:S02]  /*2da0*/  ISETP.GE.AND P4, PT, R16.reuse, R217.reuse, PT ;  /* 0x000000d91000720c */ /* 0x0c0fe40003f86270 */
[----:B-1----:R-:W-:Y:S01]  /*2db0*/  HMMA.16816.F32.BF16 R48, R8, R32, R48 ;  /* 0x000000200830723c */ /* 0x002fe20000041830 */
[----:B------:R-:W-:Y:S02]  /*2dc0*/  ISETP.GE.AND P1, PT, R16, R216, PT ;  /* 0x000000d81000720c */ /* 0x000fe40003f26270 */
[----:B------:R-:W-:-:S05]  /*2dd0*/  ISETP.GE.AND P2, PT, R17, R217, PT ;  /* 0x000000d91100720c */ /* 0x000fca0003f46270 */
[C---:B------:R-:W-:Y:S08]  /*2de0*/  HMMA.16816.F32.BF16 R44, R24.reuse, R22, R44 ;  /* 0x00000016182c723c */ /* 0x040ff0000004182c */
[----:B------:R-:W-:Y:S01]  /*2df0*/  HMMA.16816.F32.BF16 R52, R24, R18, R52 ;  /* 0x000000121834723c */ /* 0x000fe20000041834 */
[----:B------:R-:W-:Y:S02]  /*2e00*/  VIADD R18, R199, 0xffffffc1 ;  /* 0xffffffc1c7127836 */ /* 0x000fe40000000000 */
[----:B------:R-:W-:-:S02]  /*2e10*/  FSEL R48, R48, -INF , !P4 ;  /* 0xff80000030307808 */ /* 0x000fc40006000000 */
[-C--:B------:R-:W-:Y:S02]  /*2e20*/  ISETP.GE.AND P4, PT, R17, R216.reuse, PT ;  /* 0x000000d81100720c */ /* 0x080fe40003f86270 */
[C---:B------:R-:W-:Y:S01]  /*2e30*/  ISETP.GE.AND P3, PT, R18.reuse, R217, PT ;  /* 0x000000d91200720c */ /* 0x040fe20003f66270 */
[----:B------:R-:W-:Y:S01]  /*2e40*/  HMMA.16816.F32.BF16 R68, R24, R28, R68 ;  /* 0x0000001c1844723c */ /* 0x000fe20000041844 */
[----:B------:R-:W-:Y:S02]  /*2e50*/  ISETP.GE.AND P5, PT, R18, R216, PT ;  /* 0x000000d81200720c */ /* 0x000fe40003fa6270 */
[----:B------:R-:W1:Y:S01]  /*2e60*/  LDSM.16.M88.4 R16, [R89+0x17800] ;  /* 0x017800005910783b */ /* 0x000e620000000200 */
[----:B------:R-:W-:Y:S01]  /*2e70*/  FSEL R50, R50, -INF , !P1 ;  /* 0xff80000032327808 */ /* 0x000fe20004800000 */
[----:B------:R-:W-:-:S04]  /*2e80*/  DEPBAR.LE SB0, 0x0 ;  /* 0x000080000000791a */ /* 0x000fc80000000000 */
[----:B------:R-:W-:Y:S01]  /*2e90*/  HMMA.16816.F32.BF16 R44, R8, R34, R44 ;  /* 0x00000022082c723c */ /* 0x000fe2000004182c */
[----:B------:R-:W-:Y:S02]  /*2ea0*/  FSEL R34, R49, -INF , !P3 ;  /* 0xff80000031227808 */ /* 0x000fe40005800000 */
[C---:B------:R-:W-:Y:S02]  /*2eb0*/  ISETP.GE.AND P3, PT, R20.reuse, R216, PT ;  /* 0x000000d81400720c */ /* 0x040fe40003f66270 */
[----:B------:R-:W-:-:S03]  /*2ec0*/  ISETP.GE.AND P1, PT, R20, R217, PT ;  /* 0x000000d91400720c */ /* 0x000fc60003f26270 */
[----:B------:R-:W-:Y:S08]  /*2ed0*/  HMMA.16816.F32.BF16 R60, R24, R30, R60 ;  /* 0x0000001e183c723c */ /* 0x000ff0000004183c */
[----:B--2---:R-:W-:Y:S01]  /*2ee0*/  HMMA.16816.F32.BF16 R40, R8, R4, R40 ;  /* 0x000000040828723c */ /* 0x004fe20000041828 */
[----:B------:R-:W-:Y:S01]  /*2ef0*/  VIADD R5, R199, 0xffffffd0 ;  /* 0xffffffd0c7057836 */ /* 0x000fe20000000000 */
[----:B------:R-:W-:-:S02]  /*2f00*/  FSEL R4, R51, -INF , !P5 ;  /* 0xff80000033047808 */ /* 0x000fc40006800000 */
[----:B------:R-:W-:Y:S02]  /*2f10*/  FSEL R44, R44, -INF , !P2 ;  /* 0xff8000002c2c7808 */ /* 0x000fe40005000000 */
[CC--:B------:R-:W-:Y:S02]  /*2f20*/  ISETP.GE.AND P5, PT, R5.reuse, R217.reuse, PT ;  /* 0x000000d90500720c */ /* 0x0c0fe40003fa6270 */
[----:B------:R-:W-:Y:S01]  /*2f30*/  HMMA.16816.F32.BF16 R64, R24, R56, R64 ;  /* 0x000000381840723c */ /* 0x000fe20000041840 */
[----:B------:R-:W-:Y:S01]  /*2f40*/  ISETP.GE.AND P2, PT, R5, R216, PT ;  /* 0x000000d80500720c */ /* 0x000fe20003f46270 */
[----:B------:R-:W-:Y:S01]  /*2f50*/  VIADD R5, R199, 0xffffffd1 ;  /* 0xffffffd1c7057836 */ /* 0x000fe20000000000 */
[----:B------:R-:W-:Y:S02]  /*2f60*/  FSEL R46, R46, -INF , !P4 ;  /* 0xff8000002e2e7808 */ /* 0x000fe40006000000 */
[----:B------:R-:W-:Y:S02]  /*2f70*/  FSEL R36, R45, -INF , !P1 ;  /* 0xff8000002d247808 */ /* 0x000fe40004800000 */
[----:B------:R-:W-:Y:S01]  /*2f80*/  ISETP.GE.AND P4, PT, R5, R217, PT ;  /* 0x000000d90500720c */ /* 0x000fe20003f86270 */
[----:B------:R-:W-:Y:S01]  /*2f90*/  HMMA.16816.F32.BF16 R52, R8, R6, R52 ;  /* 0x000000060834723c */ /* 0x000fe20000041834 */
[----:B------:R-:W-:Y:S01]  /*2fa0*/  VIADD R7, R199, 0xffffffd8 ;  /* 0xffffffd8c7077836 */ /* 0x000fe20000000000 */
[----:B------:R-:W-:-:S02]  /*2fb0*/  FSEL R6, R47, -INF , !P3 ;  /* 0xff8000002f067808 */ /* 0x000fc40005800000 */
[----:B------:R-:W-:Y:S01]  /*2fc0*/  FSEL R28, R40, -INF , !P5 ;  /* 0xff800000281c7808 */ /* 0x000fe20006800000 */
[----:B------:R-:W-:Y:S01]  /*2fd0*/  BAR.SYNC.DEFER_BLOCKING 0x0 ;  /* 0x0000000000007b1d */ /* 0x000fe20000010000 */
[CC--:B------:R-:W-:Y:S02]  /*2fe0*/  ISETP.GE.AND P3, PT, R7.reuse, R217.reuse, PT ;  /* 0x000000d90700720c */ /* 0x0c0fe40003f66270 */
[C---:B---3--:R-:W-:Y:S01]  /*2ff0*/  HMMA.16816.F32.BF16 R68, R8.reuse, R12, R68 ;  /* 0x0000000c0844723c */ /* 0x048fe20000041844 */
[-C--:B------:R-:W-:Y:S01]  /*3000*/  ISETP.GE.AND P5, PT, R7, R216.reuse, PT ;  /* 0x000000d80700720c */ /* 0x080fe20003fa6270 */
[----:B------:R-:W-:Y:S01]  /*3010*/  VIADD R7, R199, 0xffffffe0 ;  /* 0xffffffe0c7077836 */ /* 0x000fe20000000000 */
[----:B------:R-:W-:Y:S01]  /*3020*/  ISETP.GE.AND P1, PT, R5, R216, PT ;  /* 0x000000d80500720c */ /* 0x000fe20003f26270 */
[----:B------:R-:W-:Y:S01]  /*3030*/  VIADD R5, R199, 0xffffffd9 ;  /* 0xffffffd9c7057836 */ /* 0x000fe20000000000 */
[----:B------:R-:W-:Y:S02]  /*3040*/  FSEL R12, R41, -INF , !P4 ;  /* 0xff800000290c7808 */ /* 0x000fe40006000000 */
[----:B------:R-:W-:Y:S01]  /*3050*/  FSEL R22, R43, -INF , !P1 ;  /* 0xff8000002b167808 */ /* 0x000fe20004800000 */
[----:B------:R-:W-:Y:S01]  /*3060*/  HMMA.16816.F32.BF16 R60, R8, R14, R60 ;  /* 0x0000000e083c723c */ /* 0x000fe2000004183c */
[----:B------:R-:W-:-:S02]  /*3070*/  ISETP.GE.AND P1, PT, R7, R217, PT ;  /* 0x000000d90700720c */ /* 0x000fc40003f26270 */
[----:B------:R-:W-:Y:S02]  /*3080*/  FSEL R30, R52, -INF , !P3 ;  /* 0xff800000341e7808 */ /* 0x000fe40005800000 */
[-C--:B------:R-:W-:Y:S01]  /*3090*/  ISETP.GE.AND P3, PT, R7, R216.reuse, PT ;  /* 0x000000d80700720c */ /* 0x080fe20003f66270 */
[----:B------:R-:W-:Y:S01]  /*30a0*/  VIADD R7, R199, 0xffffffe8 ;  /* 0xffffffe8c7077836 */ /* 0x000fe20000000000 */
[C---:B------:R-:W-:Y:S01]  /*30b0*/  ISETP.GE.AND P4, PT, R5.reuse, R216, PT ;  /* 0x000000d80500720c */ /* 0x040fe20003f86270 */
[----:B------:R-:W-:Y:S01]  /*30c0*/  HMMA.16816.F32.BF16 R72, R24, R58, R72 ;  /* 0x0000003a1848723c */ /* 0x000fe20000041848 */
[----:B------:R-:W-:Y:S02]  /*30d0*/  FSEL R26, R42, -INF , !P2 ;  /* 0xff8000002a1a7808 */ /* 0x000fe40005000000 */
[----:B------:R-:W-:Y:S01]  /*30e0*/  ISETP.GE.AND P2, PT, R5, R217, PT ;  /* 0x000000d90500720c */ /* 0x000fe20003f46270 */
[----:B------:R-:W-:Y:S01]  /*30f0*/  VIADD R5, R199, 0xffffffe1 ;  /* 0xffffffe1c7057836 */ /* 0x000fe20000000000 */
[----:B------:R-:W-:-:S02]  /*3100*/  FSEL R20, R55, -INF , !P4 ;  /* 0xff80000037147808 */ /* 0x000fc40006000000 */
[----:B------:R-:W-:Y:S01]  /*3110*/  FSEL R244, R68, -INF , !P1 ;  /* 0xff80000044f47808 */ /* 0x000fe20004800000 */
[----:B-1----:R-:W-:Y:S01]  /*3120*/  HMMA.16816.F32.BF16 R64, R8, R16, R64 ;  /* 0x000000100840723c */ /* 0x002fe20000041840 */
[----:B------:R-:W-:Y:S02]  /*3130*/  FSEL R24, R54, -INF , !P5 ;  /* 0xff80000036187808 */ /* 0x000fe40006800000 */
[----:B------:R-:W-:Y:S02]  /*3140*/  FSEL R32, R53, -INF , !P2 ;  /* 0xff80000035207808 */ /* 0x000fe40005000000 */
[CC--:B------:R-:W-:Y:S02]  /*3150*/  ISETP.GE.AND P4, PT, R7.reuse, R217.reuse, PT ;  /* 0x000000d90700720c */ /* 0x0c0fe40003f86270 */
[----:B------:R-:W-:Y:S01]  /*3160*/  ISETP.GE.AND P1, PT, R7, R216, PT ;  /* 0x000000d80700720c */ /* 0x000fe20003f26270 */
[----:B------:R-:W-:Y:S01]  /*3170*/  VIADD R7, R199, 0xfffffff0 ;  /* 0xfffffff0c7077836 */ /* 0x000fe20000000000 */
[----:B------:R-:W-:-:S02]  /*3180*/  ISETP.GE.AND P5, PT, R5, R217, PT ;  /* 0x000000d90500720c */ /* 0x000fc40003fa6270 */
[-C--:B------:R-:W-:Y:S01]  /*3190*/  ISETP.GE.AND P2, PT, R5, R216.reuse, PT ;  /* 0x000000d80500720c */ /* 0x080fe20003f46270 */
[----:B------:R-:W-:Y:S01]  /*31a0*/  VIADD R5, R199, 0xffffffe9 ;  /* 0xffffffe9c7057836 */ /* 0x000fe20000000000 */
[----:B------:R-:W-:Y:S01]  /*31b0*/  FSEL R208, R60, -INF , !P4 ;  /* 0xff8000003cd07808 */ /* 0x000fe20006000000 */
[----:B------:R-:W-:Y:S01]  /*31c0*/  HMMA.16816.F32.BF16 R72, R8, R18, R72 ;  /* 0x000000120848723c */ /* 0x000fe20000041848 */
[----:B------:R-:W-:Y:S02]  /*31d0*/  FSEL R234, R71, -INF , !P2 ;  /* 0xff80000047ea7808 */ /* 0x000fe40005000000 */
[----:B------:R-:W-:Y:S02]  /*31e0*/  FSEL R242, R69, -INF , !P5 ;  /* 0xff80000045f27808 */ /* 0x000fe40006800000 */
[C---:B------:R-:W-:Y:S02]  /*31f0*/  ISETP.GE.AND P2, PT, R7.reuse, R217, PT ;  /* 0x000000d90700720c */ /* 0x040fe40003f46270 */
[----:B------:R-:W-:Y:S01]  /*3200*/  ISETP.GE.AND P4, PT, R7, R216, PT ;  /* 0x000000d80700720c */ /* 0x000fe20003f86270 */
[----:B------:R-:W-:Y:S01]  /*3210*/  VIADD R7, R199, 0xfffffff8 ;  /* 0xfffffff8c7077836 */ /* 0x000fe20000000000 */
[----:B------:R-:W-:-:S02]  /*3220*/  FSEL R206, R70, -INF , !P3 ;  /* 0xff80000046ce7808 */ /* 0x000fc40005800000 */
[C---:B------:R-:W-:Y:S02]  /*3230*/  ISETP.GE.AND P5, PT, R5.reuse, R216, PT ;  /* 0x000000d80500720c */ /* 0x040fe40003fa6270 */
[-C--:B------:R-:W-:Y:S01]  /*3240*/  ISETP.GE.AND P3, PT, R5, R217.reuse, PT ;  /* 0x000000d90500720c */ /* 0x080fe20003f66270 */
[----:B------:R-:W-:Y:S01]  /*3250*/  VIADD R5, R199, 0xfffffff1 ;  /* 0xfffffff1c7057836 */ /* 0x000fe20000000000 */
[----:B------:R-:W-:Y:S02]  /*3260*/  FMNMX3.FTZ R9, R48, R34, R44, !PT ;  /* 0x0000002230097276 */ /* 0x000fe4000781002c */
[----:B------:R-:W-:Y:S02]  /*3270*/  FSEL R176, R63, -INF , !P5 ;  /* 0xff8000003fb07808 */ /* 0x000fe40006800000 */
[----:B------:R-:W-:Y:S02]  /*3280*/  FSEL R240, R64, -INF , !P2 ;  /* 0xff80000040f07808 */ /* 0x000fe40005000000 */
[----:B------:R-:W-:-:S02]  /*3290*/  ISETP.GE.AND P5, PT, R7, R217, PT ;  /* 0x000000d90700720c */ /* 0x000fc40003fa6270 */
[----:B------:R-:W-:Y:S02]  /*32a0*/  ISETP.GE.AND P2, PT, R7, R216, PT ;  /* 0x000000d80700720c */ /* 0x000fe40003f46270 */
[----:B------:R-:W-:Y:S02]  /*32b0*/  FSEL R178, R62, -INF , !P1 ;  /* 0xff8000003eb27808 */ /* 0x000fe40004800000 */
[----:B------:R-:W-:Y:S02]  /*32c0*/  FSEL R236, R61, -INF , !P3 ;  /* 0xff8000003dec7808 */ /* 0x000fe40005800000 */
[----:B------:R-:W-:Y:S02]  /*32d0*/  FMNMX3.FTZ R7, R9, R36, R28, !PT ;  /* 0x0000002409077276 */ /* 0x000fe4000781001c */
[C---:B------:R-:W-:Y:S02]  /*32e0*/  ISETP.GE.AND P1, PT, R5.reuse, R217, PT ;  /* 0x000000d90500720c */ /* 0x040fe40003f26270 */
[----:B------:R-:W-:Y:S01]  /*32f0*/  ISETP.GE.AND P3, PT, R5, R216, PT ;  /* 0x000000d80500720c */ /* 0x000fe20003f66270 */
[----:B------:R-:W-:Y:S01]  /*3300*/  VIADD R5, R199, 0xfffffff9 ;  /* 0xfffffff9c7057836 */ /* 0x000fe20000000000 */
[----:B------:R-:W-:-:S02]  /*3310*/  FMNMX3.FTZ R9, R50, R4, R46, !PT ;  /* 0x0000000432097276 */ /* 0x000fc4000781002e */
[----:B------:R-:W-:Y:S02]  /*3320*/  FMNMX3.FTZ R7, R7, R12, R30, !PT ;  /* 0x0000000c07077276 */ /* 0x000fe4000781001e */
[----:B------:R-:W-:Y:S02]  /*3330*/  FSEL R228, R66, -INF , !P4 ;  /* 0xff80000042e47808 */ /* 0x000fe40006000000 */
[----:B------:R-:W-:Y:S02]  /*3340*/  FSEL R238, R65, -INF , !P1 ;  /* 0xff80000041ee7808 */ /* 0x000fe40004800000 */
[C---:B------:R-:W-:Y:S02]  /*3350*/  ISETP.GE.AND P4, PT, R5.reuse, R217, PT ;  /* 0x000000d90500720c */ /* 0x040fe40003f86270 */
[----:B------:R-:W-:Y:S02]  /*3360*/  ISETP.GE.AND P1, PT, R5, R216, PT ;  /* 0x000000d80500720c */ /* 0x000fe40003f26270 */
[----:B------:R-:W-:-:S02]  /*3370*/  FMNMX3.FTZ R5, R9, R6, R26, !PT ;  /* 0x0000000609057276 */ /* 0x000fc4000781001a */
[----:B------:R-:W-:Y:S02]  /*3380*/  FMNMX3.FTZ R7, R7, R32, R244, !PT ;  /* 0x0000002007077276 */ /* 0x000fe400078100f4 */
[----:B------:R-:W-:Y:S02]  /*3390*/  FSEL R214, R67, -INF , !P3 ;  /* 0xff80000043d67808 */ /* 0x000fe40005800000 */
[----:B------:R-:W-:Y:S02]  /*33a0*/  ISETP.NE.AND P3, PT, R2, 0x1, PT ;  /* 0x000000010200780c */ /* 0x000fe40003f65270 */
[----:B------:R-:W-:Y:S02]  /*33b0*/  FMNMX3.FTZ R5, R5, R22, R24, !PT ;  /* 0x0000001605057276 */ /* 0x000fe40007810018 */
[----:B------:R-:W-:Y:S02]  /*33c0*/  FMNMX3.FTZ R7, R7, R242, R208, !PT ;  /* 0x000000f207077276 */ /* 0x000fe400078100d0 */
[----:B------:R-:W-:-:S02]  /*33d0*/  FSEL R232, R72, -INF , !P5 ;  /* 0xff80000048e87808 */ /* 0x000fc40006800000 */
[----:B------:R-:W-:Y:S02]  /*33e0*/  FMNMX3.FTZ R5, R5, R20, R206, !PT ;  /* 0x0000001405057276 */ /* 0x000fe400078100ce */
[----:B------:R-:W-:Y:S02]  /*33f0*/  FMNMX3.FTZ R7, R7, R236, R240, !PT ;  /* 0x000000ec07077276 */ /* 0x000fe400078100f0 */
[----:B------:R-:W-:Y:S02]  /*3400*/  FSEL R230, R73, -INF , !P4 ;  /* 0xff80000049e67808 */ /* 0x000fe40006000000 */
[----:B------:R-:W-:Y:S02]  /*3410*/  FMNMX3.FTZ R5, R5, R234, R178, !PT ;  /* 0x000000ea05057276 */ /* 0x000fe400078100b2 */
[----:B------:R-:W-:Y:S02]  /*3420*/  FMNMX3.FTZ R7, R7, R238, R232, !PT ;  /* 0x000000ee07077276 */ /* 0x000fe400078100e8 */
[----:B------:R-:W-:-:S02]  /*3430*/  FSEL R212, R74, -INF , !P2 ;  /* 0xff8000004ad47808 */ /* 0x000fc40005000000 */
[----:B------:R-:W-:Y:S02]  /*3440*/  FSEL R210, R75, -INF , !P1 ;  /* 0xff8000004bd27808 */ /* 0x000fe40004800000 */
[----:B------:R-:W-:Y:S02]  /*3450*/  FMNMX3.FTZ R5, R5, R176, R228, !PT ;  /* 0x000000b005057276 */ /* 0x000fe400078100e4 */
[----:B------:R-:W-:Y:S01]  /*3460*/  FMNMX.FTZ R7, R230, R7, !PT ;  /* 0x00000007e6077209 */ /* 0x000fe20007810000 */
[----:B------:R-:W-:Y:S06]  /*3470*/  @!P3 BRA `(.L_x_185) ;  /* 0x000000000058b947 */ /* 0x000fec0003800000 */
[----:B------:R-:W-:-:S04]  /*3480*/  VIADD R8, R2, 0xfffffffe ;  /* 0xfffffffe02087836 */ /* 0x000fc80000000000 */
[-C--:B------:R-:W-:Y:S02]  /*3490*/  IMAD R85, R85, R8.reuse, RZ ;  /* 0x0000000855557224 */ /* 0x080fe400078e02ff */
[----:B------:R-:W-:-:S04]  /*34a0*/  IMAD.WIDE.U32 R8, R86, R8, RZ ;  /* 0x0000000856087225 */ /* 0x000fc800078e00ff */
[----:B------:R-:W-:Y:S01]  /*34b0*/  IMAD.IADD R85, R9, 0x1, R85 ;  /* 0x0000000109557824 */ /* 0x000fe200078e0255 */
[----:B------:R-:W-:Y:S02]  /*34c0*/  IADD3 R88, P1, PT, R88, R8, RZ ;  /* 0x0000000858587210 */ /* 0x000fe40007f3e0ff */
[----:B------:R-:W-:-:S03]  /*34d0*/  LEA R10, P2, R8, R223, 0x1 ;  /* 0x000000df080a7211 */ /* 0x000fc600078408ff */
[--C-:B------:R-:W-:Y:S01]  /*34e0*/  IMAD.X R87, R87, 0x1, R85.reuse, P1 ;  /* 0x0000000157577824 */ /* 0x100fe200008e0655 */
[----:B------:R-:W-:Y:S02]  /*34f0*/  LEA R14, P1, R88, R223, 0x1 ;  /* 0x000000df580e7211 */ /* 0x000fe400078208ff */
[-C--:B------:R-:W-:Y:S02]  /*3500*/  LEA.HI.X R11, R8, R222.reuse, R85, 0x1, P2 ;  /* 0x000000de080b7211 */ /* 0x080fe400010f0c55 */
[----:B------:R-:W-:-:S03]  /*3510*/  LEA.HI.X R15, R88, R222, R87, 0x1, P1 ;  /* 0x000000de580f7211 */ /* 0x000fc600008f0c57 */
[----:B------:R-:W-:Y:S01]  /*3520*/  @!PT LDS RZ, [RZ] ;  /* 0x00000000fffff984 */ /* 0x000fe20000000800 */
[----:B------:R-:W-:Y:S01]  /*3530*/  @!PT LDS RZ, [RZ] ;  /* 0x00000000fffff984 */ /* 0x000fe20000000800 */
[----:B------:R-:W-:Y:S01]  /*3540*/  @!PT LDS RZ, [RZ] ;  /* 0x00000000fffff984 */ /* 0x000fe20000000800 */
        /* <DEDUP_REMOVED lines=9> */
.L_x_185:
[----:B------:R-:W-:Y:S01]  /*35e0*/  FMNMX3.FTZ R5, R5, R214, R212, !PT ;  /* 0x000000d605057276 */ /* 0x000fe200078100d4 */
[----:B-1----:R-:W1:Y:S01]  /*35f0*/  SHFL.BFLY PT, R10, R7, 0x2, 0x1f ;  /* 0x0c401f00070a7f89 */ /* 0x002e6200000e0000 */
[----:B------:R-:W2:Y:S01]  /*3600*/  LDCU UR4, c[0x0][0x45c] ;  /* 0x00008b80ff0477ac */ /* 0x000ea20008000800 */
[----:B------:R-:W-:Y:S02]  /*3610*/  LOP3.LUT R197, R3, 0x200, R0, 0xf8, !PT ;  /* 0x0000020003c57812 */ /* 0x000fe400078ef800 */
[----:B------:R-:W-:Y:S02]  /*3620*/  FMNMX.FTZ R11, R210, R5, !PT ;  /* 0x00000005d20b7209 */ /* 0x000fe40007810000 */
[----:B------:R-:W-:Y:S02]  /*3630*/  LEA R203, R197, UR5, 0x1 ;  /* 0x00000005c5cb7c11 */ /* 0x000fe4000f8e08ff */
[----:B------:R-:W-:Y:S01]  /*3640*/  MOV R225, 0xffffffff ;  /* 0xffffffff00e17802 */ /* 0x000fe20000000f00 */
[----:B------:R-:W3:Y:S01]  /*3650*/  SHFL.BFLY PT, R8, R11, 0x2, 0x1f ;  /* 0x0c401f000b087f89 */ /* 0x000ee200000e0000 */
[----:B------:R-:W-:-:S02]  /*3660*/  IADD3 R204, PT, PT, R84, R203, RZ ;  /* 0x000000cb54cc7210 */ /* 0x000fc40007ffe0ff */
[----:B------:R-:W-:Y:S01]  /*3670*/  IADD3 R202, PT, PT, R198, R203, RZ ;  /* 0x000000cbc6ca7210 */ /* 0x000fe20007ffe0ff */
[----:B------:R-:W-:Y:S03]  /*3680*/  LDSM.16.MT88.4 R156, [R203+0x18000] ;  /* 0x01800000cb9c783b */ /* 0x000fe60000004200 */
[----:B------:R-:W-:Y:S01]  /*3690*/  IADD3 R200, PT, PT, R84, R202, RZ ;  /* 0x000000ca54c87210 */ /* 0x000fe20007ffe0ff */
        /* <DEDUP_REMOVED lines=16> */
[----:B---3--:R-:W-:-:S03]  /*37a0*/  FMNMX.FTZ R3, R8, R5, !PT ;  /* 0x0000000508037209 */ /* 0x008fc60007810000 */
        /* <DEDUP_REMOVED lines=9> */
[----:B------:R-:W-:Y:S01]  /*3840*/  LDSM.16.MT88.4 R128, [R203+0x1e000] ;  /* 0x01e00000cb80783b */ /* 0x000fe20000004200 */
[--C-:B------:R-:W-:Y:S01]  /*3850*/  FFMA.FTZ R190, R36, UR4, -R213.reuse ;  /* 0x0000000424be7c23 */ /* 0x100fe200080108d5 */
[----:B------:R-:W-:Y:S01]  /*3860*/  MUFU.EX2 R201, R201 ;  /* 0x000000c900c97308 */ /* 0x000fe20000000800 */
[----:B------:R-:W-:Y:S01]  /*3870*/  FFMA.FTZ R189, R28, UR4, -R213 ;  /* 0x000000041cbd7c23 */ /* 0x000fe200080108d5 */
[--C-:B------:R-:W-:Y:S01]  /*3880*/  FFMA.FTZ R195, R50, UR4, -R209.reuse ;  /* 0x0000000432c37c23 */ /* 0x100fe200080108d1 */
[--C-:B------:R-:W-:Y:S01]  /*3890*/  FFMA.FTZ R192, R4, UR4, -R209.reuse ;  /* 0x0000000404c07c23 */ /* 0x100fe200080108d1 */
[--C-:B------:R-:W-:Y:S01]  /*38a0*/  FFMA.FTZ R188, R6, UR4, -R209.reuse ;  /* 0x0000000406bc7c23 */ /* 0x100fe200080108d1 */
[----:B------:R-:W1:Y:S01]  /*38b0*/  LDSM.16.MT88.4 R48, [R202+0x18000] ;  /* 0x01800000ca30783b */ /* 0x000e620000004200 */
[----:B------:R-:W-:Y:S01]  /*38c0*/  FFMA.FTZ R191, R46, UR4, -R209 ;  /* 0x000000042ebf7c23 */ /* 0x000fe200080108d1 */
[----:B------:R-:W2:Y:S01]  /*38d0*/  MUFU.EX2 R194, R194 ;  /* 0x000000c200c27308 */ /* 0x000ea20000000800 */
[--C-:B------:R-:W-:Y:S01]  /*38e0*/  FFMA.FTZ R186, R12, UR4, -R213.reuse ;  /* 0x000000040cba7c23 */ /* 0x100fe200080108d5 */
[----:B------:R-:W3:Y:S01]  /*38f0*/  LDSM.16.MT88.4 R144, [R202+0x1e000] ;  /* 0x01e00000ca90783b */ /* 0x000ee20000004200 */
[--C-:B------:R-:W-:Y:S01]  /*3900*/  FFMA.FTZ R185, R30, UR4, -R213.reuse ;  /* 0x000000041eb97c23 */ /* 0x100fe200080108d5 */
[----:B------:R-:W-:Y:S01]  /*3910*/  MUFU.EX2 R193, R193 ;  /* 0x000000c100c17308 */ /* 0x000fe20000000800 */
[----:B------:R-:W-:Y:S01]  /*3920*/  FFMA.FTZ R182, R32, UR4, -R213 ;  /* 0x0000000420b67c23 */ /* 0x000fe200080108d5 */
[----:B------:R-:W4:Y:S01]  /*3930*/  LDSM.16.MT88.4 R4, [R200+0x1e000] ;  /* 0x01e00000c804783b */ /* 0x000f220000004200 */
[--C-:B------:R-:W-:Y:S01]  /*3940*/  FFMA.FTZ R187, R26, UR4, -R209.reuse ;  /* 0x000000041abb7c23 */ /* 0x100fe200080108d1 */
[----:B------:R-:W5:Y:S01]  /*3950*/  MUFU.EX2 R190, R190 ;  /* 0x000000be00be7308 */ /* 0x000f620000000800 */
[--C-:B------:R-:W-:Y:S01]  /*3960*/  FFMA.FTZ R184, R22, UR4, -R209.reuse ;  /* 0x0000000416b87c23 */ /* 0x100fe200080108d1 */
[----:B------:R-:W4:Y:S01]  /*3970*/  LDSM.16.MT88.4 R8, [R204+0x1a800] ;  /* 0x01a80000cc08783b */ /* 0x000f220000004200 */
[--C-:B------:R-:W-:Y:S01]  /*3980*/  FFMA.FTZ R183, R24, UR4, -R209.reuse ;  /* 0x0000000418b77c23 */ /* 0x100fe200080108d1 */
[----:B------:R-:W-:Y:S01]  /*3990*/  MUFU.EX2 R195, R195 ;  /* 0x000000c300c37308 */ /* 0x000fe20000000800 */
[----:B------:R-:W-:Y:S01]  /*39a0*/  FFMA.FTZ R180, R20, UR4, -R209 ;  /* 0x0000000414b47c23 */ /* 0x000fe200080108d1 */
[----:B--2---:R-:W-:Y:S01]  /*39b0*/  F2FP.BF16.F32.PACK_AB R148, R194, R201 ;  /* 0x000000c9c294723e */ /* 0x004fe200000010ff */
[----:B------:R-:W2:Y:S01]  /*39c0*/  LDSM.16.MT88.4 R12, [R204+0x18800] ;  /* 0x01880000cc0c783b */ /* 0x000ea20000004200 */
[----:B------:R-:W1:Y:S01]  /*39d0*/  MUFU.EX2 R192, R192 ;  /* 0x000000c000c07308 */ /* 0x000e620000000800 */
[--C-:B------:R-:W-:Y:S01]  /*39e0*/  FFMA.FTZ R205, R244, UR4, -R213.reuse ;  /* 0x00000004f4cd7c23 */ /* 0x100fe200080108d5 */
[----:B------:R-:W-:Y:S01]  /*39f0*/  FFMA.FTZ R207, R208, UR4, -R213 ;  /* 0x00000004d0cf7c23 */ /* 0x000fe200080108d5 */
[----:B------:R-:W2:Y:S01]  /*3a00*/  LDSM.16.MT88.4 R16, [R204+0x1e800] ;  /* 0x01e80000cc10783b */ /* 0x000ea20000004200 */
[----:B------:R-:W-:Y:S01]  /*3a10*/  MUFU.EX2 R191, R191 ;  /* 0x000000bf00bf7308 */ /* 0x000fe20000000800 */
[--C-:B------:R-:W-:Y:S01]  /*3a20*/  FFMA.FTZ R215, R234, UR4, -R209.reuse ;  /* 0x00000004ead77c23 */ /* 0x100fe200080108d1 */
[----:B-----5:R-:W-:Y:S01]  /*3a30*/  F2FP.BF16.F32.PACK_AB R150, R190, R193 ;  /* 0x000000c1be96723e */ /* 0x020fe200000010ff */
[----:B------:R-:W5:Y:S01]  /*3a40*/  LDSM.16.MT88.4 R20, [R204+0x1c800] ;  /* 0x01c80000cc14783b */ /* 0x000f620000004200 */
[----:B------:R-:W3:Y:S01]  /*3a50*/  MUFU.EX2 R188, R188 ;  /* 0x000000bc00bc7308 */ /* 0x000ee20000000800 */
[----:B------:R-:W-:Y:S01]  /*3a60*/  FFMA.FTZ R211, R178, UR4, -R209 ;  /* 0x00000004b2d37c23 */ /* 0x000fe200080108d1 */
[--C-:B------:R-:W-:Y:S01]  /*3a70*/  FFMA.FTZ R242, R242, UR4, -R213.reuse ;  /* 0x00000004f2f27c23 */ /* 0x100fe200080108d5 */
[----:B------:R-:W-:Y:S01]  /*3a80*/  LDSM.16.MT88.4 R24, [R203+0x1c800] ;  /* 0x01c80000cb18783b */ /* 0x000fe20000004200 */
[----:B------:R-:W-:Y:S01]  /*3a90*/  MUFU.EX2 R189, R189 ;  /* 0x000000bd00bd7308 */ /* 0x000fe20000000800 */
[----:B------:R-:W-:Y:S01]  /*3aa0*/  FFMA.FTZ R229, R230, UR4, -R213 ;  /* 0x00000004e6e57c23 */ /* 0x000fe200080108d5 */
[----:B-1----:R-:W-:Y:S01]  /*3ab0*/  F2FP.BF16.F32.PACK_AB R149, R192, R195 ;  /* 0x000000c3c095723e */ /* 0x002fe200000010ff */
[----:B------:R-:W-:Y:S01]  /*3ac0*/  LDSM.16.MT88.4 R28, [R200+0x1a800] ;  /* 0x01a80000c81c783b */ /* 0x000fe20000004200 */
[----:B------:R-:W1:Y:S01]  /*3ad0*/  MUFU.EX2 R186, R186 ;  /* 0x000000ba00ba7308 */ /* 0x000e620000000800 */
[--C-:B------:R-:W-:Y:S01]  /*3ae0*/  FFMA.FTZ R210, R210, UR4, -R209.reuse ;  /* 0x00000004d2d27c23 */ /* 0x100fe200080108d1 */
[----:B------:R-:W-:Y:S01]  /*3af0*/  FFMA.FTZ R214, R214, UR4, -R209 ;  /* 0x00000004d6d67c23 */ /* 0x000fe200080108d1 */
[----:B------:R-:W-:Y:S01]  /*3b00*/  LDSM.16.MT88.4 R172, [R202+0x18800] ;  /* 0x01880000caac783b */ /* 0x000fe20000004200 */
[----:B------:R-:W-:Y:S01]  /*3b10*/  MUFU.EX2 R185, R185 ;  /* 0x000000b900b97308 */ /* 0x000fe20000000800 */
[----:B------:R-:W-:Y:S01]  /*3b20*/  FADD.FTZ R194, R201, R194 ;  /* 0x000000c2c9c27221 */ /* 0x000fe20000010000 */
[----:B---3--:R-:W-:Y:S01]  /*3b30*/  F2FP.BF16.F32.PACK_AB R151, R188, R191 ;  /* 0x000000bfbc97723e */ /* 0x008fe200000010ff */
[----:B------:R-:W-:Y:S01]  /*3b40*/  LDSM.16.MT88.4 R168, [R200+0x18800] ;  /* 0x01880000c8a8783b */ /* 0x000fe20000004200 */
[----:B------:R-:W-:Y:S01]  /*3b50*/  MUFU.EX2 R182, R182 ;  /* 0x000000b600b67308 */ /* 0x000fe20000000800 */
[----:B------:R-:W-:Y:S01]  /*3b60*/  FADD.FTZ R192, R195, R192 ;  /* 0x000000c0c3c07221 */ /* 0x000fe20000010000 */
[----:B------:R-:W-:Y:S01]  /*3b70*/  FADD.FTZ R193, R193, R194 ;  /* 0x000000c2c1c17221 */ /* 0x000fe20000010000 */
[----:B------:R-:W-:Y:S01]  /*3b80*/  LDSM.16.MT88.4 R32, [R202+0x1a800] ;  /* 0x01a80000ca20783b */ /* 0x000fe20000004200 */
[----:B------:R-:W-:Y:S01]  /*3b90*/  MUFU.EX2 R187, R187 ;  /* 0x000000bb00bb7308 */ /* 0x000fe20000000800 */
[----:B------:R-:W-:Y:S01]  /*3ba0*/  HMMA.16816.F32.BF16 R68, R148, R72, RZ ;  /* 0x000000489444723c */ /* 0x000fe200000418ff */
[----:B------:R-:W-:Y:S01]  /*3bb0*/  FADD.FTZ R191, R191, R192 ;  /* 0x000000c0bfbf7221 */ /* 0x000fe20000010000 */
[----:B------:R-:W-:Y:S01]  /*3bc0*/  FADD.FTZ R190, R190, R193 ;  /* 0x000000c1bebe7221 */ /* 0x000fe20000010000 */
[----:B------:R-:W3:Y:S02]  /*3bd0*/  MUFU.EX2 R184, R184 ;  /* 0x000000b800b87308 */ /* 0x000ee40000000800 */
[----:B------:R-:W-:-:S02]  /*3be0*/  FADD.FTZ R188, R188, R191 ;  /* 0x000000bfbcbc7221 */ /* 0x000fc40000010000 */
[----:B------:R-:W-:Y:S01]  /*3bf0*/  MUFU.EX2 R183, R183 ;  /* 0x000000b700b77308 */ /* 0x000fe20000000800 */
[C---:B------:R-:W-:Y:S03]  /*3c00*/  HMMA.16816.F32.BF16 R72, R148.reuse, R74, RZ ;  /* 0x0000004a9448723c */ /* 0x040fe600000418ff */
[----:B------:R-:W2:Y:S04]  /*3c10*/  MUFU.EX2 R180, R180 ;  /* 0x000000b400b47308 */ /* 0x000ea80000000800 */
[----:B------:R-:W-:Y:S01]  /*3c20*/  MUFU.EX2 R205, R205 ;  /* 0x000000cd00cd7308 */ /* 0x000fe20000000800 */
[C---:B------:R-:W-:Y:S03]  /*3c30*/  HMMA.16816.F32.BF16 R36, R148.reuse, R40, RZ ;  /* 0x000000289424723c */ /* 0x040fe600000418ff */
[----:B------:R-:W5:Y:S04]  /*3c40*/  MUFU.EX2 R208, R242 ;  /* 0x000000f200d07308 */ /* 0x000f680000000800 */
        /* <DEDUP_REMOVED lines=32> */
[----:B----4-:R-:W-:Y:S01]  /*3e50*/  HMMA.16816.F32.BF16 R152, R148, R4, RZ ;  /* 0x000000049498723c */ /* 0x010fe200000418ff */
[----:B-1----:R-:W-:Y:S01]  /*3e60*/  F2FP.BF16.F32.PACK_AB R4, R186, R189 ;  /* 0x000000bdba04723e */ /* 0x002fe200000010ff */
[----:B------:R-:W-:Y:S01]  /*3e70*/  FADD.FTZ R189, R189, R190 ;  /* 0x000000bebdbd7221 */ /* 0x000fe20000010000 */
[----:B---3--:R-:W-:Y:S01]  /*3e80*/  F2FP.BF16.F32.PACK_AB R5, R184, R187 ;  /* 0x000000bbb805723e */ /* 0x008fe200000010ff */
[----:B------:R-:W-:-:S02]  /*3e90*/  FADD.FTZ R187, R187, R188 ;  /* 0x000000bcbbbb7221 */ /* 0x000fc40000010000 */
[----:B------:R-:W-:Y:S02]  /*3ea0*/  FADD.FTZ R186, R186, R189 ;  /* 0x000000bdbaba7221 */ /* 0x000fe40000010000 */
[----:B------:R-:W-:Y:S01]  /*3eb0*/  HMMA.16816.F32.BF16 R148, R148, R6, RZ ;  /* 0x000000069494723c */ /* 0x000fe200000418ff */
[----:B------:R-:W-:Y:S01]  /*3ec0*/  F2FP.BF16.F32.PACK_AB R6, R182, R185 ;  /* 0x000000b9b606723e */ /* 0x000fe200000010ff */
[----:B------:R-:W-:Y:S01]  /*3ed0*/  FADD.FTZ R184, R184, R187 ;  /* 0x000000bbb8b87221 */ /* 0x000fe20000010000 */
[----:B--2---:R-:W-:Y:S01]  /*3ee0*/  F2FP.BF16.F32.PACK_AB R7, R180, R183 ;  /* 0x000000b7b407723e */ /* 0x004fe200000010ff */
        /* <DEDUP_REMOVED lines=11> */
[C---:B-----5:R-:W-:Y:S08]  /*3fa0*/  HMMA.16816.F32.BF16 R100, R4.reuse, R20, R100 ;  /* 0x000000140464723c */ /* 0x060ff00000041864 */
        /* <DEDUP_REMOVED lines=8> */
[C---:B------:R-:W-:Y:S08]  /*4030*/  HMMA.16816.F32.BF16 R92, R4.reuse, R24, R92 ;  /* 0x00000018045c723c */ /* 0x040ff0000004185c */
[C---:B------:R-:W-:Y:S01]  /*4040*/  HMMA.16816.F32.BF16 R96, R4.reuse, R26, R96 ;  /* 0x0000001a0460723c */ /* 0x040fe20000041860 */
[----:B------:R-:W5:Y:S07]  /*4050*/  LDSM.16.MT88.4 R24, [R200+0x1e800] ;  /* 0x01e80000c818783b */ /* 0x000f6e0000004200 */
[C---:B---3--:R-:W-:Y:S08]  /*4060*/  HMMA.16816.F32.BF16 R116, R4.reuse, R16, R116 ;  /* 0x000000100474723c */ /* 0x048ff00000041874 */
[C---:B------:R-:W-:Y:S01]  /*4070*/  HMMA.16816.F32.BF16 R120, R4.reuse, R18, R120 ;  /* 0x000000120478723c */ /* 0x040fe20000041878 */
[----:B------:R-:W3:Y:S07]  /*4080*/  LDSM.16.MT88.4 R16, [R204+0x1b000] ;  /* 0x01b00000cc10783b */ /* 0x000eee0000004200 */
[C---:B-1----:R-:W-:Y:S08]  /*4090*/  HMMA.16816.F32.BF16 R140, R4.reuse, R8, R140 ;  /* 0x00000008048c723c */ /* 0x042ff0000004188c */
[C---:B------:R-:W-:Y:S01]  /*40a0*/  HMMA.16816.F32.BF16 R144, R4.reuse, R10, R144 ;  /* 0x0000000a0490723c */ /* 0x040fe20000041890 */
[----:B------:R-:W1:Y:S07]  /*40b0*/  LDSM.16.MT88.4 R8, [R204+0x1f000] ;  /* 0x01f00000cc08783b */ /* 0x000e6e0000004200 */
[C---:B------:R-:W-:Y:S01]  /*40c0*/  HMMA.16816.F32.BF16 R84, R4.reuse, R28, R84 ;  /* 0x0000001c0454723c */ /* 0x040fe20000041854 */
[----:B------:R-:W-:Y:S01]  /*40d0*/  FFMA.FTZ R29, R236, UR4, -R213 ;  /* 0x00000004ec1d7c23 */ /* 0x000fe200080108d5 */
[--C-:B------:R-:W-:Y:S01]  /*40e0*/  FFMA.FTZ R236, R176, UR4, -R209.reuse ;  /* 0x00000004b0ec7c23 */ /* 0x100fe200080108d1 */
[----:B------:R-:W-:Y:S01]  /*40f0*/  FFMA.FTZ R28, R206, UR4, -R209 ;  /* 0x00000004ce1c7c23 */ /* 0x000fe200080108d1 */
[----:B------:R-:W-:Y:S01]  /*4100*/  LDSM.16.MT88.4 R176, [R203+0x19000] ;  /* 0x01900000cbb0783b */ /* 0x000fe20000004200 */
[----:B------:R-:W-:Y:S03]  /*4110*/  MUFU.EX2 R206, R29 ;  /* 0x0000001d00ce7308 */ /* 0x000fe60000000800 */
[C---:B------:R-:W-:Y:S01]  /*4120*/  HMMA.16816.F32.BF16 R44, R4.reuse, R172, R44 ;  /* 0x000000ac042c723c */ /* 0x040fe2000004182c */
[----:B------:R4:W3:Y:S04]  /*4130*/  MUFU.EX2 R234, R28 ;  /* 0x0000001c00ea7308 */ /* 0x0008e80000000800 */
[----:B------:R-:W3:Y:S03]  /*4140*/  MUFU.EX2 R236, R236 ;  /* 0x000000ec00ec7308 */ /* 0x000ee60000000800 */
        /* <DEDUP_REMOVED lines=13> */
[C---:B--2---:R-:W-:Y:S08]  /*4220*/  HMMA.16816.F32.BF16 R124, R4.reuse, R12, R124 ;  /* 0x0000000c047c723c */ /* 0x044ff0000004187c */
[C---:B------:R-:W-:Y:S01]  /*4230*/  HMMA.16816.F32.BF16 R128, R4.reuse, R14, R128 ;  /* 0x0000000e0480723c */ /* 0x040fe20000041880 */
[----:B------:R-:W2:Y:S07]  /*4240*/  LDSM.16.MT88.4 R12, [R204+0x1d000] ;  /* 0x01d00000cc0c783b */ /* 0x000eae0000004200 */
[C---:B-----5:R-:W-:Y:S08]  /*4250*/  HMMA.16816.F32.BF16 R152, R4.reuse, R24, R152 ;  /* 0x000000180498723c */ /* 0x060ff00000041898 */
[----:B------:R-:W-:Y:S01]  /*4260*/  HMMA.16816.F32.BF16 R148, R4, R26, R148 ;  /* 0x0000001a0494723c */ /* 0x000fe20000041894 */
[----:B------:R-:W-:Y:S01]  /*4270*/  F2FP.BF16.F32.PACK_AB R4, R208, R205 ;  /* 0x000000cdd004723e */ /* 0x000fe200000010ff */
[----:B------:R-:W-:Y:S01]  /*4280*/  LDSM.16.MT88.4 R24, [R203+0x1d000] ;  /* 0x01d00000cb18783b */ /* 0x000fe20000004200 */
[----:B---3--:R-:W-:Y:S01]  /*4290*/  F2FP.BF16.F32.PACK_AB R5, R215, R234 ;  /* 0x000000ead705723e */ /* 0x008fe200000010ff */
[----:B------:R-:W-:Y:S01]  /*42a0*/  FADD.FTZ R205, R205, R182 ;  /* 0x000000b6cdcd7221 */ /* 0x000fe20000010000 */
[----:B------:R-:W-:-:S02]  /*42b0*/  F2FP.BF16.F32.PACK_AB R6, R206, R207 ;  /* 0x000000cfce06723e */ /* 0x000fc400000010ff */
[----:B------:R-:W-:Y:S01]  /*42c0*/  F2FP.BF16.F32.PACK_AB R7, R236, R211 ;  /* 0x000000d3ec07723e */ /* 0x000fe200000010ff */
[----:B------:R-:W-:-:S06]  /*42d0*/  FADD.FTZ R208, R208, R205 ;  /* 0x000000cdd0d07221 */ /* 0x000fcc0000010000 */
[C---:B------:R-:W-:Y:S08]  /*42e0*/  HMMA.16816.F32.BF16 R68, R4.reuse, R16, R68 ;  /* 0x000000100444723c */ /* 0x040ff00000041844 */
[C---:B------:R-:W-:Y:S01]  /*42f0*/  HMMA.16816.F32.BF16 R72, R4.reuse, R18, R72 ;  /* 0x000000120448723c */ /* 0x040fe20000041848 */
[----:B------:R-:W3:Y:S07]  /*4300*/  LDSM.16.MT88.4 R16, [R203+0x1b000] ;  /* 0x01b00000cb10783b */ /* 0x000eee0000004200 */
[C---:B-1----:R-:W-:Y:S08]  /*4310*/  HMMA.16816.F32.BF16 R132, R4.reuse, R8, R132 ;  /* 0x000000080484723c */ /* 0x042ff00000041884 */
[C---:B------:R-:W-:Y:S01]  /*4320*/  HMMA.16816.F32.BF16 R136, R4.reuse, R10, R136 ;  /* 0x0000000a0488723c */ /* 0x040fe20000041888 */
[----:B------:R-:W1:Y:S07]  /*4330*/  LDSM.16.MT88.4 R8, [R203+0x1f000] ;  /* 0x01f00000cb08783b */ /* 0x000e6e0000004200 */
[C---:B----4-:R-:W-:Y:S08]  /*4340*/  HMMA.16816.F32.BF16 R36, R4.reuse, R20, R36 ;  /* 0x000000140424723c */ /* 0x050ff00000041824 */
        /* <DEDUP_REMOVED lines=10> */
[----:B------:R-:W5:Y:S07]  /*43f0*/  LDSM.16.MT88.4 R24, [R200+0x1f000] ;  /* 0x01f00000c818783b */ /* 0x000f6e0000004200 */
[C---:B-1----:R-:W-:Y:S08]  /*4400*/  HMMA.16816.F32.BF16 R124, R4.reuse, R8, R124 ;  /* 0x00000008047c723c */ /* 0x042ff0000004187c */
[C---:B------:R-:W-:Y:S01]  /*4410*/  HMMA.16816.F32.BF16 R128, R4.reuse, R10, R128 ;  /* 0x0000000a0480723c */ /* 0x040fe20000041880 */
[----:B------:R-:W1:Y:S07]  /*4420*/  LDSM.16.MT88.4 R8, [R204+0x1b800] ;  /* 0x01b80000cc08783b */ /* 0x000e6e0000004200 */
[----:B------:R-:W-:Y:S01]  /*4430*/  HMMA.16816.F32.BF16 R160, R4, R176, R160 ;  /* 0x000000b004a0723c */ /* 0x000fe200000418a0 */
[--C-:B------:R-:W-:Y:S01]  /*4440*/  FFMA.FTZ R176, R240, UR4, -R213.reuse ;  /* 0x00000004f0b07c23 */ /* 0x100fe200080108d5 */
[----:B------:R-:W-:-:S05]  /*4450*/  FFMA.FTZ R177, R238, UR4, -R213 ;  /* 0x00000004eeb17c23 */ /* 0x000fca00080108d5 */
[----:B------:R-:W-:Y:S01]  /*4460*/  MUFU.EX2 R176, R176 ;  /* 0x000000b000b07308 */ /* 0x000fe20000000800 */
[C---:B------:R-:W-:Y:S01]  /*4470*/  HMMA.16816.F32.BF16 R156, R4.reuse, R178, R156 ;  /* 0x000000b2049c723c */ /* 0x040fe2000004189c */
[----:B------:R-:W-:Y:S01]  /*4480*/  FFMA.FTZ R178, R232, UR4, -R213 ;  /* 0x00000004e8b27c23 */ /* 0x000fe200080108d5 */
[--C-:B------:R-:W-:Y:S01]  /*4490*/  FFMA.FTZ R179, R228, UR4, -R209.reuse ;  /* 0x00000004e4b37c23 */ /* 0x100fe200080108d1 */
[----:B------:R-:W1:Y:S04]  /*44a0*/  MUFU.EX2 R177, R177 ;  /* 0x000000b100b17308 */ /* 0x000e680000000800 */
[----:B------:R-:W-:Y:S01]  /*44b0*/  MUFU.EX2 R178, R178 ;  /* 0x000000b200b27308 */ /* 0x000fe20000000800 */
[----:B------:R-:W-:Y:S01]  /*44c0*/  HMMA.16816.F32.BF16 R84, R4, R28, R84 ;  /* 0x0000001c0454723c */ /* 0x000fe20000041854 */
[----:B------:R-:W-:-:S02]  /*44d0*/  FFMA.FTZ R28, R212, UR4, -R209 ;  /* 0x00000004d41c7c23 */ /* 0x000fc400080108d1 */
[----:B------:R-:W-:Y:S04]  /*44e0*/  MUFU.EX2 R179, R179 ;  /* 0x000000b300b37308 */ /* 0x000fe80000000800 */
[----:B------:R-:W1:Y:S01]  /*44f0*/  MUFU.EX2 R212, R214 ;  /* 0x000000d600d47308 */ /* 0x000e620000000800 */
[C---:B------:R-:W-:Y:S03]  /*4500*/  HMMA.16816.F32.BF16 R44, R4.reuse, R172, R44 ;  /* 0x000000ac042c723c */ /* 0x040fe6000004182c */
[----:B------:R4:W1:Y:S05]  /*4510*/  MUFU.EX2 R209, R28 ;  /* 0x0000001c00d17308 */ /* 0x00086a0000000800 */
        /* <DEDUP_REMOVED lines=12> */
[----:B------:R-:W-:Y:S07]  /*45e0*/  LDSM.16.MT88.4 R20, [R204+0x1d800] ;  /* 0x01d80000cc14783b */ /* 0x000fee0000004200 */
[C---:B--2---:R-:W-:Y:S08]  /*45f0*/  HMMA.16816.F32.BF16 R116, R4.reuse, R12, R116 ;  /* 0x0000000c0474723c */ /* 0x044ff00000041874 */
[C---:B------:R-:W-:Y:S01]  /*4600*/  HMMA.16816.F32.BF16 R120, R4.reuse, R14, R120 ;  /* 0x0000000e0478723c */ /* 0x040fe20000041878 */
[----:B------:R-:W2:Y:S07]  /*4610*/  LDSM.16.MT88.4 R12, [R204+0x19800] ;  /* 0x01980000cc0c783b */ /* 0x000eae0000004200 */
[C---:B---3--:R-:W-:Y:S08]  /*4620*/  HMMA.16816.F32.BF16 R140, R4.reuse, R16, R140 ;  /* 0x00000010048c723c */ /* 0x048ff0000004188c */
[C---:B------:R-:W-:Y:S01]  /*4630*/  HMMA.16816.F32.BF16 R144, R4.reuse, R18, R144 ;  /* 0x000000120490723c */ /* 0x040fe20000041890 */
[----:B------:R-:W3:Y:S07]  /*4640*/  LDSM.16.MT88.4 R16, [R204+0x1f800] ;  /* 0x01f80000cc10783b */ /* 0x000eee0000004200 */
[C---:B-----5:R-:W-:Y:S08]  /*4650*/  HMMA.16816.F32.BF16 R152, R4.reuse, R24, R152 ;  /* 0x000000180498723c */ /* 0x060ff00000041898 */
[----:B------:R-:W-:Y:S01]  /*4660*/  HMMA.16816.F32.BF16 R148, R4, R26, R148 ;  /* 0x0000001a0494723c */ /* 0x000fe20000041894 */
[----:B-1----:R-:W-:Y:S01]  /*4670*/  F2FP.BF16.F32.PACK_AB R4, R177, R176 ;  /* 0x000000b0b104723e */ /* 0x002fe200000010ff */
[----:B------:R-:W-:Y:S01]  /*4680*/  LDSM.16.MT88.4 R24, [R202+0x1d800] ;  /* 0x01d80000ca18783b */ /* 0x000fe20000004200 */
[----:B------:R-:W-:-:S02]  /*4690*/  F2FP.BF16.F32.PACK_AB R5, R212, R179 ;  /* 0x000000b3d405723e */ /* 0x000fc400000010ff */
[----:B------:R-:W-:Y:S02]  /*46a0*/  F2FP.BF16.F32.PACK_AB R6, R229, R178 ;  /* 0x000000b2e506723e */ /* 0x000fe400000010ff */
[----:B------:R-:W-:-:S07]  /*46b0*/  F2FP.BF16.F32.PACK_AB R7, R210, R209 ;  /* 0x000000d1d207723e */ /* 0x000fce00000010ff */
        /* <DEDUP_REMOVED lines=9> */
[C---:B------:R-:W-:Y:S08]  /*4750*/  HMMA.16816.F32.BF16 R100, R4.reuse, R20, R100 ;  /* 0x000000140464723c */ /* 0x040ff00000041864 */
        /* <DEDUP_REMOVED lines=46> */
[----:B------:R-:W-:-:S15]  /*4a40*/  @!P3 BRA `(.L_x_186) ;  /* 0x000000680080b947 */ /* 0x000fde0003800000 */
[----:B------:R-:W1:Y:S01]  /*4a50*/  LDC.64 R4, c[0x0][0x3c0] ;  /* 0x0000f000ff047b82 */ /* 0x000e620000000a00 */
[----:B------:R-:W-:-:S04]  /*4a60*/  DEPBAR.LE SB0, 0x0 ;  /* 0x000080000000791a */ /* 0x000fc80000000000 */
[----:B------:R-:W-:Y:S01]  /*4a70*/  VIADD R11, R2, 0xfffffffe ;  /* 0xfffffffe020b7836 */ /* 0x000fe20000000000 */
[----:B------:R-:W-:Y:S01]  /*4a80*/  LOP3.LUT R10, R0, 0x200, RZ, 0xc0, !PT ;  /* 0x00000200000a7812 */ /* 0x000fe200078ec0ff */
[C---:B------:R-:W-:Y:S01]  /*4a90*/  IMAD.SHL.U32 R6, R196.reuse, 0x8, RZ ;  /* 0x00000008c4067824 */ /* 0x040fe200078e00ff */
[--C-:B------:R-:W-:Y:S01]  /*4aa0*/  SHF.R.U32.HI R8, RZ, 0x1, R196.reuse ;  /* 0x00000001ff087819 */ /* 0x100fe200000116c4 */
[----:B------:R-:W-:Y:S02]  /*4ab0*/  IMAD.SHL.U32 R9, R196, 0x20, RZ ;  /* 0x00000020c4097824 */ /* 0x000fe400078e00ff */
[----:B------:R-:W-:Y:S01]  /*4ac0*/  IMAD.MOV.U32 R212, RZ, RZ, 0x20 ;  /* 0x00000020ffd47424 */ /* 0x000fe200078e00ff */
[----:B------:R-:W-:Y:S01]  /*4ad0*/  LOP3.LUT R7, R6, 0x1f8, RZ, 0xc0, !PT ;  /* 0x000001f806077812 */ /* 0x000fe200078ec0ff */
[----:B------:R-:W-:Y:S01]  /*4ae0*/  VIADD R219, R237, UR5 ;  /* 0x00000005eddb7c36 */ /* 0x000fe20008000000 */
[----:B------:R-:W-:Y:S02]  /*4af0*/  LOP3.LUT R9, R10, 0x7c00, R9, 0xf8, !PT ;  /* 0x00007c000a097812 */ /* 0x000fe400078ef809 */
[----:B------:R-:W-:-:S02]  /*4b00*/  LOP3.LUT R7, R7, 0x38, R196, 0x78, !PT ;  /* 0x0000003807077812 */ /* 0x000fc400078e78c4 */
[----:B------:R-:W-:Y:S02]  /*4b10*/  LOP3.LUT R8, R181, 0x8, R8, 0x78, !PT ;  /* 0x00000008b5087812 */ /* 0x000fe400078e7808 */
[----:B------:R-:W-:Y:S02]  /*4b20*/  LOP3.LUT R7, R7, 0x1e00, R6, 0xf8, !PT ;  /* 0x00001e0007077812 */ /* 0x000fe400078ef806 */
[----:B------:R-:W-:Y:S01]  /*4b30*/  LOP3.LUT R8, R9, R8, RZ, 0xfc, !PT ;  /* 0x0000000809087212 */ /* 0x000fe200078efcff */
[----:B-1----:R-:W-:Y:S01]  /*4b40*/  IMAD.WIDE.U32 R14, R11, R4, RZ ;  /* 0x000000040b0e7225 */ /* 0x002fe200078e00ff */
[----:B------:R-:W-:Y:S02]  /*4b50*/  LEA R226, R7, UR5, 0x1 ;  /* 0x0000000507e27c11 */ /* 0x000fe4000f8e08ff */
[----:B------:R-:W-:Y:S01]  /*4b60*/  LEA R233, R8, UR5, 0x1 ;  /* 0x0000000508e97c11 */ /* 0x000fe2000f8e08ff */
[----:B------:R-:W-:Y:S01]  /*4b70*/  IMAD R11, R11, R5, R15 ;  /* 0x000000050b0b7224 */ /* 0x000fe200078e020f */
[----:B------:R-:W-:Y:S01]  /*4b80*/  BAR.SYNC.DEFER_BLOCKING 0x0 ;  /* 0x0000000000007b1d */ /* 0x000fe20000010000 */
[C---:B------:R-:W-:Y:S01]  /*4b90*/  IMAD.SHL.U32 R13, R14.reuse, 0x40, RZ ;  /* 0x000000400e0d7824 */ /* 0x040fe200078e00ff */
[----:B------:R-:W-:Y:S01]  /*4ba0*/  LEA R10, P2, R14, R221, 0x7 ;  /* 0x000000dd0e0a7211 */ /* 0x000fe200078438ff */
[----:B------:R-:W-:Y:S01]  /*4bb0*/  IMAD.IADD R230, R198, 0x1, R233 ;  /* 0x00000001c6e67824 */ /* 0x000fe200078e02e9 */
[----:B------:R-:W-:-:S02]  /*4bc0*/  SHF.L.U64.HI R12, R14, 0x6, R11 ;  /* 0x000000060e0c7819 */ /* 0x000fc4000001020b */
[----:B------:R-:W-:Y:S02]  /*4bd0*/  LEA R13, P1, R4, R13, 0x5 ;  /* 0x0000000d040d7211 */ /* 0x000fe400078228ff */
[----:B------:R-:W-:Y:S02]  /*4be0*/  LEA.HI.X R11, R14, R220, R11, 0x7, P2 ;  /* 0x000000dc0e0b7211 */ /* 0x000fe400010f3c0b */
[----:B------:R-:W-:Y:S02]  /*4bf0*/  LEA.HI.X R12, R4, R12, R5, 0x5, P1 ;  /* 0x0000000c040c7211 */ /* 0x000fe400008f2c05 */
[C---:B------:R-:W-:Y:S02]  /*4c00*/  LEA R4, P1, R13.reuse, R221, 0x1 ;  /* 0x000000dd0d047211 */ /* 0x040fe400078208ff */
[----:B------:R-:W-:Y:S02]  /*4c10*/  SEL R212, R212, 0xffffffe0, !P0 ;  /* 0xffffffe0d4d47807 */ /* 0x000fe40004000000 */
[----:B------:R-:W-:-:S03]  /*4c20*/  LEA.HI.X R5, R13, R220, R12, 0x1, P1 ;  /* 0x000000dc0d057211 */ /* 0x000fc600008f0c0c */
[C---:B------:R-:W-:Y:S02]  /*4c30*/  IMAD.IADD R236, R212.reuse, 0x1, R233 ;  /* 0x00000001d4ec7824 */ /* 0x040fe400078e02e9 */
[C---:B------:R-:W-:Y:S02]  /*4c40*/  IMAD.IADD R231, R219.reuse, 0x1, R212 ;  /* 0x00000001dbe77824 */ /* 0x040fe400078e02d4 */
[----:B------:R-:W-:Y:S01]  /*4c50*/  IMAD.IADD R219, R219, 0x1, R198 ;  /* 0x00000001dbdb7824 */ /* 0x000fe200078e02c6 */
[----:B------:R-:W-:Y:S01]  /*4c60*/  @!PT LDS RZ, [RZ] ;  /* 0x00000000fffff984 */ /* 0x000fe20000000800 */
[----:B------:R-:W-:Y:S01]  /*4c70*/  @!PT LDS RZ, [RZ] ;  /* 0x00000000fffff984 */ /* 0x000fe20000000800 */
[----:B------:R-:W-:Y:S01]  /*4c80*/  @!PT LDS RZ, [RZ] ;  /* 0x00000000fffff984 */ /* 0x000fe20000000800 */
[----:B------:R-:W-:Y:S01]  /*4c90*/  LDGSTS.E.BYPASS.LTC128B.128 [R226+0x18000], desc[UR12][R10.64] ;  /* 0x180000000ae27fae */ /* 0x000fe2000b981a0c */
[C---:B------:R-:W-:Y:S02]  /*4ca0*/  IMAD.IADD R228, R212.reuse, 0x1, R230 ;  /* 0x00000001d4e47824 */ /* 0x040fe400078e02e6 */
[----:B------:R-:W-:Y:S01]  /*4cb0*/  IMAD.IADD R198, R212, 0x1, R219 ;  /* 0x00000001d4c67824 */ /* 0x000fe200078e02db */
[----:B------:R-:W-:Y:S04]  /*4cc0*/  LDGSTS.E.BYPASS.LTC128B.128 [R226+0x1a000], desc[UR12][R10.64+0x80] ;  /* 0x1a0000800ae27fae */ /* 0x000fe8000b981a0c */
[----:B------:R-:W-:Y:S04]  /*4cd0*/  LDGSTS.E.BYPASS.LTC128B.128 [R226+0x1c000], desc[UR12][R10.64+0x100] ;  /* 0x1c0001000ae27fae */ /* 0x000fe8000b981a0c */
[----:B------:R1:W-:Y:S04]  /*4ce0*/  LDGSTS.E.BYPASS.LTC128B.128 [R226+0x1e000], desc[UR12][R10.64+0x180] ;  /* 0x1e0001800ae27fae */ /* 0x0003e8000b981a0c */
[----:B------:R-:W-:Y:S04]  /*4cf0*/  LDGSTS.E.BYPASS.LTC128B.128 [R226+0x19000], desc[UR12][R4.64] ;  /* 0x1900000004e27fae */ /* 0x000fe8000b981a0c */
[----:B------:R-:W-:Y:S04]  /*4d00*/  LDGSTS.E.BYPASS.LTC128B.128 [R226+0x1b000], desc[UR12][R4.64+0x80] ;  /* 0x1b00008004e27fae */ /* 0x000fe8000b981a0c */
[----:B------:R-:W-:Y:S04]  /*4d10*/  LDGSTS.E.BYPASS.LTC128B.128 [R226+0x1d000], desc[UR12][R4.64+0x100] ;  /* 0x1d00010004e27fae */ /* 0x000fe8000b981a0c */
[----:B------:R2:W-:Y:S04]  /*4d20*/  LDGSTS.E.BYPASS.LTC128B.128 [R226+0x1f000], desc[UR12][R4.64+0x180] ;  /* 0x1f00018004e27fae */ /* 0x0005e8000b981a0c */
[----:B------:R-:W-:Y:S04]  /*4d30*/  LDSM.16.M88.4 R172, [R233] ;  /* 0x00000000e9ac783b */ /* 0x000fe80000000200 */
[----:B------:R-:W3:Y:S04]  /*4d40*/  LDSM.16.M88.4 R12, [R237+UR5+0x10000] ;  /* 0x01000005ed0c783b */ /* 0x000ee80008000200 */
[----:B------:R-:W4:Y:S04]  /*4d50*/  LDSM.16.M88.4 R188, [R237+UR5+0x10800] ;  /* 0x01080005edbc783b */ /* 0x000f280008000200 */
[----:B------:R-:W5:Y:S04]  /*4d60*/  LDSM.16.M88.4 R180, [R237+UR5+0x11000] ;  /* 0x01100005edb4783b */ /* 0x000f680008000200 */
[----:B------:R-:W5:Y:S04]  /*4d70*/  LDSM.16.M88.4 R32, [R237+UR5+0x11800] ;  /* 0x01180005ed20783b */ /* 0x000f680008000200 */
[----:B------:R-:W-:Y:S04]  /*4d80*/  LDSM.16.M88.4 R24, [R236] ;  /* 0x00000000ec18783b */ /* 0x000fe80000000200 */
[----:B------:R-:W5:Y:S04]  /*4d90*/  LDSM.16.M88.4 R28, [R231+0x10000] ;  /* 0x01000000e71c783b */ /* 0x000f680000000200 */
[----:B------:R-:W5:Y:S04]  /*4da0*/  LDSM.16.M88.4 R20, [R231+0x10800] ;  /* 0x01080000e714783b */ /* 0x000f680000000200 */
[----:B------:R-:W5:Y:S04]  /*4db0*/  LDSM.16.M88.4 R208, [R231+0x11000] ;  /* 0x01100000e7d0783b */ /* 0x000f680000000200 */
[----:B------:R-:W5:Y:S04]  /*4dc0*/  LDSM.16.M88.4 R204, [R231+0x11800] ;  /* 0x01180000e7cc783b */ /* 0x000f680000000200 */
[----:B-1----:R-:W-:Y:S01]  /*4dd0*/  LDSM.16.M88.4 R8, [R230] ;  /* 0x00000000e608783b */ /* 0x002fe20000000200 */
[C---:B---3--:R-:W-:Y:S03]  /*4de0*/  HMMA.16816.F32.BF16 R16, R172.reuse, R12, RZ ;  /* 0x0000000cac10723c */ /* 0x048fe600000418ff */
[----:B--2---:R-:W1:Y:S04]  /*4df0*/  LDSM.16.M88.4 R4, [R219+0x10000] ;  /* 0x01000000db04783b */ /* 0x004e680000000200 */
[----:B------:R-:W2:Y:S01]  /*4e00*/  LDSM.16.M88.4 R200, [R219+0x10800] ;  /* 0x01080000dbc8783b */ /* 0x000ea20000000200 */
[C---:B------:R-:W-:Y:S03]  /*4e10*/  HMMA.16816.F32.BF16 R12, R172.reuse, R14, RZ ;  /* 0x0000000eac0c723c */ /* 0x040fe600000418ff */
[----:B------:R-:W3:Y:S04]  /*4e20*/  LDSM.16.M88.4 R168, [R219+0x11000] ;  /* 0x01100000dba8783b */ /* 0x000ee80000000200 */
[----:B------:R-:W-:Y:S01]  /*4e30*/  LDSM.16.M88.4 R212, [R237+UR5+0x12800] ;  /* 0x01280005edd4783b */ /* 0x000fe20008000200 */
[C---:B----4-:R-:W-:Y:S03]  /*4e40*/  HMMA.16816.F32.BF16 R192, R172.reuse, R188, RZ ;  /* 0x000000bcacc0723c */ /* 0x050fe600000418ff */
[----:B------:R-:W0:Y:S05]  /*4e50*/  LDGDEPBAR ;  /* 0x00000000000079af */ /* 0x000e2a0000000000 */
[C---:B-----5:R-:W-:Y:S08]  /*4e60*/  HMMA.16816.F32.BF16 R184, R172.reuse, R180, RZ ;  /* 0x000000b4acb8723c */ /* 0x060ff000000418ff */
[C---:B------:R-:W-:Y:S08]  /*4e70*/  HMMA.16816.F32.BF16 R188, R172.reuse, R190, RZ ;  /* 0x000000beacbc723c */ /* 0x040ff000000418ff */
[C---:B------:R-:W-:Y:S08]  /*4e80*/  HMMA.16816.F32.BF16 R180, R172.reuse, R182, RZ ;  /* 0x000000b6acb4723c */ /* 0x040ff000000418ff */
[----:B------:R-:W-:Y:S08]  /*4e90*/  HMMA.16816.F32.BF16 R176, R172, R32, RZ ;  /* 0x00000020acb0723c */ /* 0x000ff000000418ff */
[C---:B------:R-:W-:Y:S08]  /*4ea0*/  HMMA.16816.F32.BF16 R16, R24.reuse, R28, R16 ;  /* 0x0000001c1810723c */ /* 0x040ff00000041810 */
[----:B------:R-:W-:Y:S01]  /*4eb0*/  HMMA.16816.F32.BF16 R12, R24, R30, R12 ;  /* 0x0000001e180c723c */ /* 0x000fe2000004180c */
[----:B------:R-:W4:Y:S07]  /*4ec0*/  LDSM.16.M88.4 R28, [R219+0x11800] ;  /* 0x01180000db1c783b */ /* 0x000f2e0000000200 */
[----:B------:R-:W-:Y:S01]  /*4ed0*/  HMMA.16816.F32.BF16 R172, R172, R34, RZ ;  /* 0x00000022acac723c */ /* 0x000fe200000418ff */
[----:B------:R-:W-:Y:S07]  /*4ee0*/  LDSM.16.M88.4 R32, [R198+0x10000] ;  /* 0x01000000c620783b */ /* 0x000fee0000000200 */
[C---:B------:R-:W-:Y:S08]  /*4ef0*/  HMMA.16816.F32.BF16 R192, R24.reuse, R20, R192 ;  /* 0x0000001418c0723c */ /* 0x040ff000000418c0 */
[C---:B------:R-:W-:Y:S01]  /*4f00*/  HMMA.16816.F32.BF16 R188, R24.reuse, R22, R188 ;  /* 0x0000001618bc723c */ /* 0x040fe200000418bc */
[----:B------:R-:W5:Y:S07]  /*4f10*/  LDSM.16.M88.4 R20, [R228] ;  /* 0x00000000e414783b */ /* 0x000f6e0000000200 */
[C---:B------:R-:W-:Y:S08]  /*4f20*/  HMMA.16816.F32.BF16 R184, R24.reuse, R208, R184 ;  /* 0x000000d018b8723c */ /* 0x040ff000000418b8 */
[C---:B------:R-:W-:Y:S01]  /*4f30*/  HMMA.16816.F32.BF16 R180, R24.reuse, R210, R180 ;  /* 0x000000d218b4723c */ /* 0x040fe200000418b4 */
[----:B------:R-:W-:Y:S07]  /*4f40*/  LDSM.16.M88.4 R208, [R237+UR5+0x13000] ;  /* 0x01300005edd0783b */ /* 0x000fee0008000200 */
[C---:B------:R-:W-:Y:S08]  /*4f50*/  HMMA.16816.F32.BF16 R176, R24.reuse, R204, R176 ;  /* 0x000000cc18b0723c */ /* 0x040ff000000418b0 */
[----:B------:R-:W-:Y:S01]  /*4f60*/  HMMA.16816.F32.BF16 R172, R24, R206, R172 ;  /* 0x000000ce18ac723c */ /* 0x000fe200000418ac */
[----:B------:R-:W5:Y:S04]  /*4f70*/  LDSM.16.M88.4 R24, [R198+0x10800] ;  /* 0x01080000c618783b */ /* 0x000f680000000200 */
[----:B------:R-:W-:Y:S03]  /*4f80*/  LDSM.16.M88.4 R204, [R237+UR5+0x13800] ;  /* 0x01380005edcc783b */ /* 0x000fe60008000200 */
[C---:B-1----:R-:W-:Y:S08]  /*4f90*/  HMMA.16816.F32.BF16 R16, R8.reuse, R4, R16 ;  /* 0x000000040810723c */ /* 0x042ff00000041810 */
[C---:B------:R-:W-:Y:S01]  /*4fa0*/  HMMA.16816.F32.BF16 R12, R8.reuse, R6, R12 ;  /* 0x00000006080c723c */ /* 0x040fe2000004180c */
[----:B------:R-:W1:Y:S07]  /*4fb0*/  LDSM.16.M88.4 R4, [R198+0x11000] ;  /* 0x01100000c604783b */ /* 0x000e6e0000000200 */
[C---:B--2---:R-:W-:Y:S08]  /*4fc0*/  HMMA.16816.F32.BF16 R192, R8.reuse, R200, R192 ;  /* 0x000000c808c0723c */ /* 0x044ff000000418c0 */
[C---:B------:R-:W-:Y:S01]  /*4fd0*/  HMMA.16816.F32.BF16 R188, R8.reuse, R202, R188 ;  /* 0x000000ca08bc723c */ /* 0x040fe200000418bc */
[----:B------:R-:W-:Y:S07]  /*4fe0*/  LDSM.16.M88.4 R200, [R230+0x4000] ;  /* 0x00400000e6c8783b */ /* 0x000fee0000000200 */
[C---:B---3--:R-:W-:Y:S08]  /*4ff0*/  HMMA.16816.F32.BF16 R184, R8.reuse, R168, R184 ;  /* 0x000000a808b8723c */ /* 0x048ff000000418b8 */
[C---:B------:R-:W-:Y:S01]  /*5000*/  HMMA.16816.F32.BF16 R180, R8.reuse, R170, R180 ;  /* 0x000000aa08b4723c */ /* 0x040fe200000418b4 */
[----:B------:R-:W-:Y:S07]  /*5010*/  LDSM.16.M88.4 R168, [R233+0x4000] ;  /* 0x00400000e9a8783b */ /* 0x000fee0000000200 */
[C---:B----4-:R-:W-:Y:S08]  /*5020*/  HMMA.16816.F32.BF16 R176, R8.reuse, R28, R176 ;  /* 0x0000001c08b0723c */ /* 0x050ff000000418b0 */
[----:B------:R-:W-:Y:S01]  /*5030*/  HMMA.16816.F32.BF16 R172, R8, R30, R172 ;  /* 0x0000001e08ac723c */ /* 0x000fe200000418ac */
[----:B------:R-:W2:Y:S04]  /*5040*/  LDSM.16.M88.4 R28, [R198+0x11800] ;  /* 0x01180000c61c783b */ /* 0x000ea80000000200 */
        /* <DEDUP_REMOVED lines=9> */
[----:B------:R-:W1:Y:S07]  /*50e0*/  LDSM.16.M88.4 R4, [R236+0x4000] ;  /* 0x00400000ec04783b */ /* 0x000e6e0000000200 */
[C---:B--2---:R-:W-:Y:S08]  /*50f0*/  HMMA.16816.F32.BF16 R176, R20.reuse, R28, R176 ;  /* 0x0000001c14b0723c */ /* 0x044ff000000418b0 */
[----:B------:R-:W-:Y:S01]  /*5100*/  HMMA.16816.F32.BF16 R172, R20, R30, R172 ;  /* 0x0000001e14ac723c */ /* 0x000fe200000418ac */
[----:B------:R-:W2:Y:S04]  /*5110*/  LDSM.16.M88.4 R20, [R231+0x13000] ;  /* 0x01300000e714783b */ /* 0x000ea80000000200 */
[----:B------:R-:W-:Y:S03]  /*5120*/  LDSM.16.M88.4 R28, [R219+0x12000] ;  /* 0x01200000db1c783b */ /* 0x000fe60000000200 */
[C---:B---3--:R-:W-:Y:S08]  /*5130*/  HMMA.16816.F32.BF16 R16, R168.reuse, R8, R16 ;  /* 0x00000008a810723c */ /* 0x048ff00000041810 */
[C---:B------:R-:W-:Y:S01]  /*5140*/  HMMA.16816.F32.BF16 R12, R168.reuse, R10, R12 ;  /* 0x0000000aa80c723c */ /* 0x040fe2000004180c */
[----:B------:R-:W3:Y:S07]  /*5150*/  LDSM.16.M88.4 R8, [R231+0x13800] ;  /* 0x01380000e708783b */ /* 0x000eee0000000200 */
        /* <DEDUP_REMOVED lines=18> */
[----:B------:R-:W-:Y:S07]  /*5280*/  LDSM.16.M88.4 R20, [R228+0x4000] ;  /* 0x00400000e414783b */ /* 0x000fee0000000200 */
[C---:B---3--:R-:W-:Y:S08]  /*5290*/  HMMA.16816.F32.BF16 R176, R4.reuse, R8, R176 ;  /* 0x0000000804b0723c */ /* 0x048ff000000418b0 */
[----:B------:R-:W-:Y:S01]  /*52a0*/  HMMA.16816.F32.BF16 R172, R4, R10, R172 ;  /* 0x0000000a04ac723c */ /* 0x000fe200000418ac */
[----:B------:R-:W2:Y:S04]  /*52b0*/  LDSM.16.M88.4 R8, [R198+0x12000] ;  /* 0x01200000c608783b */ /* 0x000ea80000000200 */
[----:B------:R-:W3:Y:S03]  /*52c0*/  LDSM.16.M88.4 R4, [R198+0x12800] ;  /* 0x01280000c604783b */ /* 0x000ee60000000200 */
[C---:B------:R-:W-:Y:S08]  /*52d0*/  HMMA.16816.F32.BF16 R16, R200.reuse, R28, R16 ;  /* 0x0000001cc810723c */ /* 0x040ff00000041810 */
[C---:B------:R-:W-:Y:S01]  /*52e0*/  HMMA.16816.F32.BF16 R12, R200.reuse, R30, R12 ;  /* 0x0000001ec80c723c */ /* 0x040fe2000004180c */
[----:B------:R-:W4:Y:S07]  /*52f0*/  LDSM.16.M88.4 R28, [R198+0x13800] ;  /* 0x01380000c61c783b */ /* 0x000f2e0000000200 */
[C---:B-1----:R-:W-:Y:S08]  /*5300*/  HMMA.16816.F32.BF16 R192, R200.reuse, R24, R192 ;  /* 0x00000018c8c0723c */ /* 0x042ff000000418c0 */
[C---:B------:R-:W-:Y:S01]  /*5310*/  HMMA.16816.F32.BF16 R188, R200.reuse, R26, R188 ;  /* 0x0000001ac8bc723c */ /* 0x040fe200000418bc */
[----:B------:R-:W1:Y:S07]  /*5320*/  LDSM.16.M88.4 R24, [R233+0x8000] ;  /* 0x00800000e918783b */ /* 0x000e6e0000000200 */
        /* <DEDUP_REMOVED lines=9> */
[----:B------:R-:W2:Y:S07]  /*53c0*/  LDSM.16.M88.4 R8, [R237+UR5+0x14800] ;  /* 0x01480005ed08783b */ /* 0x000eae0008000200 */
[C---:B---3--:R-:W-:Y:S08]  /*53d0*/  HMMA.16816.F32.BF16 R192, R20.reuse, R4, R192 ;  /* 0x0000000414c0723c */ /* 0x048ff000000418c0 */
[C---:B------:R-:W-:Y:S01]  /*53e0*/  HMMA.16816.F32.BF16 R188, R20.reuse, R6, R188 ;  /* 0x0000000614bc723c */ /* 0x040fe200000418bc */
[----:B------:R-:W3:Y:S07]  /*53f0*/  LDSM.16.M88.4 R4, [R237+UR5+0x15000] ;  /* 0x01500005ed04783b */ /* 0x000eee0008000200 */
[C---:B------:R-:W-:Y:S08]  /*5400*/  HMMA.16816.F32.BF16 R184, R20.reuse, R32, R184 ;  /* 0x0000002014b8723c */ /* 0x040ff000000418b8 */
[C---:B------:R-:W-:Y:S01]  /*5410*/  HMMA.16816.F32.BF16 R180, R20.reuse, R34, R180 ;  /* 0x0000002214b4723c */ /* 0x040fe200000418b4 */
[----:B------:R-:W5:Y:S07]  /*5420*/  LDSM.16.M88.4 R32, [R237+UR5+0x15800] ;  /* 0x01580005ed20783b */ /* 0x000f6e0008000200 */
[C---:B----4-:R-:W-:Y:S08]  /*5430*/  HMMA.16816.F32.BF16 R176, R20.reuse, R28, R176 ;  /* 0x0000001c14b0723c */ /* 0x050ff000000418b0 */
        /* <DEDUP_REMOVED lines=11> */
[----:B------:R-:W2:Y:S07]  /*54f0*/  LDSM.16.M88.4 R4, [R219+0x14000] ;  /* 0x01400000db04783b */ /* 0x000eae0000000200 */
[C---:B-----5:R-:W-:Y:S08]  /*5500*/  HMMA.16816.F32.BF16 R176, R24.reuse, R32, R176 ;  /* 0x0000002018b0723c */ /* 0x060ff000000418b0 */
[----:B------:R-:W-:Y:S01]  /*5510*/  HMMA.16816.F32.BF16 R172, R24, R34, R172 ;  /* 0x0000002218ac723c */ /* 0x000fe200000418ac */
[----:B------:R-:W3:Y:S04]  /*5520*/  LDSM.16.M88.4 R24, [R219+0x15000] ;  /* 0x01500000db18783b */ /* 0x000ee80000000200 */
[----:B------:R-:W-:Y:S03]  /*5530*/  LDSM.16.M88.4 R32, [R228+0x8000] ;  /* 0x00800000e420783b */ /* 0x000fe60000000200 */
[C---:B----4-:R-:W-:Y:S08]  /*5540*/  HMMA.16816.F32.BF16 R16, R28.reuse, R20, R16 ;  /* 0x000000141c10723c */ /* 0x050ff00000041810 */
[C---:B------:R-:W-:Y:S01]  /*5550*/  HMMA.16816.F32.BF16 R12, R28.reuse, R22, R12 ;  /* 0x000000161c0c723c */ /* 0x040fe2000004180c */
[----:B------:R-:W4:Y:S07]  /*5560*/  LDSM.16.M88.4 R20, [R219+0x15800] ;  /* 0x01580000db14783b */ /* 0x000f2e0000000200 */
[C---:B------:R-:W-:Y:S08]  /*5570*/  HMMA.16816.F32.BF16 R192, R28.reuse, R204, R192 ;  /* 0x000000cc1cc0723c */ /* 0x040ff000000418c0 */
[C---:B------:R-:W-:Y:S01]  /*5580*/  HMMA.16816.F32.BF16 R188, R28.reuse, R206, R188 ;  /* 0x000000ce1cbc723c */ /* 0x040fe200000418bc */
[----:B------:R-:W5:Y:S07]  /*5590*/  LDSM.16.M88.4 R204, [R198+0x14800] ;  /* 0x01480000c6cc783b */ /* 0x000f6e0000000200 */
[C---:B------:R-:W-:Y:S08]  /*55a0*/  HMMA.16816.F32.BF16 R184, R28.reuse, R200, R184 ;  /* 0x000000c81cb8723c */ /* 0x040ff000000418b8 */
[C---:B------:R-:W-:Y:S01]  /*55b0*/  HMMA.16816.F32.BF16 R180, R28.reuse, R202, R180 ;  /* 0x000000ca1cb4723c */ /* 0x040fe200000418b4 */
[----:B------:R-:W5:Y:S07]  /*55c0*/  LDSM.16.M88.4 R200, [R198+0x15000] ;  /* 0x01500000c6c8783b */ /* 0x000f6e0000000200 */
[C---:B-1----:R-:W-:Y:S08]  /*55d0*/  HMMA.16816.F32.BF16 R176, R28.reuse, R168, R176 ;  /* 0x000000a81cb0723c */ /* 0x042ff000000418b0 */
[----:B------:R-:W-:Y:S01]  /*55e0*/  HMMA.16816.F32.BF16 R172, R28, R170, R172 ;  /* 0x000000aa1cac723c */ /* 0x000fe200000418ac */
[----:B------:R-:W1:Y:S04]  /*55f0*/  LDSM.16.M88.4 R168, [R198+0x15800] ;  /* 0x01580000c6a8783b */ /* 0x000e680000000200 */
[----:B------:R-:W-:Y:S03]  /*5600*/  LDSM.16.M88.4 R28, [R237+UR5+0x16000] ;  /* 0x01600005ed1c783b */ /* 0x000fe60008000200 */
[C---:B--2---:R-:W-:Y:S08]  /*5610*/  HMMA.16816.F32.BF16 R16, R8.reuse, R4, R16 ;  /* 0x000000040810723c */ /* 0x044ff00000041810 */
[C---:B------:R-:W-:Y:S01]  /*5620*/  HMMA.16816.F32.BF16 R12, R8.reuse, R6, R12 ;  /* 0x00000006080c723c */ /* 0x040fe2000004180c */
[----:B------:R-:W2:Y:S04]  /*5630*/  LDSM.16.M88.4 R4, [R233+0xc000] ;  /* 0x00c00000e904783b */ /* 0x000ea80000000200 */
[----:B------:R-:W-:Y:S03]  /*5640*/  LDSM.16.M88.4 R232, [R231+0x16000] ;  /* 0x01600000e7e8783b */ /* 0x000fe60000000200 */
[C---:B------:R-:W-:Y:S08]  /*5650*/  HMMA.16816.F32.BF16 R192, R8.reuse, R212, R192 ;  /* 0x000000d408c0723c */ /* 0x040ff000000418c0 */
[C---:B------:R-:W-:Y:S01]  /*5660*/  HMMA.16816.F32.BF16 R188, R8.reuse, R214, R188 ;  /* 0x000000d608bc723c */ /* 0x040fe200000418bc */
[----:B------:R-:W-:Y:S07]  /*5670*/  LDSM.16.M88.4 R212, [R236+0xc000] ;  /* 0x00c00000ecd4783b */ /* 0x000fee0000000200 */
[C---:B---3--:R-:W-:Y:S08]  /*5680*/  HMMA.16816.F32.BF16 R184, R8.reuse, R24, R184 ;  /* 0x0000001808b8723c */ /* 0x048ff000000418b8 */
[C---:B------:R-:W-:Y:S01]  /*5690*/  HMMA.16816.F32.BF16 R180, R8.reuse, R26, R180 ;  /* 0x0000001a08b4723c */ /* 0x040fe200000418b4 */
[----:B------:R-:W3:Y:S07]  /*56a0*/  LDSM.16.M88.4 R24, [R237+UR5+0x16800] ;  /* 0x01680005ed18783b */ /* 0x000eee0008000200 */
[C---:B----4-:R-:W-:Y:S08]  /*56b0*/  HMMA.16816.F32.BF16 R176, R8.reuse, R20, R176 ;  /* 0x0000001408b0723c */ /* 0x050ff000000418b0 */
[----:B------:R-:W-:Y:S01]  /*56c0*/  HMMA.16816.F32.BF16 R172, R8, R22, R172 ;  /* 0x0000001608ac723c */ /* 0x000fe200000418ac */
[----:B------:R-:W4:Y:S04]  /*56d0*/  LDSM.16.M88.4 R20, [R237+UR5+0x17000] ;  /* 0x01700005ed14783b */ /* 0x000f280008000200 */
[----:B------:R-:W4:Y:S03]  /*56e0*/  LDSM.16.M88.4 R8, [R237+UR5+0x17800] ;  /* 0x01780005ed08783b */ /* 0x000f260008000200 */
[C---:B------:R-:W-:Y:S08]  /*56f0*/  HMMA.16816.F32.BF16 R16, R32.reuse, R208, R16 ;  /* 0x000000d02010723c */ /* 0x040ff00000041810 */
[C---:B------:R-:W-:Y:S01]  /*5700*/  HMMA.16816.F32.BF16 R12, R32.reuse, R210, R12 ;  /* 0x000000d2200c723c */ /* 0x040fe2000004180c */
[----:B------:R-:W-:Y:S07]  /*5710*/  LDSM.16.M88.4 R208, [R231+0x16800] ;  /* 0x01680000e7d0783b */ /* 0x000fee0000000200 */
[C---:B-----5:R-:W-:Y:S08]  /*5720*/  HMMA.16816.F32.BF16 R192, R32.reuse, R204, R192 ;  /* 0x000000cc20c0723c */ /* 0x060ff000000418c0 */
[C---:B------:R-:W-:Y:S01]  /*5730*/  HMMA.16816.F32.BF16 R188, R32.reuse, R206, R188 ;  /* 0x000000ce20bc723c */ /* 0x040fe200000418bc */
[----:B------:R-:W-:Y:S07]  /*5740*/  LDSM.16.M88.4 R204, [R231+0x17000] ;  /* 0x01700000e7cc783b */ /* 0x000fee0000000200 */
[C---:B------:R-:W-:Y:S08]  /*5750*/  HMMA.16816.F32.BF16 R184, R32.reuse, R200, R184 ;  /* 0x000000c820b8723c */ /* 0x040ff000000418b8 */
[C---:B------:R-:W-:Y:S01]  /*5760*/  HMMA.16816.F32.BF16 R180, R32.reuse, R202, R180 ;  /* 0x000000ca20b4723c */ /* 0x040fe200000418b4 */
[----:B------:R-:W5:Y:S07]  /*5770*/  LDSM.16.M88.4 R200, [R231+0x17800] ;  /* 0x01780000e7c8783b */ /* 0x000f6e0000000200 */
[C---:B-1----:R-:W-:Y:S08]  /*5780*/  HMMA.16816.F32.BF16 R176, R32.reuse, R168, R176 ;  /* 0x000000a820b0723c */ /* 0x042ff000000418b0 */
[----:B------:R-:W-:Y:S01]  /*5790*/  HMMA.16816.F32.BF16 R172, R32, R170, R172 ;  /* 0x000000aa20ac723c */ /* 0x000fe200000418ac */
[----:B------:R-:W-:Y:S04]  /*57a0*/  LDSM.16.M88.4 R168, [R230+0xc000] ;  /* 0x00c00000e6a8783b */ /* 0x000fe80000000200 */
[----:B------:R-:W1:Y:S03]  /*57b0*/  LDSM.16.M88.4 R32, [R219+0x16000] ;  /* 0x01600000db20783b */ /* 0x000e660000000200 */
[C---:B--2---:R-:W-:Y:S08]  /*57c0*/  HMMA.16816.F32.BF16 R16, R4.reuse, R28, R16 ;  /* 0x0000001c0410723c */ /* 0x044ff00000041810 */
[C---:B------:R-:W-:Y:S01]  /*57d0*/  HMMA.16816.F32.BF16 R12, R4.reuse, R30, R12 ;  /* 0x0000001e040c723c */ /* 0x040fe2000004180c */
[----:B------:R-:W-:Y:S07]  /*57e0*/  LDSM.16.M88.4 R28, [R219+0x16800] ;  /* 0x01680000db1c783b */ /* 0x000fee0000000200 */
[C---:B---3--:R-:W-:Y:S08]  /*57f0*/  HMMA.16816.F32.BF16 R192, R4.reuse, R24, R192 ;  /* 0x0000001804c0723c */ /* 0x048ff000000418c0 */
[C---:B------:R-:W-:Y:S01]  /*5800*/  HMMA.16816.F32.BF16 R188, R4.reuse, R26, R188 ;  /* 0x0000001a04bc723c */ /* 0x040fe200000418bc */
[----:B------:R-:W-:Y:S07]  /*5810*/  LDSM.16.M88.4 R24, [R219+0x17000] ;  /* 0x01700000db18783b */ /* 0x000fee0000000200 */
[C---:B----4-:R-:W-:Y:S08]  /*5820*/  HMMA.16816.F32.BF16 R184, R4.reuse, R20, R184 ;  /* 0x0000001404b8723c */ /* 0x050ff000000418b8 */
[C---:B------:R-:W-:Y:S01]  /*5830*/  HMMA.16816.F32.BF16 R180, R4.reuse, R22, R180 ;  /* 0x0000001604b4723c */ /* 0x040fe200000418b4 */
[----:B------:R-:W-:Y:S07]  /*5840*/  LDSM.16.M88.4 R20, [R219+0x17800] ;  /* 0x01780000db14783b */ /* 0x000fee0000000200 */
[C---:B------:R-:W-:Y:S08]  /*5850*/  HMMA.16816.F32.BF16 R176, R4.reuse, R8, R176 ;  /* 0x0000000804b0723c */ /* 0x040ff000000418b0 */
[----:B------:R-:W-:Y:S01]  /*5860*/  HMMA.16816.F32.BF16 R172, R4, R10, R172 ;  /* 0x0000000a04ac723c */ /* 0x000fe200000418ac */
[----:B------:R-:W-:Y:S04]  /*5870*/  LDSM.16.M88.4 R8, [R228+0xc000] ;  /* 0x00c00000e408783b */ /* 0x000fe80000000200 */
[----:B------:R-:W2:Y:S03]  /*5880*/  LDSM.16.M88.4 R4, [R198+0x16000] ;  /* 0x01600000c604783b */ /* 0x000ea60000000200 */
[C---:B------:R-:W-:Y:S08]  /*5890*/  HMMA.16816.F32.BF16 R16, R212.reuse, R232, R16 ;  /* 0x000000e8d410723c */ /* 0x040ff00000041810 */
[C---:B------:R-:W-:Y:S08]  /*58a0*/  HMMA.16816.F32.BF16 R12, R212.reuse, R234, R12 ;  /* 0x000000ead40c723c */ /* 0x040ff0000004180c */
[----:B-----5:R-:W-:Y:S08]  /*58b0*/  HMMA.16816.F32.BF16 R176, R212, R200, R176 ;  /* 0x000000c8d4b0723c */ /* 0x020ff000000418b0 */
[----:B-1----:R-:W-:Y:S08]  /*58c0*/  HMMA.16816.F32.BF16 R16, R168, R32, R16 ;  /* 0x00000020a810723c */ /* 0x002ff00000041810 */
[----:B------:R-:W-:Y:S08]  /*58d0*/  HMMA.16816.F32.BF16 R172, R212, R202, R172 ;  /* 0x000000cad4ac723c */ /* 0x000ff000000418ac */
[----:B------:R-:W-:Y:S08]  /*58e0*/  HMMA.16816.F32.BF16 R12, R168, R34, R12 ;  /* 0x00000022a80c723c */ /* 0x000ff0000004180c */
[C---:B------:R-:W-:Y:S08]  /*58f0*/  HMMA.16816.F32.BF16 R184, R212.reuse, R204, R184 ;  /* 0x000000ccd4b8723c */ /* 0x040ff000000418b8 */
[C---:B------:R-:W-:Y:S01]  /*5900*/  HMMA.16816.F32.BF16 R180, R212.reuse, R206, R180 ;  /* 0x000000ced4b4723c */ /* 0x040fe200000418b4 */
[----:B------:R-:W1:Y:S07]  /*5910*/  LDSM.16.M88.4 R204, [R198+0x16800] ;  /* 0x01680000c6cc783b */ /* 0x000e6e0000000200 */
[C---:B------:R-:W-:Y:S08]  /*5920*/  HMMA.16816.F32.BF16 R192, R212.reuse, R208, R192 ;  /* 0x000000d0d4c0723c */ /* 0x040ff000000418c0 */
[----:B------:R-:W-:Y:S08]  /*5930*/  HMMA.16816.F32.BF16 R188, R212, R210, R188 ;  /* 0x000000d2d4bc723c */ /* 0x000ff000000418bc */
[----:B--2---:R-:W-:Y:S01]  /*5940*/  HMMA.16816.F32.BF16 R16, R8, R4, R16 ;  /* 0x000000040810723c */ /* 0x004fe20000041810 */
[----:B------:R-:W-:-:S02]  /*5950*/  VIADD R4, R199, 0xffffff80 ;  /* 0xffffff80c7047836 */ /* 0x000fc40000000000 */
[----:B------:R-:W-:-:S03]  /*5960*/  VIADD R5, R199, 0xffffff88 ;  /* 0xffffff88c7057836 */ /* 0x000fc60000000000 */
[CC--:B------:R-:W-:Y:S02]  /*5970*/  ISETP.GE.AND P4, PT, R4.reuse, R217.reuse, PT ;  /* 0x000000d90400720c */ /* 0x0c0fe40003f86270 */
[----:B------:R-:W-:Y:S01]  /*5980*/  HMMA.16816.F32.BF16 R176, R168, R20, R176 ;  /* 0x00000014a8b0723c */ /* 0x000fe200000418b0 */
[----:B------:R-:W-:Y:S02]  /*5990*/  ISETP.GE.AND P1, PT, R4, R216, PT ;  /* 0x000000d80400720c */ /* 0x000fe40003f26270 */
[----:B------:R-:W-:-:S05]  /*59a0*/  ISETP.GE.AND P2, PT, R5, R217, PT ;  /* 0x000000d90500720c */ /* 0x000fca0003f46270 */
[----:B------:R-:W-:Y:S01]  /*59b0*/  HMMA.16816.F32.BF16 R172, R168, R22, R172 ;  /* 0x00000016a8ac723c */ /* 0x000fe200000418ac */
[----:B------:R-:W2:Y:S02]  /*59c0*/  LDSM.16.M88.4 R20, [R198+0x17000] ;  /* 0x01700000c614783b */ /* 0x000ea40000000200 */
[----:B------:R-:W-:-:S05]  /*59d0*/  FSEL R18, R18, -INF , !P1 ;  /* 0xff80000012127808 */ /* 0x000fca0004800000 */
[----:B------:R-:W-:Y:S01]  /*59e0*/  HMMA.16816.F32.BF16 R12, R8, R6, R12 ;  /* 0x00000006080c723c */ /* 0x000fe2000004180c */
[----:B------:R-:W-:-:S05]  /*59f0*/  VIADD R6, R199, 0xffffff81 ;  /* 0xffffff81c7067836 */ /* 0x000fca0000000000 */
[-C--:B------:R-:W-:Y:S02]  /*5a00*/  ISETP.GE.AND P3, PT, R6, R217.reuse, PT ;  /* 0x000000d90600720c */ /* 0x080fe40003f66270 */
[C---:B------:R-:W-:Y:S01]  /*5a10*/  HMMA.16816.F32.BF16 R184, R168.reuse, R24, R184 ;  /* 0x00000018a8b8723c */ /* 0x040fe200000418b8 */
[----:B------:R-:W-:Y:S01]  /*5a20*/  FSEL R24, R16, -INF , !P4 ;  /* 0xff80000010187808 */ /* 0x000fe20006000000 */
[C---:B------:R-:W-:Y:S01]  /*5a30*/  VIADD R16, R199.reuse, 0xffffff89 ;  /* 0xffffff89c7107836 */ /* 0x040fe20000000000 */
[-C--:B------:R-:W-:Y:S01]  /*5a40*/  ISETP.GE.AND P5, PT, R6, R216.reuse, PT ;  /* 0x000000d80600720c */ /* 0x080fe20003fa6270 */
[----:B------:R-:W-:Y:S01]  /*5a50*/  VIADD R25, R199, 0xffffff90 ;  /* 0xffffff90c7197836 */ /* 0x000fe20000000000 */
[----:B------:R-:W-:Y:S02]  /*5a60*/  ISETP.GE.AND P4, PT, R5, R216, PT ;  /* 0x000000d80500720c */ /* 0x000fe40003f86270 */
[----:B------:R-:W3:Y:S01]  /*5a70*/  LDSM.16.M88.4 R4, [R198+0x17800] ;  /* 0x01780000c604783b */ /* 0x000ee20000000200 */
[----:B------:R-:W-:Y:S01]  /*5a80*/  HMMA.16816.F32.BF16 R192, R168, R28, R192 ;  /* 0x0000001ca8c0723c */ /* 0x000fe200000418c0 */
[----:B------:R-:W-:Y:S01]  /*5a90*/  ISETP.GE.AND P1, PT, R16, R217, PT ;  /* 0x000000d91000720c */ /* 0x000fe20003f26270 */
[----:B------:R-:W-:-:S04]  /*5aa0*/  DEPBAR.LE SB0, 0x0 ;  /* 0x000080000000791a */ /* 0x000fc80000000000 */
[----:B------:R-:W-:Y:S02]  /*5ab0*/  FSEL R12, R12, -INF , !P2 ;  /* 0xff8000000c0c7808 */ /* 0x000fe40005000000 */
[C---:B------:R-:W-:Y:S01]  /*5ac0*/  HMMA.16816.F32.BF16 R188, R168.reuse, R30, R188 ;  /* 0x0000001ea8bc723c */ /* 0x040fe200000418bc */
[----:B------:R-:W-:Y:S01]  /*5ad0*/  FSEL R30, R17, -INF , !P3 ;  /* 0xff800000111e7808 */ /* 0x000fe20005800000 */
[----:B------:R-:W-:Y:S01]  /*5ae0*/  VIADD R17, R199, 0xffffff91 ;  /* 0xffffff91c7117836 */ /* 0x000fe20000000000 */
[-C--:B------:R-:W-:Y:S02]  /*5af0*/  ISETP.GE.AND P3, PT, R16, R216.reuse, PT ;  /* 0x000000d81000720c */ /* 0x080fe40003f66270 */
[----:B------:R-:W-:Y:S01]  /*5b00*/  FSEL R16, R19, -INF , !P5 ;  /* 0xff80000013107808 */ /* 0x000fe20006800000 */
[----:B------:R-:W-:Y:S01]  /*5b10*/  VIADD R19, R199, 0xffffff98 ;  /* 0xffffff98c7137836 */ /* 0x000fe20000000000 */
[----:B------:R-:W-:Y:S01]  /*5b20*/  FSEL R28, R15, -INF , !P3 ;  /* 0xff8000000f1c7808 */ /* 0x000fe20005800000 */
[----:B------:R-:W-:Y:S01]  /*5b30*/  HMMA.16816.F32.BF16 R180, R168, R26, R180 ;  /* 0x0000001aa8b4723c */ /* 0x000fe200000418b4 */
[----:B------:R-:W-:Y:S01]  /*5b40*/  FSEL R26, R14, -INF , !P4 ;  /* 0xff8000000e1a7808 */ /* 0x000fe20006000000 */
[----:B------:R-:W-:Y:S01]  /*5b50*/  VIADD R15, R199, 0xffffffa0 ;  /* 0xffffffa0c70f7836 */ /* 0x000fe20000000000 */
[----:B------:R-:W-:Y:S01]  /*5b60*/  FSEL R14, R13, -INF , !P1 ;  /* 0xff8000000d0e7808 */ /* 0x000fe20004800000 */
[----:B------:R-:W-:Y:S01]  /*5b70*/  VIADD R13, R199, 0xffffff99 ;  /* 0xffffff99c70d7836 */ /* 0x000fe20000000000 */
[----:B------:R-:W-:-:S02]  /*5b80*/  ISETP.GE.AND P2, PT, R25, R216, PT ;  /* 0x000000d81900720c */ /* 0x000fc40003f46270 */
[CC--:B------:R-:W-:Y:S01]  /*5b90*/  ISETP.GE.AND P4, PT, R17.reuse, R217.reuse, PT ;  /* 0x000000d91100720c */ /* 0x0c0fe20003f86270 */
[----:B-1----:R-:W-:Y:S01]  /*5ba0*/  HMMA.16816.F32.BF16 R192, R8, R204, R192 ;  /* 0x000000cc08c0723c */ /* 0x002fe200000418c0 */
[----:B------:R-:W-:Y:S02]  /*5bb0*/  ISETP.GE.AND P1, PT, R17, R216, PT ;  /* 0x000000d81100720c */ /* 0x000fe40003f26270 */
[-C--:B------:R-:W-:Y:S02]  /*5bc0*/  ISETP.GE.AND P3, PT, R19, R217.reuse, PT ;  /* 0x000000d91300720c */ /* 0x080fe40003f66270 */
[----:B------:R-:W-:-:S03]  /*5bd0*/  ISETP.GE.AND P5, PT, R25, R217, PT ;  /* 0x000000d91900720c */ /* 0x000fc60003fa6270 */
[C---:B------:R-:W-:Y:S08]  /*5be0*/  HMMA.16816.F32.BF16 R188, R8.reuse, R206, R188 ;  /* 0x000000ce08bc723c */ /* 0x040ff000000418bc */
[----:B--2---:R-:W-:Y:S03]  /*5bf0*/  HMMA.16816.F32.BF16 R184, R8, R20, R184 ;  /* 0x0000001408b8723c */ /* 0x004fe600000418b8 */
[----:B------:R-:W-:-:S02]  /*5c00*/  FSEL R230, R194, -INF , !P2 ;  /* 0xff800000c2e67808 */ /* 0x000fc40005000000 */
[----:B------:R-:W-:Y:S02]  /*5c10*/  FSEL R228, R193, -INF , !P4 ;  /* 0xff800000c1e47808 */ /* 0x000fe40006000000 */
[----:B------:R-:W-:Y:S01]  /*5c20*/  FSEL R170, R195, -INF , !P1 ;  /* 0xff800000c3aa7808 */ /* 0x000fe20004800000 */
[C---:B------:R-:W-:Y:S01]  /*5c30*/  HMMA.16816.F32.BF16 R180, R8.reuse, R22, R180 ;  /* 0x0000001608b4723c */ /* 0x040fe200000418b4 */
[----:B------:R-:W-:Y:S01]  /*5c40*/  BAR.SYNC.DEFER_BLOCKING 0x0 ;  /* 0x0000000000007b1d */ /* 0x000fe20000010000 */
[CC--:B------:R-:W-:Y:S02]  /*5c50*/  ISETP.GE.AND P2, PT, R13.reuse, R217.reuse, PT ;  /* 0x000000d90d00720c */ /* 0x0c0fe40003f46270 */
[----:B------:R-:W-:Y:S02]  /*5c60*/  FSEL R188, R188, -INF , !P3 ;  /* 0xff800000bcbc7808 */ /* 0x000fe40005800000 */
[-C--:B------:R-:W-:Y:S01]  /*5c70*/  ISETP.GE.AND P4, PT, R13, R216.reuse, PT ;  /* 0x000000d80d00720c */ /* 0x080fe20003f86270 */
[----:B------:R-:W-:Y:S01]  /*5c80*/  VIADD R13, R199, 0xffffffa1 ;  /* 0xffffffa1c70d7836 */ /* 0x000fe20000000000 */
[C---:B------:R-:W-:Y:S01]  /*5c90*/  ISETP.GE.AND P1, PT, R15.reuse, R217, PT ;  /* 0x000000d90f00720c */ /* 0x040fe20003f26270 */
[C---:B---3--:R-:W-:Y:S01]  /*5ca0*/  HMMA.16816.F32.BF16 R176, R8.reuse, R4, R176 ;  /* 0x0000000408b0723c */ /* 0x048fe200000418b0 */
[-C--:B------:R-:W-:Y:S01]  /*5cb0*/  ISETP.GE.AND P3, PT, R15, R216.reuse, PT ;  /* 0x000000d80f00720c */ /* 0x080fe20003f66270 */
[C---:B------:R-:W-:Y:S01]  /*5cc0*/  VIADD R15, R199.reuse, 0xffffffa8 ;  /* 0xffffffa8c70f7836 */ /* 0x040fe20000000000 */
[----:B------:R-:W-:Y:S01]  /*5cd0*/  FSEL R214, R192, -INF , !P5 ;  /* 0xff800000c0d67808 */ /* 0x000fe20006800000 */
[----:B------:R-:W-:Y:S01]  /*5ce0*/  VIADD R4, R199, 0xffffffb0 ;  /* 0xffffffb0c7047836 */ /* 0x000fe20000000000 */
[----:B------:R-:W-:Y:S01]  /*5cf0*/  ISETP.GE.AND P5, PT, R19, R216, PT ;  /* 0x000000d81300720c */ /* 0x000fe20003fa6270 */
[----:B------:R-:W-:Y:S01]  /*5d00*/  VIADD R5, R199, 0xffffffb8 ;  /* 0xffffffb8c7057836 */ /* 0x000fe20000000000 */
[----:B------:R-:W-:Y:S01]  /*5d10*/  FSEL R232, R189, -INF , !P2 ;  /* 0xff800000bde87808 */ /* 0x000fe20005000000 */
[----:B------:R-:W-:Y:S01]  /*5d20*/  HMMA.16816.F32.BF16 R172, R8, R6, R172 ;  /* 0x0000000608ac723c */ /* 0x000fe200000418ac */
[----:B------:R-:W-:-:S02]  /*5d30*/  FSEL R168, R191, -INF , !P4 ;  /* 0xff800000bfa87808 */ /* 0x000fc40006000000 */
[----:B------:R-:W-:Y:S02]  /*5d40*/  ISETP.GE.AND P2, PT, R13, R216, PT ;  /* 0x000000d80d00720c */ /* 0x000fe40003f46270 */
[-C--:B------:R-:W-:Y:S02]  /*5d50*/  ISETP.GE.AND P4, PT, R15, R217.reuse, PT ;  /* 0x000000d90f00720c */ /* 0x080fe40003f86270 */
[----:B------:R-:W-:Y:S02]  /*5d60*/  FSEL R190, R190, -INF , !P5 ;  /* 0xff800000bebe7808 */ /* 0x000fe40006800000 */
[----:B------:R-:W-:Y:S01]  /*5d70*/  ISETP.GE.AND P5, PT, R13, R217, PT ;  /* 0x000000d90d00720c */ /* 0x000fe20003fa6270 */
[----:B------:R-:W-:Y:S01]  /*5d80*/  VIADD R13, R199, 0xffffffa9 ;  /* 0xffffffa9c70d7836 */ /* 0x000fe20000000000 */
[----:B------:R-:W-:Y:S02]  /*5d90*/  FSEL R192, R187, -INF , !P2 ;  /* 0xff800000bbc07808 */ /* 0x000fe40005000000 */
[----:B------:R-:W-:-:S02]  /*5da0*/  FSEL R194, R180, -INF , !P4 ;  /* 0xff800000b4c27808 */ /* 0x000fc40006000000 */
[----:B------:R-:W-:Y:S02]  /*5db0*/  FSEL R184, R184, -INF , !P1 ;  /* 0xff800000b8b87808 */ /* 0x000fe40004800000 */
[C---:B------:R-:W-:Y:S02]  /*5dc0*/  ISETP.GE.AND P2, PT, R4.reuse, R217, PT ;  /* 0x000000d90400720c */ /* 0x040fe40003f46270 */
[-C--:B------:R-:W-:Y:S01]  /*5dd0*/  ISETP.GE.AND P4, PT, R4, R216.reuse, PT ;  /* 0x000000d80400720c */ /* 0x080fe20003f86270 */
[----:B------:R-:W-:Y:S01]  /*5de0*/  VIADD R4, R199, 0xffffffb1 ;  /* 0xffffffb1c7047836 */ /* 0x000fe20000000000 */
[----:B------:R-:W-:Y:S01]  /*5df0*/  ISETP.GE.AND P1, PT, R15, R216, PT ;  /* 0x000000d80f00720c */ /* 0x000fe20003f26270 */
[----:B------:R-:W-:Y:S01]  /*5e00*/  VIADD R199, R199, 0xffffffb9 ;  /* 0xffffffb9c7c77836 */ /* 0x000fe20000000000 */
[----:B------:R-:W-:Y:S02]  /*5e10*/  FMNMX3.FTZ R7, R164, R24, R30, !PT ;  /* 0x00000018a4077276 */ /* 0x000fe4000781001e */
[----:B------:R-:W-:-:S02]  /*5e20*/  FSEL R252, R185, -INF , !P5 ;  /* 0xff800000b9fc7808 */ /* 0x000fc40006800000 */
[----:B------:R-:W-:Y:S02]  /*5e30*/  ISETP.GE.AND P5, PT, R13, R216, PT ;  /* 0x000000d80d00720c */ /* 0x000fe40003fa6270 */
[----:B------:R-:W-:Y:S02]  /*5e40*/  FSEL R248, R182, -INF , !P1 ;  /* 0xff800000b6f87808 */ /* 0x000fe40004800000 */
[----:B------:R-:W-:Y:S02]  /*5e50*/  ISETP.GE.AND P1, PT, R4, R217, PT ;  /* 0x000000d90400720c */ /* 0x000fe40003f26270 */
[----:B------:R-:W-:Y:S02]  /*5e60*/  FMNMX3.FTZ R7, R7, R12, R14, !PT ;  /* 0x0000000c07077276 */ /* 0x000fe4000781000e */
[----:B------:R-:W-:Y:S02]  /*5e70*/  FSEL R250, R183, -INF , !P5 ;  /* 0xff800000b7fa7808 */ /* 0x000fe40006800000 */
[----:B------:R-:W-:-:S02]  /*5e80*/  FSEL R244, R176, -INF , !P2 ;  /* 0xff800000b0f47808 */ /* 0x000fc40005000000 */
[C---:B------:R-:W-:Y:S02]  /*5e90*/  ISETP.GE.AND P5, PT, R5.reuse, R217, PT ;  /* 0x000000d90500720c */ /* 0x040fe40003fa6270 */
[----:B------:R-:W-:Y:S02]  /*5ea0*/  ISETP.GE.AND P2, PT, R5, R216, PT ;  /* 0x000000d80500720c */ /* 0x000fe40003f46270 */
[----:B------:R-:W-:Y:S02]  /*5eb0*/  FSEL R246, R177, -INF , !P1 ;  /* 0xff800000b1f67808 */ /* 0x000fe40004800000 */
[----:B------:R-:W-:Y:S02]  /*5ec0*/  FMNMX3.FTZ R5, R3, R18, R16, !PT ;  /* 0x0000001203057276 */ /* 0x000fe40007810010 */
[----:B------:R-:W-:Y:S02]  /*5ed0*/  FMNMX3.FTZ R7, R7, R214, R228, !PT ;  /* 0x000000d607077276 */ /* 0x000fe400078100e4 */
[----:B------:R-:W-:-:S02]  /*5ee0*/  ISETP.GE.AND P1, PT, R199, R216, PT ;  /* 0x000000d8c700720c */ /* 0x000fc40003f26270 */
[----:B------:R-:W-:Y:S02]  /*5ef0*/  FSEL R186, R186, -INF , !P3 ;  /* 0xff800000baba7808 */ /* 0x000fe40005800000 */
[----:B------:R-:W-:Y:S02]  /*5f00*/  ISETP.GE.AND P3, PT, R13, R217, PT ;  /* 0x000000d90d00720c */ /* 0x000fe40003f66270 */
[----:B------:R-:W-:Y:S02]  /*5f10*/  FMNMX3.FTZ R5, R5, R26, R28, !PT ;  /* 0x0000001a05057276 */ /* 0x000fe4000781001c */
[----:B------:R-:W-:Y:S02]  /*5f20*/  FMNMX3.FTZ R7, R7, R188, R232, !PT ;  /* 0x000000bc07077276 */ /* 0x000fe400078100e8 */
[----:B------:R-:W-:Y:S02]  /*5f30*/  FSEL R202, R175, -INF , !P1 ;  /* 0xff800000afca7808 */ /* 0x000fe40004800000 */
[----:B------:R-:W-:-:S02]  /*5f40*/  ISETP.GE.U32.AND P1, PT, R2, 0x3, PT ;  /* 0x000000030200780c */ /* 0x000fc40003f26070 */
[----:B------:R-:W-:Y:S02]  /*5f50*/  FSEL R185, R181, -INF , !P3 ;  /* 0xff800000b5b97808 */ /* 0x000fe40005800000 */
[----:B------:R-:W-:Y:S02]  /*5f60*/  FMNMX3.FTZ R5, R5, R230, R170, !PT ;  /* 0x000000e605057276 */ /* 0x000fe400078100aa */
[----:B------:R-:W-:Y:S02]  /*5f70*/  FMNMX3.FTZ R7, R7, R184, R252, !PT ;  /* 0x000000b807077276 */ /* 0x000fe400078100fc */
[----:B------:R-:W-:Y:S02]  /*5f80*/  FSEL R238, R178, -INF , !P4 ;  /* 0xff800000b2ee7808 */ /* 0x000fe40006000000 */
[----:B------:R-:W-:Y:S02]  /*5f90*/  ISETP.GE.AND P4, PT, R199, R217, PT ;  /* 0x000000d9c700720c */ /* 0x000fe40003f86270 */
[----:B------:R-:W-:-:S02]  /*5fa0*/  FMNMX3.FTZ R5, R5, R190, R168, !PT ;  /* 0x000000be05057276 */ /* 0x000fc400078100a8 */
[----:B------:R-:W-:Y:S02]  /*5fb0*/  FMNMX3.FTZ R7, R7, R194, R185, !PT ;  /* 0x000000c207077276 */ /* 0x000fe400078100b9 */
[----:B------:R-:W-:Y:S02]  /*5fc0*/  ISETP.GE.AND P3, PT, R4, R216, PT ;  /* 0x000000d80400720c */ /* 0x000fe40003f66270 */
[----:B------:R-:W-:Y:S02]  /*5fd0*/  FSEL R242, R172, -INF , !P5 ;  /* 0xff800000acf27808 */ /* 0x000fe40006800000 */
[----:B------:R-:W-:Y:S02]  /*5fe0*/  FSEL R240, R173, -INF , !P4 ;  /* 0xff800000adf07808 */ /* 0x000fe40006000000 */
[----:B------:R-:W-:Y:S02]  /*5ff0*/  FMNMX3.FTZ R5, R5, R186, R192, !PT ;  /* 0x000000ba05057276 */ /* 0x000fe400078100c0 */
[----:B------:R-:W-:-:S02]  /*6000*/  FMNMX3.FTZ R9, R7, R244, R246, !PT ;  /* 0x000000f407097276 */ /* 0x000fc400078100f6 */
[----:B------:R-:W-:Y:S02]  /*6010*/  FSEL R236, R179, -INF , !P3 ;  /* 0xff800000b3ec7808 */ /* 0x000fe40005800000 */
[----:B------:R-:W-:Y:S02]  /*6020*/  FSEL R234, R174, -INF , !P2 ;  /* 0xff800000aeea7808 */ /* 0x000fe40005000000 */
[----:B------:R-:W-:Y:S02]  /*6030*/  FMNMX3.FTZ R7, R5, R248, R250, !PT ;  /* 0x000000f805077276 */ /* 0x000fe400078100fa */
[----:B------:R-:W-:Y:S01]  /*6040*/  FMNMX3.FTZ R8, R9, R242, R240, !PT ;  /* 0x000000f209087276 */ /* 0x000fe200078100f0 */
[----:B------:R-:W-:Y:S06]  /*6050*/  @!P1 BRA `(.L_x_187) ;  /* 0x00000000005c9947 */ /* 0x000fec0003800000 */
[----:B------:R-:W-:-:S04]  /*6060*/  VIADD R5, R2, 0xfffffffd ;  /* 0xfffffffd02057836 */ /* 0x000fc80000000000 */
[----:B------:R-:W-:-:S04]  /*6070*/  IMAD.WIDE.U32 R10, R5, R166, RZ ;  /* 0x000000a6050a7225 */ /* 0x000fc800078e00ff */
[----:B------:R-:W-:Y:S01]  /*6080*/  IMAD R5, R5, R167, R11 ;  /* 0x000000a705057224 */ /* 0x000fe200078e020b */
[C---:B------:R-:W-:Y:S01]  /*6090*/  LEA R20, P3, R10.reuse, R223, 0x7 ;  /* 0x000000df0a147211 */ /* 0x040fe200078638ff */
[----:B------:R-:W-:-:S03]  /*60a0*/  IMAD.SHL.U32 R9, R10, 0x40, RZ ;  /* 0x000000400a097824 */ /* 0x000fc600078e00ff */
[--C-:B------:R-:W-:Y:S02]  /*60b0*/  SHF.L.U64.HI R4, R10, 0x6, R5.reuse ;  /* 0x000000060a047819 */ /* 0x100fe40000010205 */
[----:B------:R-:W-:Y:S02]  /*60c0*/  LEA R6, P2, R166, R9, 0x5 ;  /* 0x00000009a6067211 */ /* 0x000fe400078428ff */
[----:B------:R-:W-:Y:S02]  /*60d0*/  LEA.HI.X R21, R10, R222, R5, 0x7, P3 ;  /* 0x000000de0a157211 */ /* 0x000fe400018f3c05 */
[----:B------:R-:W-:Y:S02]  /*60e0*/  LEA.HI.X R9, R166, R4, R167, 0x5, P2 ;  /* 0x00000004a6097211 */ /* 0x000fe400010f2ca7 */
[C---:B------:R-:W-:Y:S01]  /*60f0*/  LEA R4, P2, R6.reuse, R223, 0x1 ;  /* 0x000000df06047211 */ /* 0x040fe200078408ff */
[----:B------:R-:W-:Y:S01]  /*6100*/  @!PT LDS RZ, [RZ] ;  /* 0x00000000fffff984 */ /* 0x000fe20000000800 */
[----:B------:R-:W-:Y:S01]  /*6110*/  @!PT LDS RZ, [RZ] ;  /* 0x00000000fffff984 */ /* 0x000fe20000000800 */
[----:B------:R-:W-:Y:S01]  /*6120*/  @!PT LDS RZ, [RZ] ;  /* 0x00000000fffff984 */ /* 0x000fe20000000800 */
[----:B------:R1:W-:Y:S03]  /*6130*/  LDGSTS.E.BYPASS.LTC128B.128 [R226+0x10000], desc[UR12][R20.64] ;  /* 0x1000000014e27fae */ /* 0x0003e6000b981a0c */
        /* <DEDUP_REMOVED lines=9> */
.L_x_187:
[----:B-1----:R-:W-:Y:S01]  /*61d0*/  FMNMX3.FTZ R5, R7, R238, R236, !PT ;  /* 0x000000ee07057276 */ /* 0x002fe200078100ec */
[----:B------:R-:W1:Y:S01]  /*61e0*/  S2UR UR6, SR_CgaCtaId ;  /* 0x00000000000679c3 */ /* 0x000e620000008800 */
[----:B------:R-:W2:Y:S01]  /*61f0*/  SHFL.BFLY PT, R7, R8, 0x2, 0x1f ;  /* 0x0c401f0008077f89 */ /* 0x000ea200000e0000 */
[----:B------:R-:W3:Y:S01]  /*6200*/  LDCU UR4, c[0x0][0x45c] ;  /* 0x00008b80ff0477ac */ /* 0x000ee20008000800 */
[----:B------:R-:W-:Y:S02]  /*6210*/  FMNMX3.FTZ R6, R5, R234, R202, !PT ;  /* 0x000000ea05067276 */ /* 0x000fe400078100ca */
[----:B------:R-:W-:Y:S01]  /*6220*/  MOV R212, 0x20 ;  /* 0x0000002000d47802 */ /* 0x000fe20000000f00 */
[----:B------:R-:W-:Y:S02]  /*6230*/  UMOV UR5, 0x400 ;  /* 0x0000040000057882 */ /* 0x000fe40000000000 */
[----:B------:R-:W4:Y:S01]  /*6240*/  SHFL.BFLY PT, R5, R6, 0x2, 0x1f ;  /* 0x0c401f0006057f89 */ /* 0x000f2200000e0000 */
[----:B------:R-:W-:Y:S01]  /*6250*/  SEL R212, R212, 0xffffffe0, !P0 ;  /* 0xffffffe0d4d47807 */ /* 0x000fe20004000000 */
[----:B-1----:R-:W-:Y:S01]  /*6260*/  ULEA UR5, UR6, UR5, 0x18 ;  /* 0x0000000506057291 */ /* 0x002fe2000f8ec0ff */
[----:B--2---:R-:W-:-:S05]  /*6270*/  FMNMX.FTZ R4, R8, R7, !PT ;  /* 0x0000000708047209 */ /* 0x004fca0007810000 */
[----:B------:R-:W1:Y:S01]  /*6280*/  SHFL.BFLY PT, R199, R4, 0x1, 0x1f ;  /* 0x0c201f0004c77f89 */ /* 0x000e6200000e0000 */
[----:B------:R-:W-:Y:S02]  /*6290*/  LEA R197, R197, UR5, 0x1 ;  /* 0x00000005c5c57c11 */ /* 0x000fe4000f8e08ff */
[----:B----4-:R-:W-:Y:S02]  /*62a0*/  FMNMX.FTZ R5, R6, R5, !PT ;  /* 0x0000000506057209 */ /* 0x010fe40007810000 */
[----:B------:R-:W-:Y:S02]  /*62b0*/  IADD3 R233, PT, PT, R197, 0x18040, RZ ;  /* 0x00018040c5e97810 */ /* 0x000fe40007ffe0ff */
[----:B------:R-:W-:Y:S01]  /*62c0*/  IADD3 R200, PT, PT, R212, R197, RZ ;  /* 0x000000c5d4c87210 */ /* 0x000fe20007ffe0ff */
[----:B------:R-:W2:Y:S04]  /*62d0*/  SHFL.BFLY PT, R198, R5, 0x1, 0x1f ;  /* 0x0c201f0005c67f89 */ /* 0x000ea800000e0000 */
[----:B------:R-:W-:Y:S04]  /*62e0*/  LDSM.16.MT88.4 R20, [R200+0x18000] ;  /* 0x01800000c814783b */ /* 0x000fe80000004200 */
[----:B------:R-:W-:Y:S01]  /*62f0*/  LDSM.16.MT88.4 R180, [R200+0x1e800] ;  /* 0x01e80000c8b4783b */ /* 0x000fe20000004200 */
[----:B-1----:R-:W-:-:S04]  /*6300*/  FMNMX.FTZ R199, R4, R199, !PT ;  /* 0x000000c704c77209 */ /* 0x002fc80007810000 */
[C---:B------:R-:W-:Y:S01]  /*6310*/  FSETP.NEU.FTZ.AND P3, PT, R199.reuse, -INF , PT ;  /* 0xff800000c700780b */ /* 0x040fe20003f7d000 */
[----:B---3--:R-:W-:Y:S01]  /*6320*/  FMUL.FTZ R203, R199, UR4 ;  /* 0x00000004c7cb7c20 */ /* 0x008fe20008410000 */
[----:B--2---:R-:W-:Y:S02]  /*6330*/  FMNMX.FTZ R198, R5, R198, !PT ;  /* 0x000000c605c67209 */ /* 0x004fe40007810000 */
[----:B------:R-:W-:Y:S02]  /*6340*/  FSEL R5, R199, RZ, P3 ;  /* 0x000000ffc7057208 */ /* 0x000fe40001800000 */
[C---:B------:R-:W-:Y:S01]  /*6350*/  FSETP.NEU.FTZ.AND P2, PT, R198.reuse, -INF , PT ;  /* 0xff800000c600780b */ /* 0x040fe20003f5d000 */
[----:B------:R-:W-:Y:S01]  /*6360*/  FMUL.FTZ R201, R198, UR4 ;  /* 0x00000004c6c97c20 */ /* 0x000fe20008410000 */
[----:B------:R-:W-:Y:S01]  /*6370*/  FSEL R203, R203, RZ, P3 ;  /* 0x000000ffcbcb7208 */ /* 0x000fe20001800000 */
[----:B------:R-:W-:Y:S01]  /*6380*/  FADD.FTZ R5, R164, -R5 ;  /* 0x80000005a4057221 */ /* 0x000fe20000010000 */
[----:B------:R-:W-:-:S02]  /*6390*/  FSEL R4, R198, RZ, P2 ;  /* 0x000000ffc6047208 */ /* 0x000fc40001000000 */
[----:B------:R-:W-:Y:S01]  /*63a0*/  FSEL R201, R201, RZ, P2 ;  /* 0x000000ffc9c97208 */ /* 0x000fe20001000000 */
[----:B------:R-:W-:Y:S01]  /*63b0*/  FMUL.FTZ R211, R5, UR4 ;  /* 0x0000000405d37c20 */ /* 0x000fe20008410000 */
[--C-:B------:R-:W-:Y:S01]  /*63c0*/  FFMA.FTZ R204, R30, UR4, -R203.reuse ;  /* 0x000000041ecc7c23 */ /* 0x100fe200080108cb */
[----:B------:R-:W-:Y:S01]  /*63d0*/  FADD.FTZ R4, R3, -R4 ;  /* 0x8000000403047221 */ /* 0x000fe20000010000 */
[----:B------:R-:W-:Y:S01]  /*63e0*/  FFMA.FTZ R206, R24, UR4, -R203 ;  /* 0x0000000418ce7c23 */ /* 0x000fe200080108cb */
[--C-:B------:R-:W-:Y:S01]  /*63f0*/  FFMA.FTZ R205, R16, UR4, -R201.reuse ;  /* 0x0000000410cd7c23 */ /* 0x100fe200080108c9 */
[----:B------:R-:W-:Y:S01]  /*6400*/  IADD3 R16, PT, PT, R197, 0x18000, RZ ;  /* 0x00018000c5107810 */ /* 0x000fe20007ffe0ff */
[----:B------:R-:W-:Y:S01]  /*6410*/  FMUL.FTZ R209, R4, UR4 ;  /* 0x0000000404d17c20 */ /* 0x000fe20008410000 */
[--C-:B------:R-:W-:Y:S01]  /*6420*/  FFMA.FTZ R28, R28, UR4, -R201.reuse ;  /* 0x000000041c1c7c23 */ /* 0x100fe200080108c9 */
[----:B------:R-:W1:Y:S01]  /*6430*/  MUFU.EX2 R211, R211 ;  /* 0x000000d300d37308 */ /* 0x000e620000000800 */
[----:B------:R-:W-:Y:S01]  /*6440*/  @P6 IADD3 R233, PT, PT, R16, -0x40, RZ ;  /* 0xffffffc010e96810 */ /* 0x000fe20007ffe0ff */
[--C-:B------:R-:W-:Y:S01]  /*6450*/  FFMA.FTZ R26, R26, UR4, -R201.reuse ;  /* 0x000000041a1a7c23 */ /* 0x100fe200080108c9 */
[----:B------:R-:W-:Y:S01]  /*6460*/  FFMA.FTZ R208, R18, UR4, -R201 ;  /* 0x0000000412d07c23 */ /* 0x000fe200080108c9 */
[----:B------:R-:W2:Y:S01]  /*6470*/  MUFU.EX2 R209, R209 ;  /* 0x000000d100d17308 */ /* 0x000ea20000000800 */
[----:B------:R-:W-:Y:S01]  /*6480*/  IADD3 R212, PT, PT, R212, R233, RZ ;  /* 0x000000e9d4d47210 */ /* 0x000fe20007ffe0ff */
[--C-:B------:R-:W-:Y:S01]  /*6490*/  FFMA.FTZ R210, R12, UR4, -R203.reuse ;  /* 0x000000040cd27c23 */ /* 0x100fe200080108cb */
[--C-:B------:R-:W-:Y:S01]  /*64a0*/  FFMA.FTZ R207, R14, UR4, -R203.reuse ;  /* 0x000000040ecf7c23 */ /* 0x100fe200080108cb */
[----:B------:R3:W-:Y:S01]  /*64b0*/  MUFU.EX2 R3, R28 ;  /* 0x0000001c00037308 */ /* 0x0007e20000000800 */
[----:B------:R-:W-:Y:S01]  /*64c0*/  LDSM.16.MT88.4 R12, [R197+0x18000] ;  /* 0x01800000c50c783b */ /* 0x000fe20000004200 */
[--C-:B------:R-:W-:Y:S01]  /*64d0*/  FFMA.FTZ R215, R228, UR4, -R203.reuse ;  /* 0x00000004e4d77c23 */ /* 0x100fe200080108cb */
[----:B------:R-:W-:Y:S01]  /*64e0*/  FFMA.FTZ R213, R232, UR4, -R203 ;  /* 0x00000004e8d57c23 */ /* 0x000fe200080108cb */
[----:B------:R4:W5:Y:S01]  /*64f0*/  MUFU.EX2 R164, R26 ;  /* 0x0000001a00a47308 */ /* 0x0009620000000800 */
[----:B------:R-:W-:Y:S01]  /*6500*/  LDSM.16.MT88.4 R176, [R212+0x2800] ;  /* 0x00280000d4b0783b */ /* 0x000fe20000004200 */
[-C--:B-1----:R-:W-:Y:S01]  /*6510*/  FMUL.FTZ R24, R44, R211.reuse ;  /* 0x000000d32c187220 */ /* 0x082fe20000410000 */
[-C--:B------:R-:W-:Y:S01]  /*6520*/  FMUL.FTZ R25, R45, R211.reuse ;  /* 0x000000d32d197220 */ /* 0x080fe20000410000 */
[-C--:B------:R-:W-:Y:S01]  /*6530*/  FMUL.FTZ R16, R36, R211.reuse ;  /* 0x000000d324107220 */ /* 0x080fe20000410000 */
[----:B------:R-:W-:Y:S01]  /*6540*/  FMUL.FTZ R17, R37, R211 ;  /* 0x000000d325117220 */ /* 0x000fe20000410000 */
[-C--:B--2---:R-:W-:Y:S01]  /*6550*/  FMUL.FTZ R27, R47, R209.reuse ;  /* 0x000000d12f1b7220 */ /* 0x084fe20000410000 */
[-C--:B------:R-:W-:Y:S01]  /*6560*/  FMUL.FTZ R18, R38, R209.reuse ;  /* 0x000000d126127220 */ /* 0x080fe20000410000 */
[----:B------:R-:W-:Y:S01]  /*6570*/  FMUL.FTZ R19, R39, R209 ;  /* 0x000000d127137220 */ /* 0x000fe20000410000 */
[----:B------:R-:W-:Y:S01]  /*6580*/  MUFU.EX2 R206, R206 ;  /* 0x000000ce00ce7308 */ /* 0x000fe20000000800 */
[----:B---3--:R-:W1:Y:S01]  /*6590*/  LDSM.16.MT88.4 R28, [R233] ;  /* 0x00000000e91c783b */ /* 0x008e620000004200 */
[-C--:B------:R-:W-:Y:S01]  /*65a0*/  FMUL.FTZ R48, R48, R211.reuse ;  /* 0x000000d330307220 */ /* 0x080fe20000410000 */
[----:B------:R-:W-:Y:S01]  /*65b0*/  FMUL.FTZ R49, R49, R211 ;  /* 0x000000d331317220 */ /* 0x000fe20000410000 */
[----:B------:R-:W2:Y:S01]  /*65c0*/  MUFU.EX2 R204, R204 ;  /* 0x000000cc00cc7308 */ /* 0x000ea20000000800 */
[-C--:B----4-:R-:W-:Y:S01]  /*65d0*/  FMUL.FTZ R26, R46, R209.reuse ;  /* 0x000000d12e1a7220 */ /* 0x090fe20000410000 */
[----:B------:R-:W3:Y:S01]  /*65e0*/  LDSM.16.MT88.4 R36, [R212] ;  /* 0x00000000d424783b */ /* 0x000ee20000004200 */
[----:B-----5:R-:W-:Y:S01]  /*65f0*/  F2FP.BF16.F32.PACK_AB R7, R3, R164 ;  /* 0x000000a40307723e */ /* 0x020fe200000010ff */
[----:B------:R-:W-:Y:S01]  /*6600*/  MUFU.EX2 R210, R210 ;  /* 0x000000d200d27308 */ /* 0x000fe20000000800 */
[-C--:B------:R-:W-:Y:S01]  /*6610*/  FMUL.FTZ R50, R50, R209.reuse ;  /* 0x000000d132327220 */ /* 0x080fe20000410000 */
[----:B------:R-:W4:Y:S01]  /*6620*/  LDSM.16.MT88.4 R44, [R197+0x1a000] ;  /* 0x01a00000c52c783b */ /* 0x000f220000004200 */
[----:B------:R-:W-:Y:S01]  /*6630*/  FMUL.FTZ R51, R51, R209 ;  /* 0x000000d133337220 */ /* 0x000fe20000410000 */
[----:B------:R-:W5:Y:S01]  /*6640*/  MUFU.EX2 R207, R207 ;  /* 0x000000cf00cf7308 */ /* 0x000f620000000800 */
[-C--:B------:R-:W-:Y:S01]  /*6650*/  FMUL.FTZ R40, R40, R211.reuse ;  /* 0x000000d328287220 */ /* 0x080fe20000410000 */
[----:B------:R-:W-:Y:S01]  /*6660*/  FMUL.FTZ R41, R41, R211 ;  /* 0x000000d329297220 */ /* 0x000fe20000410000 */
[-C--:B------:R-:W-:Y:S01]  /*6670*/  FMUL.FTZ R42, R42, R209.reuse ;  /* 0x000000d12a2a7220 */ /* 0x080fe20000410000 */
[----:B------:R-:W-:Y:S01]  /*6680*/  MUFU.EX2 R208, R208 ;  /* 0x000000d000d07308 */ /* 0x000fe20000000800 */
[----:B------:R-:W-:Y:S01]  /*6690*/  FMUL.FTZ R43, R43, R209 ;  /* 0x000000d12b2b7220 */ /* 0x000fe20000410000 */
[----:B--2---:R-:W-:Y:S01]  /*66a0*/  F2FP.BF16.F32.PACK_AB R4, R204, R206 ;  /* 0x000000cecc04723e */ /* 0x004fe200000010ff */
[-C--:B------:R-:W-:Y:S01]  /*66b0*/  FMUL.FTZ R32, R52, R211.reuse ;  /* 0x000000d334207220 */ /* 0x080fe20000410000 */
[----:B------:R-:W2:Y:S01]  /*66c0*/  MUFU.EX2 R205, R205 ;  /* 0x000000cd00cd7308 */ /* 0x000ea20000000800 */
[----:B------:R-:W-:Y:S01]  /*66d0*/  FMUL.FTZ R33, R53, R211 ;  /* 0x000000d335217220 */ /* 0x000fe20000410000 */
[-C--:B------:R-:W-:Y:S01]  /*66e0*/  FMUL.FTZ R34, R54, R209.reuse ;  /* 0x000000d136227220 */ /* 0x080fe20000410000 */
[----:B------:R-:W-:Y:S01]  /*66f0*/  FMUL.FTZ R35, R55, R209 ;  /* 0x000000d137237220 */ /* 0x000fe20000410000 */
[-C--:B------:R-:W-:Y:S01]  /*6700*/  FMUL.FTZ R64, R64, R211.reuse ;  /* 0x000000d340407220 */ /* 0x080fe20000410000 */
[----:B------:R-:W4:Y:S01]  /*6710*/  LDSM.16.MT88.4 R52, [R200+0x1a000] ;  /* 0x01a00000c834783b */ /* 0x000f220000004200 */
[----:B-----5:R-:W-:Y:S01]  /*6720*/  F2FP.BF16.F32.PACK_AB R6, R207, R210 ;  /* 0x000000d2cf06723e */ /* 0x020fe200000010ff */
[----:B------:R-:W-:Y:S01]  /*6730*/  FMUL.FTZ R65, R65, R211 ;  /* 0x000000d341417220 */ /* 0x000fe20000410000 */
[-C--:B------:R-:W-:Y:S01]  /*6740*/  FMUL.FTZ R66, R66, R209.reuse ;  /* 0x000000d142427220 */ /* 0x080fe20000410000 */
[----:B------:R-:W-:Y:S01]  /*6750*/  FMUL.FTZ R67, R67, R209 ;  /* 0x000000d143437220 */ /* 0x000fe20000410000 */
[-C--:B------:R-:W-:Y:S01]  /*6760*/  FMUL.FTZ R56, R56, R211.reuse ;  /* 0x000000d338387220 */ /* 0x080fe20000410000 */
[----:B------:R-:W-:Y:S01]  /*6770*/  FMUL.FTZ R57, R57, R211 ;  /* 0x000000d339397220 */ /* 0x000fe20000410000 */
[-C--:B------:R-:W-:Y:S01]  /*6780*/  FMUL.FTZ R58, R58, R209.reuse ;  /* 0x000000d13a3a7220 */ /* 0x080fe20000410000 */
[----:B------:R-:W-:Y:S01]  /*6790*/  FMUL.FTZ R59, R59, R209 ;  /* 0x000000d13b3b7220 */ /* 0x000fe20000410000 */
[----:B--2---:R-:W-:Y:S01]  /*67a0*/  F2FP.BF16.F32.PACK_AB R5, R205, R208 ;  /* 0x000000d0cd05723e */ /* 0x004fe200000010ff */
[-C--:B------:R-:W-:Y:S01]  /*67b0*/  FMUL.FTZ R72, R72, R211.reuse ;  /* 0x000000d348487220 */ /* 0x080fe20000410000 */
[----:B------:R-:W-:Y:S01]  /*67c0*/  FMUL.FTZ R73, R73, R211 ;  /* 0x000000d349497220 */ /* 0x000fe20000410000 */
[-C--:B------:R-:W-:Y:S01]  /*67d0*/  FMUL.FTZ R74, R74, R209.reuse ;  /* 0x000000d14a4a7220 */ /* 0x080fe20000410000 */
[----:B------:R-:W-:Y:S01]  /*67e0*/  FMUL.FTZ R75, R75, R209 ;  /* 0x000000d14b4b7220 */ /* 0x000fe20000410000 */
[-C--:B------:R-:W-:Y:S01]  /*67f0*/  FMUL.FTZ R88, R88, R211.reuse ;  /* 0x000000d358587220 */ /* 0x080fe20000410000 */
[----:B------:R-:W-:Y:S01]  /*6800*/  FMUL.FTZ R89, R89, R211 ;  /* 0x000000d359597220 */ /* 0x000fe20000410000 */
[C---:B-1----:R-:W-:Y:S01]  /*6810*/  HMMA.16816.F32.BF16 R24, R4.reuse, R28, R24 ;  /* 0x0000001c0418723c */ /* 0x042fe20000041818 */
[-C--:B------:R-:W-:Y:S01]  /*6820*/  FMUL.FTZ R90, R90, R209.reuse ;  /* 0x000000d15a5a7220 */ /* 0x080fe20000410000 */
[----:B------:R-:W-:Y:S01]  /*6830*/  FMUL.FTZ R91, R91, R209 ;  /* 0x000000d15b5b7220 */ /* 0x000fe20000410000 */
[-C--:B------:R-:W-:Y:S01]  /*6840*/  FMUL.FTZ R80, R80, R211.reuse ;  /* 0x000000d350507220 */ /* 0x080fe20000410000 */
[----:B------:R-:W-:Y:S01]  /*6850*/  FMUL.FTZ R81, R81, R211 ;  /* 0x000000d351517220 */ /* 0x000fe20000410000 */
[-C--:B------:R-:W-:Y:S01]  /*6860*/  FMUL.FTZ R82, R82, R209.reuse ;  /* 0x000000d152527220 */ /* 0x080fe20000410000 */
[----:B------:R-:W-:Y:S01]  /*6870*/  FMUL.FTZ R83, R83, R209 ;  /* 0x000000d153537220 */ /* 0x000fe20000410000 */
[-C--:B------:R-:W-:Y:S01]  /*6880*/  FMUL.FTZ R104, R104, R211.reuse ;  /* 0x000000d368687220 */ /* 0x080fe20000410000 */
[C---:B------:R-:W-:Y:S01]  /*6890*/  HMMA.16816.F32.BF16 R28, R4.reuse, R30, R48 ;  /* 0x0000001e041c723c */ /* 0x040fe20000041830 */
[-C--:B------:R-:W-:Y:S01]  /*68a0*/  FMUL.FTZ R48, R68, R211.reuse ;  /* 0x000000d344307220 */ /* 0x080fe20000410000 */
[----:B------:R-:W-:Y:S01]  /*68b0*/  FMUL.FTZ R49, R69, R211 ;  /* 0x000000d345317220 */ /* 0x000fe20000410000 */
[-C--:B------:R-:W-:Y:S01]  /*68c0*/  FMUL.FTZ R50, R70, R209.reuse ;  /* 0x000000d146327220 */ /* 0x080fe20000410000 */
[----:B------:R-:W-:Y:S01]  /*68d0*/  FMUL.FTZ R51, R71, R209 ;  /* 0x000000d147337220 */ /* 0x000fe20000410000 */
[----:B------:R-:W-:Y:S01]  /*68e0*/  FMUL.FTZ R105, R105, R211 ;  /* 0x000000d369697220 */ /* 0x000fe20000410000 */
[----:B------:R-:W1:Y:S01]  /*68f0*/  LDSM.16.MT88.4 R68, [R212+0x2000] ;  /* 0x00200000d444783b */ /* 0x000e620000004200 */
[-C--:B------:R-:W-:Y:S01]  /*6900*/  FMUL.FTZ R106, R106, R209.reuse ;  /* 0x000000d16a6a7220 */ /* 0x080fe20000410000 */
[C---:B------:R-:W-:Y:S01]  /*6910*/  HMMA.16816.F32.BF16 R16, R4.reuse, R20, R16 ;  /* 0x000000140410723c */ /* 0x040fe20000041810 */
[----:B------:R-:W-:Y:S01]  /*6920*/  FMUL.FTZ R107, R107, R209 ;  /* 0x000000d16b6b7220 */ /* 0x000fe20000410000 */
[-C--:B------:R-:W-:Y:S01]  /*6930*/  FMUL.FTZ R96, R96, R211.reuse ;  /* 0x000000d360607220 */ /* 0x080fe20000410000 */
[----:B------:R-:W-:Y:S01]  /*6940*/  FMUL.FTZ R97, R97, R211 ;  /* 0x000000d361617220 */ /* 0x000fe20000410000 */
[-C--:B------:R-:W-:Y:S01]  /*6950*/  FMUL.FTZ R98, R98, R209.reuse ;  /* 0x000000d162627220 */ /* 0x080fe20000410000 */
[----:B------:R-:W-:Y:S01]  /*6960*/  FMUL.FTZ R99, R99, R209 ;  /* 0x000000d163637220 */ /* 0x000fe20000410000 */
[-C--:B------:R-:W-:Y:S01]  /*6970*/  FMUL.FTZ R112, R112, R211.reuse ;  /* 0x000000d370707220 */ /* 0x080fe20000410000 */
[-C--:B------:R-:W-:Y:S01]  /*6980*/  FMUL.FTZ R113, R113, R211.reuse ;  /* 0x000000d371717220 */ /* 0x080fe20000410000 */
[C---:B------:R-:W-:Y:S01]  /*6990*/  HMMA.16816.F32.BF16 R20, R4.reuse, R22, R40 ;  /* 0x000000160414723c */ /* 0x040fe20000041828 */
[-C--:B------:R-:W-:Y:S01]  /*69a0*/  FMUL.FTZ R40, R60, R211.reuse ;  /* 0x000000d33c287220 */ /* 0x080fe20000410000 */
[----:B------:R-:W-:Y:S01]  /*69b0*/  FMUL.FTZ R41, R61, R211 ;  /* 0x000000d33d297220 */ /* 0x000fe20000410000 */
[-C--:B------:R-:W-:Y:S01]  /*69c0*/  FMUL.FTZ R42, R62, R209.reuse ;  /* 0x000000d13e2a7220 */ /* 0x080fe20000410000 */
[-C--:B------:R-:W-:Y:S01]  /*69d0*/  FMUL.FTZ R43, R63, R209.reuse ;  /* 0x000000d13f2b7220 */ /* 0x080fe20000410000 */
[-C--:B------:R-:W-:Y:S01]  /*69e0*/  FMUL.FTZ R114, R114, R209.reuse ;  /* 0x000000d172727220 */ /* 0x080fe20000410000 */
[----:B------:R-:W2:Y:S01]  /*69f0*/  LDSM.16.MT88.4 R60, [R233+0x2000] ;  /* 0x00200000e93c783b */ /* 0x000ea20000004200 */
[----:B------:R-:W-:Y:S01]  /*6a00*/  FMUL.FTZ R115, R115, R209 ;  /* 0x000000d173737220 */ /* 0x000fe20000410000 */
[C---:B---3--:R-:W-:Y:S01]  /*6a10*/  HMMA.16816.F32.BF16 R32, R4.reuse, R36, R32 ;  /* 0x000000240420723c */ /* 0x048fe20000041820 */
[-C--:B------:R-:W-:Y:S01]  /*6a20*/  FMUL.FTZ R128, R128, R211.reuse ;  /* 0x000000d380807220 */ /* 0x080fe20000410000 */
[----:B------:R-:W-:Y:S01]  /*6a30*/  FMUL.FTZ R129, R129, R211 ;  /* 0x000000d381817220 */ /* 0x000fe20000410000 */
[-C--:B------:R-:W-:Y:S01]  /*6a40*/  FMUL.FTZ R130, R130, R209.reuse ;  /* 0x000000d182827220 */ /* 0x080fe20000410000 */
[----:B------:R-:W-:Y:S01]  /*6a50*/  FMUL.FTZ R131, R131, R209 ;  /* 0x000000d183837220 */ /* 0x000fe20000410000 */
[-C--:B------:R-:W-:Y:S01]  /*6a60*/  FMUL.FTZ R120, R120, R211.reuse ;  /* 0x000000d378787220 */ /* 0x080fe20000410000 */
[----:B------:R-:W-:Y:S01]  /*6a70*/  FMUL.FTZ R121, R121, R211 ;  /* 0x000000d379797220 */ /* 0x000fe20000410000 */
[-C--:B------:R-:W-:Y:S01]  /*6a80*/  FMUL.FTZ R122, R122, R209.reuse ;  /* 0x000000d17a7a7220 */ /* 0x080fe20000410000 */
[C---:B----4-:R-:W-:Y:S01]  /*6a90*/  HMMA.16816.F32.BF16 R40, R4.reuse, R44, R40 ;  /* 0x0000002c0428723c */ /* 0x050fe20000041828 */
        /* <DEDUP_REMOVED lines=13> */
[----:B------:R-:W-:Y:S01]  /*6b70*/  LDSM.16.MT88.4 R84, [R200+0x1c000] ;  /* 0x01c00000c854783b */ /* 0x000fe20000004200 */
[----:B------:R-:W-:Y:S01]  /*6b80*/  FMUL.FTZ R139, R139, R209 ;  /* 0x000000d18b8b7220 */ /* 0x000fe20000410000 */
[C---:B------:R-:W-:Y:S01]  /*6b90*/  HMMA.16816.F32.BF16 R36, R4.reuse, R38, R56 ;  /* 0x000000260424723c */ /* 0x040fe20000041838 */
[-C--:B------:R-:W-:Y:S01]  /*6ba0*/  FMUL.FTZ R56, R76, R211.reuse ;  /* 0x000000d34c387220 */ /* 0x080fe20000410000 */
[----:B------:R-:W-:Y:S01]  /*6bb0*/  FMUL.FTZ R57, R77, R211 ;  /* 0x000000d34d397220 */ /* 0x000fe20000410000 */
[-C--:B------:R-:W-:Y:S01]  /*6bc0*/  FMUL.FTZ R58, R78, R209.reuse ;  /* 0x000000d14e3a7220 */ /* 0x080fe20000410000 */
[----:B------:R-:W-:Y:S01]  /*6bd0*/  FMUL.FTZ R59, R79, R209 ;  /* 0x000000d14f3b7220 */ /* 0x000fe20000410000 */
[-C--:B------:R-:W-:Y:S01]  /*6be0*/  FMUL.FTZ R8, R160, R211.reuse ;  /* 0x000000d3a0087220 */ /* 0x080fe20000410000 */
[----:B------:R-:W3:Y:S01]  /*6bf0*/  LDSM.16.MT88.4 R76, [R197+0x1c000] ;  /* 0x01c00000c54c783b */ /* 0x000ee20000004200 */
[----:B------:R-:W-:Y:S01]  /*6c00*/  FMUL.FTZ R9, R161, R211 ;  /* 0x000000d3a1097220 */ /* 0x000fe20000410000 */
[C---:B------:R-:W-:Y:S01]  /*6c10*/  HMMA.16816.F32.BF16 R48, R4.reuse, R52, R48 ;  /* 0x000000340430723c */ /* 0x040fe20000041830 */
[-C--:B------:R-:W-:Y:S01]  /*6c20*/  FMUL.FTZ R10, R162, R209.reuse ;  /* 0x000000d1a20a7220 */ /* 0x080fe20000410000 */
[----:B------:R-:W-:Y:S01]  /*6c30*/  FMUL.FTZ R11, R163, R209 ;  /* 0x000000d1a30b7220 */ /* 0x000fe20000410000 */
[-C--:B------:R-:W-:Y:S01]  /*6c40*/  FMUL.FTZ R156, R156, R211.reuse ;  /* 0x000000d39c9c7220 */ /* 0x080fe20000410000 */
[----:B------:R-:W-:Y:S01]  /*6c50*/  FMUL.FTZ R157, R157, R211 ;  /* 0x000000d39d9d7220 */ /* 0x000fe20000410000 */
[-C--:B------:R-:W-:Y:S01]  /*6c60*/  FMUL.FTZ R158, R158, R209.reuse ;  /* 0x000000d19e9e7220 */ /* 0x080fe20000410000 */
[----:B------:R-:W-:Y:S01]  /*6c70*/  FMUL.FTZ R159, R159, R209 ;  /* 0x000000d19f9f7220 */ /* 0x000fe20000410000 */
[--C-:B------:R-:W-:Y:S01]  /*6c80*/  FFMA.FTZ R232, R230, UR4, -R201.reuse ;  /* 0x00000004e6e87c23 */ /* 0x100fe200080108c9 */
[C---:B------:R-:W-:Y:S01]  /*6c90*/  HMMA.16816.F32.BF16 R52, R4.reuse, R54, R72 ;  /* 0x000000360434723c */ /* 0x040fe20000041848 */
[-C--:B------:R-:W-:Y:S01]  /*6ca0*/  FMUL.FTZ R72, R92, R211.reuse ;  /* 0x000000d35c487220 */ /* 0x080fe20000410000 */
[----:B------:R-:W-:Y:S01]  /*6cb0*/  FMUL.FTZ R73, R93, R211 ;  /* 0x000000d35d497220 */ /* 0x000fe20000410000 */
[-C--:B------:R-:W-:Y:S01]  /*6cc0*/  FMUL.FTZ R74, R94, R209.reuse ;  /* 0x000000d15e4a7220 */ /* 0x080fe20000410000 */
[----:B------:R-:W-:Y:S01]  /*6cd0*/  FMUL.FTZ R75, R95, R209 ;  /* 0x000000d15f4b7220 */ /* 0x000fe20000410000 */
[--C-:B------:R-:W-:Y:S01]  /*6ce0*/  FFMA.FTZ R231, R170, UR4, -R201.reuse ;  /* 0x00000004aae77c23 */ /* 0x100fe200080108c9 */
[----:B------:R-:W4:Y:S01]  /*6cf0*/  LDSM.16.MT88.4 R92, [R233+0x4000] ;  /* 0x00400000e95c783b */ /* 0x000f220000004200 */
[--C-:B------:R-:W-:Y:S01]  /*6d00*/  FFMA.FTZ R230, R190, UR4, -R201.reuse ;  /* 0x00000004bee67c23 */ /* 0x100fe200080108c9 */
[C---:B-1----:R-:W-:Y:S01]  /*6d10*/  HMMA.16816.F32.BF16 R64, R4.reuse, R68, R64 ;  /* 0x000000440440723c */ /* 0x042fe20000041840 */
[--C-:B------:R-:W-:Y:S01]  /*6d20*/  FFMA.FTZ R219, R168, UR4, -R201.reuse ;  /* 0x00000004a8db7c23 */ /* 0x100fe200080108c9 */
[----:B------:R-:W-:Y:S01]  /*6d30*/  MUFU.EX2 R215, R215 ;  /* 0x000000d700d77308 */ /* 0x000fe20000000800 */
[----:B------:R-:W-:Y:S01]  /*6d40*/  LDSM.16.MT88.4 R168, [R197+0x1c800] ;  /* 0x01c80000c5a8783b */ /* 0x000fe20000004200 */
[----:B------:R-:W-:Y:S01]  /*6d50*/  FFMA.FTZ R243, R248, UR4, -R201 ;  /* 0x00000004f8f37c23 */ /* 0x000fe200080108c9 */
[--C-:B------:R-:W-:Y:S01]  /*6d60*/  FFMA.FTZ R235, R184, UR4, -R203.reuse ;  /* 0x00000004b8eb7c23 */ /* 0x100fe200080108cb */
[----:B------:R-:W-:Y:S01]  /*6d70*/  MUFU.EX2 R213, R213 ;  /* 0x000000d500d57308 */ /* 0x000fe20000000800 */
[----:B------:R-:W-:Y:S01]  /*6d80*/  LDSM.16.MT88.4 R172, [R233+0x4800] ;  /* 0x00480000e9ac783b */ /* 0x000fe20000004200 */
[C---:B------:R-:W-:Y:S01]  /*6d90*/  HMMA.16816.F32.BF16 R68, R4.reuse, R70, R88 ;  /* 0x000000460444723c */ /* 0x040fe20000041858 */
[-C--:B------:R-:W-:Y:S01]  /*6da0*/  FMUL.FTZ R88, R108, R211.reuse ;  /* 0x000000d36c587220 */ /* 0x080fe20000410000 */
[----:B------:R-:W-:Y:S01]  /*6db0*/  FMUL.FTZ R89, R109, R211 ;  /* 0x000000d36d597220 */ /* 0x000fe20000410000 */
[-C--:B------:R-:W-:Y:S01]  /*6dc0*/  FMUL.FTZ R90, R110, R209.reuse ;  /* 0x000000d16e5a7220 */ /* 0x080fe20000410000 */
[----:B------:R-:W-:Y:S01]  /*6dd0*/  FMUL.FTZ R91, R111, R209 ;  /* 0x000000d16f5b7220 */ /* 0x000fe20000410000 */
[----:B------:R-:W-:Y:S01]  /*6de0*/  MUFU.EX2 R232, R232 ;  /* 0x000000e800e87308 */ /* 0x000fe20000000800 */
[----:B------:R-:W1:Y:S01]  /*6df0*/  LDSM.16.MT88.4 R108, [R197+0x1e000] ;  /* 0x01e00000c56c783b */ /* 0x000e620000004200 */
[--C-:B------:R-:W-:Y:S01]  /*6e00*/  FFMA.FTZ R252, R252, UR4, -R203.reuse ;  /* 0x00000004fcfc7c23 */ /* 0x100fe200080108cb */
[C---:B--2---:R-:W-:Y:S01]  /*6e10*/  HMMA.16816.F32.BF16 R56, R4.reuse, R60, R56 ;  /* 0x0000003c0438723c */ /* 0x044fe20000041838 */
[----:B------:R-:W-:Y:S01]  /*6e20*/  MUFU.EX2 R231, R231 ;  /* 0x000000e700e77308 */ /* 0x000fe20000000800 */
[----:B------:R-:W-:Y:S01]  /*6e30*/  LDSM.16.MT88.4 R160, [R212+0x4800] ;  /* 0x00480000d4a0783b */ /* 0x000fe20000004200 */
[--C-:B------:R-:W-:Y:S01]  /*6e40*/  FFMA.FTZ R239, R194, UR4, -R203.reuse ;  /* 0x00000004c2ef7c23 */ /* 0x100fe200080108cb */
[----:B------:R-:W-:Y:S01]  /*6e50*/  FFMA.FTZ R237, R185, UR4, -R203 ;  /* 0x00000004b9ed7c23 */ /* 0x000fe200080108cb */
[----:B------:R-:W-:Y:S01]  /*6e60*/  MUFU.EX2 R230, R230 ;  /* 0x000000e600e67308 */ /* 0x000fe20000000800 */
[--C-:B------:R-:W-:Y:S01]  /*6e70*/  FFMA.FTZ R245, R186, UR4, -R201.reuse ;  /* 0x00000004baf57c23 */ /* 0x100fe200080108c9 */
[--C-:B------:R-:W-:Y:S01]  /*6e80*/  FFMA.FTZ R241, R192, UR4, -R201.reuse ;  /* 0x00000004c0f17c23 */ /* 0x100fe200080108c9 */
[C---:B------:R-:W-:Y:S01]  /*6e90*/  HMMA.16816.F32.BF16 R60, R4.reuse, R62, R80 ;  /* 0x0000003e043c723c */ /* 0x040fe20000041850 */
[-C--:B------:R-:W-:Y:S01]  /*6ea0*/  FMUL.FTZ R80, R100, R211.reuse ;  /* 0x000000d364507220 */ /* 0x080fe20000410000 */
[----:B------:R-:W-:Y:S01]  /*6eb0*/  FMUL.FTZ R81, R101, R211 ;  /* 0x000000d365517220 */ /* 0x000fe20000410000 */
[-C--:B------:R-:W-:Y:S01]  /*6ec0*/  FMUL.FTZ R82, R102, R209.reuse ;  /* 0x000000d166527220 */ /* 0x080fe20000410000 */
[-C--:B------:R-:W-:Y:S01]  /*6ed0*/  FMUL.FTZ R83, R103, R209.reuse ;  /* 0x000000d167537220 */ /* 0x080fe20000410000 */
[----:B------:R-:W-:Y:S01]  /*6ee0*/  MUFU.EX2 R219, R219 ;  /* 0x000000db00db7308 */ /* 0x000fe20000000800 */
[----:B------:R-:W2:Y:S01]  /*6ef0*/  LDSM.16.MT88.4 R100, [R212+0x4000] ;  /* 0x00400000d464783b */ /* 0x000ea20000004200 */
[--C-:B------:R-:W-:Y:S01]  /*6f00*/  FFMA.FTZ R248, R250, UR4, -R201.reuse ;  /* 0x00000004faf87c23 */ /* 0x100fe200080108c9 */
[C---:B---3--:R-:W-:Y:S01]  /*6f10*/  HMMA.16816.F32.BF16 R72, R4.reuse, R76, R72 ;  /* 0x0000004c0448723c */ /* 0x048fe20000041848 */
[----:B------:R-:W-:Y:S01]  /*6f20*/  MUFU.EX2 R235, R235 ;  /* 0x000000eb00eb7308 */ /* 0x000fe20000000800 */
[----:B------:R-:W-:Y:S01]  /*6f30*/  FFMA.FTZ R251, R238, UR4, -R201 ;  /* 0x00000004eefb7c23 */ /* 0x000fe200080108c9 */
[--C-:B------:R-:W-:Y:S01]  /*6f40*/  FFMA.FTZ R244, R244, UR4, -R203.reuse ;  /* 0x00000004f4f47c23 */ /* 0x100fe200080108cb */
[--C-:B------:R-:W-:Y:S01]  /*6f50*/  FFMA.FTZ R247, R246, UR4, -R203.reuse ;  /* 0x00000004f6f77c23 */ /* 0x100fe200080108cb */
[----:B------:R-:W-:Y:S01]  /*6f60*/  MUFU.EX2 R252, R252 ;  /* 0x000000fc00fc7308 */ /* 0x000fe20000000800 */
[----:B------:R-:W-:Y:S01]  /*6f70*/  FFMA.FTZ R249, R240, UR4, -R203 ;  /* 0x00000004f0f97c23 */ /* 0x000fe200080108cb */
[----:B------:R-:W-:Y:S01]  /*6f80*/  FFMA.FTZ R238, R202, UR4, -R201 ;  /* 0x00000004caee7c23 */ /* 0x000fe200080108c9 */
[----:B------:R-:W-:Y:S01]  /*6f90*/  HMMA.16816.F32.BF16 R80, R4, R84, R80 ;  /* 0x000000540450723c */ /* 0x000fe20000041850 */
[----:B------:R-:W-:Y:S01]  /*6fa0*/  MUFU.EX2 R239, R239 ;  /* 0x000000ef00ef7308 */ /* 0x000fe20000000800 */
[----:B------:R-:W-:Y:S01]  /*6fb0*/  FFMA.FTZ R242, R242, UR4, -R203 ;  /* 0x00000004f2f27c23 */ /* 0x000fe200080108cb */
[----:B------:R-:W-:-:S02]  /*6fc0*/  FFMA.FTZ R208, R227, R209, R208 ;  /* 0x000000d1e3d07223 */ /* 0x000fc400000100d0 */
[----:B------:R-:W-:Y:S02]  /*6fd0*/  MUFU.EX2 R237, R237 ;  /* 0x000000ed00ed7308 */ /* 0x000fe40000000800 */
[----:B------:R-:W-:Y:S01]  /*6fe0*/  FADD.FTZ R205, R205, R208 ;  /* 0x000000d0cdcd7221 */ /* 0x000fe20000010000 */
[C---:B------:R-:W-:Y:S01]  /*6ff0*/  HMMA.16816.F32.BF16 R84, R4.reuse, R86, R104 ;  /* 0x000000560454723c */ /* 0x040fe20000041868 */
[-C--:B------:R-:W-:Y:S01]  /*7000*/  FMUL.FTZ R104, R124, R211.reuse ;  /* 0x000000d37c687220 */ /* 0x080fe20000410000 */
[----:B------:R-:W-:Y:S01]  /*7010*/  FMUL.FTZ R105, R125, R211 ;  /* 0x000000d37d697220 */ /* 0x000fe20000410000 */
[-C--:B------:R-:W-:Y:S01]  /*7020*/  FMUL.FTZ R106, R126, R209.reuse ;  /* 0x000000d17e6a7220 */ /* 0x080fe20000410000 */
[----:B------:R-:W-:Y:S01]  /*7030*/  FMUL.FTZ R107, R127, R209 ;  /* 0x000000d17f6b7220 */ /* 0x000fe20000410000 */
[----:B------:R-:W-:Y:S01]  /*7040*/  MUFU.EX2 R245, R245 ;  /* 0x000000f500f57308 */ /* 0x000fe20000000800 */
[----:B------:R-:W-:Y:S01]  /*7050*/  LDSM.16.MT88.4 R124, [R233+0x6000] ;  /* 0x00600000e97c783b */ /* 0x000fe20000004200 */
[----:B------:R-:W-:Y:S01]  /*7060*/  FADD.FTZ R164, R164, R205 ;  /* 0x000000cda4a47221 */ /* 0x000fe20000010000 */
[C---:B------:R-:W-:Y:S01]  /*7070*/  HMMA.16816.F32.BF16 R76, R4.reuse, R78, R96 ;  /* 0x0000004e044c723c */ /* 0x040fe20000041860 */
[-C--:B------:R-:W-:Y:S01]  /*7080*/  FMUL.FTZ R96, R116, R211.reuse ;  /* 0x000000d374607220 */ /* 0x080fe20000410000 */
[----:B------:R-:W-:Y:S01]  /*7090*/  FMUL.FTZ R97, R117, R211 ;  /* 0x000000d375617220 */ /* 0x000fe20000410000 */
[-C--:B------:R-:W-:Y:S01]  /*70a0*/  FMUL.FTZ R98, R118, R209.reuse ;  /* 0x000000d176627220 */ /* 0x080fe20000410000 */
[----:B------:R-:W-:Y:S01]  /*70b0*/  FMUL.FTZ R99, R119, R209 ;  /* 0x000000d177637220 */ /* 0x000fe20000410000 */
[----:B------:R-:W-:Y:S01]  /*70c0*/  MUFU.EX2 R241, R241 ;  /* 0x000000f100f17308 */ /* 0x000fe20000000800 */
[----:B------:R-:W3:Y:S01]  /*70d0*/  LDSM.16.MT88.4 R116, [R200+0x1e000] ;  /* 0x01e00000c874783b */ /* 0x000ee20000004200 */
[----:B------:R-:W-:Y:S01]  /*70e0*/  FADD.FTZ R3, R3, R164 ;  /* 0x000000a403037221 */ /* 0x000fe20000010000 */
[----:B----4-:R-:W-:Y:S01]  /*70f0*/  HMMA.16816.F32.BF16 R88, R4, R92, R88 ;  /* 0x0000005c0458723c */ /* 0x010fe20000041858 */
[----:B------:R-:W-:Y:S01]  /*7100*/  MUFU.EX2 R243, R243 ;  /* 0x000000f300f37308 */ /* 0x000fe20000000800 */
[----:B------:R-:W-:-:S03]  /*7110*/  MOV R164, R199 ;  /* 0x000000c700a47202 */ /* 0x000fc60000000f00 */
[----:B------:R-:W-:Y:S03]  /*7120*/  MUFU.EX2 R248, R248 ;  /* 0x000000f800f87308 */ /* 0x000fe60000000800 */
[C---:B------:R-:W-:Y:S01]  /*7130*/  HMMA.16816.F32.BF16 R92, R4.reuse, R94, R112 ;  /* 0x0000005e045c723c */ /* 0x040fe20000041870 */
[-C--:B------:R-:W-:Y:S01]  /*7140*/  FMUL.FTZ R112, R132, R211.reuse ;  /* 0x000000d384707220 */ /* 0x080fe20000410000 */
[----:B------:R-:W-:Y:S01]  /*7150*/  FMUL.FTZ R113, R133, R211 ;  /* 0x000000d385717220 */ /* 0x000fe20000410000 */
[-C--:B------:R-:W-:Y:S01]  /*7160*/  FMUL.FTZ R114, R134, R209.reuse ;  /* 0x000000d186727220 */ /* 0x080fe20000410000 */
[----:B------:R-:W-:Y:S01]  /*7170*/  FMUL.FTZ R115, R135, R209 ;  /* 0x000000d187737220 */ /* 0x000fe20000410000 */
[----:B------:R-:W-:Y:S01]  /*7180*/  MUFU.EX2 R244, R244 ;  /* 0x000000f400f47308 */ /* 0x000fe20000000800 */
[----:B------:R-:W4:Y:S02]  /*7190*/  LDSM.16.MT88.4 R132, [R212+0x6000] ;  /* 0x00600000d484783b */ /* 0x000f240000004200 */
[C---:B-1----:R-:W-:Y:S01]  /*71a0*/  HMMA.16816.F32.BF16 R104, R4.reuse, R108, R104 ;  /* 0x0000006c0468723c */ /* 0x042fe20000041868 */
[----:B------:R-:W-:Y:S04]  /*71b0*/  MUFU.EX2 R247, R247 ;  /* 0x000000f700f77308 */ /* 0x000fe80000000800 */
[----:B------:R-:W-:Y:S03]  /*71c0*/  MUFU.EX2 R240, R242 ;  /* 0x000000f200f07308 */ /* 0x000fe60000000800 */
[----:B------:R-:W-:Y:S01]  /*71d0*/  HMMA.16816.F32.BF16 R108, R4, R110, R128 ;  /* 0x0000006e046c723c */ /* 0x000fe20000041880 */
[--C-:B------:R-:W-:Y:S01]  /*71e0*/  FFMA.FTZ R128, R214, UR4, -R203.reuse ;  /* 0x00000004d6807c23 */ /* 0x100fe200080108cb */
[----:B------:R-:W-:Y:S01]  /*71f0*/  FMUL.FTZ R129, R153, R211 ;  /* 0x000000d399817220 */ /* 0x000fe20000410000 */
[-C--:B------:R-:W-:Y:S01]  /*7200*/  FMUL.FTZ R130, R154, R209.reuse ;  /* 0x000000d19a827220 */ /* 0x080fe20000410000 */
[----:B------:R-:W-:Y:S01]  /*7210*/  FMUL.FTZ R131, R155, R209 ;  /* 0x000000d19b837220 */ /* 0x000fe20000410000 */
[----:B------:R1:W5:Y:S01]  /*7220*/  MUFU.EX2 R228, R128 ;  /* 0x0000008000e47308 */ /* 0x0003620000000800 */
[----:B------:R-:W-:-:S02]  /*7230*/  FFMA.FTZ R214, R188, UR4, -R203 ;  /* 0x00000004bcd67c23 */ /* 0x000fc400080108cb */
[C---:B--2---:R-:W-:Y:S01]  /*7240*/  HMMA.16816.F32.BF16 R96, R4.reuse, R100, R96 ;  /* 0x000000640460723c */ /* 0x044fe20000041860 */
[----:B------:R-:W-:Y:S01]  /*7250*/  LDSM.16.MT88.4 R188, [R233+0x6800] ;  /* 0x00680000e9bc783b */ /* 0x000fe20000004200 */
[----:B------:R-:W-:Y:S04]  /*7260*/  MUFU.EX2 R249, R249 ;  /* 0x000000f900f97308 */ /* 0x000fe80000000800 */
[----:B------:R-:W2:Y:S02]  /*7270*/  MUFU.EX2 R214, R214 ;  /* 0x000000d600d67308 */ /* 0x000ea40000000800 */
[C---:B------:R-:W-:Y:S01]  /*7280*/  HMMA.16816.F32.BF16 R100, R4.reuse, R102, R120 ;  /* 0x000000660464723c */ /* 0x040fe20000041878 */
[-C--:B------:R-:W-:Y:S01]  /*7290*/  FMUL.FTZ R120, R140, R211.reuse ;  /* 0x000000d38c787220 */ /* 0x080fe20000410000 */
[----:B------:R-:W-:Y:S01]  /*72a0*/  FMUL.FTZ R121, R141, R211 ;  /* 0x000000d38d797220 */ /* 0x000fe20000410000 */
[-C--:B------:R-:W-:Y:S01]  /*72b0*/  FMUL.FTZ R122, R142, R209.reuse ;  /* 0x000000d18e7a7220 */ /* 0x080fe20000410000 */
[----:B------:R-:W-:Y:S01]  /*72c0*/  FMUL.FTZ R123, R143, R209 ;  /* 0x000000d18f7b7220 */ /* 0x000fe20000410000 */
[-C--:B-1----:R-:W-:Y:S01]  /*72d0*/  FMUL.FTZ R128, R152, R211.reuse ;  /* 0x000000d398807220 */ /* 0x082fe20000410000 */
[----:B------:R-:W-:Y:S01]  /*72e0*/  LDSM.16.MT88.4 R140, [R197+0x18800] ;  /* 0x01880000c58c783b */ /* 0x000fe20000004200 */
[----:B------:R-:W-:Y:S01]  /*72f0*/  MUFU.EX2 R251, R251 ;  /* 0x000000fb00fb7308 */ /* 0x000fe20000000800 */
[C---:B---3--:R-:W-:Y:S02]  /*7300*/  HMMA.16816.F32.BF16 R112, R4.reuse, R116, R112 ;  /* 0x000000740470723c */ /* 0x048fe40000041870 */
[----:B------:R-:W1:Y:S01]  /*7310*/  LDSM.16.MT88.4 R152, [R233+0x800] ;  /* 0x00080000e998783b */ /* 0x000e620000004200 */
[----:B------:R-:W-:Y:S05]  /*7320*/  MUFU.EX2 R238, R238 ;  /* 0x000000ee00ee7308 */ /* 0x000fea0000000800 */
[C---:B------:R-:W-:Y:S08]  /*7330*/  HMMA.16816.F32.BF16 R120, R4.reuse, R124, R120 ;  /* 0x0000007c0478723c */ /* 0x040ff00000041878 */
[C---:B------:R-:W-:Y:S01]  /*7340*/  HMMA.16816.F32.BF16 R124, R4.reuse, R126, R144 ;  /* 0x0000007e047c723c */ /* 0x040fe20000041890 */
[-C--:B------:R-:W-:Y:S01]  /*7350*/  FMUL.FTZ R144, R148, R211.reuse ;  /* 0x000000d394907220 */ /* 0x080fe20000410000 */
[----:B------:R-:W-:Y:S01]  /*7360*/  FMUL.FTZ R145, R149, R211 ;  /* 0x000000d395917220 */ /* 0x000fe20000410000 */
[-C--:B------:R-:W-:Y:S01]  /*7370*/  FMUL.FTZ R146, R150, R209.reuse ;  /* 0x000000d196927220 */ /* 0x080fe20000410000 */
[----:B------:R-:W-:Y:S01]  /*7380*/  FMUL.FTZ R147, R151, R209 ;  /* 0x000000d197937220 */ /* 0x000fe20000410000 */
[----:B------:R-:W-:Y:S01]  /*7390*/  FFMA.FTZ R211, R229, R211, R206 ;  /* 0x000000d3e5d37223 */ /* 0x000fe200000100ce */
[----:B------:R-:W-:Y:S02]  /*73a0*/  LDSM.16.MT88.4 R148, [R212+0x800] ;  /* 0x00080000d494783b */ /* 0x000fe40000004200 */
[----:B------:R-:W-:Y:S01]  /*73b0*/  HMMA.16816.F32.BF16 R116, R4, R118, R136 ;  /* 0x000000760474723c */ /* 0x000fe20000041888 */
[----:B------:R-:W-:Y:S01]  /*73c0*/  FADD.FTZ R211, R204, R211 ;  /* 0x000000d3ccd37221 */ /* 0x000fe20000010000 */
[----:B------:R-:W3:Y:S03]  /*73d0*/  LDSM.16.MT88.4 R136, [R200+0x18800] ;  /* 0x01880000c888783b */ /* 0x000ee60000004200 */
[----:B------:R-:W-:-:S03]  /*73e0*/  FADD.FTZ R210, R210, R211 ;  /* 0x000000d3d2d27221 */ /* 0x000fc60000010000 */
[----:B------:R-:W-:Y:S01]  /*73f0*/  HMMA.16816.F32.BF16 R8, R4, R12, R8 ;  /* 0x0000000c0408723c */ /* 0x000fe20000041808 */
[----:B------:R-:W-:-:S07]  /*7400*/  FADD.FTZ R207, R207, R210 ;  /* 0x000000d2cfcf7221 */ /* 0x000fce0000010000 */
[C---:B------:R-:W-:Y:S01]  /*7410*/  HMMA.16816.F32.BF16 R12, R4.reuse, R14, R156 ;  /* 0x0000000e040c723c */ /* 0x040fe2000004189c */
[----:B------:R-:W3:Y:S07]  /*7420*/  LDSM.16.MT88.4 R156, [R197+0x1e800] ;  /* 0x01e80000c59c783b */ /* 0x000eee0000004200 */
[----:B----4-:R-:W-:Y:S01]  /*7430*/  HMMA.16816.F32.BF16 R128, R4, R132, R128 ;  /* 0x000000840480723c */ /* 0x010fe20000041880 */
[----:B-----5:R-:W-:Y:S01]  /*7440*/  F2FP.BF16.F32.PACK_AB R132, R215, R228 ;  /* 0x000000e4d784723e */ /* 0x020fe200000010ff */
[----:B------:R-:W-:Y:S01]  /*7450*/  FADD.FTZ R228, R228, R207 ;  /* 0x000000cfe4e47221 */ /* 0x000fe20000010000 */
[----:B------:R-:W-:Y:S01]  /*7460*/  F2FP.BF16.F32.PACK_AB R133, R231, R232 ;  /* 0x000000e8e785723e */ /* 0x000fe200000010ff */
[----:B------:R-:W-:Y:S01]  /*7470*/  FADD.FTZ R232, R232, R3 ;  /* 0x00000003e8e87221 */ /* 0x000fe20000010000 */
[----:B------:R-:W-:Y:S01]  /*7480*/  MOV R3, R198 ;  /* 0x000000c600037202 */ /* 0x000fe20000000f00 */
[----:B------:R-:W-:-:S02]  /*7490*/  FADD.FTZ R215, R215, R228 ;  /* 0x000000e4d7d77221 */ /* 0x000fc40000010000 */
[----:B------:R-:W-:Y:S01]  /*74a0*/  HMMA.16816.F32.BF16 R4, R4, R134, R144 ;  /* 0x000000860404723c */ /* 0x000fe20000041890 */
[----:B--2---:R-:W-:Y:S01]  /*74b0*/  F2FP.BF16.F32.PACK_AB R134, R213, R214 ;  /* 0x000000d6d586723e */ /* 0x004fe200000010ff */
[----:B------:R-:W-:Y:S01]  /*74c0*/  LDSM.16.MT88.4 R144, [R233+0x2800] ;  /* 0x00280000e990783b */ /* 0x000fe20000004200 */
[----:B------:R-:W-:Y:S01]  /*74d0*/  F2FP.BF16.F32.PACK_AB R135, R219, R230 ;  /* 0x000000e6db87723e */ /* 0x000fe200000010ff */
[----:B------:R-:W-:Y:S01]  /*74e0*/  FADD.FTZ R231, R231, R232 ;  /* 0x000000e8e7e77221 */ /* 0x000fe20000010000 */
[----:B------:R-:W-:-:S03]  /*74f0*/  FADD.FTZ R214, R214, R215 ;  /* 0x000000d7d6d67221 */ /* 0x000fc60000010000 */
[----:B------:R-:W-:Y:S01]  /*7500*/  FADD.FTZ R230, R230, R231 ;  /* 0x000000e7e6e67221 */ /* 0x000fe20000010000 */
[----:B------:R-:W-:Y:S01]  /*7510*/  FADD.FTZ R214, R213, R214 ;  /* 0x000000d6d5d67221 */ /* 0x000fe20000010000 */
[C---:B-1----:R-:W-:Y:S08]  /*7520*/  HMMA.16816.F32.BF16 R24, R132.reuse, R152, R24 ;  /* 0x000000988418723c */ /* 0x042ff00000041818 */
[C---:B------:R-:W-:Y:S01]  /*7530*/  HMMA.16816.F32.BF16 R28, R132.reuse, R154, R28 ;  /* 0x0000009a841c723c */ /* 0x040fe2000004181c */
[----:B------:R-:W1:Y:S07]  /*7540*/  LDSM.16.MT88.4 R152, [R200+0x1c800] ;  /* 0x01c80000c898783b */ /* 0x000e6e0000004200 */
[C---:B------:R-:W-:Y:S08]  /*7550*/  HMMA.16816.F32.BF16 R8, R132.reuse, R140, R8 ;  /* 0x0000008c8408723c */ /* 0x040ff00000041808 */
[C---:B------:R-:W-:Y:S01]  /*7560*/  HMMA.16816.F32.BF16 R12, R132.reuse, R142, R12 ;  /* 0x0000008e840c723c */ /* 0x040fe2000004180c */
[----:B------:R-:W2:Y:S07]  /*7570*/  LDSM.16.MT88.4 R140, [R197+0x1a800] ;  /* 0x01a80000c58c783b */ /* 0x000eae0000004200 */
[C---:B---3--:R-:W-:Y:S08]  /*7580*/  HMMA.16816.F32.BF16 R16, R132.reuse, R136, R16 ;  /* 0x000000888410723c */ /* 0x048ff00000041810 */
[C---:B------:R-:W-:Y:S01]  /*7590*/  HMMA.16816.F32.BF16 R20, R132.reuse, R138, R20 ;  /* 0x0000008a8414723c */ /* 0x040fe20000041814 */
[----:B------:R-:W3:Y:S07]  /*75a0*/  LDSM.16.MT88.4 R136, [R200+0x1a800] ;  /* 0x01a80000c888783b */ /* 0x000eee0000004200 */
[C---:B------:R-:W-:Y:S08]  /*75b0*/  HMMA.16816.F32.BF16 R32, R132.reuse, R148, R32 ;  /* 0x000000948420723c */ /* 0x040ff00000041820 */
[C---:B------:R-:W-:Y:S08]  /*75c0*/  HMMA.16816.F32.BF16 R36, R132.reuse, R150, R36 ;  /* 0x000000968424723c */ /* 0x040ff00000041824 */
[C---:B------:R-:W-:Y:S01]  /*75d0*/  HMMA.16816.F32.BF16 R148, R132.reuse, R176, R64 ;  /* 0x000000b08494723c */ /* 0x040fe20000041840 */
[----:B------:R-:W4:Y:S07]  /*75e0*/  LDSM.16.MT88.4 R64, [R212+0x6800] ;  /* 0x00680000d440783b */ /* 0x000f2e0000004200 */
[C---:B------:R-:W-:Y:S08]  /*75f0*/  HMMA.16816.F32.BF16 R104, R132.reuse, R156, R104 ;  /* 0x0000009c8468723c */ /* 0x040ff00000041868 */
[C---:B------:R-:W-:Y:S01]  /*7600*/  HMMA.16816.F32.BF16 R108, R132.reuse, R158, R108 ;  /* 0x0000009e846c723c */ /* 0x040fe2000004186c */
[----:B------:R-:W5:Y:S07]  /*7610*/  LDSM.16.MT88.4 R156, [R197+0x19000] ;  /* 0x01900000c59c783b */ /* 0x000f6e0000004200 */
[C---:B-1----:R-:W-:Y:S08]  /*7620*/  HMMA.16816.F32.BF16 R80, R132.reuse, R152, R80 ;  /* 0x000000988450723c */ /* 0x042ff00000041850 */
[C---:B------:R-:W-:Y:S08]  /*7630*/  HMMA.16816.F32.BF16 R72, R132.reuse, R168, R72 ;  /* 0x000000a88448723c */ /* 0x040ff00000041848 */
[C---:B------:R-:W-:Y:S08]  /*7640*/  HMMA.16816.F32.BF16 R76, R132.reuse, R170, R76 ;  /* 0x000000aa844c723c */ /* 0x040ff0000004184c */
[C---:B------:R-:W-:Y:S01]  /*7650*/  HMMA.16816.F32.BF16 R152, R132.reuse, R154, R84 ;  /* 0x0000009a8498723c */ /* 0x040fe20000041854 */
[----:B------:R-:W1:Y:S07]  /*7660*/  LDSM.16.MT88.4 R84, [R233+0x3000] ;  /* 0x00300000e954783b */ /* 0x000e6e0000004200 */
[C---:B------:R-:W-:Y:S01]  /*7670*/  HMMA.16816.F32.BF16 R168, R132.reuse, R172, R88 ;  /* 0x000000ac84a8723c */ /* 0x040fe20000041858 */
[----:B------:R-:W1:Y:S07]  /*7680*/  LDSM.16.MT88.4 R88, [R212+0x3000] ;  /* 0x00300000d458783b */ /* 0x000e6e0000004200 */
[C---:B--2---:R-:W-:Y:S08]  /*7690*/  HMMA.16816.F32.BF16 R40, R132.reuse, R140, R40 ;  /* 0x0000008c8428723c */ /* 0x044ff00000041828 */
[C---:B------:R-:W-:Y:S08]  /*76a0*/  HMMA.16816.F32.BF16 R44, R132.reuse, R142, R44 ;  /* 0x0000008e842c723c */ /* 0x040ff0000004182c */
[C---:B---3--:R-:W-:Y:S08]  /*76b0*/  HMMA.16816.F32.BF16 R48, R132.reuse, R136, R48 ;  /* 0x000000888430723c */ /* 0x048ff00000041830 */
[C---:B------:R-:W-:Y:S01]  /*76c0*/  HMMA.16816.F32.BF16 R140, R132.reuse, R144, R56 ;  /* 0x00000090848c723c */ /* 0x040fe20000041838 */
[----:B------:R-:W-:Y:S07]  /*76d0*/  LDSM.16.MT88.4 R56, [R212+0x1000] ;  /* 0x00100000d438783b */ /* 0x000fee0000004200 */
[C---:B------:R-:W-:Y:S08]  /*76e0*/  HMMA.16816.F32.BF16 R68, R132.reuse, R178, R68 ;  /* 0x000000b28444723c */ /* 0x040ff00000041844 */
[C---:B------:R-:W-:Y:S08]  /*76f0*/  HMMA.16816.F32.BF16 R112, R132.reuse, R180, R112 ;  /* 0x000000b48470723c */ /* 0x040ff00000041870 */
[C---:B------:R-:W-:Y:S01]  /*7700*/  HMMA.16816.F32.BF16 R184, R132.reuse, R188, R120 ;  /* 0x000000bc84b8723c */ /* 0x040fe20000041878 */
[----:B------:R-:W-:Y:S07]  /*7710*/  LDSM.16.MT88.4 R120, [R212+0x5000] ;  /* 0x00500000d478783b */ /* 0x000fee0000004200 */
[C---:B------:R-:W-:Y:S01]  /*7720*/  HMMA.16816.F32.BF16 R136, R132.reuse, R138, R52 ;  /* 0x0000008a8488723c */ /* 0x040fe20000041834 */
[----:B------:R-:W-:Y:S07]  /*7730*/  LDSM.16.MT88.4 R52, [R233+0x1000] ;  /* 0x00100000e934783b */ /* 0x000fee0000004200 */
[C---:B------:R-:W-:Y:S01]  /*7740*/  HMMA.16816.F32.BF16 R144, R132.reuse, R146, R60 ;  /* 0x000000928490723c */ /* 0x040fe2000004183c */
[----:B------:R-:W-:Y:S07]  /*7750*/  LDSM.16.MT88.4 R60, [R200+0x19000] ;  /* 0x01900000c83c783b */ /* 0x000fee0000004200 */
[C---:B------:R-:W-:Y:S01]  /*7760*/  HMMA.16816.F32.BF16 R172, R132.reuse, R174, R92 ;  /* 0x000000ae84ac723c */ /* 0x040fe2000004185c */
[----:B------:R-:W2:Y:S07]  /*7770*/  LDSM.16.MT88.4 R92, [R200+0x1b000] ;  /* 0x01b00000c85c783b */ /* 0x000eae0000004200 */
[C---:B------:R-:W-:Y:S01]  /*7780*/  HMMA.16816.F32.BF16 R176, R132.reuse, R160, R96 ;  /* 0x000000a084b0723c */ /* 0x040fe20000041860 */
[----:B------:R-:W3:Y:S07]  /*7790*/  LDSM.16.MT88.4 R96, [R197+0x1d000] ;  /* 0x01d00000c560783b */ /* 0x000eee0000004200 */
[C---:B------:R-:W-:Y:S08]  /*77a0*/  HMMA.16816.F32.BF16 R100, R132.reuse, R162, R100 ;  /* 0x000000a28464723c */ /* 0x040ff00000041864 */
[C---:B------:R-:W-:Y:S01]  /*77b0*/  HMMA.16816.F32.BF16 R180, R132.reuse, R182, R116 ;  /* 0x000000b684b4723c */ /* 0x040fe20000041874 */
[----:B------:R-:W-:Y:S07]  /*77c0*/  LDSM.16.MT88.4 R116, [R200+0x1d000] ;  /* 0x01d00000c874783b */ /* 0x000fee0000004200 */
[C---:B------:R-:W-:Y:S08]  /*77d0*/  HMMA.16816.F32.BF16 R188, R132.reuse, R190, R124 ;  /* 0x000000be84bc723c */ /* 0x040ff0000004187c */
[C---:B----4-:R-:W-:Y:S01]  /*77e0*/  HMMA.16816.F32.BF16 R192, R132.reuse, R64, R128 ;  /* 0x0000004084c0723c */ /* 0x050fe20000041880 */
[----:B------:R-:W-:Y:S07]  /*77f0*/  LDSM.16.MT88.4 R128, [R197+0x1f000] ;  /* 0x01f00000c580783b */ /* 0x000fee0000004200 */
[----:B------:R-:W-:Y:S01]  /*7800*/  HMMA.16816.F32.BF16 R4, R132, R66, R4 ;  /* 0x000000428404723c */ /* 0x000fe20000041804 */
[----:B------:R-:W-:Y:S01]  /*7810*/  F2FP.BF16.F32.PACK_AB R132, R252, R235 ;  /* 0x000000ebfc84723e */ /* 0x000fe200000010ff */
[----:B------:R-:W4:Y:S01]  /*7820*/  LDSM.16.MT88.4 R64, [R197+0x1b000] ;  /* 0x01b00000c540783b */ /* 0x000f220000004200 */
[----:B------:R-:W-:Y:S01]  /*7830*/  F2FP.BF16.F32.PACK_AB R133, R241, R245 ;  /* 0x000000f5f185723e */ /* 0x000fe200000010ff */
[----:B------:R-:W-:Y:S01]  /*7840*/  FADD.FTZ R235, R235, R214 ;  /* 0x000000d6ebeb7221 */ /* 0x000fe20000010000 */
[----:B------:R-:W-:-:S02]  /*7850*/  F2FP.BF16.F32.PACK_AB R134, R237, R239 ;  /* 0x000000efed86723e */ /* 0x000fc400000010ff */
[----:B------:R-:W-:Y:S01]  /*7860*/  F2FP.BF16.F32.PACK_AB R135, R248, R243 ;  /* 0x000000f3f887723e */ /* 0x000fe200000010ff */
[----:B------:R-:W-:-:S06]  /*7870*/  FADD.FTZ R252, R252, R235 ;  /* 0x000000ebfcfc7221 */ /* 0x000fcc0000010000 */
[C---:B-----5:R-:W-:Y:S01]  /*7880*/  HMMA.16816.F32.BF16 R160, R132.reuse, R156, R8 ;  /* 0x0000009c84a0723c */ /* 0x060fe20000041808 */
[----:B------:R-:W-:Y:S07]  /*7890*/  LDSM.16.MT88.4 R8, [R200+0x1f000] ;  /* 0x01f00000c808783b */ /* 0x000fee0000004200 */
[C---:B------:R-:W-:Y:S01]  /*78a0*/  HMMA.16816.F32.BF16 R156, R132.reuse, R158, R12 ;  /* 0x0000009e849c723c */ /* 0x040fe2000004180c */
[----:B------:R-:W5:Y:S07]  /*78b0*/  LDSM.16.MT88.4 R12, [R233+0x5000] ;  /* 0x00500000e90c783b */ /* 0x000f6e0000004200 */
[C---:B-1----:R-:W-:Y:S08]  /*78c0*/  HMMA.16816.F32.BF16 R140, R132.reuse, R84, R140 ;  /* 0x00000054848c723c */ /* 0x042ff0000004188c */
[C---:B------:R-:W-:Y:S08]  /*78d0*/  HMMA.16816.F32.BF16 R144, R132.reuse, R86, R144 ;  /* 0x000000568490723c */ /* 0x040ff00000041890 */
[C---:B------:R-:W-:Y:S01]  /*78e0*/  HMMA.16816.F32.BF16 R84, R132.reuse, R88, R148 ;  /* 0x000000588454723c */ /* 0x040fe20000041894 */
[----:B------:R-:W1:Y:S07]  /*78f0*/  LDSM.16.MT88.4 R148, [R212+0x7000] ;  /* 0x00700000d494783b */ /* 0x000e6e0000004200 */
[C---:B--2---:R-:W-:Y:S08]  /*7900*/  HMMA.16816.F32.BF16 R48, R132.reuse, R92, R48 ;  /* 0x0000005c8430723c */ /* 0x044ff00000041830 */
[C---:B------:R-:W-:Y:S08]  /*7910*/  HMMA.16816.F32.BF16 R136, R132.reuse, R94, R136 ;  /* 0x0000005e8488723c */ /* 0x040ff00000041888 */
[C---:B------:R-:W-:Y:S08]  /*7920*/  HMMA.16816.F32.BF16 R16, R132.reuse, R60, R16 ;  /* 0x0000003c8410723c */ /* 0x040ff00000041810 */
[C---:B------:R-:W-:Y:S08]  /*7930*/  HMMA.16816.F32.BF16 R20, R132.reuse, R62, R20 ;  /* 0x0000003e8414723c */ /* 0x040ff00000041814 */
[C---:B---3--:R-:W-:Y:S01]  /*7940*/  HMMA.16816.F32.BF16 R92, R132.reuse, R96, R72 ;  /* 0x00000060845c723c */ /* 0x048fe20000041848 */
[----:B------:R-:W2:Y:S07]  /*7950*/  LDSM.16.MT88.4 R72, [R200+0x1b800] ;  /* 0x01b80000c848783b */ /* 0x000eae0000004200 */
[C---:B----4-:R-:W-:Y:S01]  /*7960*/  HMMA.16816.F32.BF16 R60, R132.reuse, R64, R40 ;  /* 0x00000040843c723c */ /* 0x050fe20000041828 */
[----:B------:R-:W-:Y:S07]  /*7970*/  LDSM.16.MT88.4 R40, [R200+0x19800] ;  /* 0x01980000c828783b */ /* 0x000fee0000004200 */
[C---:B------:R-:W-:Y:S01]  /*7980*/  HMMA.16816.F32.BF16 R64, R132.reuse, R66, R44 ;  /* 0x000000428440723c */ /* 0x040fe2000004182c */
[----:B------:R-:W3:Y:S07]  /*7990*/  LDSM.16.MT88.4 R44, [R200+0x1f800] ;  /* 0x01f80000c82c783b */ /* 0x000eee0000004200 */
[----:B-----5:R-:W-:Y:S01]  /*79a0*/  HMMA.16816.F32.BF16 R168, R132, R12, R168 ;  /* 0x0000000c84a8723c */ /* 0x020fe200000418a8 */
[--C-:B------:R-:W-:Y:S01]  /*79b0*/  FFMA.FTZ R12, R236, UR4, -R201.reuse ;  /* 0x00000004ec0c7c23 */ /* 0x100fe200080108c9 */
[----:B------:R-:W-:-:S03]  /*79c0*/  FFMA.FTZ R236, R234, UR4, -R201 ;  /* 0x00000004eaec7c23 */ /* 0x000fc600080108c9 */
[----:B------:R4:W5:Y:S03]  /*79d0*/  MUFU.EX2 R234, R12 ;  /* 0x0000000c00ea7308 */ /* 0x0009660000000800 */
[C---:B------:R-:W-:Y:S01]  /*79e0*/  HMMA.16816.F32.BF16 R24, R132.reuse, R52, R24 ;  /* 0x000000348418723c */ /* 0x040fe20000041818 */
[----:B------:R-:W2:Y:S07]  /*79f0*/  MUFU.EX2 R236, R236 ;  /* 0x000000ec00ec7308 */ /* 0x000eae0000000800 */
[C---:B------:R-:W-:Y:S08]  /*7a00*/  HMMA.16816.F32.BF16 R28, R132.reuse, R54, R28 ;  /* 0x00000036841c723c */ /* 0x040ff0000004181c */
[C---:B------:R-:W-:Y:S08]  /*7a10*/  HMMA.16816.F32.BF16 R52, R132.reuse, R56, R32 ;  /* 0x000000388434723c */ /* 0x040ff00000041820 */
[C---:B------:R-:W-:Y:S01]  /*7a20*/  HMMA.16816.F32.BF16 R56, R132.reuse, R58, R36 ;  /* 0x0000003a8438723c */ /* 0x040fe20000041824 */
[----:B------:R-:W3:Y:S07]  /*7a30*/  LDSM.16.MT88.4 R36, [R233+0x7000] ;  /* 0x00700000e924783b */ /* 0x000eee0000004200 */
[C---:B------:R-:W-:Y:S01]  /*7a40*/  HMMA.16816.F32.BF16 R96, R132.reuse, R98, R76 ;  /* 0x000000628460723c */ /* 0x040fe2000004184c */
[----:B------:R-:W-:Y:S07]  /*7a50*/  LDSM.16.MT88.4 R76, [R233+0x1800] ;  /* 0x00180000e94c783b */ /* 0x000fee0000004200 */
[C---:B------:R-:W-:Y:S01]  /*7a60*/  HMMA.16816.F32.BF16 R124, R132.reuse, R128, R104 ;  /* 0x00000080847c723c */ /* 0x040fe20000041868 */
[----:B------:R-:W3:Y:S04]  /*7a70*/  LDSM.16.MT88.4 R104, [R200+0x1d800] ;  /* 0x01d80000c868783b */ /* 0x000ee80000004200 */
[----:B------:R-:W-:Y:S03]  /*7a80*/  LDSM.16.MT88.4 R200, [R233+0x5800] ;  /* 0x00580000e9c8783b */ /* 0x000fe60000004200 */
[C---:B------:R-:W-:Y:S01]  /*7a90*/  HMMA.16816.F32.BF16 R172, R132.reuse, R14, R172 ;  /* 0x0000000e84ac723c */ /* 0x040fe200000418ac */
[----:B----4-:R-:W4:Y:S07]  /*7aa0*/  LDSM.16.MT88.4 R12, [R233+0x3800] ;  /* 0x00380000e90c783b */ /* 0x010f2e0000004200 */
[C---:B------:R-:W-:Y:S08]  /*7ab0*/  HMMA.16816.F32.BF16 R112, R132.reuse, R8, R112 ;  /* 0x000000088470723c */ /* 0x040ff00000041870 */
[C---:B------:R-:W-:Y:S01]  /*7ac0*/  HMMA.16816.F32.BF16 R8, R132.reuse, R10, R180 ;  /* 0x0000000a8408723c */ /* 0x040fe200000418b4 */
[----:B------:R-:W-:Y:S07]  /*7ad0*/  LDSM.16.MT88.4 R180, [R197+0x19800] ;  /* 0x01980000c5b4783b */ /* 0x000fee0000004200 */
[C---:B------:R-:W-:Y:S08]  /*7ae0*/  HMMA.16816.F32.BF16 R32, R132.reuse, R118, R152 ;  /* 0x000000768420723c */ /* 0x040ff00000041898 */
[C---:B-1----:R-:W-:Y:S01]  /*7af0*/  HMMA.16816.F32.BF16 R152, R132.reuse, R148, R192 ;  /* 0x000000948498723c */ /* 0x042fe200000418c0 */
[----:B------:R-:W-:Y:S07]  /*7b00*/  LDSM.16.MT88.4 R192, [R233+0x7800] ;  /* 0x00780000e9c0783b */ /* 0x000fee0000004200 */
[C---:B------:R-:W-:Y:S08]  /*7b10*/  HMMA.16816.F32.BF16 R80, R132.reuse, R116, R80 ;  /* 0x000000748450723c */ /* 0x040ff00000041850 */
[----:B------:R-:W-:Y:S01]  /*7b20*/  HMMA.16816.F32.BF16 R148, R132, R150, R4 ;  /* 0x000000968494723c */ /* 0x000fe20000041804 */
[----:B------:R-:W-:-:S02]  /*7b30*/  F2FP.BF16.F32.PACK_AB R4, R247, R244 ;  /* 0x000000f4f704723e */ /* 0x000fc400000010ff */
[----:B-----5:R-:W-:Y:S02]  /*7b40*/  F2FP.BF16.F32.PACK_AB R5, R234, R251 ;  /* 0x000000fbea05723e */ /* 0x020fe400000010ff */
[----:B------:R-:W-:Y:S02]  /*7b50*/  F2FP.BF16.F32.PACK_AB R6, R249, R240 ;  /* 0x000000f0f906723e */ /* 0x000fe400000010ff */
[----:B--2---:R-:W-:Y:S01]  /*7b60*/  F2FP.BF16.F32.PACK_AB R7, R238, R236 ;  /* 0x000000ecee07723e */ /* 0x004fe200000010ff */
[----:B------:R-:W-:Y:S08]  /*7b70*/  HMMA.16816.F32.BF16 R88, R132, R90, R68 ;  /* 0x0000005a8458723c */ /* 0x000ff00000041844 */
[C---:B------:R-:W-:Y:S08]  /*7b80*/  HMMA.16816.F32.BF16 R68, R4.reuse, R72, R48 ;  /* 0x000000480444723c */ /* 0x040ff00000041830 */
[C---:B------:R-:W-:Y:S08]  /*7b90*/  HMMA.16816.F32.BF16 R72, R4.reuse, R74, R136 ;  /* 0x0000004a0448723c */ /* 0x040ff00000041888 */
[----:B---3--:R-:W-:Y:S01]  /*7ba0*/  HMMA.16816.F32.BF16 R136, R4, R46, R8 ;  /* 0x0000002e0488723c */ /* 0x008fe20000041808 */
[----:B------:R-:W1:Y:S07]  /*7bb0*/  LDSM.16.MT88.4 R8, [R197+0x1d800] ;  /* 0x01d80000c508783b */ /* 0x000e6e0000004200 */
[C---:B------:R-:W-:Y:S01]  /*7bc0*/  HMMA.16816.F32.BF16 R116, R132.reuse, R120, R176 ;  /* 0x000000788474723c */ /* 0x040fe200000418b0 */
[----:B------:R-:W-:Y:S07]  /*7bd0*/  LDSM.16.MT88.4 R176, [R212+0x1800] ;  /* 0x00180000d4b0783b */ /* 0x000fee0000004200 */
[C---:B------:R-:W-:Y:S08]  /*7be0*/  HMMA.16816.F32.BF16 R120, R132.reuse, R122, R100 ;  /* 0x0000007a8478723c */ /* 0x040ff00000041864 */
[C---:B------:R-:W-:Y:S08]  /*7bf0*/  HMMA.16816.F32.BF16 R128, R132.reuse, R130, R108 ;  /* 0x000000828480723c */ /* 0x040ff0000004186c */
[C---:B------:R-:W-:Y:S08]  /*7c00*/  HMMA.16816.F32.BF16 R184, R132.reuse, R36, R184 ;  /* 0x0000002484b8723c */ /* 0x040ff000000418b8 */
[----:B------:R-:W-:Y:S08]  /*7c10*/  HMMA.16816.F32.BF16 R188, R132, R38, R188 ;  /* 0x0000002684bc723c */ /* 0x000ff000000418bc */
[C---:B------:R-:W-:Y:S08]  /*7c20*/  HMMA.16816.F32.BF16 R132, R4.reuse, R44, R112 ;  /* 0x0000002c0484723c */ /* 0x040ff00000041870 */
[C---:B------:R-:W-:Y:S08]  /*7c30*/  HMMA.16816.F32.BF16 R100, R4.reuse, R104, R80 ;  /* 0x000000680464723c */ /* 0x040ff00000041850 */
[C---:B------:R-:W-:Y:S01]  /*7c40*/  HMMA.16816.F32.BF16 R44, R4.reuse, R76, R24 ;  /* 0x0000004c042c723c */ /* 0x040fe20000041818 */
[----:B------:R-:W-:Y:S07]  /*7c50*/  LDSM.16.MT88.4 R24, [R197+0x1f800] ;  /* 0x01f80000c518783b */ /* 0x000fee0000004200 */
[C---:B------:R-:W-:Y:S08]  /*7c60*/  HMMA.16816.F32.BF16 R48, R4.reuse, R78, R28 ;  /* 0x0000004e0430723c */ /* 0x040ff0000004181c */
[C---:B----4-:R-:W-:Y:S08]  /*7c70*/  HMMA.16816.F32.BF16 R76, R4.reuse, R12, R140 ;  /* 0x0000000c044c723c */ /* 0x050ff0000004188c */
[C---:B------:R-:W-:Y:S01]  /*7c80*/  HMMA.16816.F32.BF16 R80, R4.reuse, R14, R144 ;  /* 0x0000000e0450723c */ /* 0x040fe20000041890 */
[----:B------:R-:W2:Y:S07]  /*7c90*/  LDSM.16.MT88.4 R12, [R212+0x5800] ;  /* 0x00580000d40c783b */ /* 0x000eae0000004200 */
[C---:B------:R-:W-:Y:S01]  /*7ca0*/  HMMA.16816.F32.BF16 R36, R4.reuse, R40, R16 ;  /* 0x000000280424723c */ /* 0x040fe20000041810 */
[----:B------:R-:W-:Y:S07]  /*7cb0*/  LDSM.16.MT88.4 R16, [R212+0x3800] ;  /* 0x00380000d410783b */ /* 0x000fee0000004200 */
[C---:B------:R-:W-:Y:S01]  /*7cc0*/  HMMA.16816.F32.BF16 R40, R4.reuse, R42, R20 ;  /* 0x0000002a0428723c */ /* 0x040fe20000041814 */
[----:B------:R-:W3:Y:S07]  /*7cd0*/  LDSM.16.MT88.4 R20, [R197+0x1b800] ;  /* 0x01b80000c514783b */ /* 0x000eee0000004200 */
[C---:B-1----:R-:W-:Y:S08]  /*7ce0*/  HMMA.16816.F32.BF16 R92, R4.reuse, R8, R92 ;  /* 0x00000008045c723c */ /* 0x042ff0000004185c */
[C---:B------:R-:W-:Y:S01]  /*7cf0*/  HMMA.16816.F32.BF16 R96, R4.reuse, R10, R96 ;  /* 0x0000000a0460723c */ /* 0x040fe20000041860 */
[----:B------:R-:W1:Y:S07]  /*7d00*/  LDSM.16.MT88.4 R8, [R212+0x7800] ;  /* 0x00780000d408783b */ /* 0x000e6e0000004200 */
[C---:B------:R-:W-:Y:S08]  /*7d10*/  HMMA.16816.F32.BF16 R104, R4.reuse, R106, R32 ;  /* 0x0000006a0468723c */ /* 0x040ff00000041820 */
[----:B--2---:R-:W-:Y:S01]  /*7d20*/  HMMA.16816.F32.BF16 R116, R4, R12, R116 ;  /* 0x0000000c0474723c */ /* 0x004fe20000041874 */
        /* <DEDUP_REMOVED lines=18> */
[----:B------:R-:W-:-:S07]  /*7e50*/  FADD.FTZ R227, R238, R251 ;  /* 0x000000fbeee37221 */ /* 0x000fce0000010000 */
        /* <DEDUP_REMOVED lines=9> */
[C---:B------:R-:W-:Y:S08]  /*7ef0*/  HMMA.16816.F32.BF16 R124, R4.reuse, R24, R124 ;  /* 0x00000018047c723c */ /* 0x040ff0000004187c */
[C---:B------:R-:W-:Y:S08]  /*7f00*/  HMMA.16816.F32.BF16 R128, R4.reuse, R26, R128 ;  /* 0x0000001a0480723c */ /* 0x040ff00000041880 */
[C---:B-1----:R-:W-:Y:S08]  /*7f10*/  HMMA.16816.F32.BF16 R152, R4.reuse, R8, R152 ;  /* 0x000000080498723c */ /* 0x042ff00000041898 */
        /* <DEDUP_REMOVED lines=8> */
[----:B------:R-:W-:Y:S01]  /*7fa0*/  SHF.R.U32.HI R10, RZ, 0x1, R196 ;  /* 0x00000001ff0a7819 */ /* 0x000fe200000116c4 */
[----:B------:R-:W-:Y:S01]  /*7fb0*/  IMAD.SHL.U32 R6, R196, 0x20, RZ ;  /* 0x00000020c4067824 */ /* 0x000fe200078e00ff */
[----:B------:R-:W-:Y:S02]  /*7fc0*/  LOP3.LUT R231, R0, 0x400, RZ, 0xc0, !PT ;  /* 0x0000040000e77812 */ /* 0x000fe400078ec0ff */
[----:B------:R-:W-:Y:S02]  /*7fd0*/  LOP3.LUT R165, R165, 0x38, RZ, 0xc0, !PT ;  /* 0x00000038a5a57812 */ /* 0x000fe400078ec0ff */
[----:B------:R-:W-:Y:S02]  /*7fe0*/  LOP3.LUT R6, R9, 0x7c00, R6, 0xf8, !PT ;  /* 0x00007c0009067812 */ /* 0x000fe400078ef806 */
[----:B------:R-:W-:Y:S01]  /*7ff0*/  LOP3.LUT R11, R165, 0x1c0, R0, 0xf8, !PT ;  /* 0x000001c0a50b7812 */ /* 0x000fe200078ef800 */
[----:B-1----:R-:W-:-:S04]  /*8000*/  IMAD.WIDE.U32 R12, R7, R4, RZ ;  /* 0x00000004070c7225 */ /* 0x002fc800078e00ff */
[----:B------:R-:W-:Y:S01]  /*8010*/  IMAD R7, R7, R5, R13 ;  /* 0x0000000507077224 */ /* 0x000fe200078e020d */
[----:B------:R-:W-:Y:S01]  /*8020*/  BAR.SYNC.DEFER_BLOCKING 0x0 ;  /* 0x0000000000007b1d */ /* 0x000fe20000010000 */
[C---:B------:R-:W-:Y:S01]  /*8030*/  IMAD.SHL.U32 R3, R12.reuse, 0x40, RZ ;  /* 0x000000400c037824 */ /* 0x040fe200078e00ff */
[C---:B------:R-:W-:Y:S02]  /*8040*/  LEA R14, P2, R12.reuse, R221, 0x7 ;  /* 0x000000dd0c0e7211 */ /* 0x040fe400078438ff */
[----:B------:R-:W-:Y:S02]  /*8050*/  SHF.L.U64.HI R9, R12, 0x6, R7 ;  /* 0x000000060c097819 */ /* 0x000fe40000010207 */
[C---:B------:R-:W-:Y:S02]  /*8060*/  LEA R8, P1, R4.reuse, R3, 0x5 ;  /* 0x0000000304087211 */ /* 0x040fe400078228ff */
[----:B------:R-:W-:Y:S02]  /*8070*/  LOP3.LUT R3, R11, 0x8, R10, 0x78, !PT ;  /* 0x000000080b037812 */ /* 0x000fe400078e780a */
[----:B------:R-:W-:-:S02]  /*8080*/  LEA.HI.X R5, R4, R9, R5, 0x5, P1 ;  /* 0x0000000904057211 */ /* 0x000fc400008f2c05 */
[----:B------:R-:W-:Y:S02]  /*8090*/  LEA R4, P1, R8, R221, 0x1 ;  /* 0x000000dd08047211 */ /* 0x000fe400078208ff */
[-C--:B------:R-:W-:Y:S02]  /*80a0*/  LEA.HI.X R15, R12, R220.reuse, R7, 0x7, P2 ;  /* 0x000000dc0c0f7211 */ /* 0x080fe400010f3c07 */
[----:B------:R-:W-:Y:S02]  /*80b0*/  LOP3.LUT R10, R11, 0x8, R196, 0x78, !PT ;  /* 0x000000080b0a7812 */ /* 0x000fe400078e78c4 */
[----:B------:R-:W-:Y:S02]  /*80c0*/  LOP3.LUT R3, R6, R3, RZ, 0xfc, !PT ;  /* 0x0000000306037212 */ /* 0x000fe400078efcff */
[----:B------:R-:W-:Y:S01]  /*80d0*/  LEA.HI.X R5, R8, R220, R5, 0x1, P1 ;  /* 0x000000dc08057211 */ /* 0x000fe200008f0c05 */
[----:B------:R-:W-:Y:S01]  /*80e0*/  IMAD R231, R10, 0x2, R231 ;  /* 0x000000020ae77824 */ /* 0x000fe200078e02e7 */
[----:B------:R-:W-:Y:S01]  /*80f0*/  LEA R236, R3, UR5, 0x1 ;  /* 0x0000000503ec7c11 */ /* 0x000fe2000f8e08ff */
[----:B------:R-:W-:Y:S01]  /*8100*/  IMAD.MOV.U32 R3, RZ, RZ, 0x20 ;  /* 0x00000020ff037424 */ /* 0x000fe200078e00ff */
[----:B------:R-:W-:Y:S01]  /*8110*/  @!PT LDS RZ, [RZ] ;  /* 0x00000000fffff984 */ /* 0x000fe20000000800 */
[----:B------:R-:W-:Y:S01]  /*8120*/  @!PT LDS RZ, [RZ] ;  /* 0x00000000fffff984 */ /* 0x000fe20000000800 */
[----:B------:R-:W-:Y:S01]  /*8130*/  @!PT LDS RZ, [RZ] ;  /* 0x00000000fffff984 */ /* 0x000fe20000000800 */
[----:B------:R-:W-:Y:S01]  /*8140*/  LDGSTS.E.BYPASS.LTC128B.128 [R226+0x18000], desc[UR12][R14.64] ;  /* 0x180000000ee27fae */ /* 0x000fe2000b981a0c */
[----:B------:R-:W-:-:S03]  /*8150*/  VIADD R164, R231, UR5 ;  /* 0x00000005e7a47c36 */ /* 0x000fc60008000000 */
[----:B------:R-:W-:Y:S01]  /*8160*/  LDGSTS.E.BYPASS.LTC128B.128 [R226+0x1a000], desc[UR12][R14.64+0x80] ;  /* 0x1a0000800ee27fae */ /* 0x000fe2000b981a0c */
[----:B------:R-:W-:-:S03]  /*8170*/  SEL R3, R3, 0xffffffe0, !P0 ;  /* 0xffffffe003037807 */ /* 0x000fc60004000000 */
[----:B------:R-:W-:Y:S02]  /*8180*/  LDGSTS.E.BYPASS.LTC128B.128 [R226+0x1c000], desc[UR12][R14.64+0x100] ;  /* 0x1c0001000ee27fae */ /* 0x000fe4000b981a0c */
[----:B------:R-:W-:Y:S02]  /*8190*/  IMAD.IADD R230, R3, 0x1, R236 ;  /* 0x0000000103e67824 */ /* 0x000fe400078e02ec */
[----:B------:R-:W-:Y:S01]  /*81a0*/  LDGSTS.E.BYPASS.LTC128B.128 [R226+0x1e000], desc[UR12][R14.64+0x180] ;  /* 0x1e0001800ee27fae */ /* 0x000fe2000b981a0c */
[----:B------:R-:W-:-:S03]  /*81b0*/  IMAD.IADD R228, R164, 0x1, R3 ;  /* 0x00000001a4e47824 */ /* 0x000fc600078e0203 */
        /* <DEDUP_REMOVED lines=9> */
[----:B------:R-:W-:Y:S01]  /*8250*/  LDSM.16.M88.4 R16, [R230] ;  /* 0x00000000e610783b */ /* 0x000fe20000000200 */
[----:B-1----:R-:W-:-:S03]  /*8260*/  IMAD.MOV.U32 R5, RZ, RZ, 0x40 ;  /* 0x00000040ff057424 */ /* 0x002fc600078e00ff */
[----:B------:R-:W1:Y:S02]  /*8270*/  LDSM.16.M88.4 R208, [R228+0x10000] ;  /* 0x01000000e4d0783b */ /* 0x000e640000000200 */
[----:B------:R-:W-:Y:S02]  /*8280*/  SEL R5, R5, 0xffffffc0, !P6 ;  /* 0xffffffc005057807 */ /* 0x000fe40007000000 */
[----:B------:R-:W1:Y:S03]  /*8290*/  LDSM.16.M88.4 R204, [R228+0x10800] ;  /* 0x01080000e4cc783b */ /* 0x000e660000000200 */
[----:B------:R-:W-:Y:S01]  /*82a0*/  IMAD.IADD R225, R5, 0x1, R236 ;  /* 0x0000000105e17824 */ /* 0x000fe200078e02ec */
[----:B------:R-:W1:Y:S01]  /*82b0*/  LDSM.16.M88.4 R32, [R228+0x11000] ;  /* 0x01100000e420783b */ /* 0x000e620000000200 */
[----:B------:R-:W-:Y:S02]  /*82c0*/  IMAD.IADD R164, R164, 0x1, R5 ;  /* 0x00000001a4a47824 */ /* 0x000fe400078e0205 */
[C---:B------:R-:W-:Y:S01]  /*82d0*/  IMAD.IADD R219, R3.reuse, 0x1, R225 ;  /* 0x0000000103db7824 */ /* 0x040fe200078e02e1 */
[----:B------:R-:W1:Y:S01]  /*82e0*/  LDSM.16.M88.4 R28, [R228+0x11800] ;  /* 0x01180000e41c783b */ /* 0x000e620000000200 */
[----:B------:R-:W-:-:S03]  /*82f0*/  IMAD.IADD R3, R3, 0x1, R164 ;  /* 0x0000000103037824 */ /* 0x000fc600078e02a4 */
[----:B------:R-:W-:Y:S01]  /*8300*/  LDSM.16.M88.4 R8, [R225] ;  /* 0x00000000e108783b */ /* 0x000fe20000000200 */
[C---:B--2---:R-:W-:Y:S03]  /*8310*/  HMMA.16816.F32.BF16 R12, R212.reuse, R188, RZ ;  /* 0x000000bcd40c723c */ /* 0x044fe600000418ff */
[----:B------:R-:W2:Y:S04]  /*8320*/  LDSM.16.M88.4 R4, [R164+0x10000] ;  /* 0x01000000a404783b */ /* 0x000ea80000000200 */
[----:B------:R-:W2:Y:S01]  /*8330*/  LDSM.16.M88.4 R200, [R164+0x10800] ;  /* 0x01080000a4c8783b */ /* 0x000ea20000000200 */
[C---:B------:R-:W-:Y:S03]  /*8340*/  HMMA.16816.F32.BF16 R188, R212.reuse, R190, RZ ;  /* 0x000000bed4bc723c */ /* 0x040fe600000418ff */
[----:B------:R-:W2:Y:S04]  /*8350*/  LDSM.16.M88.4 R192, [R164+0x11000] ;  /* 0x01100000a4c0783b */ /* 0x000ea80000000200 */
[----:B------:R-:W2:Y:S01]  /*8360*/  LDSM.16.M88.4 R24, [R164+0x11800] ;  /* 0x01180000a418783b */ /* 0x000ea20000000200 */
[C---:B---3--:R-:W-:Y:S03]  /*8370*/  HMMA.16816.F32.BF16 R184, R212.reuse, R180, RZ ;  /* 0x000000b4d4b8723c */ /* 0x048fe600000418ff */
[----:B------:R-:W-:Y:S04]  /*8380*/  LDSM.16.M88.4 R232, [R3+0x10000] ;  /* 0x0100000003e8783b */ /* 0x000fe80000000200 */
[----:B------:R-:W-:Y:S01]  /*8390*/  LDSM.16.M88.4 R240, [R231+UR5+0x17800] ;  /* 0x01780005e7f0783b */ /* 0x000fe20008000200 */
[C---:B----4-:R-:W-:Y:S03]  /*83a0*/  HMMA.16816.F32.BF16 R176, R212.reuse, R172, RZ ;  /* 0x000000acd4b0723c */ /* 0x050fe600000418ff */
[----:B------:R-:W0:Y:S05]  /*83b0*/  LDGDEPBAR ;  /* 0x00000000000079af */ /* 0x000e2a0000000000 */
[C---:B------:R-:W-:Y:S08]  /*83c0*/  HMMA.16816.F32.BF16 R180, R212.reuse, R182, RZ ;  /* 0x000000b6d4b4723c */ /* 0x040ff000000418ff */
[C---:B------:R-:W-:Y:S08]  /*83d0*/  HMMA.16816.F32.BF16 R172, R212.reuse, R174, RZ ;  /* 0x000000aed4ac723c */ /* 0x040ff000000418ff */
[C---:B-----5:R-:W-:Y:S08]  /*83e0*/  HMMA.16816.F32.BF16 R168, R212.reuse, R20, RZ ;  /* 0x00000014d4a8723c */ /* 0x060ff000000418ff */
[----:B------:R-:W-:Y:S01]  /*83f0*/  HMMA.16816.F32.BF16 R212, R212, R22, RZ ;  /* 0x00000016d4d4723c */ /* 0x000fe200000418ff */
[----:B------:R-:W3:Y:S07]  /*8400*/  LDSM.16.M88.4 R20, [R219] ;  /* 0x00000000db14783b */ /* 0x000eee0000000200 */
[C---:B-1----:R-:W-:Y:S08]  /*8410*/  HMMA.16816.F32.BF16 R12, R16.reuse, R208, R12 ;  /* 0x000000d0100c723c */ /* 0x042ff0000004180c */
[C---:B------:R-:W-:Y:S01]  /*8420*/  HMMA.16816.F32.BF16 R188, R16.reuse, R210, R188 ;  /* 0x000000d210bc723c */ /* 0x040fe200000418bc */
[----:B------:R-:W-:Y:S07]  /*8430*/  LDSM.16.M88.4 R208, [R228+0x12000] ;  /* 0x01200000e4d0783b */ /* 0x000fee0000000200 */
[C---:B------:R-:W-:Y:S08]  /*8440*/  HMMA.16816.F32.BF16 R184, R16.reuse, R204, R184 ;  /* 0x000000cc10b8723c */ /* 0x040ff000000418b8 */
[C---:B------:R-:W-:Y:S01]  /*8450*/  HMMA.16816.F32.BF16 R180, R16.reuse, R206, R180 ;  /* 0x000000ce10b4723c */ /* 0x040fe200000418b4 */
[----:B------:R-:W1:Y:S07]  /*8460*/  LDSM.16.M88.4 R204, [R3+0x10800] ;  /* 0x0108000003cc783b */ /* 0x000e6e0000000200 */
[C---:B------:R-:W-:Y:S08]  /*8470*/  HMMA.16816.F32.BF16 R176, R16.reuse, R32, R176 ;  /* 0x0000002010b0723c */ /* 0x040ff000000418b0 */
[C---:B------:R-:W-:Y:S01]  /*8480*/  HMMA.16816.F32.BF16 R172, R16.reuse, R34, R172 ;  /* 0x0000002210ac723c */ /* 0x040fe200000418ac */
[----:B------:R-:W4:Y:S07]  /*8490*/  LDSM.16.M88.4 R32, [R3+0x11000] ;  /* 0x011000000320783b */ /* 0x000f2e0000000200 */
[C---:B------:R-:W-:Y:S08]  /*84a0*/  HMMA.16816.F32.BF16 R168, R16.reuse, R28, R168 ;  /* 0x0000001c10a8723c */ /* 0x040ff000000418a8 */
[----:B------:R-:W-:Y:S01]  /*84b0*/  HMMA.16816.F32.BF16 R212, R16, R30, R212 ;  /* 0x0000001e10d4723c */ /* 0x000fe200000418d4 */
[----:B------:R-:W5:Y:S04]  /*84c0*/  LDSM.16.M88.4 R28, [R3+0x11800] ;  /* 0x01180000031c783b */ /* 0x000f680000000200 */
[----:B------:R-:W-:Y:S03]  /*84d0*/  LDSM.16.M88.4 R16, [R236+0x4000] ;  /* 0x00400000ec10783b */ /* 0x000fe60000000200 */
[C---:B--2---:R-:W-:Y:S08]  /*84e0*/  HMMA.16816.F32.BF16 R12, R8.reuse, R4, R12 ;  /* 0x00000004080c723c */ /* 0x044ff0000004180c */
[C---:B------:R-:W-:Y:S01]  /*84f0*/  HMMA.16816.F32.BF16 R188, R8.reuse, R6, R188 ;  /* 0x0000000608bc723c */ /* 0x040fe200000418bc */
[----:B------:R-:W2:Y:S07]  /*8500*/  LDSM.16.M88.4 R4, [R231+UR5+0x12000] ;  /* 0x01200005e704783b */ /* 0x000eae0008000200 */
[C---:B------:R-:W-:Y:S08]  /*8510*/  HMMA.16816.F32.BF16 R184, R8.reuse, R200, R184 ;  /* 0x000000c808b8723c */ /* 0x040ff000000418b8 */
[C---:B------:R-:W-:Y:S01]  /*8520*/  HMMA.16816.F32.BF16 R180, R8.reuse, R202, R180 ;  /* 0x000000ca08b4723c */ /* 0x040fe200000418b4 */
[----:B------:R-:W2:Y:S07]  /*8530*/  LDSM.16.M88.4 R200, [R231+UR5+0x12800] ;  /* 0x01280005e7c8783b */ /* 0x000eae0008000200 */
[C---:B------:R-:W-:Y:S08]  /*8540*/  HMMA.16816.F32.BF16 R176, R8.reuse, R192, R176 ;  /* 0x000000c008b0723c */ /* 0x040ff000000418b0 */
[C---:B------:R-:W-:Y:S01]  /*8550*/  HMMA.16816.F32.BF16 R172, R8.reuse, R194, R172 ;  /* 0x000000c208ac723c */ /* 0x040fe200000418ac */
[----:B------:R-:W2:Y:S07]  /*8560*/  LDSM.16.M88.4 R192, [R231+UR5+0x13000] ;  /* 0x01300005e7c0783b */ /* 0x000eae0008000200 */
[C---:B------:R-:W-:Y:S08]  /*8570*/  HMMA.16816.F32.BF16 R168, R8.reuse, R24, R168 ;  /* 0x0000001808a8723c */ /* 0x040ff000000418a8 */
[----:B------:R-:W-:Y:S01]  /*8580*/  HMMA.16816.F32.BF16 R212, R8, R26, R212 ;  /* 0x0000001a08d4723c */ /* 0x000fe200000418d4 */
[----:B------:R-:W2:Y:S04]  /*8590*/  LDSM.16.M88.4 R24, [R231+UR5+0x13800] ;  /* 0x01380005e718783b */ /* 0x000ea80008000200 */
[----:B------:R-:W2:Y:S03]  /*85a0*/  LDSM.16.M88.4 R8, [R230+0x4000] ;  /* 0x00400000e608783b */ /* 0x000ea60000000200 */
[C---:B---3--:R-:W-:Y:S08]  /*85b0*/  HMMA.16816.F32.BF16 R12, R20.reuse, R232, R12 ;  /* 0x000000e8140c723c */ /* 0x048ff0000004180c */
        /* <DEDUP_REMOVED lines=8> */
[C---:B-----5:R-:W-:Y:S08]  /*8640*/  HMMA.16816.F32.BF16 R168, R20.reuse, R28, R168 ;  /* 0x0000001c14a8723c */ /* 0x060ff000000418a8 */
        /* <DEDUP_REMOVED lines=8> */
[----:B------:R-:W5:Y:S07]  /*86d0*/  LDSM.16.M88.4 R200, [R164+0x12800] ;  /* 0x01280000a4c8783b */ /* 0x000f6e0000000200 */
[C---:B------:R-:W-:Y:S08]  /*86e0*/  HMMA.16816.F32.BF16 R176, R16.reuse, R192, R176 ;  /* 0x000000c010b0723c */ /* 0x040ff000000418b0 */
[C---:B------:R-:W-:Y:S01]  /*86f0*/  HMMA.16816.F32.BF16 R172, R16.reuse, R194, R172 ;  /* 0x000000c210ac723c */ /* 0x040fe200000418ac */
[----:B------:R-:W5:Y:S07]  /*8700*/  LDSM.16.M88.4 R192, [R164+0x13000] ;  /* 0x01300000a4c0783b */ /* 0x000f6e0000000200 */
[C---:B------:R-:W-:Y:S08]  /*8710*/  HMMA.16816.F32.BF16 R168, R16.reuse, R24, R168 ;  /* 0x0000001810a8723c */ /* 0x040ff000000418a8 */
[----:B------:R-:W-:Y:S01]  /*8720*/  HMMA.16816.F32.BF16 R212, R16, R26, R212 ;  /* 0x0000001a10d4723c */ /* 0x000fe200000418d4 */
[----:B------:R-:W5:Y:S04]  /*8730*/  LDSM.16.M88.4 R24, [R164+0x13800] ;  /* 0x01380000a418783b */ /* 0x000f680000000200 */
[----:B------:R-:W5:Y:S03]  /*8740*/  LDSM.16.M88.4 R16, [R219+0x4000] ;  /* 0x00400000db10783b */ /* 0x000f660000000200 */
[C---:B------:R-:W-:Y:S08]  /*8750*/  HMMA.16816.F32.BF16 R12, R8.reuse, R208, R12 ;  /* 0x000000d0080c723c */ /* 0x040ff0000004180c */
[C---:B------:R-:W-:Y:S01]  /*8760*/  HMMA.16816.F32.BF16 R188, R8.reuse, R210, R188 ;  /* 0x000000d208bc723c */ /* 0x040fe200000418bc */
[----:B------:R-:W5:Y:S07]  /*8770*/  LDSM.16.M88.4 R208, [R3+0x12800] ;  /* 0x0128000003d0783b */ /* 0x000f6e0000000200 */
[C---:B-1----:R-:W-:Y:S08]  /*8780*/  HMMA.16816.F32.BF16 R184, R8.reuse, R204, R184 ;  /* 0x000000cc08b8723c */ /* 0x042ff000000418b8 */
[C---:B------:R-:W-:Y:S01]  /*8790*/  HMMA.16816.F32.BF16 R180, R8.reuse, R206, R180 ;  /* 0x000000ce08b4723c */ /* 0x040fe200000418b4 */
[----:B------:R-:W-:Y:S07]  /*87a0*/  LDSM.16.M88.4 R204, [R231+UR5+0x14800] ;  /* 0x01480005e7cc783b */ /* 0x000fee0008000200 */
[C---:B---3--:R-:W-:Y:S08]  /*87b0*/  HMMA.16816.F32.BF16 R176, R8.reuse, R32, R176 ;  /* 0x0000002008b0723c */ /* 0x048ff000000418b0 */
[C---:B------:R-:W-:Y:S01]  /*87c0*/  HMMA.16816.F32.BF16 R172, R8.reuse, R34, R172 ;  /* 0x0000002208ac723c */ /* 0x040fe200000418ac */
[----:B------:R-:W1:Y:S07]  /*87d0*/  LDSM.16.M88.4 R32, [R3+0x13000] ;  /* 0x013000000320783b */ /* 0x000e6e0000000200 */
[C---:B----4-:R-:W-:Y:S08]  /*87e0*/  HMMA.16816.F32.BF16 R168, R8.reuse, R28, R168 ;  /* 0x0000001c08a8723c */ /* 0x050ff000000418a8 */
[----:B------:R-:W-:Y:S01]  /*87f0*/  HMMA.16816.F32.BF16 R212, R8, R30, R212 ;  /* 0x0000001e08d4723c */ /* 0x000fe200000418d4 */
[----:B------:R-:W3:Y:S04]  /*8800*/  LDSM.16.M88.4 R28, [R3+0x13800] ;  /* 0x01380000031c783b */ /* 0x000ee80000000200 */
[----:B------:R-:W-:Y:S03]  /*8810*/  LDSM.16.M88.4 R8, [R236+0x8000] ;  /* 0x00800000ec08783b */ /* 0x000fe60000000200 */
[C---:B--2---:R-:W-:Y:S08]  /*8820*/  HMMA.16816.F32.BF16 R12, R20.reuse, R4, R12 ;  /* 0x00000004140c723c */ /* 0x044ff0000004180c */
[C---:B------:R-:W-:Y:S01]  /*8830*/  HMMA.16816.F32.BF16 R188, R20.reuse, R6, R188 ;  /* 0x0000000614bc723c */ /* 0x040fe200000418bc */
[----:B------:R-:W2:Y:S07]  /*8840*/  LDSM.16.M88.4 R4, [R231+UR5+0x14000] ;  /* 0x01400005e704783b */ /* 0x000eae0008000200 */
[C---:B-----5:R-:W-:Y:S08]  /*8850*/  HMMA.16816.F32.BF16 R184, R20.reuse, R200, R184 ;  /* 0x000000c814b8723c */ /* 0x060ff000000418b8 */
[C---:B------:R-:W-:Y:S01]  /*8860*/  HMMA.16816.F32.BF16 R180, R20.reuse, R202, R180 ;  /* 0x000000ca14b4723c */ /* 0x040fe200000418b4 */
[----:B------:R-:W4:Y:S07]  /*8870*/  LDSM.16.M88.4 R200, [R231+UR5+0x15000] ;  /* 0x01500005e7c8783b */ /* 0x000f2e0008000200 */
[C---:B------:R-:W-:Y:S08]  /*8880*/  HMMA.16816.F32.BF16 R176, R20.reuse, R192, R176 ;  /* 0x000000c014b0723c */ /* 0x040ff000000418b0 */
[C---:B------:R-:W-:Y:S01]  /*8890*/  HMMA.16816.F32.BF16 R172, R20.reuse, R194, R172 ;  /* 0x000000c214ac723c */ /* 0x040fe200000418ac */
[----:B------:R-:W5:Y:S07]  /*88a0*/  LDSM.16.M88.4 R192, [R231+UR5+0x15800] ;  /* 0x01580005e7c0783b */ /* 0x000f6e0008000200 */
[C---:B------:R-:W-:Y:S08]  /*88b0*/  HMMA.16816.F32.BF16 R168, R20.reuse, R24, R168 ;  /* 0x0000001814a8723c */ /* 0x040ff000000418a8 */
[----:B------:R-:W-:Y:S01]  /*88c0*/  HMMA.16816.F32.BF16 R212, R20, R26, R212 ;  /* 0x0000001a14d4723c */ /* 0x000fe200000418d4 */
[----:B------:R-:W-:Y:S04]  /*88d0*/  LDSM.16.M88.4 R24, [R230+0x8000] ;  /* 0x00800000e618783b */ /* 0x000fe80000000200 */
[----:B------:R-:W5:Y:S03]  /*88e0*/  LDSM.16.M88.4 R20, [R228+0x14000] ;  /* 0x01400000e414783b */ /* 0x000f660000000200 */
[C---:B------:R-:W-:Y:S08]  /*88f0*/  HMMA.16816.F32.BF16 R12, R16.reuse, R232, R12 ;  /* 0x000000e8100c723c */ /* 0x040ff0000004180c */
[C---:B------:R-:W-:Y:S01]  /*8900*/  HMMA.16816.F32.BF16 R188, R16.reuse, R234, R188 ;  /* 0x000000ea10bc723c */ /* 0x040fe200000418bc */
[----:B------:R-:W-:Y:S04]  /*8910*/  LDSM.16.M88.4 R232, [R236+0xc000] ;  /* 0x00c00000ece8783b */ /* 0x000fe80000000200 */
[----:B------:R-:W-:Y:S03]  /*8920*/  LDSM.16.M88.4 R236, [R228+0x16000] ;  /* 0x01600000e4ec783b */ /* 0x000fe60000000200 */
[C---:B------:R-:W-:Y:S08]  /*8930*/  HMMA.16816.F32.BF16 R184, R16.reuse, R208, R184 ;  /* 0x000000d010b8723c */ /* 0x040ff000000418b8 */
[C---:B------:R-:W-:Y:S01]  /*8940*/  HMMA.16816.F32.BF16 R180, R16.reuse, R210, R180 ;  /* 0x000000d210b4723c */ /* 0x040fe200000418b4 */
[----:B------:R-:W5:Y:S07]  /*8950*/  LDSM.16.M88.4 R208, [R228+0x14800] ;  /* 0x01480000e4d0783b */ /* 0x000f6e0000000200 */
[C---:B-1----:R-:W-:Y:S08]  /*8960*/  HMMA.16816.F32.BF16 R176, R16.reuse, R32, R176 ;  /* 0x0000002010b0723c */ /* 0x042ff000000418b0 */
[C---:B------:R-:W-:Y:S01]  /*8970*/  HMMA.16816.F32.BF16 R172, R16.reuse, R34, R172 ;  /* 0x0000002210ac723c */ /* 0x040fe200000418ac */
[----:B------:R-:W1:Y:S07]  /*8980*/  LDSM.16.M88.4 R32, [R228+0x15000] ;  /* 0x01500000e420783b */ /* 0x000e6e0000000200 */
[C---:B---3--:R-:W-:Y:S08]  /*8990*/  HMMA.16816.F32.BF16 R168, R16.reuse, R28, R168 ;  /* 0x0000001c10a8723c */ /* 0x048ff000000418a8 */
        /* <DEDUP_REMOVED lines=8> */
[----:B------:R-:W2:Y:S07]  /*8a20*/  LDSM.16.M88.4 R204, [R164+0x14800] ;  /* 0x01480000a4cc783b */ /* 0x000eae0000000200 */
[C---:B----4-:R-:W-:Y:S08]  /*8a30*/  HMMA.16816.F32.BF16 R176, R8.reuse, R200, R176 ;  /* 0x000000c808b0723c */ /* 0x050ff000000418b0 */
[C---:B------:R-:W-:Y:S01]  /*8a40*/  HMMA.16816.F32.BF16 R172, R8.reuse, R202, R172 ;  /* 0x000000ca08ac723c */ /* 0x040fe200000418ac */
[----:B------:R-:W4:Y:S07]  /*8a50*/  LDSM.16.M88.4 R200, [R164+0x15000] ;  /* 0x01500000a4c8783b */ /* 0x000f2e0000000200 */
[C---:B-----5:R-:W-:Y:S08]  /*8a60*/  HMMA.16816.F32.BF16 R168, R8.reuse, R192, R168 ;  /* 0x000000c008a8723c */ /* 0x060ff000000418a8 */
[----:B------:R-:W-:Y:S01]  /*8a70*/  HMMA.16816.F32.BF16 R212, R8, R194, R212 ;  /* 0x000000c208d4723c */ /* 0x000fe200000418d4 */
[----:B------:R-:W5:Y:S04]  /*8a80*/  LDSM.16.M88.4 R8, [R164+0x15800] ;  /* 0x01580000a408783b */ /* 0x000f680000000200 */
[----:B------:R-:W-:Y:S03]  /*8a90*/  LDSM.16.M88.4 R192, [R3+0x14000] ;  /* 0x0140000003c0783b */ /* 0x000fe60000000200 */
[C---:B------:R-:W-:Y:S08]  /*8aa0*/  HMMA.16816.F32.BF16 R12, R24.reuse, R20, R12 ;  /* 0x00000014180c723c */ /* 0x040ff0000004180c */
[C---:B------:R-:W-:Y:S01]  /*8ab0*/  HMMA.16816.F32.BF16 R188, R24.reuse, R22, R188 ;  /* 0x0000001618bc723c */ /* 0x040fe200000418bc */
[----:B------:R-:W5:Y:S07]  /*8ac0*/  LDSM.16.M88.4 R20, [R219+0x8000] ;  /* 0x00800000db14783b */ /* 0x000f6e0000000200 */
[C---:B------:R-:W-:Y:S08]  /*8ad0*/  HMMA.16816.F32.BF16 R184, R24.reuse, R208, R184 ;  /* 0x000000d018b8723c */ /* 0x040ff000000418b8 */
[C---:B------:R-:W-:Y:S01]  /*8ae0*/  HMMA.16816.F32.BF16 R180, R24.reuse, R210, R180 ;  /* 0x000000d218b4723c */ /* 0x040fe200000418b4 */
[----:B------:R-:W-:Y:S07]  /*8af0*/  LDSM.16.M88.4 R208, [R230+0xc000] ;  /* 0x00c00000e6d0783b */ /* 0x000fee0000000200 */
[C---:B-1----:R-:W-:Y:S08]  /*8b00*/  HMMA.16816.F32.BF16 R176, R24.reuse, R32, R176 ;  /* 0x0000002018b0723c */ /* 0x042ff000000418b0 */
[C---:B------:R-:W-:Y:S01]  /*8b10*/  HMMA.16816.F32.BF16 R172, R24.reuse, R34, R172 ;  /* 0x0000002218ac723c */ /* 0x040fe200000418ac */
[----:B------:R-:W-:Y:S07]  /*8b20*/  LDSM.16.M88.4 R32, [R3+0x14800] ;  /* 0x014800000320783b */ /* 0x000fee0000000200 */
[C---:B---3--:R-:W-:Y:S08]  /*8b30*/  HMMA.16816.F32.BF16 R168, R24.reuse, R28, R168 ;  /* 0x0000001c18a8723c */ /* 0x048ff000000418a8 */
[----:B------:R-:W-:Y:S01]  /*8b40*/  HMMA.16816.F32.BF16 R212, R24, R30, R212 ;  /* 0x0000001e18d4723c */ /* 0x000fe200000418d4 */
[----:B------:R-:W1:Y:S04]  /*8b50*/  LDSM.16.M88.4 R28, [R3+0x15000] ;  /* 0x01500000031c783b */ /* 0x000e680000000200 */
[----:B------:R-:W-:Y:S03]  /*8b60*/  LDSM.16.M88.4 R24, [R3+0x15800] ;  /* 0x015800000318783b */ /* 0x000fe60000000200 */
        /* <DEDUP_REMOVED lines=11> */
[----:B------:R-:W3:Y:S04]  /*8c20*/  LDSM.16.M88.4 R4, [R231+UR5+0x17000] ;  /* 0x01700005e704783b */ /* 0x000ee80008000200 */
[----:B------:R-:W4:Y:S03]  /*8c30*/  LDSM.16.M88.4 R8, [R231+UR5+0x16800] ;  /* 0x01680005e708783b */ /* 0x000f260008000200 */
[C---:B------:R-:W-:Y:S08]  /*8c40*/  HMMA.16816.F32.BF16 R12, R20.reuse, R192, R12 ;  /* 0x000000c0140c723c */ /* 0x040ff0000004180c */
[C---:B------:R-:W-:Y:S01]  /*8c50*/  HMMA.16816.F32.BF16 R188, R20.reuse, R194, R188 ;  /* 0x000000c214bc723c */ /* 0x040fe200000418bc */
[----:B------:R-:W-:Y:S07]  /*8c60*/  LDSM.16.M88.4 R192, [R228+0x17800] ;  /* 0x01780000e4c0783b */ /* 0x000fee0000000200 */
[C---:B-1----:R-:W-:Y:S08]  /*8c70*/  HMMA.16816.F32.BF16 R176, R20.reuse, R28, R176 ;  /* 0x0000001c14b0723c */ /* 0x042ff000000418b0 */
[C---:B------:R-:W-:Y:S08]  /*8c80*/  HMMA.16816.F32.BF16 R184, R20.reuse, R32, R184 ;  /* 0x0000002014b8723c */ /* 0x040ff000000418b8 */
[C---:B------:R-:W-:Y:S01]  /*8c90*/  HMMA.16816.F32.BF16 R180, R20.reuse, R34, R180 ;  /* 0x0000002214b4723c */ /* 0x040fe200000418b4 */
[----:B------:R-:W-:Y:S07]  /*8ca0*/  LDSM.16.M88.4 R32, [R225+0xc000] ;  /* 0x00c00000e120783b */ /* 0x000fee0000000200 */
[----:B------:R-:W-:Y:S01]  /*8cb0*/  HMMA.16816.F32.BF16 R172, R20, R30, R172 ;  /* 0x0000001e14ac723c */ /* 0x000fe200000418ac */
[----:B------:R-:W1:Y:S07]  /*8cc0*/  LDSM.16.M88.4 R28, [R164+0x16000] ;  /* 0x01600000a41c783b */ /* 0x000e6e0000000200 */
[----:B--2---:R-:W-:Y:S08]  /*8cd0*/  HMMA.16816.F32.BF16 R12, R232, R16, R12 ;  /* 0x00000010e80c723c */ /* 0x004ff0000004180c */
[C---:B------:R-:W-:Y:S08]  /*8ce0*/  HMMA.16816.F32.BF16 R168, R20.reuse, R24, R168 ;  /* 0x0000001814a8723c */ /* 0x040ff000000418a8 */
[----:B------:R-:W-:Y:S01]  /*8cf0*/  HMMA.16816.F32.BF16 R212, R20, R26, R212 ;  /* 0x0000001a14d4723c */ /* 0x000fe200000418d4 */
[----:B------:R-:W2:Y:S04]  /*8d00*/  LDSM.16.M88.4 R20, [R164+0x17000] ;  /* 0x01700000a414783b */ /* 0x000ea80000000200 */
[----:B------:R-:W-:Y:S03]  /*8d10*/  LDSM.16.M88.4 R24, [R164+0x16800] ;  /* 0x01680000a418783b */ /* 0x000fe60000000200 */
[C---:B------:R-:W-:Y:S01]  /*8d20*/  HMMA.16816.F32.BF16 R188, R232.reuse, R18, R188 ;  /* 0x00000012e8bc723c */ /* 0x040fe200000418bc */
[----:B------:R-:W-:Y:S07]  /*8d30*/  LDSM.16.M88.4 R16, [R164+0x17800] ;  /* 0x01780000a410783b */ /* 0x000fee0000000200 */
[C---:B---3--:R-:W-:Y:S08]  /*8d40*/  HMMA.16816.F32.BF16 R176, R232.reuse, R4, R176 ;  /* 0x00000004e8b0723c */ /* 0x048ff000000418b0 */
[C---:B----4-:R-:W-:Y:S08]  /*8d50*/  HMMA.16816.F32.BF16 R184, R232.reuse, R8, R184 ;  /* 0x00000008e8b8723c */ /* 0x050ff000000418b8 */
[C---:B------:R-:W-:Y:S01]  /*8d60*/  HMMA.16816.F32.BF16 R180, R232.reuse, R10, R180 ;  /* 0x0000000ae8b4723c */ /* 0x040fe200000418b4 */
[----:B------:R-:W-:Y:S07]  /*8d70*/  LDSM.16.M88.4 R8, [R219+0xc000] ;  /* 0x00c00000db08783b */ /* 0x000fee0000000200 */
[----:B------:R-:W-:Y:S01]  /*8d80*/  HMMA.16816.F32.BF16 R172, R232, R6, R172 ;  /* 0x00000006e8ac723c */ /* 0x000fe200000418ac */
[----:B------:R-:W3:Y:S07]  /*8d90*/  LDSM.16.M88.4 R4, [R3+0x16000] ;  /* 0x016000000304783b */ /* 0x000eee0000000200 */
[----:B------:R-:W-:Y:S08]  /*8da0*/  HMMA.16816.F32.BF16 R12, R208, R236, R12 ;  /* 0x000000ecd00c723c */ /* 0x000ff0000004180c */
[C---:B------:R-:W-:Y:S08]  /*8db0*/  HMMA.16816.F32.BF16 R168, R232.reuse, R240, R168 ;  /* 0x000000f0e8a8723c */ /* 0x040ff000000418a8 */
[----:B------:R-:W-:Y:S08]  /*8dc0*/  HMMA.16816.F32.BF16 R212, R232, R242, R212 ;  /* 0x000000f2e8d4723c */ /* 0x000ff000000418d4 */
[C---:B------:R-:W-:Y:S08]  /*8dd0*/  HMMA.16816.F32.BF16 R188, R208.reuse, R238, R188 ;  /* 0x000000eed0bc723c */ /* 0x040ff000000418bc */
[----:B------:R-:W-:Y:S08]  /*8de0*/  HMMA.16816.F32.BF16 R176, R208, R200, R176 ;  /* 0x000000c8d0b0723c */ /* 0x000ff000000418b0 */
[----:B-1----:R-:W-:Y:S08]  /*8df0*/  HMMA.16816.F32.BF16 R12, R32, R28, R12 ;  /* 0x0000001c200c723c */ /* 0x002ff0000004180c */
[C---:B------:R-:W-:Y:S08]  /*8e00*/  HMMA.16816.F32.BF16 R168, R208.reuse, R192, R168 ;  /* 0x000000c0d0a8723c */ /* 0x040ff000000418a8 */
[C---:B------:R-:W-:Y:S08]  /*8e10*/  HMMA.16816.F32.BF16 R212, R208.reuse, R194, R212 ;  /* 0x000000c2d0d4723c */ /* 0x040ff000000418d4 */
[C---:B------:R-:W-:Y:S01]  /*8e20*/  HMMA.16816.F32.BF16 R172, R208.reuse, R202, R172 ;  /* 0x000000cad0ac723c */ /* 0x040fe200000418ac */
[----:B------:R-:W1:Y:S07]  /*8e30*/  LDSM.16.M88.4 R200, [R3+0x16800] ;  /* 0x0168000003c8783b */ /* 0x000e6e0000000200 */
[----:B------:R-:W-:Y:S08]  /*8e40*/  HMMA.16816.F32.BF16 R184, R208, R204, R184 ;  /* 0x000000ccd0b8723c */ /* 0x000ff000000418b8 */
[C---:B------:R-:W-:Y:S08]  /*8e50*/  HMMA.16816.F32.BF16 R188, R32.reuse, R30, R188 ;  /* 0x0000001e20bc723c */ /* 0x040ff000000418bc */
[----:B--2---:R-:W-:Y:S01]  /*8e60*/  HMMA.16816.F32.BF16 R176, R32, R20, R176 ;  /* 0x0000001420b0723c */ /* 0x004fe200000418b0 */
[----:B------:R-:W-:-:S05]  /*8e70*/  IMAD.SHL.U32 R21, R196, 0x2, RZ ;  /* 0x00000002c4157824 */ /* 0x000fca00078e00ff */
[----:B------:R-:W-:Y:S02]  /*8e80*/  LOP3.LUT R21, R21, 0x6, RZ, 0xc0, !PT ;  /* 0x0000000615157812 */ /* 0x000fe400078ec0ff */
[----:B------:R-:W-:Y:S03]  /*8e90*/  HMMA.16816.F32.BF16 R180, R208, R206, R180 ;  /* 0x000000ced0b4723c */ /* 0x000fe600000418b4 */
[----:B------:R-:W-:-:S04]  /*8ea0*/  IMAD R21, R2, 0x40, R21 ;  /* 0x0000004002157824 */ /* 0x000fc800078e0215 */
[C---:B------:R-:W-:Y:S01]  /*8eb0*/  VIADD R20, R21.reuse, 0xffffff49 ;  /* 0xffffff4915147836 */ /* 0x040fe20000000000 */
[----:B---3--:R-:W-:Y:S01]  /*8ec0*/  HMMA.16816.F32.BF16 R12, R8, R4, R12 ;  /* 0x00000004080c723c */ /* 0x008fe2000004180c */
[C---:B------:R-:W-:Y:S02]  /*8ed0*/  VIADD R4, R21.reuse, 0xffffff40 ;  /* 0xffffff4015047836 */ /* 0x040fe40000000000 */
[----:B------:R-:W-:-:S03]  /*8ee0*/  VIADD R5, R21, 0xffffff48 ;  /* 0xffffff4815057836 */ /* 0x000fc60000000000 */
[CC--:B------:R-:W-:Y:S02]  /*8ef0*/  ISETP.GE.AND P2, PT, R4.reuse, R217.reuse, PT ;  /* 0x000000d90400720c */ /* 0x0c0fe40003f46270 */
[----:B------:R-:W-:Y:S01]  /*8f00*/  HMMA.16816.F32.BF16 R168, R32, R16, R168 ;  /* 0x0000001020a8723c */ /* 0x000fe200000418a8 */
[----:B------:R-:W-:Y:S02]  /*8f10*/  ISETP.GE.AND P1, PT, R4, R216, PT ;  /* 0x000000d80400720c */ /* 0x000fe40003f26270 */
[----:B------:R-:W-:-:S05]  /*8f20*/  ISETP.GE.AND P4, PT, R5, R217, PT ;  /* 0x000000d90500720c */ /* 0x000fca0003f86270 */
[C---:B------:R-:W-:Y:S01]  /*8f30*/  HMMA.16816.F32.BF16 R212, R32.reuse, R18, R212 ;  /* 0x0000001220d4723c */ /* 0x040fe200000418d4 */
[----:B------:R-:W2:Y:S02]  /*8f40*/  LDSM.16.M88.4 R16, [R3+0x17000] ;  /* 0x017000000310783b */ /* 0x000ea40000000200 */
[----:B------:R-:W-:Y:S02]  /*8f50*/  FSEL R12, R12, -INF , !P2 ;  /* 0xff8000000c0c7808 */ /* 0x000fe40005000000 */
[----:B------:R-:W-:Y:S02]  /*8f60*/  ISETP.GE.AND P2, PT, R5, R216, PT ;  /* 0x000000d80500720c */ /* 0x000fe40003f46270 */
[----:B------:R-:W-:Y:S01]  /*8f70*/  FSEL R14, R14, -INF , !P1 ;  /* 0xff8000000e0e7808 */ /* 0x000fe20004800000 */
[----:B------:R-:W-:Y:S01]  /*8f80*/  HMMA.16816.F32.BF16 R184, R32, R24, R184 ;  /* 0x0000001820b8723c */ /* 0x000fe200000418b8 */
[----:B------:R-:W-:-:S07]  /*8f90*/  ISETP.GE.AND P1, PT, R20, R217, PT ;  /* 0x000000d91400720c */ /* 0x000fce0003f26270 */
[----:B------:R-:W-:Y:S01]  /*8fa0*/  HMMA.16816.F32.BF16 R188, R8, R6, R188 ;  /* 0x0000000608bc723c */ /* 0x000fe200000418bc */
[----:B------:R-:W-:-:S05]  /*8fb0*/  VIADD R6, R21, 0xffffff41 ;  /* 0xffffff4115067836 */ /* 0x000fca0000000000 */
[C---:B------:R-:W-:Y:S02]  /*8fc0*/  ISETP.GE.AND P3, PT, R6.reuse, R217, PT ;  /* 0x000000d90600720c */ /* 0x040fe40003f66270 */
[----:B------:R-:W-:Y:S01]  /*8fd0*/  HMMA.16816.F32.BF16 R180, R32, R26, R180 ;  /* 0x0000001a20b4723c */ /* 0x000fe200000418b4 */
[-C--:B------:R-:W-:Y:S02]  /*8fe0*/  ISETP.GE.AND P5, PT, R6, R216.reuse, PT ;  /* 0x000000d80600720c */ /* 0x080fe40003fa6270 */
[----:B------:R3:W4:Y:S01]  /*8ff0*/  LDSM.16.M88.4 R4, [R3+0x17800] ;  /* 0x017800000304783b */ /* 0x0007220000000200 */
[----:B------:R-:W-:Y:S01]  /*9000*/  FSEL R28, R13, -INF , !P3 ;  /* 0xff8000000d1c7808 */ /* 0x000fe20005800000 */
[----:B------:R-:W-:Y:S01]  /*9010*/  VIADD R13, R21, 0xffffff51 ;  /* 0xffffff51150d7836 */ /* 0x000fe20000000000 */
[----:B------:R-:W-:Y:S01]  /*9020*/  ISETP.GE.AND P3, PT, R20, R216, PT ;  /* 0x000000d81400720c */ /* 0x000fe20003f66270 */
[----:B------:R-:W-:-:S04]  /*9030*/  DEPBAR.LE SB0, 0x0 ;  /* 0x000080000000791a */ /* 0x000fc80000000000 */
[----:B------:R-:W-:Y:S01]  /*9040*/  HMMA.16816.F32.BF16 R172, R32, R22, R172 ;  /* 0x0000001620ac723c */ /* 0x000fe200000418ac */
[----:B------:R-:W-:Y:S01]  /*9050*/  VIADD R22, R21, 0xffffff50 ;  /* 0xffffff5015167836 */ /* 0x000fe20000000000 */
[----:B------:R-:W-:Y:S01]  /*9060*/  FSEL R20, R15, -INF , !P5 ;  /* 0xff8000000f147808 */ /* 0x000fe20006800000 */
[----:B------:R-:W-:Y:S01]  /*9070*/  VIADD R15, R21, 0xffffff58 ;  /* 0xffffff58150f7836 */ /* 0x000fe20000000000 */
[----:B------:R-:W-:Y:S02]  /*9080*/  FSEL R26, R188, -INF , !P4 ;  /* 0xff800000bc1a7808 */ /* 0x000fe40006000000 */
[C---:B------:R-:W-:Y:S02]  /*9090*/  ISETP.GE.AND P5, PT, R22.reuse, R217, PT ;  /* 0x000000d91600720c */ /* 0x040fe40003fa6270 */
[----:B-1----:R-:W-:Y:S01]  /*90a0*/  HMMA.16816.F32.BF16 R184, R8, R200, R184 ;  /* 0x000000c808b8723c */ /* 0x002fe200000418b8 */
[----:B------:R-:W-:Y:S02]  /*90b0*/  ISETP.GE.AND P4, PT, R22, R216, PT ;  /* 0x000000d81600720c */ /* 0x000fe40003f86270 */
[----:B------:R-:W-:-:S02]  /*90c0*/  FSEL R22, R190, -INF , !P2 ;  /* 0xff800000be167808 */ /* 0x000fc40005000000 */
[-C--:B------:R-:W-:Y:S01]  /*90d0*/  ISETP.GE.AND P2, PT, R13, R217.reuse, PT ;  /* 0x000000d90d00720c */ /* 0x080fe20003f46270 */
[----:B---3--:R-:W-:Y:S02]  /*90e0*/  VIADD R3, R21, 0xffffff59 ;  /* 0xffffff5915037836 */ /* 0x008fe40000000000 */
[C---:B------:R-:W-:Y:S01]  /*90f0*/  HMMA.16816.F32.BF16 R180, R8.reuse, R202, R180 ;  /* 0x000000ca08b4723c */ /* 0x040fe200000418b4 */
[----:B------:R-:W-:Y:S02]  /*9100*/  FSEL R30, R189, -INF , !P1 ;  /* 0xff800000bd1e7808 */ /* 0x000fe40004800000 */
[----:B------:R-:W-:Y:S01]  /*9110*/  ISETP.GE.AND P1, PT, R13, R216, PT ;  /* 0x000000d80d00720c */ /* 0x000fe20003f26270 */
[----:B------:R-:W-:Y:S01]  /*9120*/  VIADD R13, R21, 0xffffff60 ;  /* 0xffffff60150d7836 */ /* 0x000fe20000000000 */
[----:B------:R-:W-:Y:S02]  /*9130*/  FSEL R24, R191, -INF , !P3 ;  /* 0xff800000bf187808 */ /* 0x000fe40005800000 */
[----:B------:R-:W-:Y:S01]  /*9140*/  ISETP.GE.AND P3, PT, R15, R217, PT ;  /* 0x000000d90f00720c */ /* 0x000fe20003f66270 */
[----:B--2---:R-:W-:Y:S03]  /*9150*/  HMMA.16816.F32.BF16 R176, R8, R16, R176 ;  /* 0x0000001008b0723c */ /* 0x004fe600000418b0 */
[----:B------:R-:W-:-:S02]  /*9160*/  FSEL R210, R186, -INF , !P4 ;  /* 0xff800000bad27808 */ /* 0x000fc40006000000 */
[----:B------:R-:W-:Y:S02]  /*9170*/  FSEL R248, R185, -INF , !P2 ;  /* 0xff800000b9f87808 */ /* 0x000fe40005000000 */
[----:B------:R-:W-:Y:S01]  /*9180*/  FSEL R242, R184, -INF , !P5 ;  /* 0xff800000b8f27808 */ /* 0x000fe20006800000 */
[C---:B------:R-:W-:Y:S01]  /*9190*/  HMMA.16816.F32.BF16 R172, R8.reuse, R18, R172 ;  /* 0x0000001208ac723c */ /* 0x040fe200000418ac */
[----:B------:R-:W-:Y:S01]  /*91a0*/  BAR.SYNC.DEFER_BLOCKING 0x0 ;  /* 0x0000000000007b1d */ /* 0x000fe20000010000 */
[C---:B------:R-:W-:Y:S02]  /*91b0*/  ISETP.GE.AND P4, PT, R3.reuse, R217, PT ;  /* 0x000000d90300720c */ /* 0x040fe40003f86270 */
[-C--:B------:R-:W-:Y:S01]  /*91c0*/  ISETP.GE.AND P2, PT, R3, R216.reuse, PT ;  /* 0x000000d80300720c */ /* 0x080fe20003f46270 */
[----:B------:R-:W-:Y:S01]  /*91d0*/  VIADD R3, R21, 0xffffff61 ;  /* 0xffffff6115037836 */ /* 0x000fe20000000000 */
[----:B------:R-:W-:Y:S02]  /*91e0*/  ISETP.GE.AND P5, PT, R15, R216, PT ;  /* 0x000000d80f00720c */ /* 0x000fe40003fa6270 */
[----:B------:R-:W-:Y:S01]  /*91f0*/  FSEL R246, R181, -INF , !P4 ;  /* 0xff800000b5f67808 */ /* 0x000fe20006000000 */
[----:B----4-:R-:W-:Y:S01]  /*9200*/  HMMA.16816.F32.BF16 R168, R8, R4, R168 ;  /* 0x0000000408a8723c */ /* 0x010fe200000418a8 */
[----:B------:R-:W-:Y:S01]  /*9210*/  FSEL R228, R182, -INF , !P5 ;  /* 0xff800000b6e47808 */ /* 0x000fe20006800000 */
[----:B------:R-:W-:Y:S01]  /*9220*/  VIADD R4, R21, 0xffffff70 ;  /* 0xffffff7015047836 */ /* 0x000fe20000000000 */
[----:B------:R-:W-:-:S02]  /*9230*/  FSEL R240, R187, -INF , !P1 ;  /* 0xff800000bbf07808 */ /* 0x000fc40004800000 */
[----:B------:R-:W-:Y:S02]  /*9240*/  FSEL R244, R180, -INF , !P3 ;  /* 0xff800000b4f47808 */ /* 0x000fe40005800000 */
[CC--:B------:R-:W-:Y:S01]  /*9250*/  ISETP.GE.AND P5, PT, R3.reuse, R217.reuse, PT ;  /* 0x000000d90300720c */ /* 0x0c0fe20003fa6270 */
[----:B------:R-:W-:Y:S01]  /*9260*/  HMMA.16816.F32.BF16 R212, R8, R6, R212 ;  /* 0x0000000608d4723c */ /* 0x000fe200000418d4 */
[-C--:B------:R-:W-:Y:S01]  /*9270*/  ISETP.GE.AND P4, PT, R3, R216.reuse, PT ;  /* 0x000000d80300720c */ /* 0x080fe20003f86270 */
[----:B------:R-:W-:Y:S01]  /*9280*/  VIADD R3, R21, 0xffffff69 ;  /* 0xffffff6915037836 */ /* 0x000fe20000000000 */
[C---:B------:R-:W-:Y:S02]  /*9290*/  ISETP.GE.AND P1, PT, R13.reuse, R217, PT ;  /* 0x000000d90d00720c */ /* 0x040fe40003f26270 */
[----:B------:R-:W-:Y:S01]  /*92a0*/  ISETP.GE.AND P3, PT, R13, R216, PT ;  /* 0x000000d80d00720c */ /* 0x000fe20003f66270 */
[----:B------:R-:W-:Y:S01]  /*92b0*/  VIADD R13, R21, 0xffffff68 ;  /* 0xffffff68150d7836 */ /* 0x000fe20000000000 */
[----:B------:R-:W-:-:S02]  /*92c0*/  FSEL R234, R177, -INF , !P5 ;  /* 0xff800000b1ea7808 */ /* 0x000fc40006800000 */
[----:B------:R-:W-:Y:S02]  /*92d0*/  FSEL R182, R178, -INF , !P3 ;  /* 0xff800000b2b67808 */ /* 0x000fe40005800000 */
[----:B------:R-:W-:Y:S02]  /*92e0*/  FSEL R200, R176, -INF , !P1 ;  /* 0xff800000b0c87808 */ /* 0x000fe40004800000 */
[C---:B------:R-:W-:Y:S02]  /*92f0*/  ISETP.GE.AND P3, PT, R3.reuse, R217, PT ;  /* 0x000000d90300720c */ /* 0x040fe40003f66270 */
[-C--:B------:R-:W-:Y:S01]  /*9300*/  ISETP.GE.AND P5, PT, R3, R216.reuse, PT ;  /* 0x000000d80300720c */ /* 0x080fe20003fa6270 */
[----:B------:R-:W-:Y:S01]  /*9310*/  VIADD R3, R21, 0xffffff71 ;  /* 0xffffff7115037836 */ /* 0x000fe20000000000 */
[----:B------:R-:W-:Y:S02]  /*9320*/  ISETP.GE.AND P1, PT, R13, R216, PT ;  /* 0x000000d80d00720c */ /* 0x000fe40003f26270 */
[----:B------:R-:W-:-:S02]  /*9330*/  FSEL R238, R183, -INF , !P2 ;  /* 0xff800000b7ee7808 */ /* 0x000fc40005000000 */
[-C--:B------:R-:W-:Y:S02]  /*9340*/  ISETP.GE.AND P2, PT, R13, R217.reuse, PT ;  /* 0x000000d90d00720c */ /* 0x080fe40003f46270 */
[----:B------:R-:W-:Y:S02]  /*9350*/  FSEL R232, R174, -INF , !P1 ;  /* 0xff800000aee87808 */ /* 0x000fe40004800000 */
[----:B------:R-:W-:Y:S02]  /*9360*/  FSEL R236, R173, -INF , !P3 ;  /* 0xff800000adec7808 */ /* 0x000fe40005800000 */
[C---:B------:R-:W-:Y:S02]  /*9370*/  ISETP.GE.AND P1, PT, R3.reuse, R217, PT ;  /* 0x000000d90300720c */ /* 0x040fe40003f26270 */
[----:B------:R-:W-:Y:S02]  /*9380*/  ISETP.GE.AND P3, PT, R3, R216, PT ;  /* 0x000000d80300720c */ /* 0x000fe40003f66270 */
[----:B------:R-:W-:-:S02]  /*9390*/  FSEL R180, R179, -INF , !P4 ;  /* 0xff800000b3b47808 */ /* 0x000fc40006000000 */
[----:B------:R-:W-:Y:S02]  /*93a0*/  FSEL R202, R172, -INF , !P2 ;  /* 0xff800000acca7808 */ /* 0x000fe40005000000 */
[----:B------:R-:W-:Y:S02]  /*93b0*/  FMNMX3.FTZ R3, R199, R12, R28, !PT ;  /* 0x0000000cc7037276 */ /* 0x000fe4000781001c */
[C---:B------:R-:W-:Y:S02]  /*93c0*/  ISETP.GE.AND P4, PT, R4.reuse, R217, PT ;  /* 0x000000d90400720c */ /* 0x040fe40003f86270 */
[----:B------:R-:W-:Y:S01]  /*93d0*/  ISETP.GE.AND P2, PT, R4, R216, PT ;  /* 0x000000d80400720c */ /* 0x000fe20003f46270 */
[----:B------:R-:W-:Y:S01]  /*93e0*/  VIADD R4, R21, 0xffffff78 ;  /* 0xffffff7815047836 */ /* 0x000fe20000000000 */
[----:B------:R-:W-:Y:S01]  /*93f0*/  FMNMX3.FTZ R3, R3, R26, R30, !PT ;  /* 0x0000001a03037276 */ /* 0x000fe2000781001e */
[----:B------:R-:W-:Y:S01]  /*9400*/  VIADD R21, R21, 0xffffff79 ;  /* 0xffffff7915157836 */ /* 0x000fe20000000000 */
[----:B------:R-:W-:-:S02]  /*9410*/  FSEL R194, R169, -INF , !P1 ;  /* 0xff800000a9c27808 */ /* 0x000fc40004800000 */
[----:B------:R-:W-:Y:S02]  /*9420*/  FMNMX3.FTZ R5, R198, R14, R20, !PT ;  /* 0x0000000ec6057276 */ /* 0x000fe40007810014 */
[----:B------:R-:W-:Y:S02]  /*9430*/  FMNMX3.FTZ R3, R3, R242, R248, !PT ;  /* 0x000000f203037276 */ /* 0x000fe400078100f8 */
[----:B------:R-:W-:Y:S02]  /*9440*/  ISETP.GE.AND P1, PT, R21, R216, PT ;  /* 0x000000d81500720c */ /* 0x000fe40003f26270 */
[----:B------:R-:W-:Y:S02]  /*9450*/  FMNMX3.FTZ R5, R5, R22, R24, !PT ;  /* 0x0000001605057276 */ /* 0x000fe40007810018 */
[----:B------:R-:W-:Y:S02]  /*9460*/  FMNMX3.FTZ R3, R3, R244, R246, !PT ;  /* 0x000000f403037276 */ /* 0x000fe400078100f6 */
[----:B------:R-:W-:-:S02]  /*9470*/  FSEL R184, R215, -INF , !P1 ;  /* 0xff800000d7b87808 */ /* 0x000fc40004800000 */
[----:B------:R-:W-:Y:S02]  /*9480*/  ISETP.NE.AND P1, PT, R2, 0x3, PT ;  /* 0x000000030200780c */ /* 0x000fe40003f25270 */
[----:B------:R-:W-:Y:S02]  /*9490*/  FMNMX3.FTZ R5, R5, R210, R240, !PT ;  /* 0x000000d205057276 */ /* 0x000fe400078100f0 */
[----:B------:R-:W-:Y:S02]  /*94a0*/  FMNMX3.FTZ R3, R3, R200, R234, !PT ;  /* 0x000000c803037276 */ /* 0x000fe400078100ea */
[----:B------:R-:W-:Y:S02]  /*94b0*/  FSEL R230, R175, -INF , !P5 ;  /* 0xff800000afe67808 */ /* 0x000fe40006800000 */
[----:B------:R-:W-:Y:S02]  /*94c0*/  FSEL R192, R168, -INF , !P4 ;  /* 0xff800000a8c07808 */ /* 0x000fe40006000000 */
[----:B------:R-:W-:-:S02]  /*94d0*/  ISETP.GE.AND P5, PT, R4, R217, PT ;  /* 0x000000d90400720c */ /* 0x000fc40003fa6270 */
[----:B------:R-:W-:Y:S02]  /*94e0*/  ISETP.GE.AND P4, PT, R21, R217, PT ;  /* 0x000000d91500720c */ /* 0x000fe40003f86270 */
[----:B------:R-:W-:Y:S02]  /*94f0*/  FMNMX3.FTZ R5, R5, R228, R238, !PT ;  /* 0x000000e405057276 */ /* 0x000fe400078100ee */
[----:B------:R-:W-:Y:S02]  /*9500*/  FMNMX3.FTZ R3, R3, R202, R236, !PT ;  /* 0x000000ca03037276 */ /* 0x000fe400078100ec */
[----:B------:R-:W-:Y:S02]  /*9510*/  FSEL R188, R170, -INF , !P2 ;  /* 0xff800000aabc7808 */ /* 0x000fe40005000000 */
[----:B------:R-:W-:Y:S02]  /*9520*/  ISETP.GE.AND P2, PT, R4, R216, PT ;  /* 0x000000d80400720c */ /* 0x000fe40003f46270 */
[----:B------:R-:W-:-:S02]  /*9530*/  FSEL R190, R212, -INF , !P5 ;  /* 0xff800000d4be7808 */ /* 0x000fc40006800000 */
[----:B------:R-:W-:Y:S02]  /*9540*/  FSEL R189, R213, -INF , !P4 ;  /* 0xff800000d5bd7808 */ /* 0x000fe40006000000 */
[----:B------:R-:W-:Y:S02]  /*9550*/  FMNMX3.FTZ R5, R5, R182, R180, !PT ;  /* 0x000000b605057276 */ /* 0x000fe400078100b4 */
[----:B------:R-:W-:Y:S02]  /*9560*/  FMNMX3.FTZ R3, R3, R192, R194, !PT ;  /* 0x000000c003037276 */ /* 0x000fe400078100c2 */
[----:B------:R-:W-:Y:S02]  /*9570*/  FSEL R186, R171, -INF , !P3 ;  /* 0xff800000abba7808 */ /* 0x000fe40005800000 */
[----:B------:R-:W-:Y:S02]  /*9580*/  FSEL R185, R214, -INF , !P2 ;  /* 0xff800000d6b97808 */ /* 0x000fe40005000000 */
[----:B------:R-:W-:-:S02]  /*9590*/  FMNMX3.FTZ R7, R5, R232, R230, !PT ;  /* 0x000000e805077276 */ /* 0x000fc400078100e6 */
        /* <DEDUP_REMOVED lines=25> */
.L_x_188:
[----:B------:R-:W-:Y:S01]  /*9730*/  FMNMX3.FTZ R7, R7, R188, R186, !PT ;  /* 0x000000bc07077276 */ /* 0x000fe200078100ba */
[----:B------:R-:W2:Y:S01]  /*9740*/  SHFL.BFLY PT, R5, R6, 0x2, 0x1f ;  /* 0x0c401f0006057f89 */ /* 0x000ea200000e0000 */
[----:B------:R-:W3:Y:S01]  /*9750*/  LDCU UR4, c[0x0][0x45c] ;  /* 0x00008b80ff0477ac */ /* 0x000ee20008000800 */
[----:B------:R-:W-:Y:S02]  /*9760*/  MOV R212, 0x20 ;  /* 0x0000002000d47802 */ /* 0x000fe40000000f00 */
[----:B------:R-:W-:Y:S02]  /*9770*/  FMNMX3.FTZ R7, R7, R185, R184, !PT ;  /* 0x000000b907077276 */ /* 0x000fe400078100b8 */
[C---:B-1----:R-:W-:Y:S02]  /*9780*/  IADD3 R16, PT, PT, R197.reuse, 0x18000, RZ ;  /* 0x00018000c5107810 */ /* 0x042fe40007ffe0ff */
        /* <DEDUP_REMOVED lines=15> */
[----:B---3--:R-:W-:Y:S01]  /*9880*/  FMUL.FTZ R191, R164, UR4 ;  /* 0x00000004a4bf7c20 */ /* 0x008fe20008410000 */
[----:B-1----:R-:W-:Y:S02]  /*9890*/  FMNMX.FTZ R3, R4, R3, !PT ;  /* 0x0000000304037209 */ /* 0x002fe40007810000 */
        /* <DEDUP_REMOVED lines=8> */
[----:B------:R-:W-:Y:S01]  /*9920*/  FFMA.FTZ R208, R12, UR4, -R191 ;  /* 0x000000040cd07c23 */ /* 0x000fe200080108bf */
[----:B------:R-:W-:Y:S01]  /*9930*/  FADD.FTZ R5, R198, -R5 ;  /* 0x80000005c6057221 */ /* 0x000fe20000010000 */
[--C-:B------:R-:W-:Y:S01]  /*9940*/  FFMA.FTZ R205, R28, UR4, -R191.reuse ;  /* 0x000000041ccd7c23 */ /* 0x100fe200080108bf */
[--C-:B------:R-:W-:Y:S01]  /*9950*/  FFMA.FTZ R206, R26, UR4, -R191.reuse ;  /* 0x000000041ace7c23 */ /* 0x100fe200080108bf */
[----:B------:R-:W-:Y:S01]  /*9960*/  FFMA.FTZ R167, R30, UR4, -R191 ;  /* 0x000000041ea77c23 */ /* 0x000fe200080108bf */
[----:B------:R-:W-:Y:S01]  /*9970*/  FMUL.FTZ R207, R5, UR4 ;  /* 0x0000000405cf7c20 */ /* 0x000fe20008410000 */
[----:B------:R-:W1:Y:S01]  /*9980*/  MUFU.EX2 R209, R209 ;  /* 0x000000d100d17308 */ /* 0x000e620000000800 */
[--C-:B------:R-:W-:Y:S01]  /*9990*/  FFMA.FTZ R204, R14, UR4, -R187.reuse ;  /* 0x000000040ecc7c23 */ /* 0x100fe200080108bb */
[--C-:B------:R-:W-:Y:S01]  /*99a0*/  FFMA.FTZ R166, R20, UR4, -R187.reuse ;  /* 0x0000000414a67c23 */ /* 0x100fe200080108bb */
[--C-:B------:R-:W-:Y:S01]  /*99b0*/  FFMA.FTZ R6, R22, UR4, -R187.reuse ;  /* 0x0000000416067c23 */ /* 0x100fe200080108bb */
[--C-:B------:R-:W-:Y:S01]  /*99c0*/  FFMA.FTZ R24, R24, UR4, -R187.reuse ;  /* 0x0000000418187c23 */ /* 0x100fe200080108bb */
[----:B------:R-:W2:Y:S01]  /*99d0*/  MUFU.EX2 R207, R207 ;  /* 0x000000cf00cf7308 */ /* 0x000ea20000000800 */
[----:B------:R-:W3:Y:S01]  /*99e0*/  LDSM.16.MT88.4 R20, [R225+0x18000] ;  /* 0x01800000e114783b */ /* 0x000ee20000004200 */
[----:B------:R-:W-:Y:S01]  /*99f0*/  FFMA.FTZ R213, R228, UR4, -R187 ;  /* 0x00000004e4d57c23 */ /* 0x000fe200080108bb */
[--C-:B------:R-:W-:Y:S01]  /*9a00*/  FFMA.FTZ R216, R242, UR4, -R191.reuse ;  /* 0x00000004f2d87c23 */ /* 0x100fe200080108bf */
[----:B------:R-:W-:Y:S01]  /*9a10*/  MUFU.EX2 R208, R208 ;  /* 0x000000d000d07308 */ /* 0x000fe20000000800 */
[----:B------:R-:W-:Y:S01]  /*9a20*/  LDSM.16.MT88.4 R28, [R219] ;  /* 0x00000000db1c783b */ /* 0x000fe20000004200 */
[--C-:B------:R-:W-:Y:S01]  /*9a30*/  FFMA.FTZ R215, R248, UR4, -R191.reuse ;  /* 0x00000004f8d77c23 */ /* 0x100fe200080108bf */
[----:B------:R-:W-:Y:S01]  /*9a40*/  FFMA.FTZ R211, R244, UR4, -R191 ;  /* 0x00000004f4d37c23 */ /* 0x000fe200080108bf */
[----:B------:R-:W4:Y:S01]  /*9a50*/  MUFU.EX2 R205, R205 ;  /* 0x000000cd00cd7308 */ /* 0x000f220000000800 */
[-C--:B-1----:R-:W-:Y:S01]  /*9a60*/  FMUL.FTZ R16, R36, R209.reuse ;  /* 0x000000d124107220 */ /* 0x082fe20000410000 */
[-C--:B------:R-:W-:Y:S01]  /*9a70*/  FMUL.FTZ R17, R37, R209.reuse ;  /* 0x000000d125117220 */ /* 0x080fe20000410000 */
[-C--:B------:R-:W-:Y:S01]  /*9a80*/  FMUL.FTZ R25, R45, R209.reuse ;  /* 0x000000d12d197220 */ /* 0x080fe20000410000 */
[----:B------:R-:W-:Y:S01]  /*9a90*/  MUFU.EX2 R206, R206 ;  /* 0x000000ce00ce7308 */ /* 0x000fe20000000800 */
[----:B------:R-:W-:Y:S01]  /*9aa0*/  FMUL.FTZ R32, R52, R209 ;  /* 0x000000d134207220 */ /* 0x000fe20000410000 */
[-C--:B--2---:R-:W-:Y:S01]  /*9ab0*/  FMUL.FTZ R18, R38, R207.reuse ;  /* 0x000000cf26127220 */ /* 0x084fe20000410000 */
[-C--:B------:R-:W-:Y:S01]  /*9ac0*/  FMUL.FTZ R19, R39, R207.reuse ;  /* 0x000000cf27137220 */ /* 0x080fe20000410000 */
[----:B------:R-:W-:Y:S01]  /*9ad0*/  MUFU.EX2 R167, R167 ;  /* 0x000000a700a77308 */ /* 0x000fe20000000800 */
[----:B------:R-:W1:Y:S01]  /*9ae0*/  LDSM.16.MT88.4 R36, [R212] ;  /* 0x00000000d424783b */ /* 0x000e620000004200 */
[-C--:B------:R-:W-:Y:S01]  /*9af0*/  FMUL.FTZ R26, R46, R207.reuse ;  /* 0x000000cf2e1a7220 */ /* 0x080fe20000410000 */
[----:B------:R-:W-:Y:S01]  /*9b00*/  FMUL.FTZ R27, R47, R207 ;  /* 0x000000cf2f1b7220 */ /* 0x000fe20000410000 */
[----:B------:R-:W-:Y:S01]  /*9b10*/  MUFU.EX2 R204, R204 ;  /* 0x000000cc00cc7308 */ /* 0x000fe20000000800 */
[----:B------:R-:W-:Y:S01]  /*9b20*/  FMUL.FTZ R33, R53, R209 ;  /* 0x000000d135217220 */ /* 0x000fe20000410000 */
[-C--:B------:R-:W-:Y:S01]  /*9b30*/  FMUL.FTZ R34, R54, R207.reuse ;  /* 0x000000cf36227220 */ /* 0x080fe20000410000 */
[----:B------:R-:W-:Y:S01]  /*9b40*/  FMUL.FTZ R35, R55, R207 ;  /* 0x000000cf37237220 */ /* 0x000fe20000410000 */
[----:B------:R-:W2:Y:S01]  /*9b50*/  MUFU.EX2 R166, R166 ;  /* 0x000000a600a67308 */ /* 0x000ea20000000800 */
[----:B----4-:R-:W-:Y:S01]  /*9b60*/  F2FP.BF16.F32.PACK_AB R4, R205, R208 ;  /* 0x000000d0cd04723e */ /* 0x010fe200000010ff */
[----:B------:R-:W-:Y:S01]  /*9b70*/  LDSM.16.MT88.4 R52, [R225+0x1a000] ;  /* 0x01a00000e134783b */ /* 0x000fe20000004200 */
[-C--:B------:R-:W-:Y:S01]  /*9b80*/  FMUL.FTZ R56, R56, R209.reuse ;  /* 0x000000d138387220 */ /* 0x080fe20000410000 */
[----:B------:R4:W-:Y:S01]  /*9b90*/  MUFU.EX2 R199, R6 ;  /* 0x0000000600c77308 */ /* 0x0009e20000000800 */
[----:B------:R-:W-:Y:S01]  /*9ba0*/  FMUL.FTZ R57, R57, R209 ;  /* 0x000000d139397220 */ /* 0x000fe20000410000 */
[-C--:B------:R-:W-:Y:S01]  /*9bb0*/  FMUL.FTZ R58, R58, R207.reuse ;  /* 0x000000cf3a3a7220 */ /* 0x080fe20000410000 */
[----:B------:R-:W-:Y:S01]  /*9bc0*/  FMUL.FTZ R59, R59, R207 ;  /* 0x000000cf3b3b7220 */ /* 0x000fe20000410000 */
[----:B------:R5:W3:Y:S01]  /*9bd0*/  MUFU.EX2 R198, R24 ;  /* 0x0000001800c67308 */ /* 0x000ae20000000800 */
[-C--:B------:R-:W-:Y:S01]  /*9be0*/  FMUL.FTZ R40, R40, R209.reuse ;  /* 0x000000d128287220 */ /* 0x080fe20000410000 */
[----:B------:R-:W-:Y:S01]  /*9bf0*/  FMUL.FTZ R41, R41, R209 ;  /* 0x000000d129297220 */ /* 0x000fe20000410000 */
[-C--:B------:R-:W-:Y:S01]  /*9c00*/  FMUL.FTZ R42, R42, R207.reuse ;  /* 0x000000cf2a2a7220 */ /* 0x080fe20000410000 */
[----:B------:R-:W-:Y:S01]  /*9c10*/  FMUL.FTZ R43, R43, R207 ;  /* 0x000000cf2b2b7220 */ /* 0x000fe20000410000 */
[-C--:B------:R-:W-:Y:S01]  /*9c20*/  FMUL.FTZ R48, R48, R209.reuse ;  /* 0x000000d130307220 */ /* 0x080fe20000410000 */
[----:B--2---:R-:W-:Y:S01]  /*9c30*/  F2FP.BF16.F32.PACK_AB R5, R166, R204 ;  /* 0x000000cca605723e */ /* 0x004fe200000010ff */
[----:B------:R-:W-:Y:S01]  /*9c40*/  FMUL.FTZ R49, R49, R209 ;  /* 0x000000d131317220 */ /* 0x000fe20000410000 */
[-C--:B------:R-:W-:Y:S01]  /*9c50*/  FMUL.FTZ R50, R50, R207.reuse ;  /* 0x000000cf32327220 */ /* 0x080fe20000410000 */
[----:B------:R-:W-:Y:S01]  /*9c60*/  FMUL.FTZ R51, R51, R207 ;  /* 0x000000cf33337220 */ /* 0x000fe20000410000 */
[----:B----4-:R-:W-:Y:S01]  /*9c70*/  F2FP.BF16.F32.PACK_AB R6, R167, R206 ;  /* 0x000000cea706723e */ /* 0x010fe200000010ff */
[-C--:B------:R-:W-:Y:S01]  /*9c80*/  FMUL.FTZ R64, R64, R209.reuse ;  /* 0x000000d140407220 */ /* 0x080fe20000410000 */
[----:B------:R-:W-:Y:S01]  /*9c90*/  FMUL.FTZ R65, R65, R209 ;  /* 0x000000d141417220 */ /* 0x000fe20000410000 */
[----:B------:R-:W-:Y:S01]  /*9ca0*/  FMUL.FTZ R66, R66, R207 ;  /* 0x000000cf42427220 */ /* 0x000fe20000410000 */
[----:B-----5:R-:W-:Y:S01]  /*9cb0*/  FMUL.FTZ R24, R44, R209 ;  /* 0x000000d12c187220 */ /* 0x020fe20000410000 */
[----:B---3--:R-:W-:Y:S01]  /*9cc0*/  F2FP.BF16.F32.PACK_AB R7, R198, R199 ;  /* 0x000000c7c607723e */ /* 0x008fe200000010ff */
[----:B------:R-:W2:Y:S01]  /*9cd0*/  LDSM.16.MT88.4 R44, [R197+0x1a000] ;  /* 0x01a00000c52c783b */ /* 0x000ea20000004200 */
[----:B------:R-:W-:Y:S01]  /*9ce0*/  FMUL.FTZ R67, R67, R207 ;  /* 0x000000cf43437220 */ /* 0x000fe20000410000 */
[-C--:B------:R-:W-:Y:S01]  /*9cf0*/  FMUL.FTZ R72, R72, R209.reuse ;  /* 0x000000d148487220 */ /* 0x080fe20000410000 */
[----:B------:R-:W-:Y:S01]  /*9d00*/  FMUL.FTZ R73, R73, R209 ;  /* 0x000000d149497220 */ /* 0x000fe20000410000 */
[-C--:B------:R-:W-:Y:S01]  /*9d10*/  FMUL.FTZ R74, R74, R207.reuse ;  /* 0x000000cf4a4a7220 */ /* 0x080fe20000410000 */
        /* <DEDUP_REMOVED lines=8> */
[-C--:B------:R-:W-:Y:S01]  /*9da0*/  FMUL.FTZ R82, R82, R207.reuse ;  /* 0x000000cf52527220 */ /* 0x080fe20000410000 */
[C---:B-1----:R-:W-:Y:S01]  /*9db0*/  HMMA.16816.F32.BF16 R32, R4.reuse, R36, R32 ;  /* 0x000000240420723c */ /* 0x042fe20000041820 */
        /* <DEDUP_REMOVED lines=21> */
[----:B------:R-:W1:Y:S01]  /*9f10*/  LDSM.16.MT88.4 R60, [R219+0x2000] ;  /* 0x00200000db3c783b */ /* 0x000e620000004200 */
[----:B------:R-:W-:Y:S01]  /*9f20*/  FMUL.FTZ R113, R113, R209 ;  /* 0x000000d171717220 */ /* 0x000fe20000410000 */
[C---:B------:R-:W-:Y:S01]  /*9f30*/  HMMA.16816.F32.BF16 R24, R4.reuse, R28, R24 ;  /* 0x0000001c0418723c */ /* 0x040fe20000041818 */
[-C--:B------:R-:W-:Y:S01]  /*9f40*/  FMUL.FTZ R114, R114, R207.reuse ;  /* 0x000000cf72727220 */ /* 0x080fe20000410000 */
[----:B------:R-:W-:Y:S01]  /*9f50*/  FMUL.FTZ R115, R115, R207 ;  /* 0x000000cf73737220 */ /* 0x000fe20000410000 */
[----:B------:R-:W-:Y:S01]  /*9f60*/  LDSM.16.MT88.4 R12, [R197+0x18000] ;  /* 0x01800000c50c783b */ /* 0x000fe20000004200 */
        /* <DEDUP_REMOVED lines=9> */
[--C-:B------:R-:W-:Y:S01]  /*a000*/  FFMA.FTZ R214, R210, UR4, -R187.reuse ;  /* 0x00000004d2d67c23 */ /* 0x100fe200080108bb */
[----:B------:R-:W3:Y:S01]  /*a010*/  LDSM.16.MT88.4 R68, [R212+0x2000] ;  /* 0x00200000d444783b */ /* 0x000ee20000004200 */
[--C-:B------:R-:W-:Y:S01]  /*a020*/  FFMA.FTZ R217, R240, UR4, -R187.reuse ;  /* 0x00000004f0d97c23 */ /* 0x100fe200080108bb */
[C---:B--2---:R-:W-:Y:S01]  /*a030*/  HMMA.16816.F32.BF16 R40, R4.reuse, R44, R40 ;  /* 0x0000002c0428723c */ /* 0x044fe20000041828 */
[----:B------:R-:W-:Y:S01]  /*a040*/  FFMA.FTZ R228, R238, UR4, -R187 ;  /* 0x00000004eee47c23 */ /* 0x000fe200080108bb */
[-C--:B------:R-:W-:Y:S01]  /*a050*/  FMUL.FTZ R120, R120, R209.reuse ;  /* 0x000000d178787220 */ /* 0x080fe20000410000 */
[----:B------:R-:W-:Y:S01]  /*a060*/  FMUL.FTZ R121, R121, R209 ;  /* 0x000000d179797220 */ /* 0x000fe20000410000 */
[-C--:B------:R-:W-:Y:S01]  /*a070*/  FMUL.FTZ R122, R122, R207.reuse ;  /* 0x000000cf7a7a7220 */ /* 0x080fe20000410000 */
[----:B------:R-:W-:Y:S01]  /*a080*/  FMUL.FTZ R123, R123, R207 ;  /* 0x000000cf7b7b7220 */ /* 0x000fe20000410000 */
[--C-:B------:R-:W-:Y:S01]  /*a090*/  FFMA.FTZ R246, R246, UR4, -R191.reuse ;  /* 0x00000004f6f67c23 */ /* 0x100fe200080108bf */
[-C--:B------:R-:W-:Y:S01]  /*a0a0*/  FMUL.FTZ R128, R128, R209.reuse ;  /* 0x000000d180807220 */ /* 0x080fe20000410000 */
[C---:B------:R-:W-:Y:S01]  /*a0b0*/  HMMA.16816.F32.BF16 R44, R4.reuse, R46, R64 ;  /* 0x0000002e042c723c */ /* 0x040fe20000041840 */
[-C--:B------:R-:W-:Y:S01]  /*a0c0*/  FMUL.FTZ R64, R84, R209.reuse ;  /* 0x000000d154407220 */ /* 0x080fe20000410000 */
[----:B------:R-:W-:Y:S01]  /*a0d0*/  FMUL.FTZ R65, R85, R209 ;  /* 0x000000d155417220 */ /* 0x000fe20000410000 */
[-C--:B------:R-:W-:Y:S01]  /*a0e0*/  FMUL.FTZ R66, R86, R207.reuse ;  /* 0x000000cf56427220 */ /* 0x080fe20000410000 */
[----:B------:R-:W-:Y:S01]  /*a0f0*/  FMUL.FTZ R67, R87, R207 ;  /* 0x000000cf57437220 */ /* 0x000fe20000410000 */
[----:B------:R-:W-:Y:S01]  /*a100*/  FMUL.FTZ R129, R129, R209 ;  /* 0x000000d181817220 */ /* 0x000fe20000410000 */
[----:B------:R-:W2:Y:S01]  /*a110*/  LDSM.16.MT88.4 R84, [R225+0x1c000] ;  /* 0x01c00000e154783b */ /* 0x000ea20000004200 */
[-C--:B------:R-:W-:Y:S01]  /*a120*/  FMUL.FTZ R130, R130, R207.reuse ;  /* 0x000000cf82827220 */ /* 0x080fe20000410000 */
[C---:B------:R-:W-:Y:S01]  /*a130*/  HMMA.16816.F32.BF16 R48, R4.reuse, R52, R48 ;  /* 0x000000340430723c */ /* 0x040fe20000041830 */
[----:B------:R-:W-:Y:S01]  /*a140*/  FMUL.FTZ R131, R131, R207 ;  /* 0x000000cf83837220 */ /* 0x000fe20000410000 */
[----:B------:R-:W-:Y:S01]  /*a150*/  MUFU.EX2 R216, R216 ;  /* 0x000000d800d87308 */ /* 0x000fe20000000800 */
[-C--:B------:R-:W-:Y:S01]  /*a160*/  FMUL.FTZ R8, R160, R209.reuse ;  /* 0x000000d1a0087220 */ /* 0x080fe20000410000 */
[----:B------:R-:W-:Y:S01]  /*a170*/  FMUL.FTZ R9, R161, R209 ;  /* 0x000000d1a1097220 */ /* 0x000fe20000410000 */
[-C--:B------:R-:W-:Y:S01]  /*a180*/  FMUL.FTZ R10, R162, R207.reuse ;  /* 0x000000cfa20a7220 */ /* 0x080fe20000410000 */
[----:B------:R-:W4:Y:S01]  /*a190*/  MUFU.EX2 R215, R215 ;  /* 0x000000d700d77308 */ /* 0x000f220000000800 */
[----:B------:R-:W-:Y:S01]  /*a1a0*/  FMUL.FTZ R11, R163, R207 ;  /* 0x000000cfa30b7220 */ /* 0x000fe20000410000 */
[C---:B------:R-:W-:Y:S01]  /*a1b0*/  HMMA.16816.F32.BF16 R52, R4.reuse, R54, R72 ;  /* 0x000000360434723c */ /* 0x040fe20000041848 */
[-C--:B------:R-:W-:Y:S01]  /*a1c0*/  FMUL.FTZ R72, R92, R209.reuse ;  /* 0x000000d15c487220 */ /* 0x080fe20000410000 */
[----:B------:R-:W-:Y:S01]  /*a1d0*/  FMUL.FTZ R73, R93, R209 ;  /* 0x000000d15d497220 */ /* 0x000fe20000410000 */
[-C--:B------:R-:W-:Y:S01]  /*a1e0*/  FMUL.FTZ R74, R94, R207.reuse ;  /* 0x000000cf5e4a7220 */ /* 0x080fe20000410000 */
[----:B------:R-:W-:Y:S01]  /*a1f0*/  FMUL.FTZ R75, R95, R207 ;  /* 0x000000cf5f4b7220 */ /* 0x000fe20000410000 */
[----:B------:R-:W-:Y:S01]  /*a200*/  MUFU.EX2 R211, R211 ;  /* 0x000000d300d37308 */ /* 0x000fe20000000800 */
[----:B------:R-:W5:Y:S01]  /*a210*/  LDSM.16.MT88.4 R92, [R219+0x4000] ;  /* 0x00400000db5c783b */ /* 0x000f620000004200 */
[-C--:B------:R-:W-:Y:S01]  /*a220*/  FMUL.FTZ R156, R156, R209.reuse ;  /* 0x000000d19c9c7220 */ /* 0x080fe20000410000 */
[C---:B-1----:R-:W-:Y:S01]  /*a230*/  HMMA.16816.F32.BF16 R56, R4.reuse, R60, R56 ;  /* 0x0000003c0438723c */ /* 0x042fe20000041838 */
[----:B------:R-:W-:Y:S01]  /*a240*/  MUFU.EX2 R210, R246 ;  /* 0x000000f600d27308 */ /* 0x000fe20000000800 */
[----:B------:R-:W-:Y:S01]  /*a250*/  FMUL.FTZ R157, R157, R209 ;  /* 0x000000d19d9d7220 */ /* 0x000fe20000410000 */
[-C--:B------:R-:W-:Y:S01]  /*a260*/  FMUL.FTZ R158, R158, R207.reuse ;  /* 0x000000cf9e9e7220 */ /* 0x080fe20000410000 */
[----:B------:R-:W-:Y:S01]  /*a270*/  FMUL.FTZ R159, R159, R207 ;  /* 0x000000cf9f9f7220 */ /* 0x000fe20000410000 */
[----:B------:R-:W-:Y:S01]  /*a280*/  MUFU.EX2 R214, R214 ;  /* 0x000000d600d67308 */ /* 0x000fe20000000800 */
[-C--:B------:R-:W-:Y:S01]  /*a290*/  FMUL.FTZ R144, R144, R209.reuse ;  /* 0x000000d190907220 */ /* 0x080fe20000410000 */
[----:B------:R-:W-:Y:S01]  /*a2a0*/  FMUL.FTZ R145, R145, R209 ;  /* 0x000000d191917220 */ /* 0x000fe20000410000 */
[C---:B------:R-:W-:Y:S01]  /*a2b0*/  HMMA.16816.F32.BF16 R72, R4.reuse, R76, R72 ;  /* 0x0000004c0448723c */ /* 0x040fe20000041848 */
[----:B------:R-:W1:Y:S01]  /*a2c0*/  MUFU.EX2 R217, R217 ;  /* 0x000000d900d97308 */ /* 0x000e620000000800 */
[-C--:B------:R-:W-:Y:S01]  /*a2d0*/  FMUL.FTZ R146, R146, R207.reuse ;  /* 0x000000cf92927220 */ /* 0x080fe20000410000 */
[----:B------:R-:W-:Y:S01]  /*a2e0*/  FMUL.FTZ R147, R147, R207 ;  /* 0x000000cf93937220 */ /* 0x000fe20000410000 */
[-C--:B------:R-:W-:Y:S01]  /*a2f0*/  FMUL.FTZ R148, R148, R209.reuse ;  /* 0x000000d194947220 */ /* 0x080fe20000410000 */
[----:B------:R-:W-:Y:S01]  /*a300*/  MUFU.EX2 R213, R213 ;  /* 0x000000d500d57308 */ /* 0x000fe20000000800 */
[----:B------:R-:W-:Y:S01]  /*a310*/  FMUL.FTZ R149, R149, R209 ;  /* 0x000000d195957220 */ /* 0x000fe20000410000 */
[----:B------:R-:W-:Y:S01]  /*a320*/  FMUL.FTZ R150, R150, R207 ;  /* 0x000000cf96967220 */ /* 0x000fe20000410000 */
[C---:B------:R-:W-:Y:S01]  /*a330*/  HMMA.16816.F32.BF16 R76, R4.reuse, R78, R96 ;  /* 0x0000004e044c723c */ /* 0x040fe20000041860 */
[-C--:B------:R-:W-:Y:S01]  /*a340*/  FMUL.FTZ R96, R116, R209.reuse ;  /* 0x000000d174607220 */ /* 0x080fe20000410000 */
[----:B------:R-:W-:Y:S01]  /*a350*/  FMUL.FTZ R97, R117, R209 ;  /* 0x000000d175617220 */ /* 0x000fe20000410000 */
[-C--:B------:R-:W-:Y:S01]  /*a360*/  FMUL.FTZ R98, R118, R207.reuse ;  /* 0x000000cf76627220 */ /* 0x080fe20000410000 */
[-C--:B------:R-:W-:Y:S01]  /*a370*/  FMUL.FTZ R99, R119, R207.reuse ;  /* 0x000000cf77637220 */ /* 0x080fe20000410000 */
[----:B------:R-:W1:Y:S01]  /*a380*/  MUFU.EX2 R228, R228 ;  /* 0x000000e400e47308 */ /* 0x000e620000000800 */
[----:B------:R-:W-:Y:S01]  /*a390*/  LDSM.16.MT88.4 R116, [R225+0x1e000] ;  /* 0x01e00000e174783b */ /* 0x000fe20000004200 */
[----:B------:R-:W-:Y:S01]  /*a3a0*/  FMUL.FTZ R151, R151, R207 ;  /* 0x000000cf97977220 */ /* 0x000fe20000410000 */
[C---:B------:R-:W-:Y:S01]  /*a3b0*/  HMMA.16816.F32.BF16 R60, R4.reuse, R62, R80 ;  /* 0x0000003e043c723c */ /* 0x040fe20000041850 */
[-C--:B------:R-:W-:Y:S01]  /*a3c0*/  FMUL.FTZ R80, R100, R209.reuse ;  /* 0x000000d164507220 */ /* 0x080fe20000410000 */
[----:B------:R-:W-:Y:S01]  /*a3d0*/  FMUL.FTZ R81, R101, R209 ;  /* 0x000000d165517220 */ /* 0x000fe20000410000 */
[-C--:B------:R-:W-:Y:S01]  /*a3e0*/  FMUL.FTZ R82, R102, R207.reuse ;  /* 0x000000cf66527220 */ /* 0x080fe20000410000 */
[----:B------:R-:W-:Y:S01]  /*a3f0*/  FMUL.FTZ R83, R103, R207 ;  /* 0x000000cf67537220 */ /* 0x000fe20000410000 */
[----:B------:R-:W-:Y:S01]  /*a400*/  LDSM.16.MT88.4 R160, [R212+0x4800] ;  /* 0x00480000d4a0783b */ /* 0x000fe20000004200 */
[--C-:B------:R-:W-:Y:S01]  /*a410*/  FFMA.FTZ R238, R234, UR4, -R191.reuse ;  /* 0x00000004eaee7c23 */ /* 0x100fe200080108bf */
[--C-:B------:R-:W-:Y:S01]  /*a420*/  FFMA.FTZ R231, R200, UR4, -R191.reuse ;  /* 0x00000004c8e77c23 */ /* 0x100fe200080108bf */
[C---:B---3--:R-:W-:Y:S01]  /*a430*/  HMMA.16816.F32.BF16 R64, R4.reuse, R68, R64 ;  /* 0x000000440440723c */ /* 0x048fe20000041840 */
[----:B------:R-:W3:Y:S01]  /*a440*/  LDSM.16.MT88.4 R100, [R212+0x4000] ;  /* 0x00400000d464783b */ /* 0x000ee20000004200 */
[--C-:B------:R-:W-:Y:S01]  /*a450*/  FFMA.FTZ R233, R202, UR4, -R191.reuse ;  /* 0x00000004cae97c23 */ /* 0x100fe200080108bf */
[----:B------:R-:W-:Y:S01]  /*a460*/  FFMA.FTZ R234, R236, UR4, -R191 ;  /* 0x00000004ecea7c23 */ /* 0x000fe200080108bf */
[--C-:B------:R-:W-:Y:S01]  /*a470*/  FFMA.FTZ R235, R182, UR4, -R187.reuse ;  /* 0x00000004b6eb7c23 */ /* 0x100fe200080108bb */
[--C-:B------:R-:W-:Y:S01]  /*a480*/  FFMA.FTZ R237, R230, UR4, -R187.reuse ;  /* 0x00000004e6ed7c23 */ /* 0x100fe200080108bb */
[----:B------:R-:W-:Y:S01]  /*a490*/  FFMA.FTZ R180, R180, UR4, -R187 ;  /* 0x00000004b4b47c23 */ /* 0x000fe200080108bb */
[----:B------:R-:W-:Y:S01]  /*a4a0*/  MUFU.EX2 R231, R231 ;  /* 0x000000e700e77308 */ /* 0x000fe20000000800 */
[C---:B------:R-:W-:Y:S01]  /*a4b0*/  HMMA.16816.F32.BF16 R68, R4.reuse, R70, R88 ;  /* 0x000000460444723c */ /* 0x040fe20000041858 */
[-C--:B------:R-:W-:Y:S01]  /*a4c0*/  FMUL.FTZ R88, R108, R209.reuse ;  /* 0x000000d16c587220 */ /* 0x080fe20000410000 */
[----:B------:R-:W-:Y:S01]  /*a4d0*/  FMUL.FTZ R89, R109, R209 ;  /* 0x000000d16d597220 */ /* 0x000fe20000410000 */
[-C--:B------:R-:W-:Y:S01]  /*a4e0*/  FMUL.FTZ R90, R110, R207.reuse ;  /* 0x000000cf6e5a7220 */ /* 0x080fe20000410000 */
[----:B------:R-:W-:Y:S01]  /*a4f0*/  FMUL.FTZ R91, R111, R207 ;  /* 0x000000cf6f5b7220 */ /* 0x000fe20000410000 */
[----:B------:R-:W1:Y:S01]  /*a500*/  MUFU.EX2 R238, R238 ;  /* 0x000000ee00ee7308 */ /* 0x000e620000000800 */
[----:B------:R-:W4:Y:S01]  /*a510*/  LDSM.16.MT88.4 R108, [R197+0x1e000] ;  /* 0x01e00000c56c783b */ /* 0x000f220000004200 */
[--C-:B------:R-:W-:Y:S01]  /*a520*/  FFMA.FTZ R236, R192, UR4, -R191.reuse ;  /* 0x00000004c0ec7c23 */ /* 0x100fe200080108bf */
[C---:B--2---:R-:W-:Y:S01]  /*a530*/  HMMA.16816.F32.BF16 R80, R4.reuse, R84, R80 ;  /* 0x000000540450723c */ /* 0x044fe20000041850 */
[----:B------:R-:W-:Y:S01]  /*a540*/  MUFU.EX2 R233, R233 ;  /* 0x000000e900e97308 */ /* 0x000fe20000000800 */
[--C-:B------:R-:W-:Y:S01]  /*a550*/  FFMA.FTZ R239, R194, UR4, -R191.reuse ;  /* 0x00000004c2ef7c23 */ /* 0x100fe200080108bf */
        /* <DEDUP_REMOVED lines=9> */
[----:B------:R-:W-:Y:S01]  /*a5f0*/  FMUL.FTZ R107, R127, R207 ;  /* 0x000000cf7f6b7220 */ /* 0x000fe20000410000 */
[----:B------:R-:W-:Y:S01]  /*a600*/  MUFU.EX2 R235, R235 ;  /* 0x000000eb00eb7308 */ /* 0x000fe20000000800 */
[----:B------:R-:W2:Y:S01]  /*a610*/  LDSM.16.MT88.4 R124, [R219+0x6000] ;  /* 0x00600000db7c783b */ /* 0x000ea20000004200 */
[--C-:B------:R-:W-:Y:S01]  /*a620*/  FFMA.FTZ R244, R185, UR4, -R187.reuse ;  /* 0x00000004b9f47c23 */ /* 0x100fe200080108bb */
[C---:B-----5:R-:W-:Y:S01]  /*a630*/  HMMA.16816.F32.BF16 R88, R4.reuse, R92, R88 ;  /* 0x0000005c0458723c */ /* 0x060fe20000041858 */
[----:B------:R-:W-:Y:S01]  /*a640*/  MUFU.EX2 R237, R237 ;  /* 0x000000ed00ed7308 */ /* 0x000fe20000000800 */
[----:B------:R-:W-:Y:S01]  /*a650*/  FFMA.FTZ R245, R184, UR4, -R187 ;  /* 0x00000004b8f57c23 */ /* 0x000fe200080108bb */
[----:B------:R-:W-:Y:S01]  /*a660*/  LDSM.16.MT88.4 R188, [R219+0x3800] ;  /* 0x00380000dbbc783b */ /* 0x000fe20000004200 */
[-C--:B------:R-:W-:Y:S01]  /*a670*/  FFMA.FTZ R208, R229, R209.reuse, R208 ;  /* 0x000000d1e5d07223 */ /* 0x080fe200000100d0 */
[----:B------:R-:W-:Y:S02]  /*a680*/  MUFU.EX2 R236, R236 ;  /* 0x000000ec00ec7308 */ /* 0x000fe40000000800 */
[----:B------:R-:W-:Y:S01]  /*a690*/  LDSM.16.MT88.4 R200, [R225+0x1f800] ;  /* 0x01f80000e1c8783b */ /* 0x000fe20000004200 */
[C---:B------:R-:W-:Y:S01]  /*a6a0*/  HMMA.16816.F32.BF16 R92, R4.reuse, R94, R112 ;  /* 0x0000005e045c723c */ /* 0x040fe20000041870 */
[-C--:B------:R-:W-:Y:S01]  /*a6b0*/  FMUL.FTZ R112, R132, R209.reuse ;  /* 0x000000d184707220 */ /* 0x080fe20000410000 */
[----:B------:R-:W-:Y:S01]  /*a6c0*/  FMUL.FTZ R113, R133, R209 ;  /* 0x000000d185717220 */ /* 0x000fe20000410000 */
[-C--:B------:R-:W-:Y:S01]  /*a6d0*/  FMUL.FTZ R114, R134, R207.reuse ;  /* 0x000000cf86727220 */ /* 0x080fe20000410000 */
[----:B------:R-:W-:Y:S01]  /*a6e0*/  FMUL.FTZ R115, R135, R207 ;  /* 0x000000cf87737220 */ /* 0x000fe20000410000 */
[----:B------:R-:W-:Y:S01]  /*a6f0*/  MUFU.EX2 R239, R239 ;  /* 0x000000ef00ef7308 */ /* 0x000fe20000000800 */
[----:B------:R-:W5:Y:S01]  /*a700*/  LDSM.16.MT88.4 R132, [R212+0x6000] ;  /* 0x00600000d484783b */ /* 0x000f620000004200 */
[----:B------:R-:W-:Y:S01]  /*a710*/  FADD.FTZ R205, R205, R208 ;  /* 0x000000d0cdcd7221 */ /* 0x000fe20000010000 */
[----:B---3--:R-:W-:Y:S01]  /*a720*/  HMMA.16816.F32.BF16 R96, R4, R100, R96 ;  /* 0x000000640460723c */ /* 0x008fe20000041860 */
[----:B------:R-:W-:Y:S01]  /*a730*/  MUFU.EX2 R240, R240 ;  /* 0x000000f000f07308 */ /* 0x000fe20000000800 */
[----:B------:R-:W-:Y:S01]  /*a740*/  LDSM.16.MT88.4 R192, [R219+0x1800] ;  /* 0x00180000dbc0783b */ /* 0x000fe20000004200 */
[----:B------:R-:W-:-:S02]  /*a750*/  FADD.FTZ R206, R206, R205 ;  /* 0x000000cdcece7221 */ /* 0x000fc40000010000 */
[----:B------:R-:W-:Y:S02]  /*a760*/  MUFU.EX2 R241, R241 ;  /* 0x000000f100f17308 */ /* 0x000fe40000000800 */
[----:B------:R-:W-:Y:S01]  /*a770*/  FADD.FTZ R167, R167, R206 ;  /* 0x000000cea7a77221 */ /* 0x000fe20000010000 */
[C---:B------:R-:W-:Y:S01]  /*a780*/  HMMA.16816.F32.BF16 R112, R4.reuse, R116, R112 ;  /* 0x000000740470723c */ /* 0x040fe20000041870 */
[----:B------:R-:W-:Y:S04]  /*a790*/  MUFU.EX2 R242, R242 ;  /* 0x000000f200f27308 */ /* 0x000fe80000000800 */
[----:B------:R-:W-:Y:S03]  /*a7a0*/  MUFU.EX2 R243, R243 ;  /* 0x000000f300f37308 */ /* 0x000fe60000000800 */
[C---:B------:R-:W-:Y:S01]  /*a7b0*/  HMMA.16816.F32.BF16 R116, R4.reuse, R118, R136 ;  /* 0x000000760474723c */ /* 0x040fe20000041888 */
[----:B------:R-:W3:Y:S01]  /*a7c0*/  LDSM.16.MT88.4 R136, [R225+0x18800] ;  /* 0x01880000e188783b */ /* 0x000ee20000004200 */
[----:B------:R-:W-:Y:S04]  /*a7d0*/  MUFU.EX2 R244, R244 ;  /* 0x000000f400f47308 */ /* 0x000fe80000000800 */
[----:B------:R-:W-:Y:S02]  /*a7e0*/  MUFU.EX2 R245, R245 ;  /* 0x000000f500f57308 */ /* 0x000fe40000000800 */
[----:B------:R-:W-:Y:S01]  /*a7f0*/  HMMA.16816.F32.BF16 R100, R4, R102, R120 ;  /* 0x000000660464723c */ /* 0x000fe20000041878 */
[-C--:B------:R-:W-:Y:S01]  /*a800*/  FMUL.FTZ R120, R140, R209.reuse ;  /* 0x000000d18c787220 */ /* 0x080fe20000410000 */
[----:B------:R-:W-:Y:S01]  /*a810*/  FMUL.FTZ R121, R141, R209 ;  /* 0x000000d18d797220 */ /* 0x000fe20000410000 */
[-C--:B------:R-:W-:Y:S01]  /*a820*/  FMUL.FTZ R122, R142, R207.reuse ;  /* 0x000000cf8e7a7220 */ /* 0x080fe20000410000 */
[----:B------:R-:W-:-:S02]  /*a830*/  FMUL.FTZ R123, R143, R207 ;  /* 0x000000cf8f7b7220 */ /* 0x000fc40000410000 */
[----:B------:R-:W3:Y:S02]  /*a840*/  LDSM.16.MT88.4 R140, [R197+0x18800] ;  /* 0x01880000c58c783b */ /* 0x000ee40000004200 */
[C---:B----4-:R-:W-:Y:S08]  /*a850*/  HMMA.16816.F32.BF16 R104, R4.reuse, R108, R104 ;  /* 0x0000006c0468723c */ /* 0x050ff00000041868 */
[C---:B------:R-:W-:Y:S01]  /*a860*/  HMMA.16816.F32.BF16 R108, R4.reuse, R110, R128 ;  /* 0x0000006e046c723c */ /* 0x040fe20000041880 */
[-C--:B------:R-:W-:Y:S01]  /*a870*/  FMUL.FTZ R128, R152, R209.reuse ;  /* 0x000000d198807220 */ /* 0x080fe20000410000 */
[----:B------:R-:W-:Y:S01]  /*a880*/  FMUL.FTZ R129, R153, R209 ;  /* 0x000000d199817220 */ /* 0x000fe20000410000 */
[-C--:B------:R-:W-:Y:S01]  /*a890*/  FMUL.FTZ R130, R154, R207.reuse ;  /* 0x000000cf9a827220 */ /* 0x080fe20000410000 */
[-C--:B------:R-:W-:Y:S01]  /*a8a0*/  FMUL.FTZ R131, R155, R207.reuse ;  /* 0x000000cf9b837220 */ /* 0x080fe20000410000 */
[----:B------:R-:W-:Y:S01]  /*a8b0*/  FFMA.FTZ R207, R227, R207, R204 ;  /* 0x000000cfe3cf7223 */ /* 0x000fe200000100cc */
[----:B------:R-:W-:Y:S02]  /*a8c0*/  LDSM.16.MT88.4 R152, [R212+0x800] ;  /* 0x00080000d498783b */ /* 0x000fe40000004200 */
[----:B------:R-:W-:Y:S01]  /*a8d0*/  HMMA.16816.F32.BF16 R8, R4, R12, R8 ;  /* 0x0000000c0408723c */ /* 0x000fe20000041808 */
[----:B------:R-:W-:-:S07]  /*a8e0*/  FADD.FTZ R166, R166, R207 ;  /* 0x000000cfa6a67221 */ /* 0x000fce0000010000 */
[C---:B--2---:R-:W-:Y:S08]  /*a8f0*/  HMMA.16816.F32.BF16 R120, R4.reuse, R124, R120 ;  /* 0x0000007c0478723c */ /* 0x044ff00000041878 */
[C---:B------:R-:W-:Y:S01]  /*a900*/  HMMA.16816.F32.BF16 R12, R4.reuse, R14, R156 ;  /* 0x0000000e040c723c */ /* 0x040fe2000004189c */
[----:B------:R-:W-:Y:S07]  /*a910*/  LDSM.16.MT88.4 R156, [R197+0x1e800] ;  /* 0x01e80000c59c783b */ /* 0x000fee0000004200 */
[C---:B------:R-:W-:Y:S01]  /*a920*/  HMMA.16816.F32.BF16 R124, R4.reuse, R126, R144 ;  /* 0x0000007e047c723c */ /* 0x040fe20000041890 */
[----:B------:R-:W2:Y:S07]  /*a930*/  LDSM.16.MT88.4 R144, [R219+0x800] ;  /* 0x00080000db90783b */ /* 0x000eae0000004200 */
[----:B-----5:R-:W-:Y:S01]  /*a940*/  HMMA.16816.F32.BF16 R128, R4, R132, R128 ;  /* 0x000000840480723c */ /* 0x020fe20000041880 */
[----:B------:R-:W-:-:S02]  /*a950*/  F2FP.BF16.F32.PACK_AB R132, R215, R216 ;  /* 0x000000d8d784723e */ /* 0x000fc400000010ff */
[----:B-1----:R-:W-:-:S05]  /*a960*/  F2FP.BF16.F32.PACK_AB R133, R217, R214 ;  /* 0x000000d6d985723e */ /* 0x002fca00000010ff */
[----:B------:R-:W-:Y:S01]  /*a970*/  HMMA.16816.F32.BF16 R4, R4, R134, R148 ;  /* 0x000000860404723c */ /* 0x000fe20000041894 */
[----:B------:R-:W-:Y:S01]  /*a980*/  F2FP.BF16.F32.PACK_AB R134, R210, R211 ;  /* 0x000000d3d286723e */ /* 0x000fe200000010ff */
[----:B------:R-:W-:Y:S01]  /*a990*/  LDSM.16.MT88.4 R148, [R197+0x1c800] ;  /* 0x01c80000c594783b */ /* 0x000fe20000004200 */
[----:B------:R-:W-:-:S07]  /*a9a0*/  F2FP.BF16.F32.PACK_AB R135, R228, R213 ;  /* 0x000000d5e487723e */ /* 0x000fce00000010ff */
        /* <DEDUP_REMOVED lines=9> */
[C---:B------:R-:W-:Y:S08]  /*aa40*/  HMMA.16816.F32.BF16 R32, R132.reuse, R152, R32 ;  /* 0x000000988420723c */ /* 0x040ff00000041820 */
        /* <DEDUP_REMOVED lines=9> */
[C---:B------:R-:W-:Y:S08]  /*aae0*/  HMMA.16816.F32.BF16 R44, R132.reuse, R142, R44 ;  /* 0x0000008e842c723c */ /* 0x040ff0000004182c */
[C---:B------:R-:W-:Y:S01]  /*aaf0*/  HMMA.16816.F32.BF16 R140, R132.reuse, R176, R56 ;  /* 0x000000b0848c723c */ /* 0x040fe20000041838 */
[----:B------:R-:W3:Y:S07]  /*ab00*/  LDSM.16.MT88.4 R56, [R212+0x1000] ;  /* 0x00100000d438783b */ /* 0x000eee0000004200 */
[C---:B------:R-:W-:Y:S08]  /*ab10*/  HMMA.16816.F32.BF16 R72, R132.reuse, R148, R72 ;  /* 0x000000948448723c */ /* 0x040ff00000041848 */
[C---:B------:R-:W-:Y:S08]  /*ab20*/  HMMA.16816.F32.BF16 R76, R132.reuse, R150, R76 ;  /* 0x00000096844c723c */ /* 0x040ff0000004184c */
[C---:B------:R-:W-:Y:S01]  /*ab30*/  HMMA.16816.F32.BF16 R148, R132.reuse, R168, R88 ;  /* 0x000000a88494723c */ /* 0x040fe20000041858 */
[----:B------:R-:W3:Y:S07]  /*ab40*/  LDSM.16.MT88.4 R88, [R197+0x19000] ;  /* 0x01900000c558783b */ /* 0x000eee0000004200 */
[C---:B--2---:R-:W-:Y:S08]  /*ab50*/  HMMA.16816.F32.BF16 R80, R132.reuse, R144, R80 ;  /* 0x000000908450723c */ /* 0x044ff00000041850 */
[C---:B------:R-:W-:Y:S01]  /*ab60*/  HMMA.16816.F32.BF16 R144, R132.reuse, R146, R84 ;  /* 0x000000928490723c */ /* 0x040fe20000041854 */
[----:B------:R-:W2:Y:S07]  /*ab70*/  LDSM.16.MT88.4 R84, [R225+0x19000] ;  /* 0x01900000e154783b */ /* 0x000eae0000004200 */
[C---:B------:R-:W-:Y:S08]  /*ab80*/  HMMA.16816.F32.BF16 R104, R132.reuse, R156, R104 ;  /* 0x0000009c8468723c */ /* 0x040ff00000041868 */
[C---:B------:R-:W-:Y:S08]  /*ab90*/  HMMA.16816.F32.BF16 R108, R132.reuse, R158, R108 ;  /* 0x0000009e846c723c */ /* 0x040ff0000004186c */
[C---:B-1----:R-:W-:Y:S01]  /*aba0*/  HMMA.16816.F32.BF16 R156, R132.reuse, R52, R120 ;  /* 0x00000034849c723c */ /* 0x042fe20000041878 */
[----:B------:R-:W-:Y:S01]  /*abb0*/  FFMA.FTZ R52, R232, UR4, -R187 ;  /* 0x00000004e8347c23 */ /* 0x000fe200080108bb */
[----:B------:R-:W-:Y:S01]  /*abc0*/  LDSM.16.MT88.4 R120, [R212+0x5000] ;  /* 0x00500000d478783b */ /* 0x000fe20000004200 */
[----:B------:R1:W3:Y:S03]  /*abd0*/  MUFU.EX2 R232, R180 ;  /* 0x000000b400e87308 */ /* 0x0002e60000000800 */
[----:B------:R-:W-:Y:S01]  /*abe0*/  LDSM.16.MT88.4 R184, [R219+0x5800] ;  /* 0x00580000dbb8783b */ /* 0x000fe20000004200 */
[----:B------:R-:W2:Y:S01]  /*abf0*/  MUFU.EX2 R230, R52 ;  /* 0x0000003400e67308 */ /* 0x000ea20000000800 */
[C---:B------:R-:W-:Y:S08]  /*ac00*/  HMMA.16816.F32.BF16 R92, R132.reuse, R170, R92 ;  /* 0x000000aa845c723c */ /* 0x040ff0000004185c */
[C---:B----4-:R-:W-:Y:S01]  /*ac10*/  HMMA.16816.F32.BF16 R112, R132.reuse, R152, R112 ;  /* 0x000000988470723c */ /* 0x050fe20000041870 */
[----:B-1----:R-:W1:Y:S07]  /*ac20*/  LDSM.16.MT88.4 R180, [R197+0x1b000] ;  /* 0x01b00000c5b4783b */ /* 0x002e6e0000004200 */
[C---:B------:R-:W-:Y:S01]  /*ac30*/  HMMA.16816.F32.BF16 R60, R132.reuse, R178, R60 ;  /* 0x000000b2843c723c */ /* 0x040fe2000004183c */
[----:B------:R-:W-:Y:S07]  /*ac40*/  LDSM.16.MT88.4 R176, [R225+0x1f000] ;  /* 0x01f00000e1b0783b */ /* 0x000fee0000004200 */
[C---:B------:R-:W-:Y:S08]  /*ac50*/  HMMA.16816.F32.BF16 R64, R132.reuse, R172, R64 ;  /* 0x000000ac8440723c */ /* 0x040ff00000041840 */
[C---:B------:R-:W-:Y:S01]  /*ac60*/  HMMA.16816.F32.BF16 R68, R132.reuse, R174, R68 ;  /* 0x000000ae8444723c */ /* 0x040fe20000041844 */
[----:B------:R-:W-:Y:S07]  /*ac70*/  LDSM.16.MT88.4 R172, [R197+0x1f000] ;  /* 0x01f00000c5ac783b */ /* 0x000fee0000004200 */
[C---:B------:R-:W-:Y:S01]  /*ac80*/  HMMA.16816.F32.BF16 R152, R132.reuse, R154, R116 ;  /* 0x0000009a8498723c */ /* 0x040fe20000041874 */
[----:B------:R-:W-:Y:S07]  /*ac90*/  LDSM.16.MT88.4 R116, [R219+0x1000] ;  /* 0x00100000db74783b */ /* 0x000fee0000004200 */
[C---:B------:R-:W-:Y:S08]  /*aca0*/  HMMA.16816.F32.BF16 R124, R132.reuse, R54, R124 ;  /* 0x00000036847c723c */ /* 0x040ff0000004187c */
[C---:B-----5:R-:W-:Y:S08]  /*acb0*/  HMMA.16816.F32.BF16 R168, R132.reuse, R160, R128 ;  /* 0x000000a084a8723c */ /* 0x060ff00000041880 */
[----:B------:R-:W-:Y:S01]  /*acc0*/  HMMA.16816.F32.BF16 R4, R132, R162, R4 ;  /* 0x000000a28404723c */ /* 0x000fe20000041804 */
[----:B------:R-:W-:-:S02]  /*acd0*/  F2FP.BF16.F32.PACK_AB R132, R238, R231 ;  /* 0x000000e7ee84723e */ /* 0x000fc400000010ff */
[----:B---3--:R-:W-:Y:S02]  /*ace0*/  F2FP.BF16.F32.PACK_AB R133, R232, R235 ;  /* 0x000000ebe885723e */ /* 0x008fe400000010ff */
[----:B------:R-:W-:Y:S02]  /*acf0*/  F2FP.BF16.F32.PACK_AB R134, R234, R233 ;  /* 0x000000e9ea86723e */ /* 0x000fe400000010ff */
[----:B--2---:R-:W-:-:S07]  /*ad00*/  F2FP.BF16.F32.PACK_AB R135, R237, R230 ;  /* 0x000000e6ed87723e */ /* 0x004fce00000010ff */
[C---:B------:R-:W-:Y:S01]  /*ad10*/  HMMA.16816.F32.BF16 R52, R132.reuse, R56, R32 ;  /* 0x000000388434723c */ /* 0x040fe20000041820 */
[----:B------:R-:W2:Y:S07]  /*ad20*/  LDSM.16.MT88.4 R32, [R225+0x1d000] ;  /* 0x01d00000e120783b */ /* 0x000eae0000004200 */
[C---:B------:R-:W-:Y:S01]  /*ad30*/  HMMA.16816.F32.BF16 R128, R132.reuse, R90, R12 ;  /* 0x0000005a8480723c */ /* 0x040fe2000004180c */
[----:B------:R-:W3:Y:S07]  /*ad40*/  LDSM.16.MT88.4 R12, [R219+0x5000] ;  /* 0x00500000db0c783b */ /* 0x000eee0000004200 */
[C---:B------:R-:W-:Y:S01]  /*ad50*/  HMMA.16816.F32.BF16 R160, R132.reuse, R88, R8 ;  /* 0x0000005884a0723c */ /* 0x040fe20000041808 */
[----:B------:R-:W-:Y:S04]  /*ad60*/  LDSM.16.MT88.4 R8, [R219+0x3000] ;  /* 0x00300000db08783b */ /* 0x000fe80000004200 */
[----:B------:R-:W-:Y:S03]  /*ad70*/  LDSM.16.MT88.4 R88, [R212+0x3000] ;  /* 0x00300000d458783b */ /* 0x000fe60000004200 */
[C---:B------:R-:W-:Y:S08]  /*ad80*/  HMMA.16816.F32.BF16 R16, R132.reuse, R84, R16 ;  /* 0x000000548410723c */ /* 0x040ff00000041810 */
[C---:B------:R-:W-:Y:S01]  /*ad90*/  HMMA.16816.F32.BF16 R20, R132.reuse, R86, R20 ;  /* 0x000000568414723c */ /* 0x040fe20000041814 */
[----:B------:R-:W4:Y:S07]  /*ada0*/  LDSM.16.MT88.4 R84, [R225+0x1b000] ;  /* 0x01b00000e154783b */ /* 0x000f2e0000004200 */
[C---:B------:R-:W-:Y:S08]  /*adb0*/  HMMA.16816.F32.BF16 R56, R132.reuse, R58, R36 ;  /* 0x0000003a8438723c */ /* 0x040ff00000041824 */
[C---:B-1----:R-:W-:Y:S08]  /*adc0*/  HMMA.16816.F32.BF16 R36, R132.reuse, R182, R44 ;  /* 0x000000b68424723c */ /* 0x042ff0000004182c */
[C---:B--2---:R-:W-:Y:S08]  /*add0*/  HMMA.16816.F32.BF16 R80, R132.reuse, R32, R80 ;  /* 0x000000208450723c */ /* 0x044ff00000041850 */
[C---:B------:R-:W-:Y:S08]  /*ade0*/  HMMA.16816.F32.BF16 R44, R132.reuse, R34, R144 ;  /* 0x00000022842c723c */ /* 0x040ff00000041890 */
[C---:B---3--:R-:W-:Y:S01]  /*adf0*/  HMMA.16816.F32.BF16 R32, R132.reuse, R12, R148 ;  /* 0x0000000c8420723c */ /* 0x048fe20000041894 */
[----:B------:R-:W1:Y:S07]  /*ae00*/  LDSM.16.MT88.4 R148, [R212+0x7000] ;  /* 0x00700000d494783b */ /* 0x000e6e0000004200 */
[C---:B----4-:R-:W-:Y:S08]  /*ae10*/  HMMA.16816.F32.BF16 R48, R132.reuse, R84, R48 ;  /* 0x000000548430723c */ /* 0x050ff00000041830 */
        /* <DEDUP_REMOVED lines=8> */
[----:B------:R-:W-:Y:S07]  /*aea0*/  LDSM.16.MT88.4 R64, [R197+0x1b800] ;  /* 0x01b80000c540783b */ /* 0x000fee0000004200 */
[C---:B------:R-:W-:Y:S01]  /*aeb0*/  HMMA.16816.F32.BF16 R88, R132.reuse, R90, R68 ;  /* 0x0000005a8458723c */ /* 0x040fe20000041844 */
[----:B------:R-:W4:Y:S07]  /*aec0*/  LDSM.16.MT88.4 R68, [R197+0x19800] ;  /* 0x01980000c544783b */ /* 0x000f2e0000004200 */
[C---:B------:R-:W-:Y:S08]  /*aed0*/  HMMA.16816.F32.BF16 R112, R132.reuse, R176, R112 ;  /* 0x000000b08470723c */ /* 0x040ff00000041870 */
[C---:B------:R-:W-:Y:S08]  /*aee0*/  HMMA.16816.F32.BF16 R176, R132.reuse, R178, R152 ;  /* 0x000000b284b0723c */ /* 0x040ff00000041898 */
[C---:B-1----:R-:W-:Y:S01]  /*aef0*/  HMMA.16816.F32.BF16 R152, R132.reuse, R148, R168 ;  /* 0x000000948498723c */ /* 0x042fe200000418a8 */
[----:B------:R-:W-:Y:S07]  /*af00*/  LDSM.16.MT88.4 R168, [R197+0x1f800] ;  /* 0x01f80000c5a8783b */ /* 0x000fee0000004200 */
[----:B------:R-:W-:Y:S01]  /*af10*/  HMMA.16816.F32.BF16 R148, R132, R150, R4 ;  /* 0x000000968494723c */ /* 0x000fe20000041804 */
[----:B------:R-:W-:-:S02]  /*af20*/  F2FP.BF16.F32.PACK_AB R4, R239, R236 ;  /* 0x000000ecef04723e */ /* 0x000fc400000010ff */
[----:B------:R-:W-:Y:S02]  /*af30*/  F2FP.BF16.F32.PACK_AB R5, R243, R242 ;  /* 0x000000f2f305723e */ /* 0x000fe400000010ff */
[----:B------:R-:W-:Y:S02]  /*af40*/  F2FP.BF16.F32.PACK_AB R6, R241, R240 ;  /* 0x000000f0f106723e */ /* 0x000fe400000010ff */
[----:B------:R-:W-:Y:S01]  /*af50*/  F2FP.BF16.F32.PACK_AB R7, R245, R244 ;  /* 0x000000f4f507723e */ /* 0x000fe200000010ff */
[C---:B------:R-:W-:Y:S08]  /*af60*/  HMMA.16816.F32.BF16 R104, R132.reuse, R172, R104 ;  /* 0x000000ac8468723c */ /* 0x040ff00000041868 */
[C---:B------:R-:W-:Y:S08]  /*af70*/  HMMA.16816.F32.BF16 R108, R132.reuse, R174, R108 ;  /* 0x000000ae846c723c */ /* 0x040ff0000004186c */
[C---:B--2---:R-:W-:Y:S08]  /*af80*/  HMMA.16816.F32.BF16 R72, R132.reuse, R116, R72 ;  /* 0x000000748448723c */ /* 0x044ff00000041848 */
[C---:B------:R-:W-:Y:S08]  /*af90*/  HMMA.16816.F32.BF16 R76, R132.reuse, R118, R76 ;  /* 0x00000076844c723c */ /* 0x040ff0000004184c */
[C---:B---3--:R-:W-:Y:S08]  /*afa0*/  HMMA.16816.F32.BF16 R172, R132.reuse, R60, R156 ;  /* 0x0000003c84ac723c */ /* 0x048ff0000004189c */
[----:B------:R-:W-:Y:S01]  /*afb0*/  HMMA.16816.F32.BF16 R116, R132, R120, R96 ;  /* 0x000000788474723c */ /* 0x000fe20000041860 */
[----:B------:R-:W1:Y:S07]  /*afc0*/  LDSM.16.MT88.4 R96, [R197+0x1d800] ;  /* 0x01d80000c560783b */ /* 0x000e6e0000004200 */
[C---:B----4-:R-:W-:Y:S08]  /*afd0*/  HMMA.16816.F32.BF16 R160, R4.reuse, R68, R160 ;  /* 0x0000004404a0723c */ /* 0x050ff000000418a0 */
[----:B------:R-:W-:Y:S01]  /*afe0*/  HMMA.16816.F32.BF16 R156, R4, R70, R128 ;  /* 0x00000046049c723c */ /* 0x000fe20000041880 */
[----:B------:R-:W2:Y:S07]  /*aff0*/  LDSM.16.MT88.4 R68, [R225+0x19800] ;  /* 0x01980000e144783b */ /* 0x000eae0000004200 */
[C---:B------:R-:W-:Y:S01]  /*b000*/  HMMA.16816.F32.BF16 R120, R132.reuse, R122, R100 ;  /* 0x0000007a8478723c */ /* 0x040fe20000041864 */
[----:B------:R-:W3:Y:S07]  /*b010*/  LDSM.16.MT88.4 R100, [R225+0x1b800] ;  /* 0x01b80000e164783b */ /* 0x000eee0000004200 */
[C---:B------:R-:W-:Y:S01]  /*b020*/  HMMA.16816.F32.BF16 R40, R132.reuse, R180, R40 ;  /* 0x000000b48428723c */ /* 0x040fe20000041828 */
[----:B------:R-:W-:Y:S07]  /*b030*/  LDSM.16.MT88.4 R180, [R219+0x7800] ;  /* 0x00780000dbb4783b */ /* 0x000fee0000004200 */
[C---:B------:R-:W-:Y:S08]  /*b040*/  HMMA.16816.F32.BF16 R12, R132.reuse, R14, R92 ;  /* 0x0000000e840c723c */ /* 0x040ff0000004185c */
[----:B------:R-:W-:Y:S01]  /*b050*/  HMMA.16816.F32.BF16 R144, R132, R62, R124 ;  /* 0x0000003e8490723c */ /* 0x000fe2000004187c */
[----:B------:R4:W5:Y:S07]  /*b060*/  LDSM.16.MT88.4 R132, [R225+0x1d800] ;  /* 0x01d80000e184783b */ /* 0x00096e0000004200 */
[C---:B------:R-:W-:Y:S08]  /*b070*/  HMMA.16816.F32.BF16 R60, R4.reuse, R64, R40 ;  /* 0x00000040043c723c */ /* 0x040ff00000041828 */
[C---:B------:R-:W-:Y:S08]  /*b080*/  HMMA.16816.F32.BF16 R64, R4.reuse, R66, R36 ;  /* 0x000000420440723c */ /* 0x040ff00000041824 */
[----:B-1----:R-:W-:Y:S01]  /*b090*/  HMMA.16816.F32.BF16 R92, R4, R96, R72 ;  /* 0x00000060045c723c */ /* 0x002fe20000041848 */
[----:B----4-:R-:W-:-:S07]  /*b0a0*/  IADD3 R225, PT, PT, R2, -0x4, RZ ;  /* 0xfffffffc02e17810 */ /* 0x010fce0007ffe0ff */
[C---:B--2---:R-:W-:Y:S01]  /*b0b0*/  HMMA.16816.F32.BF16 R36, R4.reuse, R68, R16 ;  /* 0x000000440424723c */ /* 0x044fe20000041810 */
[----:B------:R-:W-:Y:S07]  /*b0c0*/  LDSM.16.MT88.4 R16, [R212+0x3800] ;  /* 0x00380000d410783b */ /* 0x000fee0000004200 */
[C---:B------:R-:W-:Y:S01]  /*b0d0*/  HMMA.16816.F32.BF16 R40, R4.reuse, R70, R20 ;  /* 0x000000460428723c */ /* 0x040fe20000041814 */
[----:B------:R-:W-:Y:S07]  /*b0e0*/  LDSM.16.MT88.4 R20, [R212+0x5800] ;  /* 0x00580000d414783b */ /* 0x000fee0000004200 */
[C---:B---3--:R-:W-:Y:S08]  /*b0f0*/  HMMA.16816.F32.BF16 R68, R4.reuse, R100, R48 ;  /* 0x000000640444723c */ /* 0x048ff00000041830 */
[C---:B------:R-:W-:Y:S08]  /*b100*/  HMMA.16816.F32.BF16 R72, R4.reuse, R102, R136 ;  /* 0x000000660448723c */ /* 0x040ff00000041888 */
[C---:B-----5:R-:W-:Y:S08]  /*b110*/  HMMA.16816.F32.BF16 R100, R4.reuse, R132, R80 ;  /* 0x000000840464723c */ /* 0x060ff00000041850 */
[C---:B------:R-:W-:Y:S01]  /*b120*/  HMMA.16816.F32.BF16 R80, R4.reuse, R190, R8 ;  /* 0x000000be0450723c */ /* 0x040fe20000041808 */
[----:B------:R-:W1:Y:S07]  /*b130*/  LDSM.16.MT88.4 R8, [R212+0x7800] ;  /* 0x00780000d408783b */ /* 0x000e6e0000004200 */
[C---:B------:R-:W-:Y:S08]  /*b140*/  HMMA.16816.F32.BF16 R124, R4.reuse, R168, R104 ;  /* 0x000000a8047c723c */ /* 0x040ff00000041868 */
[C---:B------:R-:W-:Y:S01]  /*b150*/  HMMA.16816.F32.BF16 R128, R4.reuse, R170, R108 ;  /* 0x000000aa0480723c */ /* 0x040fe2000004186c */
[----:B------:R-:W2:Y:S07]  /*b160*/  LDSM.16.MT88.4 R168, [R212+0x1800] ;  /* 0x00180000d4a8783b */ /* 0x000eae0000004200 */
[C---:B------:R-:W-:Y:S08]  /*b170*/  HMMA.16816.F32.BF16 R104, R4.reuse, R134, R44 ;  /* 0x000000860468723c */ /* 0x040ff0000004182c */
[C---:B------:R-:W-:Y:S08]  /*b180*/  HMMA.16816.F32.BF16 R132, R4.reuse, R200, R112 ;  /* 0x000000c80484723c */ /* 0x040ff00000041870 */
[----:B------:R-:W-:Y:S01]  /*b190*/  HMMA.16816.F32.BF16 R112, R4, R186, R12 ;  /* 0x000000ba0470723c */ /* 0x000fe2000004180c */
[----:B------:R-:W-:Y:S01]  /*b1a0*/  FADD.FTZ R13, R199, R166 ;  /* 0x000000a6c70d7221 */ /* 0x000fe20000010000 */
[----:B------:R-:W-:-:S03]  /*b1b0*/  FADD.FTZ R12, R216, R167 ;  /* 0x000000a7d80c7221 */ /* 0x000fc60000010000 */
[----:B------:R-:W-:Y:S01]  /*b1c0*/  FADD.FTZ R13, R198, R13 ;  /* 0x0000000dc60d7221 */ /* 0x000fe20000010000 */
[----:B------:R-:W-:Y:S02]  /*b1d0*/  FADD.FTZ R12, R215, R12 ;  /* 0x0000000cd70c7221 */ /* 0x000fe40000010000 */
[----:B-1----:R-:W-:Y:S01]  /*b1e0*/  HMMA.16816.F32.BF16 R152, R4, R8, R152 ;  /* 0x000000080498723c */ /* 0x002fe20000041898 */
        /* <DEDUP_REMOVED lines=30> */
[C---:B--2---:R-:W-:Y:S08]  /*b3d0*/  HMMA.16816.F32.BF16 R52, R4.reuse, R168, R52 ;  /* 0x000000a80434723c */ /* 0x044ff00000041834 */
[C---:B------:R-:W-:Y:S08]  /*b3e0*/  HMMA.16816.F32.BF16 R56, R4.reuse, R170, R56 ;  /* 0x000000aa0438723c */ /* 0x040ff00000041838 */
[C---:B------:R-:W-:Y:S08]  /*b3f0*/  HMMA.16816.F32.BF16 R84, R4.reuse, R16, R84 ;  /* 0x000000100454723c */ /* 0x040ff00000041854 */
[C---:B------:R-:W-:Y:S08]  /*b400*/  HMMA.16816.F32.BF16 R88, R4.reuse, R18, R88 ;  /* 0x000000120458723c */ /* 0x040ff00000041858 */
[C---:B------:R-:W-:Y:S08]  /*b410*/  HMMA.16816.F32.BF16 R116, R4.reuse, R20, R116 ;  /* 0x000000140474723c */ /* 0x040ff00000041874 */
[C---:B------:R-:W-:Y:S08]  /*b420*/  HMMA.16816.F32.BF16 R120, R4.reuse, R22, R120 ;  /* 0x000000160478723c */ /* 0x040ff00000041878 */
[----:B------:R-:W-:-:S15]  /*b430*/  HMMA.16816.F32.BF16 R148, R4, R10, R148 ;  /* 0x0000000a0494723c */ /* 0x000fde0000041894 */
[----:B------:R-:W-:-:S05]  /*b440*/  NOP ;  /* 0x0000000000007918 */ /* 0x000fca0000000000 */
.L_x_186:
[----:B------:R-:W-:-:S13]  /*b450*/  ISETP.GE.AND P1, PT, R225, RZ, PT ;  /* 0x000000ffe100720c */ /* 0x000fda0003f26270 */
[----:B------:R-:W-:Y:S05]  /*b460*/  @!P1 BRA `(.L_x_189) ;  /* 0x00000030000c9947 */ /* 0x000fea0003800000 */
[----:B------:R-:W-:Y:S01]  /*b470*/  LOP3.LUT R165, R165, 0x1c0, R0, 0xf8, !PT ;  /* 0x000001c0a5a57812 */ /* 0x000fe200078ef800 */
[----:B------:R-:W-:Y:S01]  /*b480*/  IMAD.SHL.U32 R4, R196, 0x20, RZ ;  /* 0x00000020c4047824 */ /* 0x000fe200078e00ff */
[C---:B------:R-:W-:Y:S01]  /*b490*/  LOP3.LUT R5, R0.reuse, 0x200, RZ, 0xc0, !PT ;  /* 0x0000020000057812 */ /* 0x040fe200078ec0ff */
[----:B------:R-:W1:Y:S01]  /*b4a0*/  LDCU.64 UR6, c[0x0][0x3c0] ;  /* 0x00007800ff0677ac */ /* 0x000e620008000a00 */
[--C-:B------:R-:W-:Y:S01]  /*b4b0*/  SHF.R.U32.HI R2, RZ, 0x1, R196.reuse ;  /* 0x00000001ff027819 */ /* 0x100fe200000116c4 */
[----:B------:R-:W-:Y:S01]  /*b4c0*/  IMAD.MOV.U32 R214, RZ, RZ, 0x40 ;  /* 0x00000040ffd67424 */ /* 0x000fe200078e00ff */
[----:B------:R-:W-:Y:S01]  /*b4d0*/  LOP3.LUT R219, R0, 0x400, RZ, 0xc0, !PT ;  /* 0x0000040000db7812 */ /* 0x000fe200078ec0ff */
[----:B------:R-:W-:Y:S01]  /*b4e0*/  IMAD.MOV.U32 R216, RZ, RZ, 0x20 ;  /* 0x00000020ffd87424 */ /* 0x000fe200078e00ff */
[----:B------:R-:W-:Y:S01]  /*b4f0*/  LOP3.LUT R196, R165, 0x8, R196, 0x78, !PT ;  /* 0x00000008a5c47812 */ /* 0x000fe200078e78c4 */
[----:B------:R-:W2:Y:S01]  /*b500*/  LDCU UR4, c[0x0][0x45c] ;  /* 0x00008b80ff0477ac */ /* 0x000ea20008000800 */
[----:B------:R-:W-:-:S02]  /*b510*/  LOP3.LUT R4, R5, 0x7c00, R4, 0xf8, !PT ;  /* 0x00007c0005047812 */ /* 0x000fc400078ef804 */
[----:B------:R-:W-:Y:S01]  /*b520*/  LOP3.LUT R165, R165, 0x8, R2, 0x78, !PT ;  /* 0x00000008a5a57812 */ /* 0x000fe200078e7802 */
[----:B------:R-:W-:Y:S01]  /*b530*/  IMAD R219, R196, 0x2, R219 ;  /* 0x00000002c4db7824 */ /* 0x000fe200078e02db */
[----:B------:R-:W-:Y:S02]  /*b540*/  SEL R214, R214, 0xffffffc0, !P6 ;  /* 0xffffffc0d6d67807 */ /* 0x000fe40007000000 */
[----:B------:R-:W-:Y:S01]  /*b550*/  LOP3.LUT R215, R4, R165, RZ, 0xfc, !PT ;  /* 0x000000a504d77212 */ /* 0x000fe200078efcff */
[----:B------:R-:W-:Y:S01]  /*b560*/  VIADD R219, R219, UR5 ;  /* 0x00000005dbdb7c36 */ /* 0x000fe20008000000 */
[----:B------:R-:W-:Y:S01]  /*b570*/  LOP3.LUT R213, R165, 0x200, R0, 0xf8, !PT ;  /* 0x00000200a5d57812 */ /* 0x000fe200078ef800 */
[----:B------:R-:W-:Y:S01]  /*b580*/  IMAD.MOV.U32 R0, RZ, RZ, R3 ;  /* 0x000000ffff007224 */ /* 0x000fe200078e0003 */
[----:B------:R-:W-:Y:S01]  /*b590*/  LEA R215, R215, UR5, 0x1 ;  /* 0x00000005d7d77c11 */ /* 0x000fe2000f8e08ff */
[----:B------:R-:W-:Y:S01]  /*b5a0*/  IMAD.IADD R217, R219, 0x1, R214 ;  /* 0x00000001dbd97824 */ /* 0x000fe200078e02d6 */
[----:B------:R-:W-:Y:S01]  /*b5b0*/  SEL R216, R216, 0xffffffe0, !P0 ;  /* 0xffffffe0d8d87807 */ /* 0x000fe20004000000 */
[----:B-1----:R-:W-:Y:S01]  /*b5c0*/  USHF.L.U64.HI UR8, UR6, 0x5, UR7 ;  /* 0x0000000506087899 */ /* 0x002fe20008010207 */
[----:B------:R-:W-:Y:S01]  /*b5d0*/  LEA R213, R213, UR5, 0x1 ;  /* 0x00000005d5d57c11 */ /* 0x000fe2000f8e08ff */
[----:B------:R-:W-:Y:S01]  /*b5e0*/  IMAD.IADD R214, R214, 0x1, R215 ;  /* 0x00000001d6d67824 */ /* 0x000fe200078e02d7 */
[----:B------:R-:W-:Y:S01]  /*b5f0*/  MOV R165, R164 ;  /* 0x000000a400a57202 */ /* 0x000fe20000000f00 */
[----:B------:R-:W-:Y:S01]  /*b600*/  IMAD.IADD R210, R219, 0x1, R216 ;  /* 0x00000001dbd27824 */ /* 0x000fe200078e02d8 */
[C---:B------:R-:W-:Y:S01]  /*b610*/  IADD3 R212, PT, PT, R216.reuse, R213, RZ ;  /* 0x000000d5d8d47210 */ /* 0x040fe20007ffe0ff */
[C---:B------:R-:W-:Y:S01]  /*b620*/  VIADD R230, R213.reuse, 0x18040 ;  /* 0x00018040d5e67836 */ /* 0x040fe20000000000 */
[C---:B------:R-:W-:Y:S01]  /*b630*/  IADD3 R209, PT, PT, R216.reuse, R215, RZ ;  /* 0x000000d7d8d17210 */ /* 0x040fe20007ffe0ff */
[----:B------:R-:W-:Y:S01]  /*b640*/  VIADD R228, R213, 0x18000 ;  /* 0x00018000d5e47836 */ /* 0x000fe20000000000 */
[----:B------:R-:W-:Y:S01]  /*b650*/  USHF.L.U32 UR9, UR6, 0x5, URZ ;  /* 0x0000000506097899 */ /* 0x000fe200080006ff */
[C---:B------:R-:W-:Y:S01]  /*b660*/  IMAD.IADD R211, R216.reuse, 0x1, R214 ;  /* 0x00000001d8d37824 */ /* 0x040fe200078e02d6 */
[----:B------:R-:W1:Y:S01]  /*b670*/  LDCU.64 UR6, c[0x0][0x3c0] ;  /* 0x00007800ff0677ac */ /* 0x000e620008000a00 */
[----:B------:R-:W-:Y:S01]  /*b680*/  IMAD.IADD R208, R216, 0x1, R217 ;  /* 0x00000001d8d07824 */ /* 0x000fe200078e02d9 */
[----:B--2---:R-:W-:Y:S08]  /*b690*/  BRA `(.L_x_190) ;  /* 0x0000000000647947 */ /* 0x004ff00003800000 */
.L_x_192:
[----:B------:R-:W1:Y:S01]  /*b6a0*/  LDC.64 R2, c[0x0][0x3b8] ;  /* 0x0000ee00ff027b82 */ /* 0x000e620000000a00 */
[----:B------:R-:W-:Y:S04]  /*b6b0*/  VIADD R171, R225, 0xffffffff ;  /* 0xffffffffe1ab7836 */ /* 0x000fe80000000000 */
[C---:B-1----:R-:W-:Y:S04]  /*b6c0*/  IMAD.WIDE.U32 R168, R171.reuse, R2, RZ ;  /* 0x00000002aba87225 */ /* 0x042fe800078e00ff */
[----:B------:R-:W-:Y:S01]  /*b6d0*/  IMAD R169, R171, R3, R169 ;  /* 0x00000003aba97224 */ /* 0x000fe200078e02a9 */
[C---:B------:R-:W-:Y:S01]  /*b6e0*/  LEA R170, P1, R168.reuse, R223, 0x7 ;  /* 0x000000dfa8aa7211 */ /* 0x040fe200078238ff */
[C---:B------:R-:W-:Y:S03]  /*b6f0*/  IMAD.SHL.U32 R173, R168.reuse, 0x40, RZ ;  /* 0x00000040a8ad7824 */ /* 0x040fe600078e00ff */
[--C-:B------:R-:W-:Y:S02]  /*b700*/  LEA.HI.X R171, R168, R222, R169.reuse, 0x7, P1 ;  /* 0x000000dea8ab7211 */ /* 0x100fe400008f3ca9 */
[----:B------:R-:W-:Y:S02]  /*b710*/  LEA R166, P0, R2, R173, 0x5 ;  /* 0x000000ad02a67211 */ /* 0x000fe400078028ff */
[----:B------:R-:W-:Y:S01]  /*b720*/  SHF.L.U64.HI R164, R168, 0x6, R169 ;  /* 0x00000006a8a47819 */ /* 0x000fe200000102a9 */
[----:B------:R-:W-:Y:S01]  /*b730*/  @!PT LDS RZ, [RZ] ;  /* 0x00000000fffff984 */ /* 0x000fe20000000800 */
[----:B------:R-:W-:Y:S01]  /*b740*/  @!PT LDS RZ, [RZ] ;  /* 0x00000000fffff984 */ /* 0x000fe20000000800 */
[----:B------:R-:W-:Y:S01]  /*b750*/  @!PT LDS RZ, [RZ] ;  /* 0x00000000fffff984 */ /* 0x000fe20000000800 */
[----:B------:R1:W-:Y:S03]  /*b760*/  LDGSTS.E.BYPASS.LTC128B.128 [R226+0x10000], desc[UR12][R170.64] ;  /* 0x10000000aae27fae */ /* 0x0003e6000b981a0c */
[----:B------:R-:W-:Y:S01]  /*b770*/  LEA.HI.X R3, R2, R164, R3, 0x5, P0 ;  /* 0x000000a402037211 */ /* 0x000fe200000f2c03 */
[----:B------:R1:W-:Y:S01]  /*b780*/  LDGSTS.E.BYPASS.LTC128B.128 [R226+0x12000], desc[UR12][R170.64+0x80] ;  /* 0x12000080aae27fae */ /* 0x0003e2000b981a0c */
[C---:B------:R-:W-:Y:S03]  /*b790*/  LEA R172, P0, R166.reuse, R223, 0x1 ;  /* 0x000000dfa6ac7211 */ /* 0x040fe600078008ff */
[----:B------:R1:W-:Y:S01]  /*b7a0*/  LDGSTS.E.BYPASS.LTC128B.128 [R226+0x14000], desc[UR12][R170.64+0x100] ;  /* 0x14000100aae27fae */ /* 0x0003e2000b981a0c */
[----:B------:R-:W-:Y:S03]  /*b7b0*/  LEA.HI.X R173, R166, R222, R3, 0x1, P0 ;  /* 0x000000dea6ad7211 */ /* 0x000fe600000f0c03 */
[----:B------:R1:W-:Y:S04]  /*b7c0*/  LDGSTS.E.BYPASS.LTC128B.128 [R226+0x16000], desc[UR12][R170.64+0x180] ;  /* 0x16000180aae27fae */ /* 0x0003e8000b981a0c */
[----:B------:R1:W-:Y:S04]  /*b7d0*/  LDGSTS.E.BYPASS.LTC128B.128 [R226+0x11000], desc[UR12][R172.64] ;  /* 0x11000000ace27fae */ /* 0x0003e8000b981a0c */
[----:B------:R1:W-:Y:S04]  /*b7e0*/  LDGSTS.E.BYPASS.LTC128B.128 [R226+0x13000], desc[UR12][R172.64+0x80] ;  /* 0x13000080ace27fae */ /* 0x0003e8000b981a0c */
[----:B------:R1:W-:Y:S04]  /*b7f0*/  LDGSTS.E.BYPASS.LTC128B.128 [R226+0x15000], desc[UR12][R172.64+0x100] ;  /* 0x15000100ace27fae */ /* 0x0003e8000b981a0c */
[----:B------:R1:W-:Y:S04]  /*b800*/  LDGSTS.E.BYPASS.LTC128B.128 [R226+0x17000], desc[UR12][R172.64+0x180] ;  /* 0x17000180ace27fae */ /* 0x0003e8000b981a0c */
[----:B------:R-:W0:Y:S01]  /*b810*/  LDGDEPBAR ;  /* 0x00000000000079af */ /* 0x000e220000000000 */
[----:B------:R-:W-:Y:S05]  /*b820*/  BRA `(.L_x_191) ;  /* 0x0000000c00e87947 */ /* 0x000fea0003800000 */
.L_x_190:
[----:B------:R-:W-:Y:S04]  /*b830*/  DEPBAR.LE SB0, 0x0 ;  /* 0x000080000000791a */ /* 0x000fe80000000000 */
[----:B------:R-:W-:Y:S01]  /*b840*/  BAR.SYNC.DEFER_BLOCKING 0x0 ;  /* 0x0000000000007b1d */ /* 0x000fe20000010000 */
[C---:B-1----:R-:W-:Y:S04]  /*b850*/  IMAD.WIDE.U32 R2, R225.reuse, UR6, RZ ;  /* 0x00000006e1027c25 */ /* 0x042fe8000f8e00ff */
[C---:B------:R-:W-:Y:S01]  /*b860*/  IMAD R3, R225.reuse, UR7, R3 ;  /* 0x00000007e1037c24 */ /* 0x040fe2000f8e0203 */
[CC--:B------:R-:W-:Y:S02]  /*b870*/  LEA R206, P1, R2.reuse, R221.reuse, 0x7 ;  /* 0x000000dd02ce7211 */ /* 0x0c0fe400078238ff */
[C---:B------:R-:W-:Y:S02]  /*b880*/  LEA R164, P0, R2.reuse, UR9, 0x6 ;  /* 0x0000000902a47c11 */ /* 0x040fe4000f8030ff */
[CCC-:B------:R-:W-:Y:S02]  /*b890*/  LEA.HI.X R207, R2.reuse, R220.reuse, R3.reuse, 0x7, P1 ;  /* 0x000000dc02cf7211 */ /* 0x1c0fe400008f3c03 */
[----:B------:R-:W-:Y:S02]  /*b8a0*/  LEA.HI.X R167, R2, UR8, R3, 0x6, P0 ;  /* 0x0000000802a77c11 */ /* 0x000fe400080f3403 */
[C---:B------:R-:W-:Y:S04]  /*b8b0*/  LEA R204, P0, R164.reuse, R221, 0x1 ;  /* 0x000000dda4cc7211 */ /* 0x040fe800078008ff */
[----:B------:R-:W-:Y:S02]  /*b8c0*/  LEA.HI.X R205, R164, R220, R167, 0x1, P0 ;  /* 0x000000dca4cd7211 */ /* 0x000fe400000f0ca7 */
[----:B------:R-:W-:Y:S01]  /*b8d0*/  ISETP.NE.AND P0, PT, R225, RZ, PT ;  /* 0x000000ffe100720c */ /* 0x000fe20003f05270 */
[----:B------:R-:W-:Y:S01]  /*b8e0*/  @!PT LDS RZ, [RZ] ;  /* 0x00000000fffff984 */ /* 0x000fe20000000800 */
[----:B------:R-:W-:Y:S01]  /*b8f0*/  @!PT LDS RZ, [RZ] ;  /* 0x00000000fffff984 */ /* 0x000fe20000000800 */
[----:B------:R-:W-:Y:S01]  /*b900*/  @!PT LDS RZ, [RZ] ;  /* 0x00000000fffff984 */ /* 0x000fe20000000800 */
[----:B------:R-:W-:Y:S05]  /*b910*/  LDGSTS.E.BYPASS.LTC128B.128 [R226+0x18000], desc[UR12][R206.64] ;  /* 0x18000000cee27fae */ /* 0x000fea000b981a0c */
[----:B------:R-:W-:Y:S05]  /*b920*/  LDGSTS.E.BYPASS.LTC128B.128 [R226+0x1a000], desc[UR12][R206.64+0x80] ;  /* 0x1a000080cee27fae */ /* 0x000fea000b981a0c */
[----:B------:R-:W-:Y:S05]  /*b930*/  LDGSTS.E.BYPASS.LTC128B.128 [R226+0x1c000], desc[UR12][R206.64+0x100] ;  /* 0x1c000100cee27fae */ /* 0x000fea000b981a0c */
[----:B------:R-:W-:Y:S05]  /*b940*/  LDGSTS.E.BYPASS.LTC128B.128 [R226+0x1e000], desc[UR12][R206.64+0x180] ;  /* 0x1e000180cee27fae */ /* 0x000fea000b981a0c */
[----:B------:R-:W-:Y:S05]  /*b950*/  LDGSTS.E.BYPASS.LTC128B.128 [R226+0x19000], desc[UR12][R204.64] ;  /* 0x19000000cce27fae */ /* 0x000fea000b981a0c */
[----:B------:R-:W-:Y:S05]  /*b960*/  LDGSTS.E.BYPASS.LTC128B.128 [R226+0x1b000], desc[UR12][R204.64+0x80] ;  /* 0x1b000080cce27fae */ /* 0x000fea000b981a0c */
[----:B------:R-:W-:Y:S05]  /*b970*/  LDGSTS.E.BYPASS.LTC128B.128 [R226+0x1d000], desc[UR12][R204.64+0x100] ;  /* 0x1d000100cce27fae */ /* 0x000fea000b981a0c */
[----:B------:R1:W-:Y:S05]  /*b980*/  LDGSTS.E.BYPASS.LTC128B.128 [R226+0x1f000], desc[UR12][R204.64+0x180] ;  /* 0x1f000180cce27fae */ /* 0x0003ea000b981a0c */
[----:B------:R-:W-:Y:S05]  /*b990*/  LDSM.16.M88.4 R168, [R215] ;  /* 0x00000000d7a8783b */ /* 0x000fea0000000200 */
[----:B------:R-:W2:Y:S05]  /*b9a0*/  LDSM.16.M88.4 R172, [R219+0x10000] ;  /* 0x01000000dbac783b */ /* 0x000eaa0000000200 */
[----:B------:R-:W3:Y:S05]  /*b9b0*/  LDSM.16.M88.4 R176, [R219+0x10800] ;  /* 0x01080000dbb0783b */ /* 0x000eea0000000200 */
[----:B------:R-:W4:Y:S05]  /*b9c0*/  LDSM.16.M88.4 R180, [R219+0x11000] ;  /* 0x01100000dbb4783b */ /* 0x000f2a0000000200 */
[----:B------:R-:W0:Y:S05]  /*b9d0*/  LDGDEPBAR ;  /* 0x00000000000079af */ /* 0x000e2a0000000000 */
[----:B------:R-:W5:Y:S05]  /*b9e0*/  LDSM.16.M88.4 R184, [R219+0x11800] ;  /* 0x01180000dbb8783b */ /* 0x000f6a0000000200 */
[----:B------:R-:W-:Y:S05]  /*b9f0*/  LDSM.16.M88.4 R188, [R209] ;  /* 0x00000000d1bc783b */ /* 0x000fea0000000200 */
[----:B------:R-:W5:Y:S05]  /*ba00*/  LDSM.16.M88.4 R192, [R210+0x10000] ;  /* 0x01000000d2c0783b */ /* 0x000f6a0000000200 */
[----:B------:R-:W-:Y:S05]  /*ba10*/  LDSM.16.M88.4 R196, [R210+0x11000] ;  /* 0x01100000d2c4783b */ /* 0x000fea0000000200 */
[----:B------:R-:W-:Y:S01]  /*ba20*/  LDSM.16.M88.4 R200, [R210+0x11800] ;  /* 0x01180000d2c8783b */ /* 0x000fe20000000200 */
[C---:B--2---:R-:W-:Y:S04]  /*ba30*/  HMMA.16816.F32.BF16 R4, R168.reuse, R172, RZ ;  /* 0x000000aca804723c */ /* 0x044fe800000418ff */
[----:B-1----:R-:W-:Y:S04]  /*ba40*/  LDSM.16.M88.4 R204, [R219+0x12000] ;  /* 0x01200000dbcc783b */ /* 0x002fe80000000200 */
[C---:B------:R-:W-:Y:S01]  /*ba50*/  HMMA.16816.F32.BF16 R8, R168.reuse, R174, RZ ;  /* 0x000000aea808723c */ /* 0x040fe200000418ff */
[----:B------:R-:W1:Y:S07]  /*ba60*/  LDSM.16.M88.4 R172, [R210+0x10800] ;  /* 0x01080000d2ac783b */ /* 0x000e6e0000000200 */
[C---:B---3--:R-:W-:Y:S08]  /*ba70*/  HMMA.16816.F32.BF16 R12, R168.reuse, R176, RZ ;  /* 0x000000b0a80c723c */ /* 0x048ff000000418ff */
[C---:B------:R-:W-:Y:S01]  /*ba80*/  HMMA.16816.F32.BF16 R16, R168.reuse, R178, RZ ;  /* 0x000000b2a810723c */ /* 0x040fe200000418ff */
[----:B------:R-:W-:Y:S07]  /*ba90*/  LDSM.16.M88.4 R176, [R214] ;  /* 0x00000000d6b0783b */ /* 0x000fee0000000200 */
[C---:B----4-:R-:W-:Y:S08]  /*baa0*/  HMMA.16816.F32.BF16 R20, R168.reuse, R180, RZ ;  /* 0x000000b4a814723c */ /* 0x050ff000000418ff */
[C---:B------:R-:W-:Y:S01]  /*bab0*/  HMMA.16816.F32.BF16 R24, R168.reuse, R182, RZ ;  /* 0x000000b6a818723c */ /* 0x040fe200000418ff */
[----:B------:R-:W2:Y:S07]  /*bac0*/  LDSM.16.M88.4 R180, [R217+0x10000] ;  /* 0x01000000d9b4783b */ /* 0x000eae0000000200 */
[C---:B-----5:R-:W-:Y:S08]  /*bad0*/  HMMA.16816.F32.BF16 R28, R168.reuse, R184, RZ ;  /* 0x000000b8a81c723c */ /* 0x060ff000000418ff */
[----:B------:R-:W-:Y:S01]  /*bae0*/  HMMA.16816.F32.BF16 R32, R168, R186, RZ ;  /* 0x000000baa820723c */ /* 0x000fe200000418ff */
[----:B------:R-:W3:Y:S05]  /*baf0*/  LDSM.16.M88.4 R168, [R217+0x10800] ;  /* 0x01080000d9a8783b */ /* 0x000eea0000000200 */
[----:B------:R-:W4:Y:S02]  /*bb00*/  LDSM.16.M88.4 R184, [R217+0x11000] ;  /* 0x01100000d9b8783b */ /* 0x000f240000000200 */
[C---:B------:R-:W-:Y:S08]  /*bb10*/  HMMA.16816.F32.BF16 R4, R188.reuse, R192, R4 ;  /* 0x000000c0bc04723c */ /* 0x040ff00000041804 */
[C---:B------:R-:W-:Y:S01]  /*bb20*/  HMMA.16816.F32.BF16 R8, R188.reuse, R194, R8 ;  /* 0x000000c2bc08723c */ /* 0x040fe20000041808 */
[----:B------:R-:W-:Y:S07]  /*bb30*/  LDSM.16.M88.4 R192, [R211] ;  /* 0x00000000d3c0783b */ /* 0x000fee0000000200 */
[C---:B-1----:R-:W-:Y:S08]  /*bb40*/  HMMA.16816.F32.BF16 R12, R188.reuse, R172, R12 ;  /* 0x000000acbc0c723c */ /* 0x042ff0000004180c */
[C---:B------:R-:W-:Y:S01]  /*bb50*/  HMMA.16816.F32.BF16 R16, R188.reuse, R174, R16 ;  /* 0x000000aebc10723c */ /* 0x040fe20000041810 */
[----:B------:R-:W1:Y:S07]  /*bb60*/  LDSM.16.M88.4 R172, [R217+0x11800] ;  /* 0x01180000d9ac783b */ /* 0x000e6e0000000200 */
[C---:B------:R-:W-:Y:S08]  /*bb70*/  HMMA.16816.F32.BF16 R20, R188.reuse, R196, R20 ;  /* 0x000000c4bc14723c */ /* 0x040ff00000041814 */
[C---:B------:R-:W-:Y:S01]  /*bb80*/  HMMA.16816.F32.BF16 R24, R188.reuse, R198, R24 ;  /* 0x000000c6bc18723c */ /* 0x040fe20000041818 */
[----:B------:R-:W5:Y:S07]  /*bb90*/  LDSM.16.M88.4 R196, [R208+0x10000] ;  /* 0x01000000d0c4783b */ /* 0x000f6e0000000200 */
[C---:B------:R-:W-:Y:S08]  /*bba0*/  HMMA.16816.F32.BF16 R28, R188.reuse, R200, R28 ;  /* 0x000000c8bc1c723c */ /* 0x040ff0000004181c */
[----:B------:R-:W-:Y:S01]  /*bbb0*/  HMMA.16816.F32.BF16 R32, R188, R202, R32 ;  /* 0x000000cabc20723c */ /* 0x000fe20000041820 */
[----:B------:R-:W5:Y:S05]  /*bbc0*/  LDSM.16.M88.4 R188, [R208+0x10800] ;  /* 0x01080000d0bc783b */ /* 0x000f6a0000000200 */
[----:B------:R-:W-:Y:S02]  /*bbd0*/  LDSM.16.M88.4 R200, [R215+0x4000] ;  /* 0x00400000d7c8783b */ /* 0x000fe40000000200 */
        /* <DEDUP_REMOVED lines=8> */
[----:B------:R-:W-:Y:S07]  /*bc60*/  LDSM.16.M88.4 R184, [R219+0x13800] ;  /* 0x01380000dbb8783b */ /* 0x000fee0000000200 */
[C---:B-1----:R-:W-:Y:S08]  /*bc70*/  HMMA.16816.F32.BF16 R28, R176.reuse, R172, R28 ;  /* 0x000000acb01c723c */ /* 0x042ff0000004181c */
[----:B------:R-:W-:Y:S01]  /*bc80*/  HMMA.16816.F32.BF16 R32, R176, R174, R32 ;  /* 0x000000aeb020723c */ /* 0x000fe20000041820 */
[----:B------:R-:W1:Y:S05]  /*bc90*/  LDSM.16.M88.4 R172, [R219+0x12800] ;  /* 0x01280000dbac783b */ /* 0x000e6a0000000200 */
[----:B------:R-:W3:Y:S02]  /*bca0*/  LDSM.16.M88.4 R176, [R219+0x13000] ;  /* 0x01300000dbb0783b */ /* 0x000ee40000000200 */
[C---:B-----5:R-:W-:Y:S08]  /*bcb0*/  HMMA.16816.F32.BF16 R4, R192.reuse, R196, R4 ;  /* 0x000000c4c004723c */ /* 0x060ff00000041804 */
[C---:B------:R-:W-:Y:S01]  /*bcc0*/  HMMA.16816.F32.BF16 R8, R192.reuse, R198, R8 ;  /* 0x000000c6c008723c */ /* 0x040fe20000041808 */
[----:B------:R-:W-:Y:S07]  /*bcd0*/  LDSM.16.M88.4 R196, [R211+0x4000] ;  /* 0x00400000d3c4783b */ /* 0x000fee0000000200 */
[C---:B------:R-:W-:Y:S08]  /*bce0*/  HMMA.16816.F32.BF16 R12, R192.reuse, R188, R12 ;  /* 0x000000bcc00c723c */ /* 0x040ff0000004180c */
[C---:B------:R-:W-:Y:S01]  /*bcf0*/  HMMA.16816.F32.BF16 R16, R192.reuse, R190, R16 ;  /* 0x000000bec010723c */ /* 0x040fe20000041810 */
[----:B------:R-:W-:Y:S07]  /*bd00*/  LDSM.16.M88.4 R188, [R210+0x13000] ;  /* 0x01300000d2bc783b */ /* 0x000fee0000000200 */
[C---:B--2---:R-:W-:Y:S08]  /*bd10*/  HMMA.16816.F32.BF16 R20, R192.reuse, R168, R20 ;  /* 0x000000a8c014723c */ /* 0x044ff00000041814 */
[C---:B------:R-:W-:Y:S01]  /*bd20*/  HMMA.16816.F32.BF16 R24, R192.reuse, R170, R24 ;  /* 0x000000aac018723c */ /* 0x040fe20000041818 */
[----:B------:R-:W-:Y:S07]  /*bd30*/  LDSM.16.M88.4 R168, [R209+0x4000] ;  /* 0x00400000d1a8783b */ /* 0x000fee0000000200 */
[C---:B------:R-:W-:Y:S08]  /*bd40*/  HMMA.16816.F32.BF16 R28, R192.reuse, R180, R28 ;  /* 0x000000b4c01c723c */ /* 0x040ff0000004181c */
[----:B------:R-:W-:Y:S01]  /*bd50*/  HMMA.16816.F32.BF16 R32, R192, R182, R32 ;  /* 0x000000b6c020723c */ /* 0x000fe20000041820 */
[----:B------:R-:W2:Y:S05]  /*bd60*/  LDSM.16.M88.4 R180, [R210+0x12000] ;  /* 0x01200000d2b4783b */ /* 0x000eaa0000000200 */
[----:B------:R-:W-:Y:S02]  /*bd70*/  LDSM.16.M88.4 R192, [R217+0x12000] ;  /* 0x01200000d9c0783b */ /* 0x000fe40000000200 */
[C---:B------:R-:W-:Y:S08]  /*bd80*/  HMMA.16816.F32.BF16 R4, R200.reuse, R204, R4 ;  /* 0x000000ccc804723c */ /* 0x040ff00000041804 */
        /* <DEDUP_REMOVED lines=10> */
[----:B------:R-:W4:Y:S05]  /*be30*/  LDSM.16.M88.4 R184, [R214+0x4000] ;  /* 0x00400000d6b8783b */ /* 0x000f2a0000000200 */
[----:B------:R-:W-:Y:S02]  /*be40*/  LDSM.16.M88.4 R200, [R208+0x12000] ;  /* 0x01200000d0c8783b */ /* 0x000fe40000000200 */
        /* <DEDUP_REMOVED lines=11> */
[----:B------:R-:W3:Y:S05]  /*bf00*/  LDSM.16.M88.4 R168, [R208+0x13000] ;  /* 0x01300000d0a8783b */ /* 0x000eea0000000200 */
[----:B------:R-:W3:Y:S02]  /*bf10*/  LDSM.16.M88.4 R176, [R208+0x13800] ;  /* 0x01380000d0b0783b */ /* 0x000ee40000000200 */
[C---:B----4-:R-:W-:Y:S08]  /*bf20*/  HMMA.16816.F32.BF16 R4, R184.reuse, R192, R4 ;  /* 0x000000c0b804723c */ /* 0x050ff00000041804 */
[C---:B------:R-:W-:Y:S01]  /*bf30*/  HMMA.16816.F32.BF16 R8, R184.reuse, R194, R8 ;  /* 0x000000c2b808723c */ /* 0x040fe20000041808 */
[----:B------:R-:W-:Y:S07]  /*bf40*/  LDSM.16.M88.4 R192, [R210+0x14000] ;  /* 0x01400000d2c0783b */ /* 0x000fee0000000200 */
[C---:B--2---:R-:W-:Y:S08]  /*bf50*/  HMMA.16816.F32.BF16 R12, R184.reuse, R180, R12 ;  /* 0x000000b4b80c723c */ /* 0x044ff0000004180c */
[C---:B------:R-:W-:Y:S01]  /*bf60*/  HMMA.16816.F32.BF16 R16, R184.reuse, R182, R16 ;  /* 0x000000b6b810723c */ /* 0x040fe20000041810 */
[----:B------:R-:W-:Y:S07]  /*bf70*/  LDSM.16.M88.4 R180, [R219+0x14000] ;  /* 0x01400000dbb4783b */ /* 0x000fee0000000200 */
[C---:B-1----:R-:W-:Y:S08]  /*bf80*/  HMMA.16816.F32.BF16 R20, R184.reuse, R172, R20 ;  /* 0x000000acb814723c */ /* 0x042ff00000041814 */
[C---:B------:R-:W-:Y:S01]  /*bf90*/  HMMA.16816.F32.BF16 R24, R184.reuse, R174, R24 ;  /* 0x000000aeb818723c */ /* 0x040fe20000041818 */
[----:B------:R-:W1:Y:S07]  /*bfa0*/  LDSM.16.M88.4 R172, [R215+0x8000] ;  /* 0x00800000d7ac783b */ /* 0x000e6e0000000200 */
[C---:B-----5:R-:W-:Y:S08]  /*bfb0*/  HMMA.16816.F32.BF16 R28, R184.reuse, R188, R28 ;  /* 0x000000bcb81c723c */ /* 0x060ff0000004181c */
[----:B------:R-:W-:Y:S01]  /*bfc0*/  HMMA.16816.F32.BF16 R32, R184, R190, R32 ;  /* 0x000000beb820723c */ /* 0x000fe20000041820 */
[----:B------:R-:W2:Y:S05]  /*bfd0*/  LDSM.16.M88.4 R184, [R219+0x14800] ;  /* 0x01480000dbb8783b */ /* 0x000eaa0000000200 */
[----:B------:R-:W4:Y:S02]  /*bfe0*/  LDSM.16.M88.4 R188, [R219+0x15000] ;  /* 0x01500000dbbc783b */ /* 0x000f240000000200 */
        /* <DEDUP_REMOVED lines=8> */
[----:B------:R-:W3:Y:S07]  /*c070*/  LDSM.16.M88.4 R168, [R219+0x15800] ;  /* 0x01580000dba8783b */ /* 0x000eee0000000200 */
[C---:B------:R-:W-:Y:S08]  /*c080*/  HMMA.16816.F32.BF16 R28, R196.reuse, R176, R28 ;  /* 0x000000b0c41c723c */ /* 0x040ff0000004181c */
[----:B------:R-:W-:Y:S01]  /*c090*/  HMMA.16816.F32.BF16 R32, R196, R178, R32 ;  /* 0x000000b2c420723c */ /* 0x000fe20000041820 */
[----:B------:R-:W5:Y:S05]  /*c0a0*/  LDSM.16.M88.4 R176, [R209+0x8000] ;  /* 0x00800000d1b0783b */ /* 0x000f6a0000000200 */
[----:B------:R-:W-:Y:S02]  /*c0b0*/  LDSM.16.M88.4 R196, [R211+0x8000] ;  /* 0x00800000d3c4783b */ /* 0x000fe40000000200 */
        /* <DEDUP_REMOVED lines=11> */
[----:B------:R-:W-:Y:S05]  /*c170*/  LDSM.16.M88.4 R168, [R214+0x8000] ;  /* 0x00800000d6a8783b */ /* 0x000fea0000000200 */
[----:B------:R-:W3:Y:S02]  /*c180*/  LDSM.16.M88.4 R172, [R217+0x14000] ;  /* 0x01400000d9ac783b */ /* 0x000ee40000000200 */
        /* <DEDUP_REMOVED lines=11> */
[----:B------:R-:W-:Y:S05]  /*c240*/  LDSM.16.M88.4 R176, [R208+0x15000] ;  /* 0x01500000d0b0783b */ /* 0x000fea0000000200 */
[----:B------:R-:W-:Y:S02]  /*c250*/  LDSM.16.M88.4 R188, [R208+0x15800] ;  /* 0x01580000d0bc783b */ /* 0x000fe40000000200 */
[C---:B---3--:R-:W-:Y:S08]  /*c260*/  HMMA.16816.F32.BF16 R4, R168.reuse, R172, R4 ;  /* 0x000000aca804723c */ /* 0x048ff00000041804 */
[C---:B------:R-:W-:Y:S01]  /*c270*/  HMMA.16816.F32.BF16 R8, R168.reuse, R174, R8 ;  /* 0x000000aea808723c */ /* 0x040fe20000041808 */
[----:B------:R-:W3:Y:S07]  /*c280*/  LDSM.16.M88.4 R172, [R208+0x14800] ;  /* 0x01480000d0ac783b */ /* 0x000eee0000000200 */
[C---:B-----5:R-:W-:Y:S08]  /*c290*/  HMMA.16816.F32.BF16 R12, R168.reuse, R192, R12 ;  /* 0x000000c0a80c723c */ /* 0x060ff0000004180c */
[C---:B------:R-:W-:Y:S01]  /*c2a0*/  HMMA.16816.F32.BF16 R16, R168.reuse, R194, R16 ;  /* 0x000000c2a810723c */ /* 0x040fe20000041810 */
[----:B------:R-:W-:Y:S07]  /*c2b0*/  LDSM.16.M88.4 R192, [R219+0x17800] ;  /* 0x01780000dbc0783b */ /* 0x000fee0000000200 */
[C---:B-1----:R-:W-:Y:S08]  /*c2c0*/  HMMA.16816.F32.BF16 R20, R168.reuse, R180, R20 ;  /* 0x000000b4a814723c */ /* 0x042ff00000041814 */
[C---:B------:R-:W-:Y:S01]  /*c2d0*/  HMMA.16816.F32.BF16 R24, R168.reuse, R182, R24 ;  /* 0x000000b6a818723c */ /* 0x040fe20000041818 */
[----:B------:R-:W-:Y:S07]  /*c2e0*/  LDSM.16.M88.4 R180, [R219+0x16000] ;  /* 0x01600000dbb4783b */ /* 0x000fee0000000200 */
[C---:B--2---:R-:W-:Y:S08]  /*c2f0*/  HMMA.16816.F32.BF16 R28, R168.reuse, R184, R28 ;  /* 0x000000b8a81c723c */ /* 0x044ff0000004181c */
[----:B------:R-:W-:Y:S01]  /*c300*/  HMMA.16816.F32.BF16 R32, R168, R186, R32 ;  /* 0x000000baa820723c */ /* 0x000fe20000041820 */
[----:B------:R-:W1:Y:S05]  /*c310*/  LDSM.16.M88.4 R168, [R215+0xc000] ;  /* 0x00c00000d7a8783b */ /* 0x000e6a0000000200 */
[----:B------:R-:W-:Y:S02]  /*c320*/  LDSM.16.M88.4 R184, [R219+0x17000] ;  /* 0x01700000dbb8783b */ /* 0x000fe40000000200 */
[C---:B------:R-:W-:Y:S08]  /*c330*/  HMMA.16816.F32.BF16 R4, R196.reuse, R200, R4 ;  /* 0x000000c8c404723c */ /* 0x040ff00000041804 */
[C---:B------:R-:W-:Y:S01]  /*c340*/  HMMA.16816.F32.BF16 R8, R196.reuse, R202, R8 ;  /* 0x000000cac408723c */ /* 0x040fe20000041808 */
[----:B------:R-:W-:Y:S07]  /*c350*/  LDSM.16.M88.4 R200, [R210+0x16000] ;  /* 0x01600000d2c8783b */ /* 0x000fee0000000200 */
[C---:B---3--:R-:W-:Y:S08]  /*c360*/  HMMA.16816.F32.BF16 R12, R196.reuse, R172, R12 ;  /* 0x000000acc40c723c */ /* 0x048ff0000004180c */
[C---:B------:R-:W-:Y:S01]  /*c370*/  HMMA.16816.F32.BF16 R16, R196.reuse, R174, R16 ;  /* 0x000000aec410723c */ /* 0x040fe20000041810 */
[----:B------:R-:W2:Y:S07]  /*c380*/  LDSM.16.M88.4 R172, [R219+0x16800] ;  /* 0x01680000dbac783b */ /* 0x000eae0000000200 */
[C---:B------:R-:W-:Y:S08]  /*c390*/  HMMA.16816.F32.BF16 R20, R196.reuse, R176, R20 ;  /* 0x000000b0c414723c */ /* 0x040ff00000041814 */
[C---:B------:R-:W-:Y:S01]  /*c3a0*/  HMMA.16816.F32.BF16 R24, R196.reuse, R178, R24 ;  /* 0x000000b2c418723c */ /* 0x040fe20000041818 */
[----:B------:R-:W3:Y:S07]  /*c3b0*/  LDSM.16.M88.4 R176, [R209+0xc000] ;  /* 0x00c00000d1b0783b */ /* 0x000eee0000000200 */
[C---:B------:R-:W-:Y:S08]  /*c3c0*/  HMMA.16816.F32.BF16 R28, R196.reuse, R188, R28 ;  /* 0x000000bcc41c723c */ /* 0x040ff0000004181c */
[----:B------:R-:W-:Y:S01]  /*c3d0*/  HMMA.16816.F32.BF16 R32, R196, R190, R32 ;  /* 0x000000bec420723c */ /* 0x000fe20000041820 */
[----:B------:R-:W4:Y:S05]  /*c3e0*/  LDSM.16.M88.4 R188, [R210+0x17000] ;  /* 0x01700000d2bc783b */ /* 0x000f2a0000000200 */
[----:B------:R-:W-:Y:S02]  /*c3f0*/  LDSM.16.M88.4 R196, [R211+0xc000] ;  /* 0x00c00000d3c4783b */ /* 0x000fe40000000200 */
        /* <DEDUP_REMOVED lines=11> */
[----:B------:R-:W2:Y:S05]  /*c4b0*/  LDSM.16.M88.4 R168, [R214+0xc000] ;  /* 0x00c00000d6a8783b */ /* 0x000eaa0000000200 */
[----:B------:R-:W-:Y:S02]  /*c4c0*/  LDSM.16.M88.4 R192, [R217+0x17800] ;  /* 0x01780000d9c0783b */ /* 0x000fe40000000200 */
        /* <DEDUP_REMOVED lines=10> */
[----:B------:R-:W1:Y:S05]  /*c570*/  LDSM.16.M88.4 R176, [R208+0x16800] ;  /* 0x01680000d0b0783b */ /* 0x000e6a0000000200 */
[----:B------:R-:W4:Y:S02]  /*c580*/  LDSM.16.M88.4 R180, [R208+0x17000] ;  /* 0x01700000d0b4783b */ /* 0x000f240000000200 */
        /* <DEDUP_REMOVED lines=35> */
[----:B------:R-:W-:Y:S06]  /*c7c0*/  @P0 BRA `(.L_x_192) ;  /* 0xffffffec00b40947 */ /* 0x000fec000383ffff */
.L_x_191:
[----:B------:R-:W2:Y:S08]  /*c7d0*/  SHFL.BFLY PT, R3, R204, 0x2, 0x1f ;  /* 0x0c401f00cc037f89 */ /* 0x000eb000000e0000 */
        /* <DEDUP_REMOVED lines=232> */
[C---:B------:R-:W-:Y:S01]  /*d660*/  ISETP.NE.AND P0, PT, R225.reuse, RZ, PT ;  /* 0x000000ffe100720c */ /* 0x040fe20003f05270 */
[----:B------:R-:W-:Y:S01]  /*d670*/  FFMA.FTZ R203, R0, R227, R203 ;  /* 0x000000e300cb7223 */ /* 0x000fe200000100cb */
[----:B------:R-:W-:Y:S01]  /*d680*/  IADD3 R225, PT, PT, R225, -0x1, RZ ;  /* 0xffffffffe1e17810 */ /* 0x000fe20007ffe0ff */
[----:B------:R-:W-:Y:S01]  /*d690*/  FADD.FTZ R197, R198, R197 ;  /* 0x000000c5c6c57221 */ /* 0x000fe20000010000 */
[C---:B-----5:R-:W-:Y:S03]  /*d6a0*/  HMMA.16816.F32.BF16 R116, R160.reuse, R172, R116 ;  /* 0x000000aca074723c */ /* 0x060fe60000041874 */
[----:B------:R-:W-:Y:S01]  /*d6b0*/  FADD.FTZ R0, R167, R203 ;  /* 0x000000cba7007221 */ /* 0x000fe20000010000 */
[----:B-1----:R-:W-:Y:S01]  /*d6c0*/  F2FP.BF16.F32.PACK_AB R151, R236, R233 ;  /* 0x000000e9ec97723e */ /* 0x002fe200000010ff */
[----:B------:R-:W-:Y:S02]  /*d6d0*/  FADD.FTZ R196, R196, R197 ;  /* 0x000000c5c4c47221 */ /* 0x000fe40000010000 */
[----:B------:R-:W-:Y:S01]  /*d6e0*/  FADD.FTZ R201, R201, R0 ;  /* 0x00000000c9c97221 */ /* 0x000fe20000010000 */
[C---:B------:R-:W-:Y:S01]  /*d6f0*/  HMMA.16816.F32.BF16 R120, R160.reuse, R174, R120 ;  /* 0x000000aea078723c */ /* 0x040fe20000041878 */
[----:B------:R-:W1:Y:S02]  /*d700*/  LDSM.16.MT88.4 R172, [R165+0x6000] ;  /* 0x00600000a5ac783b */ /* 0x000e640000004200 */
[----:B------:R-:W-:Y:S01]  /*d710*/  FADD.FTZ R0, R199, R196 ;  /* 0x000000c4c7007221 */ /* 0x000fe20000010000 */
[----:B------:R-:W-:Y:S03]  /*d720*/  FADD.FTZ R201, R200, R201 ;  /* 0x000000c9c8c97221 */ /* 0x000fe60000010000 */
[----:B------:R-:W-:Y:S01]  /*d730*/  FADD.FTZ R205, R205, R0 ;  /* 0x00000000cdcd7221 */ /* 0x000fe20000010000 */
[----:B------:R-:W-:Y:S01]  /*d740*/  MOV R0, R3 ;  /* 0x0000000300007202 */ /* 0x000fe20000000f00 */
[C---:B---3--:R-:W-:Y:S03]  /*d750*/  HMMA.16816.F32.BF16 R124, R160.reuse, R156, R124 ;  /* 0x0000009ca07c723c */ /* 0x048fe6000004187c */
[----:B------:R-:W-:Y:S01]  /*d760*/  FADD.FTZ R232, R232, R201 ;  /* 0x000000c9e8e87221 */ /* 0x000fe20000010000 */
[----:B------:R-:W-:Y:S03]  /*d770*/  FADD.FTZ R206, R206, R205 ;  /* 0x000000cdcece7221 */ /* 0x000fe60000010000 */
[----:B------:R-:W-:Y:S01]  /*d780*/  FADD.FTZ R232, R207, R232 ;  /* 0x000000e8cfe87221 */ /* 0x000fe20000010000 */
        /* <DEDUP_REMOVED lines=208> */
[----:B------:R-:W-:Y:S11]  /*e490*/  @P0 BRA `(.L_x_190) ;  /* 0xffffffd000e40947 */ /* 0x000ff6000383ffff */
.L_x_189:
[----:B------:R-:W1:Y:S01]  /*e4a0*/  SHFL.BFLY PT, R12, R229, 0x2, 0x1f ;  /* 0x0c401f00e50c7f89 */ /* 0x000e6200000e0000 */
[----:B------:R-:W2:Y:S01]  /*e4b0*/  S2UR UR4, SR_CgaCtaId ;  /* 0x00000000000479c3 */ /* 0x000ea20000008800 */
[----:B------:R-:W-:Y:S02]  /*e4c0*/  UMOV UR5, 0x400 ;  /* 0x0000040000057882 */ /* 0x000fe40000000000 */
[----:B------:R-:W3:Y:S01]  /*e4d0*/  SHFL.BFLY PT, R0, R227, 0x2, 0x1f ;  /* 0x0c401f00e3007f89 */ /* 0x000ee200000e0000 */
[----:B------:R-:W4:Y:S04]  /*e4e0*/  S2R R4, SR_TID.X ;  /* 0x0000000000047919 */ /* 0x000f280000002100 */
[----:B------:R-:W4:Y:S01]  /*e4f0*/  LDC.U8 R24, c[0x0][0x548] ;  /* 0x00015200ff187b82 */ /* 0x000f220000000000 */
[----:B------:R-:W4:Y:S01]  /*e500*/  S2R R23, SR_CTAID.Y ;  /* 0x0000000000177919 */ /* 0x000f220000002600 */
[----:B------:R-:W4:Y:S01]  /*e510*/  S2R R20, SR_CTAID.Z ;  /* 0x0000000000147919 */ /* 0x000f220000002700 */
[----:B-1----:R-:W-:Y:S01]  /*e520*/  FADD.FTZ R12, R12, R229 ;  /* 0x000000e50c0c7221 */ /* 0x002fe20000010000 */
[----:B--2---:R-:W-:Y:S01]  /*e530*/  ULEA UR4, UR4, UR5, 0x18 ;  /* 0x0000000504047291 */ /* 0x004fe2000f8ec0ff */
[----:B---3--:R-:W-:-:S03]  /*e540*/  FADD.FTZ R11, R0, R227 ;  /* 0x000000e3000b7221 */ /* 0x008fc60000010000 */
[----:B------:R-:W1:Y:S04]  /*e550*/  SHFL.BFLY PT, R7, R12, 0x1, 0x1f ;  /* 0x0c201f000c077f89 */ /* 0x000e6800000e0000 */
[----:B------:R-:W2:Y:S01]  /*e560*/  SHFL.BFLY PT, R6, R11, 0x1, 0x1f ;  /* 0x0c201f000b067f89 */ /* 0x000ea200000e0000 */
[C---:B----4-:R-:W-:Y:S02]  /*e570*/  SHF.L.U32 R2, R4.reuse, 0x1, RZ ;  /* 0x0000000104027819 */ /* 0x050fe400000006ff */
[C---:B------:R-:W-:Y:S02]  /*e580*/  SHF.L.U32 R9, R4.reuse, 0x4, RZ ;  /* 0x0000000404097819 */ /* 0x040fe400000006ff */
[----:B------:R-:W-:Y:S02]  /*e590*/  SHF.L.U32 R0, R4, 0x5, RZ ;  /* 0x0000000504007819 */ /* 0x000fe400000006ff */
[----:B------:R-:W-:-:S02]  /*e5a0*/  LOP3.LUT R5, R2, 0x6, RZ, 0xc0, !PT ;  /* 0x0000000602057812 */ /* 0x000fc400078ec0ff */
[----:B------:R-:W-:Y:S02]  /*e5b0*/  LOP3.LUT R9, R9, 0x1c0, RZ, 0xc0, !PT ;  /* 0x000001c009097812 */ /* 0x000fe400078ec0ff */
[----:B------:R-:W-:Y:S02]  /*e5c0*/  LOP3.LUT R0, R5, 0x7c00, R0, 0xf8, !PT ;  /* 0x00007c0005007812 */ /* 0x000fe400078ef800 */
[----:B------:R-:W-:Y:S01]  /*e5d0*/  LOP3.LUT R9, R9, 0x38, R2, 0xf8, !PT ;  /* 0x0000003809097812 */ /* 0x000fe200078ef802 */
[----:B-1----:R-:W-:Y:S01]  /*e5e0*/  FADD.FTZ R7, R12, R7 ;  /* 0x000000070c077221 */ /* 0x002fe20000010000 */
[----:B------:R-:W-:Y:S02]  /*e5f0*/  LOP3.LUT P1, RZ, R4, 0x10, RZ, 0xc0, !PT ;  /* 0x0000001004ff7812 */ /* 0x000fe4000782c0ff */
[----:B------:R-:W-:Y:S01]  /*e600*/  LOP3.LUT R0, R0, R9, RZ, 0xfc, !PT ;  /* 0x0000000900007212 */ /* 0x000fe200078efcff */
[----:B--2---:R-:W-:Y:S01]  /*e610*/  FADD.FTZ R6, R11, R6 ;  /* 0x000000060b067221 */ /* 0x004fe20000010000 */
[----:B------:R-:W1:Y:S01]  /*e620*/  MUFU.RCP R10, R7 ;  /* 0x00000007000a7308 */ /* 0x000e620000001000 */
[----:B------:R-:W-:-:S02]  /*e630*/  FSETP.NE.FTZ.AND P4, PT, R7, RZ, PT ;  /* 0x000000ff0700720b */ /* 0x000fc40003f95000 */
[----:B------:R-:W-:Y:S02]  /*e640*/  MOV R2, 0x20 ;  /* 0x0000002000027802 */ /* 0x000fe40000000f00 */
[----:B------:R-:W-:Y:S02]  /*e650*/  FSETP.NE.FTZ.AND P3, PT, R6, RZ, PT ;  /* 0x000000ff0600720b */ /* 0x000fe40003f75000 */
[C---:B------:R-:W-:Y:S01]  /*e660*/  LOP3.LUT P2, RZ, R4.reuse, 0x8, RZ, 0xc0, !PT ;  /* 0x0000000804ff7812 */ /* 0x040fe2000784c0ff */
[----:B------:R-:W2:Y:S01]  /*e670*/  MUFU.RCP R8, R6 ;  /* 0x0000000600087308 */ /* 0x000ea20000001000 */
[----:B------:R-:W-:Y:S02]  /*e680*/  MOV R5, 0x10 ;  /* 0x0000001000057802 */ /* 0x000fe40000000f00 */
[----:B------:R-:W-:Y:S02]  /*e690*/  LOP3.LUT P0, RZ, R4, 0x4, RZ, 0xc0, !PT ;  /* 0x0000000404ff7812 */ /* 0x000fe4000780c0ff */
[----:B------:R-:W-:-:S02]  /*e6a0*/  LEA R9, R0, UR4, 0x1 ;  /* 0x0000000400097c11 */ /* 0x000fc4000f8e08ff */
[----:B------:R-:W-:Y:S01]  /*e6b0*/  SEL R2, R2, 0xffffffe0, !P2 ;  /* 0xffffffe002027807 */ /* 0x000fe20005000000 */
[----:B------:R-:W3:Y:S01]  /*e6c0*/  LDC.U8 R0, c[0x0][0x549] ;  /* 0x00015240ff007b82 */ /* 0x000ee20000000000 */
[----:B------:R-:W-:Y:S02]  /*e6d0*/  SEL R5, R5, 0xfffffff0, !P0 ;  /* 0xfffffff005057807 */ /* 0x000fe40004000000 */
[----:B-1----:R-:W-:Y:S02]  /*e6e0*/  FSEL R10, R10, 1, P4 ;  /* 0x3f8000000a0a7808 */ /* 0x002fe40002000000 */
[C---:B------:R-:W-:Y:S02]  /*e6f0*/  IADD3 R15, PT, PT, R9.reuse, 0x40, RZ ;  /* 0x00000040090f7810 */ /* 0x040fe40007ffe0ff */
[C---:B------:R-:W-:Y:S01]  /*e700*/  IADD3 R13, PT, PT, R9.reuse, R2, RZ ;  /* 0x00000002090d7210 */ /* 0x040fe20007ffe0ff */
[C---:B------:R-:W-:Y:S01]  /*e710*/  FMUL.FTZ R160, R10.reuse, R160 ;  /* 0x000000a00aa07220 */ /* 0x040fe20000410000 */
[----:B------:R-:W-:Y:S01]  /*e720*/  FMUL.FTZ R161, R10, R161 ;  /* 0x000000a10aa17220 */ /* 0x000fe20000410000 */
[----:B--2---:R-:W-:Y:S01]  /*e730*/  FSEL R8, R8, 1, P3 ;  /* 0x3f80000008087808 */ /* 0x004fe20001800000 */
        /* <DEDUP_REMOVED lines=173> */
[----:B------:R-:W-:Y:S01]  /*f210*/  FMUL.FTZ R128, R10, R128 ;  /* 0x000000800a807220 */ /* 0x000fe20000410000 */
[----:B---3--:R-:W-:Y:S01]  /*f220*/  ISETP.NE.AND P2, PT, R0, RZ, PT ;  /* 0x000000ff0000720c */ /* 0x008fe20003f45270 */
[----:B------:R-:W-:Y:S01]  /*f230*/  STS [R19+0x4400], R86 ;  /* 0x0044005613007388 */ /* 0x000fe20000000800 */
[----:B------:R-:W-:Y:S01]  /*f240*/  FMUL.FTZ R129, R10, R129 ;  /* 0x000000810a817220 */ /* 0x000fe20000410000 */
        /* <DEDUP_REMOVED lines=30> */
[----:B------:R-:W-:Y:S01]  /*f430*/  ISETP.NE.AND P0, PT, R224, -0x1, PT ;  /* 0xffffffffe000780c */ /* 0x000fe20003f05270 */
        /* <DEDUP_REMOVED lines=19> */
[----:B------:R-:W1:Y:S01]  /*f570*/  LDC R2, c[0x0][0x434] ;  /* 0x00010d00ff027b82 */ /* 0x000e620000000800 */
[----:B------:R-:W-:Y:S01]  /*f580*/  F2FP.BF16.F32.PACK_AB R134, R135, R134 ;  /* 0x000000868786723e */ /* 0x000fe200000010ff */
[----:B------:R-:W-:Y:S01]  /*f590*/  STS [R21+0x8000], R112 ;  /* 0x0080007015007388 */ /* 0x000fe20000000800 */
[----:B------:R-:W-:Y:S01]  /*f5a0*/  F2FP.BF16.F32.PACK_AB R136, R137, R136 ;  /* 0x000000888988723e */ /* 0x000fe200000010ff */
[C---:B------:R-:W-:Y:S01]  /*f5b0*/  FMUL.FTZ R30, R8.reuse, R150 ;  /* 0x00000096081e7220 */ /* 0x040fe20000410000 */
[----:B------:R-:W-:Y:S01]  /*f5c0*/  F2FP.BF16.F32.PACK_AB R138, R139, R138 ;  /* 0x0000008a8b8a723e */ /* 0x000fe200000010ff */
[----:B------:R-:W-:Y:S01]  /*f5d0*/  STS [R21+0x8400], R114 ;  /* 0x0084007215007388 */ /* 0x000fe20000000800 */
[----:B------:R-:W-:Y:S01]  /*f5e0*/  F2FP.BF16.F32.PACK_AB R140, R141, R140 ;  /* 0x0000008c8d8c723e */ /* 0x000fe200000010ff */
[----:B------:R-:W1:Y:S01]  /*f5f0*/  @P2 LDC R25, c[0x0][0x430] ;  /* 0x00010c00ff192b82 */ /* 0x000e620000000800 */
[----:B------:R-:W-:Y:S01]  /*f600*/  F2FP.BF16.F32.PACK_AB R142, R143, R142 ;  /* 0x0000008e8f8e723e */ /* 0x000fe200000010ff */
        /* <DEDUP_REMOVED lines=9> */
[----:B------:R-:W-:Y:S01]  /*f6a0*/  SHF.L.U32 R14, R4, 0x3, RZ ;  /* 0x00000003040e7819 */ /* 0x000fe200000006ff */
[----:B------:R-:W-:Y:S01]  /*f6b0*/  STS [R5+0x8400], R122 ;  /* 0x0084007a05007388 */ /* 0x000fe20000000800 */
[----:B------:R-:W-:Y:S02]  /*f6c0*/  F2FP.BF16.F32.PACK_AB R30, R151, R30 ;  /* 0x0000001e971e723e */ /* 0x000fe400000010ff */
[----:B------:R-:W-:Y:S01]  /*f6d0*/  @P2 MOV R22, 0x1 ;  /* 0x0000000100162802 */ /* 0x000fe20000000f00 */
[----:B------:R-:W-:Y:S04]  /*f6e0*/  STS [R9+0xc000], R124 ;  /* 0x00c0007c09007388 */ /* 0x000fe80000000800 */
[----:B------:R2:W-:Y:S04]  /*f6f0*/  STS [R9+0xc400], R126 ;  /* 0x00c4007e09007388 */ /* 0x0005e80000000800 */
[----:B------:R-:W-:Y:S04]  /*f700*/  STS [R11+0xc000], R128 ;  /* 0x00c000800b007388 */ /* 0x000fe80000000800 */
[----:B------:R3:W-:Y:S04]  /*f710*/  STS [R11+0xc400], R130 ;  /* 0x00c400820b007388 */ /* 0x0007e80000000800 */
[----:B------:R-:W-:Y:S04]  /*f720*/  STS [R13+0xc000], R132 ;  /* 0x00c000840d007388 */ /* 0x000fe80000000800 */
[----:B------:R4:W-:Y:S04]  /*f730*/  STS [R13+0xc400], R134 ;  /* 0x00c400860d007388 */ /* 0x0009e80000000800 */
[----:B------:R-:W-:Y:S04]  /*f740*/  STS [R17+0xc000], R136 ;  /* 0x00c0008811007388 */ /* 0x000fe80000000800 */
[----:B------:R5:W-:Y:S01]  /*f750*/  STS [R17+0xc400], R138 ;  /* 0x00c4008a11007388 */ /* 0x000be20000000800 */
[----:B--2---:R-:W1:Y:S03]  /*f760*/  LDC R9, c[0x0][0x434] ;  /* 0x00010d00ff097b82 */ /* 0x004e660000000800 */
[----:B------:R-:W-:Y:S04]  /*f770*/  STS [R15+0xc000], R140 ;  /* 0x00c0008c0f007388 */ /* 0x000fe80000000800 */
[----:B------:R2:W-:Y:S01]  /*f780*/  STS [R15+0xc400], R142 ;  /* 0x00c4008e0f007388 */ /* 0x0005e20000000800 */
[----:B---3--:R-:W3:Y:S03]  /*f790*/  @P0 LDC.64 R10, c[0x0][0x408] ;  /* 0x00010200ff0a0b82 */ /* 0x008ee60000000a00 */
[----:B------:R1:W-:Y:S04]  /*f7a0*/  STS [R21+0xc000], R144 ;  /* 0x00c0009015007388 */ /* 0x0003e80000000800 */
[----:B------:R1:W-:Y:S01]  /*f7b0*/  STS [R21+0xc400], R146 ;  /* 0x00c4009215007388 */ /* 0x0003e20000000800 */
[----:B----4-:R-:W4:Y:S03]  /*f7c0*/  @!P0 LDC.64 R12, c[0x0][0x400] ;  /* 0x00010000ff0c8b82 */ /* 0x010f260000000a00 */
[----:B------:R1:W-:Y:S04]  /*f7d0*/  STS [R19+0xc000], R152 ;  /* 0x00c0009813007388 */ /* 0x0003e80000000800 */
[----:B------:R1:W-:Y:S01]  /*f7e0*/  STS [R19+0xc400], R154 ;  /* 0x00c4009a13007388 */ /* 0x0003e20000000800 */
[----:B-----5:R-:W-:Y:S01]  /*f7f0*/  LOP3.LUT R17, R14, 0x1f8, RZ, 0xc0, !PT ;  /* 0x000001f80e117812 */ /* 0x020fe200078ec0ff */
[----:B-1----:R-:W-:Y:S01]  /*f800*/  @P2 IMAD R9, R25, R2, RZ ;  /* 0x0000000219092224 */ /* 0x002fe200078e02ff */
[----:B------:R-:W1:Y:S02]  /*f810*/  S2R R0, SR_CTAID.X ;  /* 0x0000000000007919 */ /* 0x000e640000002500 */
[----:B------:R-:W-:Y:S01]  /*f820*/  LOP3.LUT R17, R17, 0x38, R4, 0x78, !PT ;  /* 0x0000003811117812 */ /* 0x000fe200078e7804 */
[----:B------:R1:W-:Y:S01]  /*f830*/  STS [R5+0xc000], R148 ;  /* 0x00c0009405007388 */ /* 0x0003e20000000800 */
[----:B--2---:R-:W2:Y:S02]  /*f840*/  @P2 LDC R15, c[0x0][0x430] ;  /* 0x00010c00ff0f2b82 */ /* 0x004ea40000000800 */
[----:B------:R-:W-:Y:S01]  /*f850*/  LOP3.LUT R8, R17, 0x1e00, R14, 0xf8, !PT ;  /* 0x00001e0011087812 */ /* 0x000fe200078ef80e */
[----:B------:R-:W-:Y:S06]  /*f860*/  @P2 BRA `(.L_x_193) ;  /* 0x0000000000202947 */ /* 0x000fec0003800000 */
[----:B------:R-:W-:Y:S01]  /*f870*/  ISETP.NE.AND P1, PT, R24, RZ, PT ;  /* 0x000000ff1800720c */ /* 0x000fe20003f25270 */
[----:B------:R-:W5:-:S12]  /*f880*/  LDC R17, c[0x0][0x3e0] ;  /* 0x0000f800ff117b82 */ /* 0x000f580000000800 */
[----:B------:R-:W5:Y:S01]  /*f890*/  @P1 LDC R22, c[0x0][0x454] ;  /* 0x00011500ff161b82 */ /* 0x000f620000000800 */
[----:B--2---:R-:W-:Y:S02]  /*f8a0*/  @P1 MOV R15, 0x1 ;  /* 0x00000001000f1802 */ /* 0x004fe40000000f00 */
[----:B------:R-:W-:-:S05]  /*f8b0*/  @!P1 MOV R15, 0x1 ;  /* 0x00000001000f9802 */ /* 0x000fca0000000f00 */
[----:B------:R-:W2:Y:S01]  /*f8c0*/  @P1 LDC R9, c[0x0][0x454] ;  /* 0x00011500ff091b82 */ /* 0x000ea20000000800 */
[-C--:B-----5:R-:W-:Y:S02]  /*f8d0*/  @P1 IMAD R22, R22, R17.reuse, RZ ;  /* 0x0000001116161224 */ /* 0x0a0fe400078e02ff */
[----:B------:R-:W-:-:S07]  /*f8e0*/  @!P1 IMAD R22, R2, R17, RZ ;  /* 0x0000001102169224 */ /* 0x000fce00078e02ff */
.L_x_193:
[----:B------:R1:W-:Y:S01]  /*f8f0*/  STS [R5+0xc400], R30 ;  /* 0x00c4001e05007388 */ /* 0x0003e20000000800 */
[----:B------:R-:W-:Y:S01]  /*f900*/  LEA R8, R8, UR4, 0x1 ;  /* 0x0000000408087c11 */ /* 0x000fe2000f8e08ff */
[----:B----4-:R-:W-:Y:S01]  /*f910*/  @!P0 IMAD.WIDE.U32 R26, R23, R12, RZ ;  /* 0x0000000c171a8225 */ /* 0x010fe200078e00ff */
[----:B------:R-:W-:Y:S01]  /*f920*/  ISETP.NE.AND P1, PT, R24, RZ, !P2 ;  /* 0x000000ff1800720c */ /* 0x000fe20005725270 */
[----:B------:R-:W-:Y:S01]  /*f930*/  BAR.SYNC.DEFER_BLOCKING 0x0 ;  /* 0x0000000000007b1d */ /* 0x000fe20000010000 */
[C---:B------:R-:W-:Y:S01]  /*f940*/  ISETP.NE.AND P2, PT, R224.reuse, -0x1, PT ;  /* 0xffffffffe000780c */ /* 0x040fe20003f45270 */
[----:B---3--:R-:W-:Y:S01]  /*f950*/  @P0 IMAD.WIDE.U32 R24, R224, R10, RZ ;  /* 0x0000000ae0180225 */ /* 0x008fe200078e00ff */
[----:B------:R-:W-:Y:S02]  /*f960*/  SHF.R.U32.HI R28, RZ, 0x1, R4 ;  /* 0x00000001ff1c7819 */ /* 0x000fe40000011604 */
[----:B------:R-:W-:-:S03]  /*f970*/  LOP3.LUT P5, RZ, R4, 0x3, RZ, 0xc0, !PT ;  /* 0x0000000304ff7812 */ /* 0x000fc600078ac0ff */
[----:B------:R-:W3:Y:S01]  /*f980*/  @P4 LDC R21, c[0x0][0x458] ;  /* 0x00011600ff154b82 */ /* 0x000ee20000000800 */
[----:B------:R-:W4:Y:S01]  /*f990*/  @P4 MUFU.LG2 R7, R7 ;  /* 0x0000000700074308 */ /* 0x000f220000000c00 */
[----:B------:R-:W-:Y:S01]  /*f9a0*/  LOP3.LUT R28, R28, 0x70, RZ, 0xc0, !PT ;  /* 0x000000701c1c7812 */ /* 0x000fe200078ec0ff */
[C---:B------:R-:W-:Y:S01]  /*f9b0*/  @!P0 IMAD R13, R23.reuse, R13, R27 ;  /* 0x0000000d170d8224 */ /* 0x040fe200078e021b */
[----:B------:R-:W-:Y:S01]  /*f9c0*/  BSSY.RECONVERGENT B0, `(.L_x_194) ;  /* 0x000002b000007945 */ /* 0x000fe20003800200 */
[----:B------:R-:W-:Y:S02]  /*f9d0*/  @P0 IMAD R13, R224, R11, R25 ;  /* 0x0000000be00d0224 */ /* 0x000fe400078e0219 */
[----:B--2---:R-:W-:Y:S01]  /*f9e0*/  IMAD R9, R20, R9, RZ ;  /* 0x0000000914097224 */ /* 0x004fe200078e02ff */
[----:B------:R-:W2:Y:S01]  /*f9f0*/  @P3 LDC R12, c[0x0][0x458] ;  /* 0x00011600ff0c3b82 */ /* 0x000ea20000000800 */
[----:B------:R-:W5:Y:S01]  /*fa00*/  @P3 MUFU.LG2 R6, R6 ;  /* 0x0000000600063308 */ /* 0x000f620000000c00 */
[----:B------:R-:W-:-:S02]  /*fa10*/  @!P2 IMAD R224, R23, R2, RZ ;  /* 0x0000000217e0a224 */ /* 0x000fc400078e02ff */
[----:B------:R-:W-:Y:S02]  /*fa20*/  @!P1 IMAD R9, R23, R22, R9 ;  /* 0x0000001617099224 */ /* 0x000fe400078e0209 */
[----:B------:R-:W-:Y:S01]  /*fa30*/  IMAD.MOV.U32 R11, RZ, RZ, 0x7f800000 ;  /* 0x7f800000ff0b7424 */ /* 0x000fe200078e00ff */
[----:B-1----:R-:W-:Y:S01]  /*fa40*/  SHF.R.U32.HI R5, RZ, 0x2, R4 ;  /* 0x00000002ff057819 */ /* 0x002fe20000011604 */
[----:B------:R-:W-:Y:S01]  /*fa50*/  IMAD.MOV.U32 R10, RZ, RZ, 0x7f800000 ;  /* 0x7f800000ff0a7424 */ /* 0x000fe200078e00ff */
[----:B------:R-:W-:Y:S01]  /*fa60*/  SHF.R.S32.HI R2, RZ, 0x1f, R224 ;  /* 0x0000001fff027819 */ /* 0x000fe200000114e0 */
[----:B------:R1:W1:Y:S01]  /*fa70*/  LDS.128 R16, [R8+0x3000] ;  /* 0x0030000008107984 */ /* 0x0002620000000c00 */
[----:B------:R-:W-:Y:S01]  /*fa80*/  LOP3.LUT R5, R28, 0x7, R5, 0xf8, !PT ;  /* 0x000000071c057812 */ /* 0x000fe200078ef805 */
[----:B------:R-:W-:Y:S01]  /*fa90*/  IMAD R28, R0, R15, RZ ;  /* 0x0000000f001c7224 */ /* 0x000fe200078e02ff */
[----:B------:R-:W-:Y:S01]  /*faa0*/  SEL R22, R224, RZ, P1 ;  /* 0x000000ffe0167207 */ /* 0x000fe20000800000 */
[----:B----4-:R-:W-:Y:S01]  /*fab0*/  @P4 FMUL.FTZ R7, R7, 0.69314718246459960938 ;  /* 0x3f31721807074820 */ /* 0x010fe20000410000 */
[----:B------:R-:W-:Y:S01]  /*fac0*/  SEL R2, R2, RZ, P1 ;  /* 0x000000ff02027207 */ /* 0x000fe20000800000 */
[----:B------:R-:W-:-:S02]  /*fad0*/  IMAD.SHL.U32 R28, R28, 0x80, RZ ;  /* 0x000000801c1c7824 */ /* 0x000fc400078e00ff */
[----:B---3--:R-:W-:Y:S01]  /*fae0*/  @P4 FFMA.FTZ R11, R164, R21, R7 ;  /* 0x00000015a40b4223 */ /* 0x008fe20000010007 */
[----:B-----5:R-:W-:Y:S02]  /*faf0*/  @P3 FMUL.FTZ R6, R6, 0.69314718246459960938 ;  /* 0x3f31721806063820 */ /* 0x020fe40000410000 */
[--C-:B------:R-:W-:Y:S02]  /*fb00*/  IADD3 R22, P2, P1, R28, R22, R9.reuse ;  /* 0x000000161c167210 */ /* 0x100fe4000795e009 */
[----:B------:R-:W-:Y:S01]  /*fb10*/  SHF.R.S32.HI R9, RZ, 0x1f, R9 ;  /* 0x0000001fff097819 */ /* 0x000fe20000011409 */
[----:B--2---:R-:W-:Y:S01]  /*fb20*/  @P3 FFMA.FTZ R10, R3, R12, R6 ;  /* 0x0000000c030a3223 */ /* 0x004fe20000010006 */
[----:B------:R-:W-:-:S04]  /*fb30*/  SHF.R.S32.HI R28, RZ, 0x1f, R28 ;  /* 0x0000001fff1c7819 */ /* 0x000fc8000001141c */
[----:B------:R-:W-:Y:S01]  /*fb40*/  IADD3.X R9, PT, PT, R28, R2, R9, P2, P1 ;  /* 0x000000021c097210 */ /* 0x000fe200017e2409 */
[----:B-1----:R-:W-:Y:S06]  /*fb50*/  @P5 BRA `(.L_x_195) ;  /* 0x0000000000445947 */ /* 0x002fec0003800000 */
[C---:B------:R-:W-:Y:S01]  /*fb60*/  VIADD R12, R5.reuse, 0x8 ;  /* 0x00000008050c7836 */ /* 0x040fe20000000000 */
[----:B------:R-:W-:-:S04]  /*fb70*/  ISETP.GE.AND P4, PT, R5, R218, PT ;  /* 0x000000da0500720c */ /* 0x000fc80003f86270 */
[----:B------:R-:W-:-:S09]  /*fb80*/  ISETP.GE.AND P3, PT, R12, R218, PT ;  /* 0x000000da0c00720c */ /* 0x000fd20003f66270 */
[----:B------:R-:W1:Y:S01]  /*fb90*/  @!P4 LDC.64 R6, c[0x0][0x420] ;  /* 0x00010800ff06cb82 */ /* 0x000e620000000a00 */
[----:B------:R-:W-:-:S03]  /*fba0*/  @!P4 IMAD R5, R5, R15, RZ ;  /* 0x0000000f0505c224 */ /* 0x000fc600078e02ff */
[----:B------:R-:W-:Y:S02]  /*fbb0*/  @!P3 IMAD R15, R12, R15, RZ ;  /* 0x0000000f0c0fb224 */ /* 0x000fe400078e02ff */
[-C--:B------:R-:W-:Y:S02]  /*fbc0*/  @!P4 IADD3 R12, P2, PT, R5, R22.reuse, RZ ;  /* 0x00000016050cc210 */ /* 0x080fe40007f5e0ff */
[----:B------:R-:W2:Y:S01]  /*fbd0*/  @!P3 LDC.64 R2, c[0x0][0x420] ;  /* 0x00010800ff02bb82 */ /* 0x000ea20000000a00 */
[----:B------:R-:W-:Y:S02]  /*fbe0*/  @!P3 IADD3 R22, P1, PT, R15, R22, RZ ;  /* 0x000000160f16b210 */ /* 0x000fe40007f3e0ff */
[-C--:B------:R-:W-:Y:S02]  /*fbf0*/  @!P4 LEA.HI.X.SX32 R5, R5, R9.reuse, 0x1, P2 ;  /* 0x000000090505c211 */ /* 0x080fe400010f0eff */
[----:B------:R-:W-:Y:S02]  /*fc00*/  @!P3 LEA.HI.X.SX32 R9, R15, R9, 0x1, P1 ;  /* 0x000000090f09b211 */ /* 0x000fe400008f0eff */
[----:B-1----:R-:W-:-:S04]  /*fc10*/  @!P4 LEA R6, P2, R12, R6, 0x2 ;  /* 0x000000060c06c211 */ /* 0x002fc800078410ff */
[----:B------:R-:W-:Y:S02]  /*fc20*/  @!P4 LEA.HI.X R7, R12, R7, R5, 0x2, P2 ;  /* 0x000000070c07c211 */ /* 0x000fe400010f1405 */
[----:B--2---:R-:W-:-:S03]  /*fc30*/  @!P3 LEA R2, P1, R22, R2, 0x2 ;  /* 0x000000021602b211 */ /* 0x004fc600078210ff */
[----:B------:R1:W-:Y:S01]  /*fc40*/  @!P4 STG.E desc[UR12][R6.64], R11 ;  /* 0x0000000b0600c986 */ /* 0x0003e2000c10190c */
[----:B------:R-:W-:-:S05]  /*fc50*/  @!P3 LEA.HI.X R3, R22, R3, R9, 0x2, P1 ;  /* 0x000000031603b211 */ /* 0x000fca00008f1409 */
[----:B------:R1:W-:Y:S04]  /*fc60*/  @!P3 STG.E desc[UR12][R2.64], R10 ;  /* 0x0000000a0200b986 */ /* 0x0003e8000c10190c */
.L_x_195:
[----:B------:R-:W-:Y:S05]  /*fc70*/  BSYNC.RECONVERGENT B0 ;  /* 0x0000000000007941 */ /* 0x000fea0003800200 */
.L_x_194:
[----:B------:R-:W2:Y:S01]  /*fc80*/  LDCU.64 UR4, c[0x0][0x410] ;  /* 0x00008200ff0477ac */ /* 0x000ea20008000a00 */
[----:B------:R-:W-:Y:S01]  /*fc90*/  @P0 IMAD.MOV.U32 R26, RZ, RZ, R24 ;  /* 0x000000ffff1a0224 */ /* 0x000fe200078e0018 */
[----:B------:R-:W-:Y:S01]  /*fca0*/  LOP3.LUT R5, R14, 0x38, RZ, 0xc0, !PT ;  /* 0x000000380e057812 */ /* 0x000fe200078ec0ff */
[----:B-1----:R-:W-:Y:S01]  /*fcb0*/  IMAD.WIDE.U32 R10, R0, 0x80, RZ ;  /* 0x00000080000a7825 */ /* 0x002fe200078e00ff */
[----:B------:R-:W-:Y:S01]  /*fcc0*/  SHF.R.U32.HI R3, RZ, 0x3, R4 ;  /* 0x00000003ff037819 */ /* 0x000fe20000011604 */
[----:B------:R-:W-:Y:S01]  /*fcd0*/  BSSY.RECONVERGENT B0, `(.L_x_196) ;  /* 0x000001f000007945 */ /* 0x000fe20003800200 */
[----:B------:R-:W-:Y:S02]  /*fce0*/  IADD3 R28, P0, PT, R5, R26, RZ ;  /* 0x0000001a051c7210 */ /* 0x000fe40007f1e0ff */
[----:B------:R1:W3:Y:S01]  /*fcf0*/  LDS.128 R24, [R8] ;  /* 0x0000000008187984 */ /* 0x0002e20000000c00 */
[C---:B------:R-:W-:Y:S01]  /*fd00*/  VIADD R5, R3.reuse, 0x40 ;  /* 0x0000004003057836 */ /* 0x040fe20000000000 */
[CC--:B------:R-:W-:Y:S01]  /*fd10*/  ISETP.GE.AND P3, PT, R3.reuse, R218.reuse, PT ;  /* 0x000000da0300720c */ /* 0x0c0fe20003f66270 */
[----:B------:R-:W-:Y:S01]  /*fd20*/  IMAD.X R29, RZ, RZ, R13, P0 ;  /* 0x000000ffff1d7224 */ /* 0x000fe200000e060d */
[----:B------:R-:W-:Y:S01]  /*fd30*/  LOP3.LUT R2, R10, R3, RZ, 0xfc, !PT ;  /* 0x000000030a027212 */ /* 0x000fe200078efcff */
[----:B------:R-:W-:Y:S01]  /*fd40*/  VIADD R7, R3, 0x20 ;  /* 0x0000002003077836 */ /* 0x000fe20000000000 */
[-C--:B------:R-:W-:Y:S01]  /*fd50*/  ISETP.GE.AND P1, PT, R5, R218.reuse, PT ;  /* 0x000000da0500720c */ /* 0x080fe20003f26270 */
[----:B------:R-:W-:Y:S01]  /*fd60*/  VIADD R5, R3, 0x60 ;  /* 0x0000006003057836 */ /* 0x000fe20000000000 */
[----:B------:R1:W4:Y:S01]  /*fd70*/  LDS.128 R12, [R8+0x8000] ;  /* 0x00800000080c7984 */ /* 0x0003220000000c00 */
[----:B--2---:R-:W-:Y:S01]  /*fd80*/  IMAD.WIDE.U32 R28, R20, UR4, R28 ;  /* 0x00000004141c7c25 */ /* 0x004fe2000f8e001c */
[----:B------:R-:W-:-:S02]  /*fd90*/  ISETP.GE.AND P2, PT, R7, R218, PT ;  /* 0x000000da0700720c */ /* 0x000fc40003f46270 */
[----:B------:R-:W-:Y:S01]  /*fda0*/  ISETP.GE.AND P0, PT, R5, R218, PT ;  /* 0x000000da0500720c */ /* 0x000fe20003f06270 */
[----:B------:R-:W-:Y:S01]  /*fdb0*/  IMAD R31, R20, UR5, R29 ;  /* 0x00000005141f7c24 */ /* 0x000fe2000f8e021d */
[----:B------:R1:W2:Y:S04]  /*fdc0*/  LDS.128 R4, [R8+0xc000] ;  /* 0x00c0000008047984 */ /* 0x0002a80000000c00 */
[----:B------:R1:W1:Y:S01]  /*fdd0*/  LDS.128 R20, [R8+0x4000] ;  /* 0x0040000008147984 */ /* 0x0002620000000c00 */
[----:B------:R-:W-:Y:S06]  /*fde0*/  @P3 BRA `(.L_x_197) ;  /* 0x0000000000343947 */ /* 0x000fec0003800000 */
[----:B------:R-:W5:Y:S01]  /*fdf0*/  LDCU.64 UR6, c[0x0][0x408] ;  /* 0x00008100ff0677ac */ /* 0x000f620008000a00 */
[----:B------:R-:W-:Y:S01]  /*fe00*/  MOV R30, R28 ;  /* 0x0000001c001e7202 */ /* 0x000fe20000000f00 */
[----:B------:R-:W3:Y:S01]  /*fe10*/  LDCU.64 UR4, c[0x0][0x3f0] ;  /* 0x00007e00ff0477ac */ /* 0x000ee20008000a00 */
[----:B-----5:R-:W-:-:S03]  /*fe20*/  IMAD R3, R11, UR6, RZ ;  /* 0x000000060b037c24 */ /* 0x020fc6000f8e02ff */
[----:B------:R-:W-:-:S04]  /*fe30*/  IMAD.WIDE.U32 R32, R2, UR6, R30 ;  /* 0x0000000602207c25 */ /* 0x000fc8000f8e001e */
[----:B------:R-:W-:Y:S01]  /*fe40*/  IMAD R0, R2, UR7, R3 ;  /* 0x0000000702007c24 */ /* 0x000fe2000f8e0203 */
[----:B---3--:R-:W-:-:S04]  /*fe50*/  LEA R34, P3, R32, UR4, 0x1 ;  /* 0x0000000420227c11 */ /* 0x008fc8000f8608ff */
[----:B------:R-:W-:-:S04]  /*fe60*/  IADD3 R0, PT, PT, R0, R33, RZ ;  /* 0x0000002100007210 */ /* 0x000fc80007ffe0ff */
[----:B------:R-:W-:-:S05]  /*fe70*/  LEA.HI.X R35, R32, UR5, R0, 0x1, P3 ;  /* 0x0000000520237c11 */ /* 0x000fca00098f0c00 */
[----:B------:R3:W-:Y:S04]  /*fe80*/  STG.E.128 desc[UR12][R34.64], R24 ;  /* 0x0000001822007986 */ /* 0x0007e8000c101d0c */
[----:B-1----:R3:W-:Y:S04]  /*fe90*/  STG.E.128 desc[UR12][R34.64+0x80], R20 ;  /* 0x0000801422007986 */ /* 0x0027e8000c101d0c */
[----:B----4-:R3:W-:Y:S04]  /*fea0*/  STG.E.128 desc[UR12][R34.64+0x100], R12 ;  /* 0x0001000c22007986 */ /* 0x0107e8000c101d0c */
[----:B--2---:R3:W-:Y:S02]  /*feb0*/  STG.E.128 desc[UR12][R34.64+0x180], R4 ;  /* 0x0001800422007986 */ /* 0x0047e4000c101d0c */
.L_x_197:
[----:B------:R-:W-:Y:S05]  /*fec0*/  BSYNC.RECONVERGENT B0 ;  /* 0x0000000000007941 */ /* 0x000fea0003800200 */
.L_x_196:
[----:B---3--:R3:W3:Y:S01]  /*fed0*/  LDS.128 R24, [R8+0x1000] ;  /* 0x0010000008187984 */ /* 0x0086e20000000c00 */
[----:B------:R-:W-:Y:S03]  /*fee0*/  BSSY.RECONVERGENT B0, `(.L_x_198) ;  /* 0x0000015000007945 */ /* 0x000fe60003800200 */
[----:B-1----:R1:W1:Y:S04]  /*fef0*/  LDS.128 R20, [R8+0x5000] ;  /* 0x0050000008147984 */ /* 0x0022680000000c00 */
[----:B----4-:R4:W1:Y:S04]  /*ff00*/  LDS.128 R12, [R8+0x9000] ;  /* 0x00900000080c7984 */ /* 0x0108680000000c00 */
[----:B--2---:R4:W2:Y:S01]  /*ff10*/  LDS.128 R4, [R8+0xd000] ;  /* 0x00d0000008047984 */ /* 0x0048a20000000c00 */
        /* <DEDUP_REMOVED lines=16> */
[----:B--2---:R3:W-:Y:S02]  /*10020*/  STG.E.128 desc[UR12][R34.64+0x180], R4 ;  /* 0x0001800422007986 */ /* 0x0047e4000c101d0c */
.L_x_199:
[----:B------:R-:W-:Y:S05]  /*10030*/  BSYNC.RECONVERGENT B0 ;  /* 0x0000000000007941 */ /* 0x000fea0003800200 */
.L_x_198:
[----:B---3--:R3:W3:Y:S01]  /*10040*/  LDS.128 R24, [R8+0x2000] ;  /* 0x0020000008187984 */ /* 0x0086e20000000c00 */
[----:B------:R-:W-:Y:S03]  /*10050*/  BSSY.RECONVERGENT B0, `(.L_x_200) ;  /* 0x0000015000007945 */ /* 0x000fe60003800200 */
[----:B-1----:R1:W1:Y:S04]  /*10060*/  LDS.128 R20, [R8+0x6000] ;  /* 0x0060000008147984 */ /* 0x0022680000000c00 */
[----:B------:R1:W1:Y:S04]  /*10070*/  LDS.128 R12, [R8+0xa000] ;  /* 0x00a00000080c7984 */ /* 0x0002680000000c00 */
[----:B--2---:R2:W1:Y:S01]  /*10080*/  LDS.128 R4, [R8+0xe000] ;  /* 0x00e0000008047984 */ /* 0x0044620000000c00 */
        /* <DEDUP_REMOVED lines=17> */
.L_x_201:
[----:B------:R-:W-:Y:S05]  /*101a0*/  BSYNC.RECONVERGENT B0 ;  /* 0x0000000000007941 */ /* 0x000fea0003800200 */
.L_x_200:
[----:B-1-3--:R1:W3:Y:S04]  /*101b0*/  LDS.128 R12, [R8+0x7000] ;  /* 0x00700000080c7984 */ /* 0x00a2e80000000c00 */
[----:B------:R1:W1:Y:S04]  /*101c0*/  LDS.128 R4, [R8+0xb000] ;  /* 0x00b0000008047984 */ /* 0x0002680000000c00 */
[----:B------:R1:W1:Y:S01]  /*101d0*/  LDS.128 R20, [R8+0xf000] ;  /* 0x00f0000008147984 */ /* 0x0002620000000c00 */
[----:B------:R-:W-:Y:S05]  /*101e0*/  @P0 EXIT ;  /* 0x000000000000094d */ /* 0x000fea0003800000 */
[----:B------:R-:W5:Y:S01]  /*101f0*/  LDCU.64 UR6, c[0x0][0x408] ;  /* 0x00008100ff0677ac */ /* 0x000f620008000a00 */
[----:B------:R-:W-:Y:S01]  /*10200*/  IADD3 R2, P0, PT, R2, 0x60, RZ ;  /* 0x0000006002027810 */ /* 0x000fe20007f1e0ff */
[----:B-12-4-:R-:W-:Y:S01]  /*10210*/  IMAD.MOV.U32 R8, RZ, RZ, R28 ;  /* 0x000000ffff087224 */ /* 0x016fe200078e001c */
        /* <DEDUP_REMOVED lines=14> */
.L_x_202:
        /* <DEDUP_REMOVED lines=16> */
.L_x_1186:


//--------------------- .text._ZN5flash16flash_fwd_kernelI23Flash_fwd_kernel_traitsILi256ELi128ELi64ELi8ELb0ELb0EN7cutlass10bfloat16_tE19Flash_kernel_traitsILi256ELi128ELi64ELi8ES3_EELb0ELb1ELb0ELb0ELb0ELb0ELb0ELb0EEEvNS_16Flash_fwd_paramsE --------------------------
	.section	.text._ZN5flash16flash_fwd_kernelI23Flash_fwd_kernel_traitsILi256ELi128ELi64ELi8ELb0ELb0EN7cutlass10bfloat16_tE19Flash_kernel_traitsILi256ELi128ELi64ELi8ES3_EELb0ELb1ELb0ELb0ELb0ELb0ELb0ELb0EEEvNS_16Flash_fwd_paramsE,"ax",@progbits
	.align	128
        .global         _ZN5flash16flash_fwd_kernelI23Flash_fwd_kernel_traitsILi256ELi128ELi64ELi8ELb0ELb0EN7cutlass10bfloat16_tE19Flash_kernel_traitsILi256ELi128ELi64ELi8ES3_EELb0ELb1ELb0ELb0ELb0ELb0ELb0ELb0EEEvNS_16Flash_fwd_paramsE
        .type           _ZN5flash16flash_fwd_kernelI23Flash_fwd_kernel_traitsILi256ELi128ELi64ELi8ELb0ELb0EN7cutlass10bfloat16_tE19Flash_kernel_traitsILi256ELi128ELi64ELi8ES3_EELb0ELb1ELb0ELb0ELb0ELb0ELb0ELb0EEEvNS_16Flash_fwd_paramsE,@function
        .size           _ZN5flash16flash_fwd_kernelI23Flash_fwd_kernel_traitsILi256ELi128ELi64ELi8ELb0ELb0EN7cutlass10bfloat16_tE19Flash_kernel_traitsILi256ELi128ELi64ELi8ES3_EELb0ELb1ELb0ELb0ELb0ELb0ELb0ELb0EEEvNS_16Flash_fwd_paramsE,(.L_x_1187 - _ZN5flash16flash_fwd_kernelI23Flash_fwd_kernel_traitsILi256ELi128ELi64ELi8ELb0ELb0EN7cutlass10bfloat16_tE19Flash_kernel_traitsILi256ELi128ELi64ELi8ES3_EELb0ELb1ELb0ELb0ELb0ELb0ELb0ELb0EEEvNS_16Flash_fwd_paramsE)
        .other          _ZN5flash16flash_fwd_kernelI23Flash_fwd_kernel_traitsILi256ELi128ELi64ELi8ELb0ELb0EN7cutlass10bfloat16_tE19Flash_kernel_traitsILi256ELi128ELi64ELi8ES3_EELb0ELb1ELb0ELb0ELb0ELb0ELb0ELb0EEEvNS_16Flash_fwd_paramsE,@"STO_CUDA_ENTRY STV_DEFAULT"
_ZN5flash16flash_fwd_kernelI23Flash_fwd_kernel_traitsILi256ELi128ELi64ELi8ELb0ELb0EN7cutlass10bfloat16_tE19Flash_kernel_traitsILi256ELi128ELi64ELi8ES3_EELb0ELb1ELb0ELb0ELb0ELb0ELb0ELb0EEEvNS_16Flash_fwd_paramsE:
.text._ZN5flash16flash_fwd_kernelI23Flash_fwd_kernel_traitsILi256ELi128ELi64ELi8ELb0ELb0EN7cutlass10bfloat16_tE19Flash_kernel_traitsILi256ELi128ELi64ELi8ES3_EELb0ELb1ELb0ELb0ELb0ELb0ELb0ELb0EEEvNS_16Flash_fwd_paramsE:
        /* <DEDUP_REMOVED lines=72> */
.L_x_203:
        /* <DEDUP_REMOVED lines=30> */
[----:B---3--:R-:W-:-:S03]  /*0660*/  @!UP0 UIMAD.WIDE.U32 UR12, UR15, UR8, URZ ;  /* 0x000000080f0c82a5 */ /* 0x008fc6000f8e00ff */
[----:B------:R-:W-:Y:S01]  /*0670*/  @UP1 UMOV UR8, 0x1 ;  /* 0x0000000100081882 */ /* 0x000fe20000000000 */
[----:B------:R-:W-:Y:S02]  /*0680*/  @!UP0 UIMAD UR9, UR15, UR9, UR13 ;  /* 0x000000090f0982a4 */ /* 0x000fe4000f8e020d */
[----:B-1----:R-:W-:Y:S01]  /*0690*/  @UP0 UIMAD.WIDE.U32 UR16, UR19, UR6, URZ ;  /* 0x00000006131002a5 */ /* 0x002fe2000f8e00ff */
[----:B------:R-:W1:Y:S03]  /*06a0*/  @UP1 LDCU UR6, c[0x0][0x430] ;  /* 0x00008600ff0617ac */ /* 0x000e660008000800 */
[----:B------:R-:W-:Y:S02]  /*06b0*/  @UP0 UIMAD UR9, UR19, UR7, UR17 ;  /* 0x00000007130902a4 */ /* 0x000fe4000f8e0211 */
[----:B----4-:R-:W-:Y:S01]  /*06c0*/  @UP1 UIMAD UR11, UR4, UR5, URZ ;  /* 0x00000005040b12a4 */ /* 0x010fe2000f8e02ff */
[----:B------:R-:W-:Y:S01]  /*06d0*/  @UP0 UMOV UR12, UR16 ;  /* 0x00000010000c0c82 */ /* 0x000fe20008000000 */
[----:B--2---:R-:W-:Y:S10]  /*06e0*/  BRA.U UP1, `(.L_x_205) ;  /* 0x0000000101287547 */ /* 0x004ff4000b800000 */
        /* <DEDUP_REMOVED lines=10> */
.L_x_205:
[----:B------:R-:W2:Y:S01]  /*0790*/  LDCU UR7, c[0x0][0x434] ;  /* 0x00008680ff0777ac */ /* 0x000ea20008000800 */
[----:B------:R-:W-:Y:S01]  /*07a0*/  IMAD.SHL.U32 R0, R214, 0x8, RZ ;  /* 0x00000008d6007824 */ /* 0x000fe200078e00ff */
[----:B------:R-:W-:Y:S01]  /*07b0*/  SHF.R.U32.HI R214, RZ, 0x3, R214 ;  /* 0x00000003ffd67819 */ /* 0x000fe200000116d6 */
[----:B------:R-:W-:Y:S01]  /*07c0*/  BSSY.RECONVERGENT B0, `(.L_x_206) ;  /* 0x0000037000007945 */ /* 0x000fe20003800200 */
[----:B------:R-:W3:Y:S02]  /*07d0*/  LDCU.64 UR4, c[0x0][0x410] ;  /* 0x00008200ff0477ac */ /* 0x000ee40008000a00 */
[----:B------:R-:W-:Y:S01]  /*07e0*/  LOP3.LUT R0, R0, 0x38, RZ, 0xc0, !PT ;  /* 0x0000003800007812 */ /* 0x000fe200078ec0ff */
[C---:B------:R-:W-:Y:S01]  /*07f0*/  VIADD R9, R214.reuse, 0x20 ;  /* 0x00000020d6097836 */ /* 0x040fe20000000000 */
[----:B------:R-:W-:Y:S01]  /*0800*/  UISETP.NE.AND UP1, UPT, UR10, URZ, !UP1 ;  /* 0x000000ff0a00728c */ /* 0x000fe2000cf25270 */
[----:B------:R-:W-:Y:S01]  /*0810*/  VIADD R8, R214, 0x40 ;  /* 0x00000040d6087836 */ /* 0x000fe20000000000 */
[----:B------:R-:W-:Y:S01]  /*0820*/  IADD3 R4, P0, PT, R0, UR12, RZ ;  /* 0x0000000c00047c10 */ /* 0x000fe2000ff1e0ff */
[----:B------:R-:W-:Y:S01]  /*0830*/  UIADD3 UR28, UPT, UPT, -UR26, UR28, URZ ;  /* 0x0000001c1a1c7290 */ /* 0x000fe2000fffe1ff */
[----:B------:R-:W-:Y:S01]  /*0840*/  VIADD R6, R214, 0x60 ;  /* 0x00000060d6067836 */ /* 0x000fe20000000000 */
[----:B------:R-:W-:Y:S01]  /*0850*/  UISETP.NE.AND UP0, UPT, UR19, -0x1, UPT ;  /* 0xffffffff1300788c */ /* 0x000fe2000bf05270 */
[----:B------:R-:W-:Y:S01]  /*0860*/  LOP3.LUT R12, R0, 0x40, RZ, 0xfc, !PT ;  /* 0x00000040000c7812 */ /* 0x000fe200078efcff */
[----:B------:R-:W-:Y:S01]  /*0870*/  IMAD.X R5, RZ, RZ, UR9, P0 ;  /* 0x00000009ff057e24 */ /* 0x000fe200080e06ff */
[----:B----4-:R-:W-:Y:S01]  /*0880*/  UIMAD UR11, UR32, UR11, URZ ;  /* 0x0000000b200b72a4 */ /* 0x010fe2000f8e02ff */
        /* <DEDUP_REMOVED lines=8> */
[----:B------:R-:W-:Y:S01]  /*0910*/  IMAD.U32 R17, RZ, RZ, UR5 ;  /* 0x00000005ff117e24 */ /* 0x000fe2000f8e00ff */
[----:B------:R-:W-:Y:S01]  /*0920*/  USHF.R.S32.HI UR4, URZ, 0x1f, UR7 ;  /* 0x0000001fff047899 */ /* 0x000fe20008011407 */
[----:B------:R-:W-:Y:S01]  /*0930*/  IMAD.WIDE.U32 R2, R2, UR32, R4 ;  /* 0x0000002002027c25 */ /* 0x000fe2000f8e0004 */
[----:B------:R-:W-:Y:S01]  /*0940*/  USEL UR7, UR7, URZ, UP1 ;  /* 0x000000ff07077287 */ /* 0x000fe20008800000 */
[C---:B------:R-:W-:Y:S01]  /*0950*/  LOP3.LUT R11, R0.reuse, 0x80, RZ, 0xfc, !PT ;  /* 0x00000080000b7812 */ /* 0x040fe200078efcff */
[----:B------:R-:W-:Y:S01]  /*0960*/  USEL UR4, UR4, URZ, UP1 ;  /* 0x000000ff04047287 */ /* 0x000fe20008800000 */
[----:B------:R-:W-:Y:S01]  /*0970*/  IMAD R17, R17, UR32, R3 ;  /* 0x0000002011117c24 */ /* 0x000fe2000f8e0203 */
[----:B------:R-:W-:Y:S01]  /*0980*/  USHF.R.S32.HI UR10, URZ, 0x1f, UR26 ;  /* 0x0000001fff0a7899 */ /* 0x000fe2000801141a */
[----:B------:R-:W-:Y:S01]  /*0990*/  LOP3.LUT R10, R0, 0xc0, RZ, 0xfc, !PT ;  /* 0x000000c0000a7812 */ /* 0x000fe200078efcff */
[----:B------:R-:W-:-:S02]  /*09a0*/  USHF.R.S32.HI UR5, URZ, 0x1f, UR11 ;  /* 0x0000001fff057899 */ /* 0x000fc4000801140b */
[----:B------:R-:W-:Y:S02]  /*09b0*/  UIADD3 UR7, UP1, UP0, UR26, UR7, UR11 ;  /* 0x000000071a077290 */ /* 0x000fe4000f83e00b */
[----:B------:R-:W-:Y:S02]  /*09c0*/  UIMAD.WIDE.U32 UR30, UR30, 0x80, URZ ;  /* 0x000000801e1e78a5 */ /* 0x000fe4000f8e00ff */
[----:B------:R-:W-:-:S04]  /*09d0*/  UIADD3.X UR10, UPT, UPT, UR10, UR4, UR5, UP1, UP0 ;  /* 0x000000040a0a7290 */ /* 0x000fc80008fe0405 */
[----:B------:R-:W-:Y:S01]  /*09e0*/  LOP3.LUT R5, R214, UR30, RZ, 0xfc, !PT ;  /* 0x0000001ed6057c12 */ /* 0x000fe2000f8efcff */
[----:B------:R-:W-:Y:S07]  /*09f0*/  @P0 BRA `(.L_x_207) ;  /* 0x00000000004c0947 */ /* 0x000fee0003800000 */
[----:B------:R-:W1:Y:S01]  /*0a00*/  LDCU.64 UR4, c[0x0][0x408] ;  /* 0x00008100ff0477ac */ /* 0x000e620008000a00 */
[----:B------:R-:W-:Y:S01]  /*0a10*/  IMAD.MOV.U32 R16, RZ, RZ, R2 ;  /* 0x000000ffff107224 */ /* 0x000fe200078e0002 */
[----:B------:R-:W2:Y:S01]  /*0a20*/  LDCU UR11, c[0x0][0x440] ;  /* 0x00008800ff0b77ac */ /* 0x000ea20008000800 */
[----:B------:R-:W3:Y:S01]  /*0a30*/  LDCU.64 UR8, c[0x0][0x3f0] ;  /* 0x00007e00ff0877ac */ /* 0x000ee20008000a00 */
[----:B-1----:R-:W-:Y:S01]  /*0a40*/  UIMAD UR12, UR31, UR4, URZ ;  /* 0x000000041f0c72a4 */ /* 0x002fe2000f8e02ff */
[----:B------:R-:W-:Y:S01]  /*0a50*/  IMAD.WIDE.U32 R14, R5, UR4, R16 ;  /* 0x00000004050e7c25 */ /* 0x000fe2000f8e0010 */
[----:B--2---:R-:W-:-:S04]  /*0a60*/  ISETP.GE.AND P6, PT, R0, UR11, PT ;  /* 0x0000000b00007c0c */ /* 0x004fc8000bfc6270 */
[----:B------:R-:W-:Y:S01]  /*0a70*/  IMAD.U32 R4, RZ, RZ, UR12 ;  /* 0x0000000cff047e24 */ /* 0x000fe2000f8e00ff */
[----:B------:R-:W-:Y:S02]  /*0a80*/  ISETP.GE.AND P5, PT, R12, UR11, PT ;  /* 0x0000000b0c007c0c */ /* 0x000fe4000bfa6270 */
[----:B------:R-:W-:Y:S01]  /*0a90*/  ISETP.GE.AND P4, PT, R11, UR11, PT ;  /* 0x0000000b0b007c0c */ /* 0x000fe2000bf86270 */
[----:B------:R-:W-:Y:S01]  /*0aa0*/  IMAD R4, R5, UR5, R4 ;  /* 0x0000000505047c24 */ /* 0x000fe2000f8e0204 */
[----:B------:R-:W-:Y:S02]  /*0ab0*/  ISETP.GE.AND P3, PT, R10, UR11, PT ;  /* 0x0000000b0a007c0c */ /* 0x000fe4000bf66270 */
[----:B---3--:R-:W-:Y:S01]  /*0ac0*/  LEA R18, P0, R14, UR8, 0x1 ;  /* 0x000000080e127c11 */ /* 0x008fe2000f8008ff */
[----:B------:R-:W-:-:S05]  /*0ad0*/  IMAD.IADD R4, R15, 0x1, R4 ;  /* 0x000000010f047824 */ /* 0x000fca00078e0204 */
[----:B------:R-:W-:-:S05]  /*0ae0*/  LEA.HI.X R19, R14, UR9, R4, 0x1, P0 ;  /* 0x000000090e137c11 */ /* 0x000fca00080f0c04 */
[----:B------:R1:W-:Y:S04]  /*0af0*/  @!P6 STG.E.128 desc[UR24][R18.64], RZ ;  /* 0x000000ff1200e986 */ /* 0x0003e8000c101d18 */
[----:B------:R1:W-:Y:S04]  /*0b00*/  @!P5 STG.E.128 desc[UR24][R18.64+0x80], RZ ;  /* 0x000080ff1200d986 */ /* 0x0003e8000c101d18 */
[----:B------:R1:W-:Y:S04]  /*0b10*/  @!P4 STG.E.128 desc[UR24][R18.64+0x100], RZ ;  /* 0x000100ff1200c986 */ /* 0x0003e8000c101d18 */
[----:B------:R1:W-:Y:S02]  /*0b20*/  @!P3 STG.E.128 desc[UR24][R18.64+0x180], RZ ;  /* 0x000180ff1200b986 */ /* 0x0003e4000c101d18 */
.L_x_207:
[----:B------:R-:W-:Y:S05]  /*0b30*/  BSYNC.RECONVERGENT B0 ;  /* 0x0000000000007941 */ /* 0x000fea0003800200 */
.L_x_206:
        /* <DEDUP_REMOVED lines=8> */
[----:B------:R-:W-:Y:S01]  /*0bc0*/  IMAD.X R4, RZ, RZ, UR31, P2 ;  /* 0x0000001fff047e24 */ /* 0x000fe200090e06ff */
        /* <DEDUP_REMOVED lines=15> */
.L_x_209:
[----:B------:R-:W-:Y:S05]  /*0cc0*/  BSYNC.RECONVERGENT B0 ;  /* 0x0000000000007941 */ /* 0x000fea0003800200 */
.L_x_208:
        /* <DEDUP_REMOVED lines=8> */
[----:B------:R-:W-:Y:S01]  /*0d50*/  IMAD.X R4, RZ, RZ, UR31, P1 ;  /* 0x0000001fff047e24 */ /* 0x000fe200088e06ff */
        /* <DEDUP_REMOVED lines=15> */
.L_x_211:
[----:B------:R-:W-:Y:S05]  /*0e50*/  BSYNC.RECONVERGENT B0 ;  /* 0x0000000000007941 */ /* 0x000fea0003800200 */
.L_x_210:
        /* <DEDUP_REMOVED lines=10> */
[----:B------:R-:W-:Y:S01]  /*0f00*/  IMAD.X R3, RZ, RZ, UR31, P0 ;  /* 0x0000001fff037e24 */ /* 0x000fe200080e06ff */
        /* <DEDUP_REMOVED lines=15> */
.L_x_213:
[----:B------:R-:W-:Y:S05]  /*1000*/  BSYNC.RECONVERGENT B0 ;  /* 0x0000000000007941 */ /* 0x000fea0003800200 */
.L_x_212:
        /* <DEDUP_REMOVED lines=10> */
.L_x_215:
[----:B------:R-:W-:Y:S05]  /*10b0*/  BSYNC.RECONVERGENT B0 ;  /* 0x0000000000007941 */ /* 0x000fea0003800200 */
.L_x_214:
        /* <DEDUP_REMOVED lines=10> */
.L_x_217:
[----:B------:R-:W-:Y:S05]  /*1160*/  BSYNC.RECONVERGENT B0 ;  /* 0x0000000000007941 */ /* 0x000fea0003800200 */
.L_x_216:
        /* <DEDUP_REMOVED lines=10> */
.L_x_219:
[----:B------:R-:W-:Y:S05]  /*1210*/  BSYNC.RECONVERGENT B0 ;  /* 0x0000000000007941 */ /* 0x000fea0003800200 */
.L_x_218:
        /* <DEDUP_REMOVED lines=10> */
.L_x_204:
        /* <DEDUP_REMOVED lines=21> */
.L_x_220:
[----:B------:R-:W1:Y:S01]  /*1410*/  LDCU.64 UR10, c[0x0][0x3b8] ;  /* 0x00007700ff0a77ac */ /* 0x000e620008000a00 */
[----:B------:R-:W-:-:S04]  /*1420*/  UIADD3 UR14, UPT, UPT, UR12, UR13, URZ ;  /* 0x0000000d0c0e7290 */ /* 0x000fc8000fffe0ff */
[----:B-1----:R-:W-:Y:S02]  /*1430*/  UIMAD.WIDE.U32 UR6, UR14, UR10, URZ ;  /* 0x0000000a0e0672a5 */ /* 0x002fe4000f8e00ff */
[----:B------:R-:W-:-:S04]  /*1440*/  UIMAD UR14, UR14, UR11, URZ ;  /* 0x0000000b0e0e72a4 */ /* 0x000fc8000f8e02ff */
[----:B------:R-:W-:Y:S02]  /*1450*/  UIADD3 UR14, UPT, UPT, UR7, UR14, URZ ;  /* 0x0000000e070e7290 */ /* 0x000fe4000fffe0ff */
.L_x_221:
        /* <DEDUP_REMOVED lines=38> */
.L_x_222:
[----:B------:R-:W1:Y:S01]  /*16c0*/  LDCU.64 UR8, c[0x0][0x3c0] ;  /* 0x00007800ff0877ac */ /* 0x000e620008000a00 */
[----:B------:R-:W-:-:S04]  /*16d0*/  UIADD3 UR12, UPT, UPT, UR12, UR13, URZ ;  /* 0x0000000d0c0c7290 */ /* 0x000fc8000fffe0ff */
[----:B-1----:R-:W-:Y:S02]  /*16e0*/  UIMAD.WIDE.U32 UR4, UR12, UR8, URZ ;  /* 0x000000080c0472a5 */ /* 0x002fe4000f8e00ff */
[----:B------:R-:W-:-:S04]  /*16f0*/  UIMAD UR12, UR12, UR9, URZ ;  /* 0x000000090c0c72a4 */ /* 0x000fc8000f8e02ff */
[----:B------:R-:W-:-:S12]  /*1700*/  UIADD3 UR15, UPT, UPT, UR5, UR12, URZ ;  /* 0x0000000c050f7290 */ /* 0x000fd8000fffe0ff */
.L_x_223:
[----:B------:R-:W-:Y:S01]  /*1710*/  IMAD.SHL.U32 R232, R214, 0x8, RZ ;  /* 0x00000008d6e87824 */ /* 0x000fe200078e00ff */
[----:B------:R-:W-:Y:S01]  /*1720*/  SHF.R.U32.HI R5, RZ, 0x3, R214 ;  /* 0x00000003ff057819 */ /* 0x000fe200000116d6 */
[----:B------:R-:W1:Y:S01]  /*1730*/  S2UR UR33, SR_CgaCtaId ;  /* 0x00000000002179c3 */ /* 0x000e620000008800 */
[----:B------:R-:W-:Y:S01]  /*1740*/  SHF.R.S32.HI R9, RZ, 0x1f, R2 ;  /* 0x0000001fff097819 */ /* 0x000fe20000011402 */
[----:B------:R-:W2:Y:S01]  /*1750*/  LDCU.64 UR12, c[0x0][0x3c8] ;  /* 0x00007900ff0c77ac */ /* 0x000ea20008000a00 */
[C---:B------:R-:W-:Y:S01]  /*1760*/  LOP3.LUT R215, R232.reuse, 0x38, RZ, 0xc0, !PT ;  /* 0x00000038e8d77812 */ /* 0x040fe200078ec0ff */
[----:B------:R-:W-:Y:S01]  /*1770*/  VIADD R0, R5, 0x40 ;  /* 0x0000004005007836 */ /* 0x000fe20000000000 */
[C---:B------:R-:W-:Y:S01]  /*1780*/  LOP3.LUT R7, R232.reuse, 0x1f8, RZ, 0xc0, !PT ;  /* 0x000001f8e8077812 */ /* 0x040fe200078ec0ff */
[----:B------:R-:W3:Y:S01]  /*1790*/  LDCU.64 UR16, c[0x0][0x388] ;  /* 0x00007100ff1077ac */ /* 0x000ee20008000a00 */
[----:B------:R-:W-:Y:S01]  /*17a0*/  IADD3 R10, P1, PT, R215, UR6, RZ ;  /* 0x00000006d70a7c10 */ /* 0x000fe2000ff3e0ff */
[----:B------:R-:W-:Y:S01]  /*17b0*/  VIADD R4, R5, 0x20 ;  /* 0x0000002005047836 */ /* 0x000fe20000000000 */
[----:B------:R-:W-:Y:S01]  /*17c0*/  IADD3 R16, P0, PT, R215, UR4, RZ ;  /* 0x00000004d7107c10 */ /* 0x000fe2000ff1e0ff */
[----:B------:R-:W4:Y:S01]  /*17d0*/  LDCU.128 UR4, c[0x0][0x3d0] ;  /* 0x00007a00ff0477ac */ /* 0x000f220008000c00 */
[----:B------:R-:W-:Y:S01]  /*17e0*/  LOP3.LUT R3, R232, 0x1e00, RZ, 0xc0, !PT ;  /* 0x00001e00e8037812 */ /* 0x000fe200078ec0ff */
[----:B------:R-:W-:Y:S01]  /*17f0*/  IMAD.X R11, RZ, RZ, UR14, P1 ;  /* 0x0000000eff0b7e24 */ /* 0x000fe200088e06ff */
[----:B------:R-:W-:Y:S01]  /*1800*/  LOP3.LUT R228, R7, 0x38, R214, 0x78, !PT ;  /* 0x0000003807e47812 */ /* 0x000fe200078e78d6 */
[----:B------:R-:W-:Y:S01]  /*1810*/  IMAD.X R17, RZ, RZ, UR15, P0 ;  /* 0x0000000fff117e24 */ /* 0x000fe200080e06ff */
[----:B------:R-:W5:Y:S01]  /*1820*/  LDCU.64 UR14, c[0x0][0x390] ;  /* 0x00007200ff0e77ac */ /* 0x000f620008000a00 */
[----:B------:R-:W-:Y:S01]  /*1830*/  IMAD.WIDE.U32 R10, R5, UR10, R10 ;  /* 0x0000000a050a7c25 */ /* 0x000fe2000f8e000a */
[----:B------:R-:W-:Y:S01]  /*1840*/  LOP3.LUT R228, R228, R3, RZ, 0xfc, !PT ;  /* 0x00000003e4e47212 */ /* 0x000fe200078efcff */
[----:B------:R-:W-:Y:S01]  /*1850*/  BSSY.RECONVERGENT B0, `(.L_x_224) ;  /* 0x000004d000007945 */ /* 0x000fe20003800200 */
[----:B------:R-:W-:Y:S01]  /*1860*/  IADD3 R14, P0, PT, R215, UR34, RZ ;  /* 0x00000022d70e7c10 */ /* 0x000fe2000ff1e0ff */
[----:B------:R-:W-:Y:S01]  /*1870*/  IMAD.WIDE.U32 R16, R5, UR8, R16 ;  /* 0x0000000805107c25 */ /* 0x000fe2000f8e0010 */
[----:B------:R-:W-:Y:S01]  /*1880*/  UIADD3 UR18, UPT, UPT, -UR26, UR28, URZ ;  /* 0x0000001c1a127290 */ /* 0x000fe2000fffe1ff */
[----:B------:R-:W-:Y:S01]  /*1890*/  LOP3.LUT R237, R215, 0x40, RZ, 0xfc, !PT ;  /* 0x00000040d7ed7812 */ /* 0x000fe200078efcff */
[----:B------:R-:W-:Y:S01]  /*18a0*/  UMOV UR23, 0x400 ;  /* 0x0000040000177882 */ /* 0x000fe20000000000 */
[C---:B------:R-:W-:Y:S01]  /*18b0*/  IMAD R11, R5.reuse, UR11, R11 ;  /* 0x0000000b050b7c24 */ /* 0x040fe2000f8e020b */
[----:B------:R-:W-:Y:S01]  /*18c0*/  IADD3.X R15, PT, PT, RZ, UR29, RZ, P0, !PT ;  /* 0x0000001dff0f7c10 */ /* 0x000fe200087fe4ff */
[----:B------:R-:W-:Y:S01]  /*18d0*/  IMAD R17, R5, UR9, R17 ;  /* 0x0000000905117c24 */ /* 0x000fe2000f8e0211 */
[----:B------:R-:W-:Y:S01]  /*18e0*/  UIMAD.WIDE.U32 UR30, UR30, 0x80, URZ ;  /* 0x000000801e1e78a5 */ /* 0x000fe2000f8e00ff */
[C---:B----4-:R-:W-:Y:S01]  /*18f0*/  IMAD R13, R9.reuse, UR4, RZ ;  /* 0x00000004090d7c24 */ /* 0x050fe2000f8e02ff */
[----:B------:R-:W-:Y:S01]  /*1900*/  USHF.L.U64.HI UR22, UR10, 0x6, UR11 ;  /* 0x000000060a167899 */ /* 0x000fe2000801020b */
[----:B------:R-:W-:Y:S01]  /*1910*/  IMAD R9, R9, UR6, RZ ;  /* 0x0000000609097c24 */ /* 0x000fe2000f8e02ff */
[----:B------:R-:W-:Y:S01]  /*1920*/  USHF.L.U32 UR29, UR10, 0x6, URZ ;  /* 0x000000060a1d7899 */ /* 0x000fe200080006ff */
[C---:B------:R-:W-:Y:S01]  /*1930*/  IMAD R13, R2.reuse, UR5, R13 ;  /* 0x00000005020d7c24 */ /* 0x040fe2000f8e020d */
[----:B-1----:R-:W-:Y:S01]  /*1940*/  ULEA UR5, UR33, UR23, 0x18 ;  /* 0x0000001721057291 */ /* 0x002fe2000f8ec0ff */
[----:B------:R-:W-:Y:S01]  /*1950*/  IMAD R9, R2, UR7, R9 ;  /* 0x0000000702097c24 */ /* 0x000fe2000f8e0209 */
[----:B------:R-:W-:Y:S01]  /*1960*/  ISETP.GE.AND P1, PT, R0, UR18, PT ;  /* 0x0000001200007c0c */ /* 0x000fe2000bf26270 */
[----:B------:R-:W-:Y:S01]  /*1970*/  IMAD.WIDE.U32 R10, R2, UR4, R10 ;  /* 0x00000004020a7c25 */ /* 0x000fe2000f8e000a */
[----:B------:R-:W-:Y:S01]  /*1980*/  UIADD3 UR4, UPT, UPT, UR20, -0x1, URZ ;  /* 0xffffffff14047890 */ /* 0x000fe2000fffe0ff */
[----:B------:R-:W-:-:S02]  /*1990*/  LOP3.LUT R236, R215, 0x80, RZ, 0xfc, !PT ;  /* 0x00000080d7ec7812 */ /* 0x000fc400078efcff */
[----:B------:R-:W-:Y:S01]  /*19a0*/  IMAD.WIDE.U32 R2, R2, UR6, R16 ;  /* 0x0000000602027c25 */ /* 0x000fe2000f8e0010 */
[----:B---3--:R-:W-:Y:S01]  /*19b0*/  LEA R227, P2, R10, UR16, 0x1 ;  /* 0x000000100ae37c11 */ /* 0x008fe2000f8408ff */
[----:B------:R-:W-:Y:S01]  /*19c0*/  USHF.L.U32 UR16, UR10, 0x5, URZ ;  /* 0x000000050a107899 */ /* 0x000fe200080006ff */
[----:B------:R-:W-:Y:S01]  /*19d0*/  LOP3.LUT R234, R215, 0xc0, RZ, 0xfc, !PT ;  /* 0x000000c0d7ea7812 */ /* 0x000fe200078efcff */
[----:B------:R-:W-:Y:S01]  /*19e0*/  IMAD.IADD R224, R3, 0x1, R9 ;  /* 0x0000000103e07824 */ /* 0x000fe200078e0209 */
[C---:B-----5:R-:W-:Y:S01]  /*19f0*/  LEA R225, P0, R2.reuse, UR14, 0x1 ;  /* 0x0000000e02e17c11 */ /* 0x060fe2000f8008ff */
[----:B--2---:R-:W-:Y:S01]  /*1a00*/  IMAD.U32 R6, RZ, RZ, UR12 ;  /* 0x0000000cff067e24 */ /* 0x004fe2000f8e00ff */
[----:B------:R-:W-:Y:S01]  /*1a10*/  MOV R9, UR13 ;  /* 0x0000000d00097c02 */ /* 0x000fe20008000f00 */
[----:B------:R-:W-:Y:S01]  /*1a20*/  IMAD.IADD R226, R11, 0x1, R13 ;  /* 0x000000010be27824 */ /* 0x000fe200078e020d */
[----:B------:R-:W-:Y:S01]  /*1a30*/  LEA.HI.X R224, R2, UR15, R224, 0x1, P0 ;  /* 0x0000000f02e07c11 */ /* 0x000fe200080f0ce0 */
[----:B------:R-:W-:Y:S01]  /*1a40*/  IMAD.WIDE.U32 R6, R6, UR32, R14 ;  /* 0x0000002006067c25 */ /* 0x000fe2000f8e000e */
[----:B------:R-:W-:Y:S01]  /*1a50*/  ISETP.GE.AND P0, PT, R5, UR18, PT ;  /* 0x0000001205007c0c */ /* 0x000fe2000bf06270 */
[----:B------:R-:W-:Y:S01]  /*1a60*/  USHF.L.U64.HI UR14, UR10, 0x5, UR11 ;  /* 0x000000050a0e7899 */ /* 0x000fe2000801020b */
[----:B------:R-:W-:Y:S01]  /*1a70*/  LEA.HI.X R226, R10, UR17, R226, 0x1, P2 ;  /* 0x000000110ae27c11 */ /* 0x000fe200090f0ce2 */
[----:B------:R-:W-:Y:S01]  /*1a80*/  USHF.L.U64.HI UR15, UR8, 0x6, UR9 ;  /* 0x00000006080f7899 */ /* 0x000fe20008010209 */
[----:B------:R-:W-:Y:S01]  /*1a90*/  IMAD R9, R9, UR32, R7 ;  /* 0x0000002009097c24 */ /* 0x000fe2000f8e0207 */
[----:B------:R-:W-:Y:S01]  /*1aa0*/  ISETP.GE.AND P2, PT, R4, UR18, PT ;  /* 0x0000001204007c0c */ /* 0x000fe2000bf46270 */
[C---:B------:R-:W-:Y:S01]  /*1ab0*/  VIADD R2, R5.reuse, 0x60 ;  /* 0x0000006005027836 */ /* 0x040fe20000000000 */
[----:B------:R-:W-:-:S02]  /*1ac0*/  LOP3.LUT R3, R5, UR30, RZ, 0xfc, !PT ;  /* 0x0000001e05037c12 */ /* 0x000fc4000f8efcff */
[----:B------:R-:W-:-:S04]  /*1ad0*/  LEA R228, R228, UR5, 0x1 ;  /* 0x00000005e4e47c11 */ /* 0x000fc8000f8e08ff */
[----:B------:R-:W-:Y:S05]  /*1ae0*/  @P0 BRA `(.L_x_225) ;  /* 0x00000000008c0947 */ /* 0x000fea0003800000 */
        /* <DEDUP_REMOVED lines=9> */
[----:B---3--:R-:W-:Y:S01]  /*1b80*/  LEA R12, P6, R10, UR12, 0x1 ;  /* 0x0000000c0a0c7c11 */ /* 0x008fe2000f8c08ff */
[----:B------:R-:W-:Y:S01]  /*1b90*/  IMAD R0, R3, UR7, R0 ;  /* 0x0000000703007c24 */ /* 0x000fe2000f8e0200 */
[----:B------:R-:W-:Y:S02]  /*1ba0*/  ISETP.GE.AND P3, PT, R236, UR17, PT ;  /* 0x00000011ec007c0c */ /* 0x000fe4000bf66270 */
[----:B------:R-:W-:Y:S01]  /*1bb0*/  ISETP.GE.AND P0, PT, R234, UR17, PT ;  /* 0x00000011ea007c0c */ /* 0x000fe2000bf06270 */
[----:B------:R-:W-:-:S05]  /*1bc0*/  IMAD.IADD R0, R11, 0x1, R0 ;  /* 0x000000010b007824 */ /* 0x000fca00078e0200 */
        /* <DEDUP_REMOVED lines=21> */
.L_x_225:
[----:B------:R-:W-:Y:S05]  /*1d20*/  BSYNC.RECONVERGENT B0 ;  /* 0x0000000000007941 */ /* 0x000fea0003800200 */
.L_x_224:
[----:B------:R-:W-:Y:S01]  /*1d30*/  UIMAD UR17, UR4, -0x40, UR27 ;  /* 0xffffffc0041178a4 */ /* 0x000fe2000f8e021b */
[----:B------:R-:W-:Y:S01]  /*1d40*/  BSSY.RECONVERGENT B0, `(.L_x_226) ;  /* 0x0000028000007945 */ /* 0x000fe20003800200 */
[----:B------:R-:W-:-:S03]  /*1d50*/  ISETP.GE.AND P0, PT, R2, UR18, PT ;  /* 0x0000001202007c0c */ /* 0x000fc6000bf06270 */
[----:B------:R-:W-:Y:S10]  /*1d60*/  @P2 BRA `(.L_x_227) ;  /* 0x0000000000942947 */ /* 0x000ff40003800000 */
[----:B------:R-:W2:Y:S01]  /*1d70*/  LDCU.64 UR12, c[0x0][0x3b0] ;  /* 0x00007600ff0c77ac */ /* 0x000ea20008000a00 */
[----:B------:R-:W-:Y:S01]  /*1d80*/  IADD3 R0, P2, PT, R3, 0x20, RZ ;  /* 0x0000002003007810 */ /* 0x000fe20007f5e0ff */
[----:B-1----:R-:W-:Y:S01]  /*1d90*/  IMAD.MOV.U32 R12, RZ, RZ, R6 ;  /* 0x000000ffff0c7224 */ /* 0x002fe200078e0006 */
[----:B------:R-:W1:Y:S01]  /*1da0*/  LDCU UR32, c[0x0][0x440] ;  /* 0x00008800ff2077ac */ /* 0x000e620008000800 */
[----:B------:R-:W-:Y:S02]  /*1db0*/  IMAD.MOV.U32 R13, RZ, RZ, R9 ;  /* 0x000000ffff0d7224 */ /* 0x000fe400078e0009 */
[----:B------:R-:W-:Y:S01]  /*1dc0*/  IMAD.X R11, RZ, RZ, UR31, P2 ;  /* 0x0000001fff0b7e24 */ /* 0x000fe200090e06ff */
        /* <DEDUP_REMOVED lines=31> */
.L_x_227:
[----:B------:R-:W-:Y:S05]  /*1fc0*/  BSYNC.RECONVERGENT B0 ;  /* 0x0000000000007941 */ /* 0x000fea0003800200 */
.L_x_226:
[----:B------:R-:W-:Y:S01]  /*1fd0*/  USHF.L.U32 UR32, UR8, 0x6, URZ ;  /* 0x0000000608207899 */ /* 0x000fe200080006ff */
[----:B------:R-:W-:Y:S01]  /*1fe0*/  BSSY.RECONVERGENT B0, `(.L_x_228) ;  /* 0x0000028000007945 */ /* 0x000fe20003800200 */
[----:B------:R-:W-:-:S03]  /*1ff0*/  ISETP.GE.AND P6, PT, R5, UR17, PT ;  /* 0x0000001105007c0c */ /* 0x000fc6000bfc6270 */
[----:B------:R-:W-:Y:S10]  /*2000*/  @P1 BRA `(.L_x_229) ;  /* 0x0000000000941947 */ /* 0x000ff40003800000 */
[----:B------:R-:W3:Y:S01]  /*2010*/  LDCU.64 UR12, c[0x0][0x3b0] ;  /* 0x00007600ff0c77ac */ /* 0x000ee20008000a00 */
[----:B------:R-:W-:Y:S01]  /*2020*/  IADD3 R0, P1, PT, R3, 0x40, RZ ;  /* 0x0000004003007810 */ /* 0x000fe20007f3e0ff */
[----:B--2---:R-:W-:Y:S01]  /*2030*/  IMAD.MOV.U32 R10, RZ, RZ, R6 ;  /* 0x000000ffff0a7224 */ /* 0x004fe200078e0006 */
[----:B------:R-:W2:Y:S01]  /*2040*/  LDCU UR33, c[0x0][0x440] ;  /* 0x00008800ff2177ac */ /* 0x000ea20008000800 */
[----:B------:R-:W-:Y:S02]  /*2050*/  IMAD.MOV.U32 R11, RZ, RZ, R9 ;  /* 0x000000ffff0b7224 */ /* 0x000fe400078e0009 */
[----:B------:R-:W-:Y:S01]  /*2060*/  IMAD.X R5, RZ, RZ, UR31, P1 ;  /* 0x0000001fff057e24 */ /* 0x000fe200088e06ff */
[----:B------:R-:W1:Y:S03]  /*2070*/  LDCU.64 UR6, c[0x0][0x380] ;  /* 0x00007000ff0677ac */ /* 0x000e660008000a00 */
[----:B---3--:R-:W-:-:S02]  /*2080*/  IMAD R5, R5, UR12, RZ ;  /* 0x0000000c05057c24 */ /* 0x008fc4000f8e02ff */
[----:B------:R-:W-:Y:S01]  /*2090*/  IMAD.WIDE.U32 R10, R0, UR12, R10 ;  /* 0x0000000c000a7c25 */ /* 0x000fe2000f8e000a */
[----:B--2---:R-:W-:-:S03]  /*20a0*/  ISETP.GE.AND P4, PT, R215, UR33, PT ;  /* 0x00000021d7007c0c */ /* 0x004fc6000bf86270 */
[----:B------:R-:W-:Y:S01]  /*20b0*/  IMAD R5, R0, UR13, R5 ;  /* 0x0000000d00057c24 */ /* 0x000fe2000f8e0205 */
[----:B------:R-:W-:Y:S02]  /*20c0*/  ISETP.GE.AND P3, PT, R237, UR33, PT ;  /* 0x00000021ed007c0c */ /* 0x000fe4000bf66270 */
[----:B-1----:R-:W-:Y:S01]  /*20d0*/  LEA R12, P5, R10, UR6, 0x1 ;  /* 0x000000060a0c7c11 */ /* 0x002fe2000f8a08ff */
        /* <DEDUP_REMOVED lines=24> */
.L_x_229:
[----:B------:R-:W-:Y:S05]  /*2260*/  BSYNC.RECONVERGENT B0 ;  /* 0x0000000000007941 */ /* 0x000fea0003800200 */
.L_x_228:
[----:B------:R-:W-:Y:S01]  /*2270*/  UIMAD.WIDE.U32 UR34, UR29, UR4, URZ ;  /* 0x000000041d2272a5 */ /* 0x000fe2000f8e00ff */
[----:B------:R-:W-:Y:S01]  /*2280*/  BSSY.RECONVERGENT B0, `(.L_x_230) ;  /* 0x0000027000007945 */ /* 0x000fe20003800200 */
[----:B------:R-:W-:-:S03]  /*2290*/  ISETP.GE.AND P5, PT, R4, UR17, PT ;  /* 0x0000001104007c0c */ /* 0x000fc6000bfa6270 */
[----:B------:R-:W-:Y:S10]  /*22a0*/  @P0 BRA `(.L_x_231) ;  /* 0x0000000000900947 */ /* 0x000ff40003800000 */
        /* <DEDUP_REMOVED lines=36> */
.L_x_231:
[----:B------:R-:W-:Y:S05]  /*24f0*/  BSYNC.RECONVERGENT B0 ;  /* 0x0000000000007941 */ /* 0x000fea0003800200 */
.L_x_230:
[----:B------:R-:W-:Y:S01]  /*2500*/  UIMAD UR7, UR22, UR4, URZ ;  /* 0x00000004160772a4 */ /* 0x000fe2000f8e02ff */
[----:B------:R-:W-:Y:S03]  /*2510*/  BSSY.RECONVERGENT B0, `(.L_x_232) ;  /* 0x0000021000007945 */ /* 0x000fe60003800200 */
[----:B------:R-:W-:Y:S01]  /*2520*/  UIADD3 UR7, UPT, UPT, UR35, UR7, URZ ;  /* 0x0000000723077290 */ /* 0x000fe2000fffe0ff */
[----:B------:R-:W-:Y:S11]  /*2530*/  @P6 BRA `(.L_x_233) ;  /* 0x0000000000786947 */ /* 0x000ff60003800000 */
[----:B------:R-:W5:Y:S01]  /*2540*/  LDCU UR6, c[0x0][0x440] ;  /* 0x00008800ff0677ac */ /* 0x000f620008000800 */
[----:B----4-:R-:W-:Y:S02]  /*2550*/  IMAD.U32 R2, RZ, RZ, UR34 ;  /* 0x00000022ff027e24 */ /* 0x010fe4000f8e00ff */
        /* <DEDUP_REMOVED lines=28> */
.L_x_233:
[----:B------:R-:W-:Y:S05]  /*2720*/  BSYNC.RECONVERGENT B0 ;  /* 0x0000000000007941 */ /* 0x000fea0003800200 */
.L_x_232:
[----:B------:R-:W-:Y:S04]  /*2730*/  BSSY.RECONVERGENT B0, `(.L_x_234) ;  /* 0x0000021000007945 */ /* 0x000fe80003800200 */
[----:B------:R-:W-:Y:S05]  /*2740*/  @P5 BRA `(.L_x_235) ;  /* 0x00000000007c5947 */ /* 0x000fea0003800000 */
[----:B------:R-:W5:Y:S01]  /*2750*/  LDCU UR6, c[0x0][0x440] ;  /* 0x00008800ff0677ac */ /* 0x000f620008000800 */
[----:B------:R-:W-:-:S04]  /*2760*/  UIADD3 UR13, UP0, UPT, UR16, UR34, URZ ;  /* 0x00000022100d7290 */ /* 0x000fc8000ff1e0ff */
[----:B------:R-:W-:Y:S02]  /*2770*/  UIADD3.X UR12, UPT, UPT, UR14, UR7, URZ, UP0, !UPT ;  /* 0x000000070e0c7290 */ /* 0x000fe400087fe4ff */
[----:B------:R-:W-:-:S04]  /*2780*/  IMAD.U32 R0, RZ, RZ, UR13 ;  /* 0x0000000dff007e24 */ /* 0x000fc8000f8e00ff */
[----:B----4-:R-:W-:Y:S01]  /*2790*/  IMAD.U32 R3, RZ, RZ, UR12 ;  /* 0x0000000cff037e24 */ /* 0x010fe2000f8e00ff */
        /* <DEDUP_REMOVED lines=26> */
.L_x_235:
[----:B------:R-:W-:Y:S05]  /*2940*/  BSYNC.RECONVERGENT B0 ;  /* 0x0000000000007941 */ /* 0x000fea0003800200 */
.L_x_234:
[----:B------:R-:W0:Y:S01]  /*2950*/  LDGDEPBAR ;  /* 0x00000000000079af */ /* 0x000e220000000000 */
[--C-:B------:R-:W-:Y:S01]  /*2960*/  SHF.R.U32.HI R216, RZ, 0x1, R214.reuse ;  /* 0x00000001ffd87819 */ /* 0x100fe200000116d6 */
[----:B------:R-:W-:Y:S01]  /*2970*/  IMAD.U32 R5, RZ, RZ, UR26 ;  /* 0x0000001aff057e24 */ /* 0x000fe2000f8e00ff */
[----:B------:R-:W-:Y:S01]  /*2980*/  SHF.R.U32.HI R0, RZ, 0x2, R214 ;  /* 0x00000002ff007819 */ /* 0x000fe200000116d6 */
[----:B------:R-:W-:Y:S01]  /*2990*/  IMAD.SHL.U32 R217, R214, 0x20, RZ ;  /* 0x00000020d6d97824 */ /* 0x000fe200078e00ff */
[----:B----4-:R-:W-:Y:S01]  /*29a0*/  LOP3.LUT R2, R216, 0x1f0, RZ, 0xc0, !PT ;  /* 0x000001f0d8027812 */ /* 0x010fe200078ec0ff */
        /* <DEDUP_REMOVED lines=19> */
[----:B------:R-:W4:Y:S01]  /*2ae0*/  LDCU UR6, c[0x0][0x440] ;  /* 0x00008800ff0677ac */ /* 0x000f220008000800 */
[----:B------:R-:W-:Y:S02]  /*2af0*/  IMAD.U32 R6, RZ, RZ, UR32 ;  /* 0x00000020ff067e24 */ /* 0x000fe4000f8e00ff */
[----:B------:R-:W-:Y:S02]  /*2b00*/  IMAD.U32 R5, RZ, RZ, UR4 ;  /* 0x00000004ff057e24 */ /* 0x000fe4000f8e00ff */
[----:B------:R-:W-:Y:S01]  /*2b10*/  IMAD.U32 R7, RZ, RZ, UR33 ;  /* 0x00000021ff077e24 */ /* 0x000fe2000f8e00ff */
[----:B------:R-:W-:-:S04]  /*2b20*/  LEA R8, P4, R6, R225, 0x1 ;  /* 0x000000e106087211 */ /* 0x000fc800078808ff */
[----:B------:R-:W-:Y:S02]  /*2b30*/  LEA.HI.X R9, R6, R224, R5, 0x1, P4 ;  /* 0x000000e006097211 */ /* 0x000fe400020f0c05 */
[----:B----4-:R-:W-:Y:S02]  /*2b40*/  ISETP.GE.AND P3, PT, R215, UR6, PT ;  /* 0x00000006d7007c0c */ /* 0x010fe4000bf66270 */
        /* <DEDUP_REMOVED lines=24> */
.L_x_237:
[----:B------:R4:W-:Y:S04]  /*2cd0*/  STS.128 [R228+0x18000], RZ ;  /* 0x018000ffe4007388 */ /* 0x0009e80000000c00 */
[----:B------:R4:W-:Y:S04]  /*2ce0*/  STS.128 [R228+0x1a000], RZ ;  /* 0x01a000ffe4007388 */ /* 0x0009e80000000c00 */
[----:B------:R4:W-:Y:S04]  /*2cf0*/  STS.128 [R228+0x1c000], RZ ;  /* 0x01c000ffe4007388 */ /* 0x0009e80000000c00 */
[----:B------:R4:W-:Y:S02]  /*2d00*/  STS.128 [R228+0x1e000], RZ ;  /* 0x01e000ffe4007388 */ /* 0x0009e40000000c00 */
.L_x_238:
[----:B------:R-:W-:Y:S05]  /*2d10*/  BSYNC.RECONVERGENT B0 ;  /* 0x0000000000007941 */ /* 0x000fea0003800200 */
.L_x_236:
[----:B------:R-:W-:Y:S01]  /*2d20*/  ISETP.GE.AND P0, PT, R4, UR17, PT ;  /* 0x0000001104007c0c */ /* 0x000fe2000bf06270 */
[----:B------:R-:W-:Y:S01]  /*2d30*/  BSSY.RECONVERGENT B0, `(.L_x_239) ;  /* 0x000002a000007945 */ /* 0x000fe20003800200 */
[----:B------:R-:W-:Y:S02]  /*2d40*/  LOP3.LUT R5, R214, 0x8, RZ, 0xc0, !PT ;  /* 0x00000008d6057812 */ /* 0x000fe400078ec0ff */
[----:B------:R-:W-:Y:S02]  /*2d50*/  LOP3.LUT R218, R2, 0x400, RZ, 0xc0, !PT ;  /* 0x0000040002da7812 */ /* 0x000fe400078ec0ff */
[----:B------:R-:W-:Y:S02]  /*2d60*/  LOP3.LUT R5, R0, R5, RZ, 0x3c, !PT ;  /* 0x0000000500057212 */ /* 0x000fe400078e3cff */
[----:B------:R-:W-:-:S03]  /*2d70*/  LEA R84, R84, UR5, 0x1 ;  /* 0x0000000554547c11 */ /* 0x000fc6000f8e08ff */
[----:B------:R-:W-:Y:S02]  /*2d80*/  IMAD R218, R5, 0x2, R218 ;  /* 0x0000000205da7824 */ /* 0x000fe400078e02da */
[----:B------:R1:W-:Y:S04]  /*2d90*/  @P0 STS.128 [R228+0x19000], RZ ;  /* 0x019000ffe4000388 */ /* 0x0003e80000000c00 */
[----:B------:R1:W-:Y:S04]  /*2da0*/  @P0 STS.128 [R228+0x1b000], RZ ;  /* 0x01b000ffe4000388 */ /* 0x0003e80000000c00 */
[----:B------:R1:W-:Y:S04]  /*2db0*/  @P0 STS.128 [R228+0x1d000], RZ ;  /* 0x01d000ffe4000388 */ /* 0x0003e80000000c00 */
[----:B------:R1:W-:Y:S01]  /*2dc0*/  @P0 STS.128 [R228+0x1f000], RZ ;  /* 0x01f000ffe4000388 */ /* 0x0003e20000000c00 */
[----:B------:R-:W-:Y:S05]  /*2dd0*/  @P0 BRA `(.L_x_240) ;  /* 0x00000000007c0947 */ /* 0x000fea0003800000 */
[----:B------:R-:W5:Y:S01]  /*2de0*/  LDCU UR6, c[0x0][0x440] ;  /* 0x00008800ff0677ac */ /* 0x000f620008000800 */
[----:B------:R-:W-:-:S04]  /*2df0*/  ULEA UR12, UP0, UR8, UR32, 0x5 ;  /* 0x00000020080c7291 */ /* 0x000fc8000f8028ff */
[----:B------:R-:W-:Y:S02]  /*2e00*/  ULEA.HI.X UR7, UR8, UR4, UR9, 0x5, UP0 ;  /* 0x0000000408077291 */ /* 0x000fe400080f2c09 */
[----:B------:R-:W-:-:S04]  /*2e10*/  IMAD.U32 R4, RZ, RZ, UR12 ;  /* 0x0000000cff047e24 */ /* 0x000fc8000f8e00ff */
[----:B------:R-:W-:Y:S01]  /*2e20*/  IMAD.U32 R5, RZ, RZ, UR7 ;  /* 0x00000007ff057e24 */ /* 0x000fe2000f8e00ff */
        /* <DEDUP_REMOVED lines=26> */
.L_x_240:
[----:B------:R-:W-:Y:S05]  /*2fd0*/  BSYNC.RECONVERGENT B0 ;  /* 0x0000000000007941 */ /* 0x000fea0003800200 */
.L_x_239:
[----:B------:R-:W-:Y:S01]  /*2fe0*/  LDSM.16.M88.4 R76, [R84] ;  /* 0x00000000544c783b */ /* 0x000fe20000000200 */
[----:B------:R-:W-:Y:S01]  /*2ff0*/  IMAD.MOV.U32 R165, RZ, RZ, 0x20 ;  /* 0x00000020ffa57424 */ /* 0x000fe200078e00ff */
[----:B------:R-:W-:Y:S01]  /*3000*/  LOP3.LUT P2, RZ, R214, 0x2, RZ, 0xc0, !PT ;  /* 0x00000002d6ff7812 */ /* 0x000fe2000784c0ff */
[----:B------:R-:W-:Y:S01]  /*3010*/  VIADD R96, R218, UR5 ;  /* 0x00000005da607c36 */ /* 0x000fe20008000000 */
[----:B------:R-:W5:Y:S01]  /*3020*/  LDSM.16.M88.4 R48, [R218+UR5+0x10800] ;  /* 0x01080005da30783b */ /* 0x000f620008000200 */
[----:B------:R-:W-:Y:S01]  /*3030*/  IMAD.MOV.U32 R219, RZ, RZ, 0x40 ;  /* 0x00000040ffdb7424 */ /* 0x000fe200078e00ff */
[----:B------:R-:W-:Y:S01]  /*3040*/  SEL R93, R165, 0xffffffe0, !P2 ;  /* 0xffffffe0a55d7807 */ /* 0x000fe20005000000 */
[----:B------:R-:W-:Y:S01]  /*3050*/  IMAD.U32 R220, RZ, RZ, UR20 ;  /* 0x00000014ffdc7e24 */ /* 0x000fe2000f8e00ff */
[----:B------:R-:W3:Y:S01]  /*3060*/  LDSM.16.M88.4 R56, [R218+UR5+0x10000] ;  /* 0x01000005da38783b */ /* 0x000ee20008000200 */
[----:B------:R-:W-:Y:S01]  /*3070*/  LOP3.LUT P0, RZ, R214, 0x4, RZ, 0xc0, !PT ;  /* 0x00000004d6ff7812 */ /* 0x000fe2000780c0ff */
[----:B------:R-:W-:Y:S01]  /*3080*/  UISETP.NE.AND UP1, UPT, UR20, 0x1, UPT ;  /* 0x000000011400788c */ /* 0x000fe2000bf25270 */
        /* <DEDUP_REMOVED lines=10> */
[----:B--2-4-:R-:W2:Y:S01]  /*3130*/  LDSM.16.M88.4 R8, [R97+0x10800] ;  /* 0x010800006108783b */ /* 0x014ea20000000200 */
[----:B------:R-:W-:-:S03]  /*3140*/  IMAD.IADD R92, R93, 0x1, R96 ;  /* 0x000000015d5c7824 */ /* 0x000fc600078e0260 */
[----:B------:R-:W4:Y:S04]  /*3150*/  LDSM.16.M88.4 R32, [R97+0x10000] ;  /* 0x010000006120783b */ /* 0x000f280000000200 */
[----:B------:R-:W4:Y:S04]  /*3160*/  LDSM.16.M88.4 R24, [R97+0x11000] ;  /* 0x011000006118783b */ /* 0x000f280000000200 */
[----:B------:R-:W4:Y:S04]  /*3170*/  LDSM.16.M88.4 R28, [R97+0x11800] ;  /* 0x01180000611c783b */ /* 0x000f280000000200 */
[----:B-1----:R-:W-:Y:S01]  /*3180*/  LDSM.16.M88.4 R4, [R98] ;  /* 0x000000006204783b */ /* 0x002fe20000000200 */
[C---:B-----5:R-:W-:Y:S03]  /*3190*/  HMMA.16816.F32.BF16 R52, R76.reuse, R48, RZ ;  /* 0x000000304c34723c */ /* 0x060fe600000418ff */
        /* <DEDUP_REMOVED lines=8> */
[C---:B------:R-:W-:Y:S03]  /*3220*/  HMMA.16816.F32.BF16 R44, R76.reuse, R40, RZ ;  /* 0x000000284c2c723c */ /* 0x040fe600000418ff */
[----:B------:R-:W0:Y:S05]  /*3230*/  LDGDEPBAR ;  /* 0x00000000000079af */ /* 0x000e2a0000000000 */
[C---:B------:R-:W-:Y:S08]  /*3240*/  HMMA.16816.F32.BF16 R56, R76.reuse, R58, RZ ;  /* 0x0000003a4c38723c */ /* 0x040ff000000418ff */
[C---:B------:R-:W-:Y:S08]  /*3250*/  HMMA.16816.F32.BF16 R40, R76.reuse, R42, RZ ;  /* 0x0000002a4c28723c */ /* 0x040ff000000418ff */
[----:B------:R-:W-:Y:S08]  /*3260*/  HMMA.16816.F32.BF16 R36, R76, R60, RZ ;  /* 0x0000003c4c24723c */ /* 0x000ff000000418ff */
[C---:B--2---:R-:W-:Y:S08]  /*3270*/  HMMA.16816.F32.BF16 R52, R20.reuse, R8, R52 ;  /* 0x000000081434723c */ /* 0x044ff00000041834 */
[----:B------:R-:W-:Y:S01]  /*3280*/  HMMA.16816.F32.BF16 R48, R20, R10, R48 ;  /* 0x0000000a1430723c */ /* 0x000fe20000041830 */
[----:B------:R-:W2:Y:S07]  /*3290*/  LDSM.16.M88.4 R8, [R96+0x10800] ;  /* 0x010800006008783b */ /* 0x000eae0000000200 */
[----:B------:R-:W-:Y:S01]  /*32a0*/  HMMA.16816.F32.BF16 R76, R76, R62, RZ ;  /* 0x0000003e4c4c723c */ /* 0x000fe200000418ff */
[----:B------:R-:W-:Y:S07]  /*32b0*/  LDSM.16.M88.4 R60, [R95] ;  /* 0x000000005f3c783b */ /* 0x000fee0000000200 */
[C---:B----4-:R-:W-:Y:S08]  /*32c0*/  HMMA.16816.F32.BF16 R12, R20.reuse, R32, R12 ;  /* 0x00000020140c723c */ /* 0x050ff0000004180c */
        /* <DEDUP_REMOVED lines=101> */
[C---:B------:R-:W-:Y:S01]  /*3920*/  HMMA.16816.F32.BF16 R56, R20.reuse, R82, R56 ;  /* 0x000000521438723c */ /* 0x040fe20000041838 */
[----:B------:R-:W-:Y:S04]  /*3930*/  LDSM.16.M88.4 R80, [R84+0xc000] ;  /* 0x00c000005450783b */ /* 0x000fe80000000200 */
[----:B------:R-:W-:Y:S03]  /*3940*/  LDSM.16.M88.4 R84, [R97+0x16000] ;  /* 0x016000006154783b */ /* 0x000fe60000000200 */
[C---:B-----5:R-:W-:Y:S08]  /*3950*/  HMMA.16816.F32.BF16 R52, R20.reuse, R32, R52 ;  /* 0x000000201434723c */ /* 0x060ff00000041834 */
[C---:B------:R-:W-:Y:S01]  /*3960*/  HMMA.16816.F32.BF16 R48, R20.reuse, R34, R48 ;  /* 0x000000221430723c */ /* 0x040fe20000041830 */
[----:B------:R-:W4:Y:S07]  /*3970*/  LDSM.16.M88.4 R32, [R92+0x14800] ;  /* 0x014800005c20783b */ /* 0x000f2e0000000200 */
[C---:B------:R-:W-:Y:S08]  /*3980*/  HMMA.16816.F32.BF16 R44, R20.reuse, R28, R44 ;  /* 0x0000001c142c723c */ /* 0x040ff0000004182c */
[C---:B------:R-:W-:Y:S01]  /*3990*/  HMMA.16816.F32.BF16 R40, R20.reuse, R30, R40 ;  /* 0x0000001e1428723c */ /* 0x040fe20000041828 */
[----:B------:R-:W5:Y:S07]  /*39a0*/  LDSM.16.M88.4 R28, [R92+0x15000] ;  /* 0x015000005c1c783b */ /* 0x000f6e0000000200 */
[C---:B---3--:R-:W-:Y:S08]  /*39b0*/  HMMA.16816.F32.BF16 R36, R20.reuse, R24, R36 ;  /* 0x000000181424723c */ /* 0x048ff00000041824 */
[----:B------:R-:W-:Y:S01]  /*39c0*/  HMMA.16816.F32.BF16 R76, R20, R26, R76 ;  /* 0x0000001a144c723c */ /* 0x000fe2000004184c */
[----:B------:R-:W3:Y:S04]  /*39d0*/  LDSM.16.M88.4 R20, [R218+UR5+0x16000] ;  /* 0x01600005da14783b */ /* 0x000ee80008000200 */
[----:B------:R-:W-:Y:S03]  /*39e0*/  LDSM.16.M88.4 R24, [R92+0x15800] ;  /* 0x015800005c18783b */ /* 0x000fe60000000200 */
[C---:B------:R-:W-:Y:S08]  /*39f0*/  HMMA.16816.F32.BF16 R12, R60.reuse, R72, R12 ;  /* 0x000000483c0c723c */ /* 0x040ff0000004180c */
[C---:B------:R-:W-:Y:S01]  /*3a00*/  HMMA.16816.F32.BF16 R56, R60.reuse, R74, R56 ;  /* 0x0000004a3c38723c */ /* 0x040fe20000041838 */
        /* <DEDUP_REMOVED lines=8> */
[C---:B------:R-:W-:Y:S01]  /*3a90*/  HMMA.16816.F32.BF16 R56, R16.reuse, R66, R56 ;  /* 0x000000421038723c */ /* 0x040fe20000041838 */
[----:B------:R-:W2:Y:S07]  /*3aa0*/  LDSM.16.M88.4 R64, [R97+0x17000] ;  /* 0x017000006140783b */ /* 0x000eae0000000200 */
[C---:B----4-:R-:W-:Y:S08]  /*3ab0*/  HMMA.16816.F32.BF16 R52, R16.reuse, R32, R52 ;  /* 0x000000201034723c */ /* 0x050ff00000041834 */
[C---:B------:R-:W-:Y:S01]  /*3ac0*/  HMMA.16816.F32.BF16 R48, R16.reuse, R34, R48 ;  /* 0x000000221030723c */ /* 0x040fe20000041830 */
[----:B------:R-:W-:Y:S07]  /*3ad0*/  LDSM.16.M88.4 R32, [R98+0xc000] ;  /* 0x00c000006220783b */ /* 0x000fee0000000200 */
[C---:B-----5:R-:W-:Y:S08]  /*3ae0*/  HMMA.16816.F32.BF16 R44, R16.reuse, R28, R44 ;  /* 0x0000001c102c723c */ /* 0x060ff0000004182c */
[----:B------:R-:W-:Y:S01]  /*3af0*/  HMMA.16816.F32.BF16 R40, R16, R30, R40 ;  /* 0x0000001e1028723c */ /* 0x000fe20000041828 */
[----:B------:R-:W4:Y:S07]  /*3b00*/  LDSM.16.M88.4 R28, [R96+0x16000] ;  /* 0x01600000601c783b */ /* 0x000f2e0000000200 */
[C---:B------:R-:W-:Y:S08]  /*3b10*/  HMMA.16816.F32.BF16 R36, R60.reuse, R68, R36 ;  /* 0x000000443c24723c */ /* 0x040ff00000041824 */
[----:B------:R-:W-:Y:S01]  /*3b20*/  HMMA.16816.F32.BF16 R76, R60, R70, R76 ;  /* 0x000000463c4c723c */ /* 0x000fe2000004184c */
[----:B------:R-:W5:Y:S04]  /*3b30*/  LDSM.16.M88.4 R60, [R97+0x17800] ;  /* 0x01780000613c783b */ /* 0x000f680000000200 */
[----:B------:R-:W-:Y:S03]  /*3b40*/  LDSM.16.M88.4 R68, [R97+0x16800] ;  /* 0x016800006144783b */ /* 0x000fe60000000200 */
[C---:B---3--:R-:W-:Y:S08]  /*3b50*/  HMMA.16816.F32.BF16 R12, R80.reuse, R20, R12 ;  /* 0x00000014500c723c */ /* 0x048ff0000004180c */
        /* <DEDUP_REMOVED lines=9> */
[----:B------:R-:W-:Y:S01]  /*3bf0*/  HMMA.16816.F32.BF16 R76, R16, R26, R76 ;  /* 0x0000001a104c723c */ /* 0x000fe2000004184c */
[----:B------:R-:W2:Y:S04]  /*3c00*/  LDSM.16.M88.4 R16, [R96+0x17800] ;  /* 0x017800006010783b */ /* 0x000ea80000000200 */
[----:B------:R-:W3:Y:S03]  /*3c10*/  LDSM.16.M88.4 R24, [R96+0x16800] ;  /* 0x016800006018783b */ /* 0x000ee60000000200 */
[C---:B------:R-:W-:Y:S08]  /*3c20*/  HMMA.16816.F32.BF16 R12, R72.reuse, R84, R12 ;  /* 0x00000054480c723c */ /* 0x040ff0000004180c */
[C---:B------:R-:W-:Y:S08]  /*3c30*/  HMMA.16816.F32.BF16 R56, R72.reuse, R86, R56 ;  /* 0x000000564838723c */ /* 0x040ff00000041838 */
[C---:B------:R-:W-:Y:S08]  /*3c40*/  HMMA.16816.F32.BF16 R44, R72.reuse, R64, R44 ;  /* 0x00000040482c723c */ /* 0x040ff0000004182c */
[----:B------:R-:W-:Y:S08]  /*3c50*/  HMMA.16816.F32.BF16 R40, R72, R66, R40 ;  /* 0x000000424828723c */ /* 0x000ff00000041828 */
[C---:B------:R-:W-:Y:S08]  /*3c60*/  HMMA.16816.F32.BF16 R36, R80.reuse, R88, R36 ;  /* 0x000000585024723c */ /* 0x040ff00000041824 */
[----:B------:R-:W-:Y:S08]  /*3c70*/  HMMA.16816.F32.BF16 R76, R80, R90, R76 ;  /* 0x0000005a504c723c */ /* 0x000ff0000004184c */
[C---:B----4-:R-:W-:Y:S01]  /*3c80*/  HMMA.16816.F32.BF16 R64, R32.reuse, R28, R12 ;  /* 0x0000001c2040723c */ /* 0x050fe2000004180c */
[----:B------:R-:W4:Y:S07]  /*3c90*/  LDSM.16.M88.4 R12, [R92+0x16800] ;  /* 0x016800005c0c783b */ /* 0x000f2e0000000200 */
[----:B------:R-:W-:Y:S08]  /*3ca0*/  HMMA.16816.F32.BF16 R56, R32, R30, R56 ;  /* 0x0000001e2038723c */ /* 0x000ff00000041838 */
[C---:B-----5:R-:W-:Y:S08]  /*3cb0*/  HMMA.16816.F32.BF16 R36, R72.reuse, R60, R36 ;  /* 0x0000003c4824723c */ /* 0x060ff00000041824 */
[----:B------:R-:W-:Y:S08]  /*3cc0*/  HMMA.16816.F32.BF16 R76, R72, R62, R76 ;  /* 0x0000003e484c723c */ /* 0x000ff0000004184c */
[----:B-1----:R-:W-:Y:S01]  /*3cd0*/  HMMA.16816.F32.BF16 R64, R4, R8, R64 ;  /* 0x000000080440723c */ /* 0x002fe20000041840 */
[----:B------:R-:W-:-:S05]  /*3ce0*/  IMAD.SHL.U32 R9, R214, 0x2, RZ ;  /* 0x00000002d6097824 */ /* 0x000fca00078e00ff */
[----:B------:R-:W-:Y:S02]  /*3cf0*/  LOP3.LUT R9, R9, 0x6, RZ, 0xc0, !PT ;  /* 0x0000000609097812 */ /* 0x000fe400078ec0ff */
[----:B------:R-:W-:Y:S03]  /*3d00*/  HMMA.16816.F32.BF16 R52, R72, R68, R52 ;  /* 0x000000444834723c */ /* 0x000fe60000041834 */
[----:B------:R-:W-:-:S04]  /*3d10*/  IMAD R220, R220, 0x40, R9 ;  /* 0x00000040dcdc7824 */ /* 0x000fc800078e0209 */
[C---:B------:R-:W-:Y:S01]  /*3d20*/  VIADD R8, R220.reuse, 0xffffffc0 ;  /* 0xffffffc0dc087836 */ /* 0x040fe20000000000 */
[----:B------:R-:W-:Y:S01]  /*3d30*/  HMMA.16816.F32.BF16 R48, R72, R70, R48 ;  /* 0x000000464830723c */ /* 0x000fe20000041830 */
[----:B------:R-:W-:-:S03]  /*3d40*/  VIADD R9, R220, 0xffffffc8 ;  /* 0xffffffc8dc097836 */ /* 0x000fc60000000000 */
[-C--:B------:R-:W-:Y:S02]  /*3d50*/  ISETP.GE.AND P5, PT, R8, R213.reuse, PT ;  /* 0x000000d50800720c */ /* 0x080fe40003fa6270 */
[----:B------:R-:W-:Y:S02]  /*3d60*/  ISETP.GE.AND P3, PT, R9, R213, PT ;  /* 0x000000d50900720c */ /* 0x000fe40003f66270 */
[----:B------:R-:W-:Y:S01]  /*3d70*/  HMMA.16816.F32.BF16 R44, R32, R20, R44 ;  /* 0x00000014202c723c */ /* 0x000fe2000004182c */
[----:B------:R-:W-:Y:S01]  /*3d80*/  IMAD.U32 R21, RZ, RZ, UR27 ;  /* 0x0000001bff157e24 */ /* 0x000fe2000f8e00ff */
[----:B------:R-:W-:Y:S01]  /*3d90*/  FSEL R64, R64, -INF , !P5 ;  /* 0xff80000040407808 */ /* 0x000fe20006800000 */
[----:B------:R-:W-:-:S03]  /*3da0*/  VIADD R20, R220, 0xffffffc9 ;  /* 0xffffffc9dc147836 */ /* 0x000fc60000000000 */
[----:B------:R-:W-:Y:S02]  /*3db0*/  VIADDMNMX R212, R94, 0x8, R21, PT ;  /* 0x000000085ed47846 */ /* 0x000fe40003800115 */
[----:B------:R-:W-:Y:S01]  /*3dc0*/  HMMA.16816.F32.BF16 R56, R4, R10, R56 ;  /* 0x0000000a0438723c */ /* 0x000fe20000041838 */
[----:B------:R-:W-:Y:S01]  /*3dd0*/  VIADD R10, R220, 0xffffffc1 ;  /* 0xffffffc1dc0a7836 */ /* 0x000fe20000000000 */
[-C--:B------:R-:W-:Y:S02]  /*3de0*/  ISETP.GE.AND P1, PT, R8, R212.reuse, PT ;  /* 0x000000d40800720c */ /* 0x080fe40003f26270 */
[-C--:B------:R-:W-:Y:S02]  /*3df0*/  ISETP.GE.AND P5, PT, R9, R212.reuse, PT ;  /* 0x000000d40900720c */ /* 0x080fe40003fa6270 */
[C---:B------:R-:W-:Y:S02]  /*3e00*/  ISETP.GE.AND P4, PT, R10.reuse, R213, PT ;  /* 0x000000d50a00720c */ /* 0x040fe40003f86270 */
[----:B--2---:R-:W-:Y:S01]  /*3e10*/  HMMA.16816.F32.BF16 R36, R32, R16, R36 ;  /* 0x000000102024723c */ /* 0x004fe20000041824 */
[----:B------:R-:W-:-:S02]  /*3e20*/  ISETP.GE.AND P6, PT, R10, R212, PT ;  /* 0x000000d40a00720c */ /* 0x000fc40003fc6270 */
[----:B------:R-:W-:Y:S01]  /*3e30*/  LDSM.16.M88.4 R8, [R92+0x17800] ;  /* 0x017800005c08783b */ /* 0x000fe20000000200 */
[----:B------:R-:W-:Y:S02]  /*3e40*/  FSEL R66, R66, -INF , !P1 ;  /* 0xff80000042427808 */ /* 0x000fe40004800000 */
[----:B------:R-:W-:Y:S02]  /*3e50*/  FSEL R28, R67, -INF , !P6 ;  /* 0xff800000431c7808 */ /* 0x000fe40007000000 */
[----:B------:R-:W-:Y:S01]  /*3e60*/  HMMA.16816.F32.BF16 R76, R32, R18, R76 ;  /* 0x00000012204c723c */ /* 0x000fe2000004184c */
[----:B------:R-:W1:Y:S01]  /*3e70*/  LDSM.16.M88.4 R16, [R92+0x17000] ;  /* 0x017000005c10783b */ /* 0x000e620000000200 */
[----:B------:R-:W-:Y:S01]  /*3e80*/  ISETP.GE.AND P1, PT, R20, R213, PT ;  /* 0x000000d51400720c */ /* 0x000fe20003f26270 */
[----:B------:R-:W-:-:S04]  /*3e90*/  DEPBAR.LE SB0, 0x0 ;  /* 0x000080000000791a */ /* 0x000fc80000000000 */
[----:B------:R-:W-:Y:S01]  /*3ea0*/  FSEL R56, R56, -INF , !P3 ;  /* 0xff80000038387808 */ /* 0x000fe20005800000 */
[----:B---3--:R-:W-:Y:S01]  /*3eb0*/  HMMA.16816.F32.BF16 R52, R32, R24, R52 ;  /* 0x000000182034723c */ /* 0x008fe20000041834 */
[----:B------:R-:W-:-:S07]  /*3ec0*/  FSEL R58, R58, -INF , !P5 ;  /* 0xff8000003a3a7808 */ /* 0x000fce0006800000 */
[C---:B------:R-:W-:Y:S08]  /*3ed0*/  HMMA.16816.F32.BF16 R48, R32.reuse, R26, R48 ;  /* 0x0000001a2030723c */ /* 0x040ff00000041830 */
[----:B------:R-:W-:Y:S01]  /*3ee0*/  HMMA.16816.F32.BF16 R40, R32, R22, R40 ;  /* 0x000000162028723c */ /* 0x000fe20000041828 */
[----:B------:R-:W-:Y:S02]  /*3ef0*/  FSEL R32, R65, -INF , !P4 ;  /* 0xff80000041207808 */ /* 0x000fe40006000000 */
[----:B------:R-:W-:-:S02]  /*3f00*/  ISETP.GE.AND P4, PT, R20, R212, PT ;  /* 0x000000d41400720c */ /* 0x000fc40003f86270 */
[----:B------:R-:W-:Y:S02]  /*3f10*/  FSEL R34, R57, -INF , !P1 ;  /* 0xff80000039227808 */ /* 0x000fe40004800000 */
[----:B------:R-:W-:Y:S01]  /*3f20*/  FSEL R30, R59, -INF , !P4 ;  /* 0xff8000003b1e7808 */ /* 0x000fe20006000000 */
[----:B----4-:R-:W-:Y:S01]  /*3f30*/  HMMA.16816.F32.BF16 R52, R4, R12, R52 ;  /* 0x0000000c0434723c */ /* 0x010fe20000041834 */
[C---:B------:R-:W-:Y:S02]  /*3f40*/  VIADD R12, R220.reuse, 0xffffffd0 ;  /* 0xffffffd0dc0c7836 */ /* 0x040fe40000000000 */
[----:B------:R-:W-:-:S03]  /*3f50*/  VIADD R13, R220, 0xffffffd8 ;  /* 0xffffffd8dc0d7836 */ /* 0x000fc60000000000 */
[CC--:B------:R-:W-:Y:S02]  /*3f60*/  ISETP.GE.AND P6, PT, R12.reuse, R213.reuse, PT ;  /* 0x000000d50c00720c */ /* 0x0c0fe40003fc6270 */
[----:B------:R-:W-:Y:S01]  /*3f70*/  HMMA.16816.F32.BF16 R48, R4, R14, R48 ;  /* 0x0000000e0430723c */ /* 0x000fe20000041830 */
[----:B------:R-:W-:Y:S01]  /*3f80*/  BAR.SYNC.DEFER_BLOCKING 0x0 ;  /* 0x0000000000007b1d */ /* 0x000fe20000010000 */
[----:B------:R-:W-:Y:S01]  /*3f90*/  ISETP.GE.AND P3, PT, R12, R212, PT ;  /* 0x000000d40c00720c */ /* 0x000fe20003f66270 */
[C---:B------:R-:W-:Y:S01]  /*3fa0*/  VIADD R12, R220.reuse, 0xffffffd1 ;  /* 0xffffffd1dc0c7836 */ /* 0x040fe20000000000 */
[----:B------:R-:W-:Y:S01]  /*3fb0*/  ISETP.GE.AND P4, PT, R13, R213, PT ;  /* 0x000000d50d00720c */ /* 0x000fe20003f86270 */
[----:B------:R-:W-:-:S03]  /*3fc0*/  VIADD R15, R220, 0xffffffe0 ;  /* 0xffffffe0dc0f7836 */ /* 0x000fc60000000000 */
[C---:B------:R-:W-:Y:S01]  /*3fd0*/  ISETP.GE.AND P5, PT, R12.reuse, R213, PT ;  /* 0x000000d50c00720c */ /* 0x040fe20003fa6270 */
[C---:B-1----:R-:W-:Y:S01]  /*3fe0*/  HMMA.16816.F32.BF16 R44, R4.reuse, R16, R44 ;  /* 0x00000010042c723c */ /* 0x042fe2000004182c */
[-C--:B------:R-:W-:Y:S02]  /*3ff0*/  ISETP.GE.AND P1, PT, R12, R212.reuse, PT ;  /* 0x000000d40c00720c */ /* 0x080fe40003f26270 */
[----:B------:R-:W-:Y:S02]  /*4000*/  FSEL R12, R52, -INF , !P6 ;  /* 0xff800000340c7808 */ /* 0x000fe40007000000 */
[----:B------:R-:W-:Y:S01]  /*4010*/  ISETP.GE.AND P6, PT, R13, R212, PT ;  /* 0x000000d40d00720c */ /* 0x000fe20003fc6270 */
[----:B------:R-:W-:Y:S01]  /*4020*/  VIADD R13, R220, 0xffffffd9 ;  /* 0xffffffd9dc0d7836 */ /* 0x000fe20000000000 */
[----:B------:R-:W-:Y:S01]  /*4030*/  FSEL R22, R54, -INF , !P3 ;  /* 0xff80000036167808 */ /* 0x000fe20005800000 */
[----:B------:R-:W-:Y:S01]  /*4040*/  HMMA.16816.F32.BF16 R40, R4, R18, R40 ;  /* 0x000000120428723c */ /* 0x000fe20000041828 */
[----:B------:R-:W-:-:S02]  /*4050*/  FSEL R14, R53, -INF , !P5 ;  /* 0xff800000350e7808 */ /* 0x000fc40006800000 */
[CC--:B------:R-:W-:Y:S02]  /*4060*/  ISETP.GE.AND P3, PT, R13.reuse, R213.reuse, PT ;  /* 0x000000d50d00720c */ /* 0x0c0fe40003f66270 */
[-C--:B------:R-:W-:Y:S01]  /*4070*/  ISETP.GE.AND P5, PT, R13, R212.reuse, PT ;  /* 0x000000d40d00720c */ /* 0x080fe20003fa6270 */
[----:B------:R-:W-:Y:S01]  /*4080*/  VIADD R13, R220, 0xffffffe1 ;  /* 0xffffffe1dc0d7836 */ /* 0x000fe20000000000 */
[----:B------:R-:W-:Y:S01]  /*4090*/  FSEL R20, R55, -INF , !P1 ;  /* 0xff80000037147808 */ /* 0x000fe20004800000 */
[C---:B------:R-:W-:Y:S01]  /*40a0*/  HMMA.16816.F32.BF16 R36, R4.reuse, R8, R36 ;  /* 0x000000080424723c */ /* 0x040fe20000041824 */
[----:B------:R-:W-:Y:S01]  /*40b0*/  FSEL R24, R48, -INF , !P4 ;  /* 0xff80000030187808 */ /* 0x000fe20006000000 */
[C---:B------:R-:W-:Y:S01]  /*40c0*/  VIADD R8, R220.reuse, 0xfffffff0 ;  /* 0xfffffff0dc087836 */ /* 0x040fe20000000000 */
[C---:B------:R-:W-:Y:S02]  /*40d0*/  ISETP.GE.AND P1, PT, R15.reuse, R213, PT ;  /* 0x000000d50f00720c */ /* 0x040fe40003f26270 */
[----:B------:R-:W-:Y:S01]  /*40e0*/  ISETP.GE.AND P4, PT, R15, R212, PT ;  /* 0x000000d40f00720c */ /* 0x000fe20003f86270 */
[----:B------:R-:W-:Y:S01]  /*40f0*/  VIADD R15, R220, 0xffffffe8 ;  /* 0xffffffe8dc0f7836 */ /* 0x000fe20000000000 */
[----:B------:R-:W-:Y:S01]  /*4100*/  FSEL R18, R50, -INF , !P6 ;  /* 0xff80000032127808 */ /* 0x000fe20007000000 */
[----:B------:R-:W-:Y:S01]  /*4110*/  HMMA.16816.F32.BF16 R76, R4, R10, R76 ;  /* 0x0000000a044c723c */ /* 0x000fe2000004184c */
[----:B------:R-:W-:Y:S01]  /*4120*/  FMNMX3.FTZ R7, R64, R32, R56, !PT ;  /* 0x0000002040077276 */ /* 0x000fe20007810038 */
[----:B------:R-:W-:Y:S01]  /*4130*/  VIADD R4, R220, 0xfffffff8 ;  /* 0xfffffff8dc047836 */ /* 0x000fe20000000000 */
[----:B------:R-:W-:-:S02]  /*4140*/  FSEL R26, R49, -INF , !P3 ;  /* 0xff800000311a7808 */ /* 0x000fc40005800000 */
[CC--:B------:R-:W-:Y:S02]  /*4150*/  ISETP.GE.AND P6, PT, R13.reuse, R213.reuse, PT ;  /* 0x000000d50d00720c */ /* 0x0c0fe40003fc6270 */
[----:B------:R-:W-:Y:S01]  /*4160*/  ISETP.GE.AND P3, PT, R13, R212, PT ;  /* 0x000000d40d00720c */ /* 0x000fe20003f66270 */
[----:B------:R-:W-:Y:S01]  /*4170*/  VIADD R13, R220, 0xffffffe9 ;  /* 0xffffffe9dc0d7836 */ /* 0x000fe20000000000 */
[----:B------:R-:W-:Y:S02]  /*4180*/  FSEL R16, R51, -INF , !P5 ;  /* 0xff80000033107808 */ /* 0x000fe40006800000 */
[----:B------:R-:W-:Y:S02]  /*4190*/  FMNMX3.FTZ R7, R7, R34, R12, !PT ;  /* 0x0000002207077276 */ /* 0x000fe4000781000c */
[----:B------:R-:W-:Y:S02]  /*41a0*/  ISETP.GE.AND P5, PT, R15, R213, PT ;  /* 0x000000d50f00720c */ /* 0x000fe40003fa6270 */
[----:B------:R-:W-:-:S02]  /*41b0*/  FSEL R248, R44, -INF , !P1 ;  /* 0xff8000002cf87808 */ /* 0x000fc40004800000 */
[----:B------:R-:W-:Y:S02]  /*41c0*/  FSEL R246, R45, -INF , !P6 ;  /* 0xff8000002df67808 */ /* 0x000fe40007000000 */
[----:B------:R-:W-:Y:S02]  /*41d0*/  FSEL R238, R47, -INF , !P3 ;  /* 0xff8000002fee7808 */ /* 0x000fe40005800000 */
[----:B------:R-:W-:Y:S02]  /*41e0*/  FMNMX3.FTZ R5, R66, R28, R58, !PT ;  /* 0x0000001c42057276 */ /* 0x000fe4000781003a */
[----:B------:R-:W-:Y:S02]  /*41f0*/  FMNMX3.FTZ R7, R7, R14, R24, !PT ;  /* 0x0000000e07077276 */ /* 0x000fe40007810018 */
[----:B------:R-:W-:Y:S02]  /*4200*/  ISETP.GE.AND P6, PT, R13, R212, PT ;  /* 0x000000d40d00720c */ /* 0x000fe40003fc6270 */
[----:B------:R-:W-:-:S02]  /*4210*/  ISETP.GE.AND P3, PT, R8, R213, PT ;  /* 0x000000d50800720c */ /* 0x000fc40003f66270 */
[----:B------:R-:W-:Y:S02]  /*4220*/  FSEL R202, R40, -INF , !P5 ;  /* 0xff80000028ca7808 */ /* 0x000fe40006800000 */
[-C--:B------:R-:W-:Y:S01]  /*4230*/  ISETP.GE.AND P5, PT, R8, R212.reuse, PT ;  /* 0x000000d40800720c */ /* 0x080fe20003fa6270 */
[----:B------:R-:W-:Y:S01]  /*4240*/  VIADD R8, R220, 0xfffffff1 ;  /* 0xfffffff1dc087836 */ /* 0x000fe20000000000 */
[----:B------:R-:W-:Y:S02]  /*4250*/  ISETP.GE.AND P1, PT, R15, R212, PT ;  /* 0x000000d40f00720c */ /* 0x000fe40003f26270 */
[----:B------:R-:W-:Y:S02]  /*4260*/  FSEL R200, R46, -INF , !P4 ;  /* 0xff8000002ec87808 */ /* 0x000fe40006000000 */
[----:B------:R-:W-:Y:S02]  /*4270*/  ISETP.GE.AND P4, PT, R13, R213, PT ;  /* 0x000000d50d00720c */ /* 0x000fe40003f86270 */
[----:B------:R-:W-:-:S02]  /*4280*/  FMNMX3.FTZ R5, R5, R30, R22, !PT ;  /* 0x0000001e05057276 */ /* 0x000fc40007810016 */
[----:B------:R-:W-:Y:S02]  /*4290*/  FMNMX3.FTZ R7, R7, R26, R248, !PT ;  /* 0x0000001a07077276 */ /* 0x000fe400078100f8 */
[----:B------:R-:W-:Y:S02]  /*42a0*/  FSEL R176, R43, -INF , !P6 ;  /* 0xff8000002bb07808 */ /* 0x000fe40007000000 */
[----:B------:R-:W-:Y:S02]  /*42b0*/  FSEL R244, R36, -INF , !P3 ;  /* 0xff80000024f47808 */ /* 0x000fe40005800000 */
[C---:B------:R-:W-:Y:S02]  /*42c0*/  ISETP.GE.AND P6, PT, R4.reuse, R213, PT ;  /* 0x000000d50400720c */ /* 0x040fe40003fc6270 */
[----:B------:R-:W-:Y:S01]  /*42d0*/  ISETP.GE.AND P3, PT, R4, R212, PT ;  /* 0x000000d40400720c */ /* 0x000fe20003f66270 */
[----:B------:R-:W-:Y:S01]  /*42e0*/  VIADD R4, R220, 0xfffffff9 ;  /* 0xfffffff9dc047836 */ /* 0x000fe20000000000 */
        /* <DEDUP_REMOVED lines=22> */
[----:B------:R-:W1:Y:S01]  /*4450*/  LDCU UR4, c[0x0][0x440] ;  /* 0x00008800ff0477ac */ /* 0x000e620008000800 */
[----:B------:R-:W-:-:S04]  /*4460*/  UIADD3 UR6, UPT, UPT, UR20, -0x2, URZ ;  /* 0xfffffffe14067890 */ /* 0x000fc8000fffe0ff */
[----:B------:R-:W-:Y:S02]  /*4470*/  UIMAD.WIDE.U32 UR12, UR29, UR6, URZ ;  /* 0x000000061d0c72a5 */ /* 0x000fe4000f8e00ff */
[----:B------:R-:W-:Y:S02]  /*4480*/  UIMAD UR6, UR22, UR6, URZ ;  /* 0x00000006160672a4 */ /* 0x000fe4000f8e02ff */
[----:B------:R-:W-:Y:S02]  /*4490*/  UIADD3 UR16, UP0, UPT, UR16, UR12, URZ ;  /* 0x0000000c10107290 */ /* 0x000fe4000ff1e0ff */
[----:B------:R-:W-:Y:S01]  /*44a0*/  UIADD3 UR6, UPT, UPT, UR13, UR6, URZ ;  /* 0x000000060d067290 */ /* 0x000fe2000fffe0ff */
[----:B------:R-:W-:Y:S02]  /*44b0*/  IMAD.U32 R10, RZ, RZ, UR12 ;  /* 0x0000000cff0a7e24 */ /* 0x000fe4000f8e00ff */
[----:B------:R-:W-:Y:S01]  /*44c0*/  IMAD.U32 R11, RZ, RZ, UR13 ;  /* 0x0000000dff0b7e24 */ /* 0x000fe2000f8e00ff */
[----:B-1----:R-:W-:Y:S01]  /*44d0*/  ISETP.GE.AND P5, PT, R215, UR4, PT ;  /* 0x00000004d7007c0c */ /* 0x002fe2000bfa6270 */
[----:B------:R-:W-:Y:S01]  /*44e0*/  UIADD3.X UR14, UPT, UPT, UR14, UR6, URZ, UP0, !UPT ;  /* 0x000000060e0e7290 */ /* 0x000fe200087fe4ff */
[----:B------:R-:W-:Y:S01]  /*44f0*/  IMAD.U32 R7, RZ, RZ, UR6 ;  /* 0x00000006ff077e24 */ /* 0x000fe2000f8e00ff */
[----:B------:R-:W-:Y:S01]  /*4500*/  LEA R38, P1, R10, R227, 0x1 ;  /* 0x000000e30a267211 */ /* 0x000fe200078208ff */
[----:B------:R-:W-:Y:S01]  /*4510*/  IMAD.U32 R4, RZ, RZ, UR16 ;  /* 0x00000010ff047e24 */ /* 0x000fe2000f8e00ff */
[----:B------:R-:W-:-:S02]  /*4520*/  ISETP.GE.AND P4, PT, R237, UR4, PT ;  /* 0x00000004ed007c0c */ /* 0x000fc4000bf86270 */
[----:B------:R-:W-:Y:S01]  /*4530*/  ISETP.GE.AND P3, PT, R236, UR4, PT ;  /* 0x00000004ec007c0c */ /* 0x000fe2000bf66270 */
[----:B------:R-:W-:Y:S01]  /*4540*/  IMAD.U32 R5, RZ, RZ, UR14 ;  /* 0x0000000eff057e24 */ /* 0x000fe2000f8e00ff */
[-C--:B------:R-:W-:Y:S02]  /*4550*/  LEA.HI.X R39, R10, R226.reuse, R7, 0x1, P1 ;  /* 0x000000e20a277211 */ /* 0x080fe400008f0c07 */
        /* <DEDUP_REMOVED lines=44> */
.L_x_241:
        /* <DEDUP_REMOVED lines=21> */
[----:B------:R-:W-:Y:S04]  /*4970*/  LDSM.16.MT88.4 R80, [R196+0x1a000] ;  /* 0x01a00000c450783b */ /* 0x000fe80000004200 */
[----:B------:R-:W-:Y:S01]  /*4980*/  LDSM.16.MT88.4 R88, [R195+0x1a000] ;  /* 0x01a00000c358783b */ /* 0x000fe20000004200 */
[----:B--2---:R-:W-:-:S03]  /*4990*/  FMNMX.FTZ R164, R7, R164, !PT ;  /* 0x000000a407a47209 */ /* 0x004fc60007810000 */
[----:B------:R-:W-:Y:S01]  /*49a0*/  LDSM.16.MT88.4 R96, [R198+0x1c000] ;  /* 0x01c00000c660783b */ /* 0x000fe20000004200 */
[C---:B------:R-:W-:Y:S01]  /*49b0*/  FSETP.NEU.FTZ.AND P1, PT, R164.reuse, -INF , PT ;  /* 0xff800000a400780b */ /* 0x040fe20003f3d000 */
[----:B---3--:R-:W-:Y:S02]  /*49c0*/  FMUL.FTZ R207, R164, UR4 ;  /* 0x00000004a4cf7c20 */ /* 0x008fe40008410000 */
[----:B------:R-:W-:Y:S01]  /*49d0*/  LDSM.16.MT88.4 R112, [R196+0x1c000] ;  /* 0x01c00000c470783b */ /* 0x000fe20000004200 */
[----:B----4-:R-:W-:-:S03]  /*49e0*/  FMNMX.FTZ R3, R5, R4, !PT ;  /* 0x0000000405037209 */ /* 0x010fc60007810000 */
        /* <DEDUP_REMOVED lines=15> */
[----:B------:R-:W-:Y:S01]  /*4ae0*/  LDSM.16.MT88.4 R64, [R198+0x1a000] ;  /* 0x01a00000c640783b */ /* 0x000fe20000004200 */
[--C-:B------:R-:W-:Y:S01]  /*4af0*/  FFMA.FTZ R191, R28, UR4, -R203.reuse ;  /* 0x000000041cbf7c23 */ /* 0x100fe200080108cb */
[----:B------:R-:W-:Y:S01]  /*4b00*/  FFMA.FTZ R187, R30, UR4, -R203 ;  /* 0x000000041ebb7c23 */ /* 0x000fe200080108cb */
[----:B------:R-:W2:Y:S01]  /*4b10*/  MUFU.EX2 R193, R193 ;  /* 0x000000c100c17308 */ /* 0x000ea20000000800 */
[----:B------:R-:W3:Y:S01]  /*4b20*/  LDSM.16.MT88.4 R56, [R195+0x18000] ;  /* 0x01800000c338783b */ /* 0x000ee20000004200 */
[--C-:B------:R-:W-:Y:S01]  /*4b30*/  FFMA.FTZ R185, R14, UR4, -R207.reuse ;  /* 0x000000040eb97c23 */ /* 0x100fe200080108cf */
[--C-:B------:R-:W-:Y:S01]  /*4b40*/  FFMA.FTZ R182, R24, UR4, -R207.reuse ;  /* 0x0000000418b67c23 */ /* 0x100fe200080108cf */
[----:B------:R-:W-:Y:S01]  /*4b50*/  MUFU.EX2 R190, R190 ;  /* 0x000000be00be7308 */ /* 0x000fe20000000800 */
[----:B------:R-:W4:Y:S01]  /*4b60*/  LDSM.16.MT88.4 R4, [R195+0x1e000] ;  /* 0x01e00000c304783b */ /* 0x000f220000004200 */
[----:B------:R-:W-:Y:S01]  /*4b70*/  FFMA.FTZ R181, R26, UR4, -R207 ;  /* 0x000000041ab57c23 */ /* 0x000fe200080108cf */
[--C-:B------:R-:W-:Y:S01]  /*4b80*/  FFMA.FTZ R184, R22, UR4, -R203.reuse ;  /* 0x0000000416b87c23 */ /* 0x100fe200080108cb */
[----:B------:R-:W1:Y:S01]  /*4b90*/  MUFU.EX2 R189, R189 ;  /* 0x000000bd00bd7308 */ /* 0x000e620000000800 */
[----:B------:R-:W4:Y:S01]  /*4ba0*/  LDSM.16.MT88.4 R8, [R197+0x1a800] ;  /* 0x01a80000c508783b */ /* 0x000f220000004200 */
[--C-:B------:R-:W-:Y:S01]  /*4bb0*/  FFMA.FTZ R183, R20, UR4, -R203.reuse ;  /* 0x0000000414b77c23 */ /* 0x100fe200080108cb */
[--C-:B------:R-:W-:Y:S01]  /*4bc0*/  FFMA.FTZ R180, R18, UR4, -R203.reuse ;  /* 0x0000000412b47c23 */ /* 0x100fe200080108cb */
[----:B------:R-:W-:Y:S01]  /*4bd0*/  MUFU.EX2 R192, R192 ;  /* 0x000000c000c07308 */ /* 0x000fe20000000800 */
[----:B------:R-:W4:Y:S01]  /*4be0*/  LDSM.16.MT88.4 R12, [R197+0x18800] ;  /* 0x01880000c50c783b */ /* 0x000f220000004200 */
[----:B--2---:R-:W-:Y:S01]  /*4bf0*/  F2FP.BF16.F32.PACK_AB R148, R193, R194 ;  /* 0x000000c2c194723e */ /* 0x004fe200000010ff */
[----:B------:R-:W-:Y:S01]  /*4c00*/  FFMA.FTZ R167, R16, UR4, -R203 ;  /* 0x0000000410a77c23 */ /* 0x000fe200080108cb */
[----:B------:R-:W2:Y:S01]  /*4c10*/  MUFU.EX2 R191, R191 ;  /* 0x000000bf00bf7308 */ /* 0x000ea20000000800 */
[----:B------:R-:W4:Y:S01]  /*4c20*/  LDSM.16.MT88.4 R16, [R197+0x1e800] ;  /* 0x01e80000c510783b */ /* 0x000f220000004200 */
[--C-:B------:R-:W-:Y:S01]  /*4c30*/  FFMA.FTZ R199, R248, UR4, -R207.reuse ;  /* 0x00000004f8c77c23 */ /* 0x100fe200080108cf */
[----:B------:R-:W-:Y:S01]  /*4c40*/  FFMA.FTZ R201, R202, UR4, -R207 ;  /* 0x00000004cac97c23 */ /* 0x000fe200080108cf */
[----:B------:R-:W-:Y:S01]  /*4c50*/  MUFU.EX2 R188, R188 ;  /* 0x000000bc00bc7308 */ /* 0x000fe20000000800 */
[----:B------:R-:W4:Y:S01]  /*4c60*/  LDSM.16.MT88.4 R20, [R197+0x1c800] ;  /* 0x01c80000c514783b */ /* 0x000f220000004200 */
[----:B-1----:R-:W-:Y:S01]  /*4c70*/  F2FP.BF16.F32.PACK_AB R150, R189, R190 ;  /* 0x000000bebd96723e */ /* 0x002fe200000010ff */
[--C-:B------:R-:W-:Y:S01]  /*4c80*/  FFMA.FTZ R209, R238, UR4, -R203.reuse ;  /* 0x00000004eed17c23 */ /* 0x100fe200080108cb */
[----:B------:R-:W1:Y:S01]  /*4c90*/  MUFU.EX2 R187, R187 ;  /* 0x000000bb00bb7308 */ /* 0x000e620000000800 */
[----:B------:R-:W-:Y:S01]  /*4ca0*/  LDSM.16.MT88.4 R24, [R198+0x1c800] ;  /* 0x01c80000c618783b */ /* 0x000fe20000004200 */
[----:B------:R-:W-:Y:S01]  /*4cb0*/  FFMA.FTZ R205, R178, UR4, -R203 ;  /* 0x00000004b2cd7c23 */ /* 0x000fe200080108cb */
[--C-:B------:R-:W-:Y:S01]  /*4cc0*/  FFMA.FTZ R246, R246, UR4, -R207.reuse ;  /* 0x00000004f6f67c23 */ /* 0x100fe200080108cf */
[----:B------:R-:W-:Y:S01]  /*4cd0*/  MUFU.EX2 R186, R186 ;  /* 0x000000ba00ba7308 */ /* 0x000fe20000000800 */
[----:B------:R-:W-:Y:S01]  /*4ce0*/  LDSM.16.MT88.4 R28, [R195+0x1a800] ;  /* 0x01a80000c31c783b */ /* 0x000fe20000004200 */
[----:B--2---:R-:W-:Y:S01]  /*4cf0*/  F2FP.BF16.F32.PACK_AB R149, R191, R192 ;  /* 0x000000c0bf95723e */ /* 0x004fe200000010ff */
[----:B------:R-:W-:Y:S01]  /*4d00*/  FFMA.FTZ R235, R222, UR4, -R207 ;  /* 0x00000004deeb7c23 */ /* 0x000fe200080108cf */
[----:B------:R-:W2:Y:S01]  /*4d10*/  MUFU.EX2 R185, R185 ;  /* 0x000000b900b97308 */ /* 0x000ea20000000800 */
[----:B------:R-:W-:Y:S01]  /*4d20*/  LDSM.16.MT88.4 R172, [R196+0x18800] ;  /* 0x01880000c4ac783b */ /* 0x000fe20000004200 */
[--C-:B------:R-:W-:Y:S01]  /*4d30*/  FFMA.FTZ R204, R204, UR4, -R203.reuse ;  /* 0x00000004cccc7c23 */ /* 0x100fe200080108cb */
[----:B------:R-:W-:Y:S01]  /*4d40*/  FFMA.FTZ R208, R208, UR4, -R203 ;  /* 0x00000004d0d07c23 */ /* 0x000fe200080108cb */
[----:B------:R-:W-:Y:S01]  /*4d50*/  MUFU.EX2 R182, R182 ;  /* 0x000000b600b67308 */ /* 0x000fe20000000800 */
[----:B------:R-:W-:Y:S01]  /*4d60*/  LDSM.16.MT88.4 R168, [R195+0x18800] ;  /* 0x01880000c3a8783b */ /* 0x000fe20000004200 */
[----:B-1----:R-:W-:Y:S01]  /*4d70*/  F2FP.BF16.F32.PACK_AB R151, R187, R188 ;  /* 0x000000bcbb97723e */ /* 0x002fe200000010ff */
[----:B------:R-:W-:Y:S01]  /*4d80*/  FADD.FTZ R193, R194, R193 ;  /* 0x000000c1c2c17221 */ /* 0x000fe20000010000 */
[----:B------:R-:W-:Y:S01]  /*4d90*/  MUFU.EX2 R181, R181 ;  /* 0x000000b500b57308 */ /* 0x000fe20000000800 */
[----:B------:R-:W-:Y:S01]  /*4da0*/  LDSM.16.MT88.4 R32, [R196+0x1a800] ;  /* 0x01a80000c420783b */ /* 0x000fe20000004200 */
[----:B------:R-:W-:Y:S01]  /*4db0*/  FADD.FTZ R191, R192, R191 ;  /* 0x000000bfc0bf7221 */ /* 0x000fe20000010000 */
[----:B------:R-:W-:Y:S01]  /*4dc0*/  FADD.FTZ R190, R190, R193 ;  /* 0x000000c1bebe7221 */ /* 0x000fe20000010000 */
[----:B------:R-:W-:Y:S01]  /*4dd0*/  MUFU.EX2 R184, R184 ;  /* 0x000000b800b87308 */ /* 0x000fe20000000800 */
[----:B------:R-:W-:Y:S01]  /*4de0*/  HMMA.16816.F32.BF16 R68, R148, R72, RZ ;  /* 0x000000489444723c */ /* 0x000fe200000418ff */
[----:B------:R-:W-:Y:S01]  /*4df0*/  FADD.FTZ R188, R188, R191 ;  /* 0x000000bfbcbc7221 */ /* 0x000fe20000010000 */
[----:B------:R-:W-:Y:S01]  /*4e00*/  FADD.FTZ R189, R189, R190 ;  /* 0x000000bebdbd7221 */ /* 0x000fe20000010000 */
[----:B------:R-:W1:Y:S02]  /*4e10*/  MUFU.EX2 R183, R183 ;  /* 0x000000b700b77308 */ /* 0x000e640000000800 */
[----:B------:R-:W-:-:S02]  /*4e20*/  FADD.FTZ R187, R187, R188 ;  /* 0x000000bcbbbb7221 */ /* 0x000fc40000010000 */
[----:B------:R-:W-:Y:S01]  /*4e30*/  MUFU.EX2 R180, R180 ;  /* 0x000000b400b47308 */ /* 0x000fe20000000800 */
[C---:B------:R-:W-:Y:S03]  /*4e40*/  HMMA.16816.F32.BF16 R72, R148.reuse, R74, RZ ;  /* 0x0000004a9448723c */ /* 0x040fe600000418ff */
[----:B------:R-:W1:Y:S04]  /*4e50*/  MUFU.EX2 R167, R167 ;  /* 0x000000a700a77308 */ /* 0x000e680000000800 */
[----:B------:R-:W-:Y:S01]  /*4e60*/  MUFU.EX2 R199, R199 ;  /* 0x000000c700c77308 */ /* 0x000fe20000000800 */
[C---:B------:R-:W-:Y:S03]  /*4e70*/  HMMA.16816.F32.BF16 R36, R148.reuse, R40, RZ ;  /* 0x000000289424723c */ /* 0x040fe600000418ff */
[----:B------:R-:W1:Y:S04]  /*4e80*/  MUFU.EX2 R202, R246 ;  /* 0x000000f600ca7308 */ /* 0x000e680000000800 */
        /* <DEDUP_REMOVED lines=8> */
[C---:B-----5:R-:W-:Y:S08]  /*4f10*/  HMMA.16816.F32.BF16 R44, R148.reuse, R48, RZ ;  /* 0x00000030942c723c */ /* 0x060ff000000418ff */
        /* <DEDUP_REMOVED lines=32> */
[----:B------:R-:W-:-:S03]  /*5120*/  F2FP.BF16.F32.PACK_AB R7, R167, R180 ;  /* 0x000000b4a707723e */ /* 0x000fc600000010ff */
[----:B------:R-:W-:-:S04]  /*5130*/  FADD.FTZ R180, R180, R183 ;  /* 0x000000b7b4b47221 */ /* 0x000fc80000010000 */
[----:B------:R-:W-:Y:S01]  /*5140*/  HMMA.16816.F32.BF16 R68, R4, R8, R68 ;  /* 0x000000080444723c */ /* 0x000fe20000041844 */
[----:B------:R-:W-:-:S07]  /*5150*/  FADD.FTZ R167, R167, R180 ;  /* 0x000000b4a7a77221 */ /* 0x000fce0000010000 */
        /* <DEDUP_REMOVED lines=23> */
[C---:B------:R-:W-:Y:S01]  /*52d0*/  HMMA.16816.F32.BF16 R84, R4.reuse, R28, R84 ;  /* 0x0000001c0454723c */ /* 0x040fe20000041854 */
[----:B------:R-:W-:Y:S01]  /*52e0*/  FFMA.FTZ R29, R240, UR4, -R207 ;  /* 0x00000004f01d7c23 */ /* 0x000fe200080108cf */
[--C-:B------:R-:W-:Y:S01]  /*52f0*/  FFMA.FTZ R240, R176, UR4, -R203.reuse ;  /* 0x00000004b0f07c23 */ /* 0x100fe200080108cb */
[----:B------:R-:W-:Y:S01]  /*5300*/  FFMA.FTZ R28, R200, UR4, -R203 ;  /* 0x00000004c81c7c23 */ /* 0x000fe200080108cb */
[----:B------:R-:W-:Y:S01]  /*5310*/  LDSM.16.MT88.4 R176, [R198+0x19000] ;  /* 0x01900000c6b0783b */ /* 0x000fe20000004200 */
[----:B------:R-:W-:Y:S03]  /*5320*/  MUFU.EX2 R200, R29 ;  /* 0x0000001d00c87308 */ /* 0x000fe60000000800 */
[C---:B-1----:R-:W-:Y:S01]  /*5330*/  HMMA.16816.F32.BF16 R140, R4.reuse, R8, R140 ;  /* 0x00000008048c723c */ /* 0x042fe2000004188c */
[----:B------:R1:W3:Y:S04]  /*5340*/  MUFU.EX2 R238, R28 ;  /* 0x0000001c00ee7308 */ /* 0x0002e80000000800 */
[----:B------:R-:W3:Y:S03]  /*5350*/  MUFU.EX2 R240, R240 ;  /* 0x000000f000f07308 */ /* 0x000ee60000000800 */
        /* <DEDUP_REMOVED lines=15> */
[----:B------:R-:W-:Y:S07]  /*5450*/  LDSM.16.MT88.4 R20, [R197+0x19000] ;  /* 0x01900000c514783b */ /* 0x000fee0000004200 */
[C---:B--2---:R-:W-:Y:S08]  /*5460*/  HMMA.16816.F32.BF16 R124, R4.reuse, R12, R124 ;  /* 0x0000000c047c723c */ /* 0x044ff0000004187c */
[C---:B------:R-:W-:Y:S01]  /*5470*/  HMMA.16816.F32.BF16 R128, R4.reuse, R14, R128 ;  /* 0x0000000e0480723c */ /* 0x040fe20000041880 */
[----:B------:R-:W1:Y:S07]  /*5480*/  LDSM.16.MT88.4 R12, [R197+0x1d000] ;  /* 0x01d00000c50c783b */ /* 0x000e6e0000004200 */
[C---:B-----5:R-:W-:Y:S08]  /*5490*/  HMMA.16816.F32.BF16 R152, R4.reuse, R24, R152 ;  /* 0x000000180498723c */ /* 0x060ff00000041898 */
[----:B------:R-:W-:Y:S01]  /*54a0*/  HMMA.16816.F32.BF16 R148, R4, R26, R148 ;  /* 0x0000001a0494723c */ /* 0x000fe20000041894 */
[----:B------:R-:W-:Y:S01]  /*54b0*/  F2FP.BF16.F32.PACK_AB R4, R202, R199 ;  /* 0x000000c7ca04723e */ /* 0x000fe200000010ff */
[----:B------:R-:W-:Y:S01]  /*54c0*/  LDSM.16.MT88.4 R24, [R198+0x1d000] ;  /* 0x01d00000c618783b */ /* 0x000fe20000004200 */
[----:B---3--:R-:W-:-:S02]  /*54d0*/  F2FP.BF16.F32.PACK_AB R5, R209, R238 ;  /* 0x000000eed105723e */ /* 0x008fc400000010ff */
        /* <DEDUP_REMOVED lines=32> */
[----:B------:R-:W-:Y:S01]  /*56e0*/  HMMA.16816.F32.BF16 R84, R4, R28, R84 ;  /* 0x0000001c0454723c */ /* 0x000fe20000041854 */
[----:B------:R-:W-:-:S02]  /*56f0*/  FFMA.FTZ R28, R206, UR4, -R203 ;  /* 0x00000004ce1c7c23 */ /* 0x000fc400080108cb */
[----:B------:R-:W-:Y:S04]  /*5700*/  MUFU.EX2 R179, R179 ;  /* 0x000000b300b37308 */ /* 0x000fe80000000800 */
[----:B------:R-:W3:Y:S01]  /*5710*/  MUFU.EX2 R206, R208 ;  /* 0x000000d000ce7308 */ /* 0x000ee20000000800 */
[C---:B-1----:R-:W-:Y:S03]  /*5720*/  HMMA.16816.F32.BF16 R116, R4.reuse, R12, R116 ;  /* 0x0000000c0474723c */ /* 0x042fe60000041874 */
[----:B------:R1:W3:Y:S05]  /*5730*/  MUFU.EX2 R203, R28 ;  /* 0x0000001c00cb7308 */ /* 0x0002ea0000000800 */
        /* <DEDUP_REMOVED lines=23> */
[----:B------:R-:W-:-:S02]  /*58b0*/  F2FP.BF16.F32.PACK_AB R5, R206, R179 ;  /* 0x000000b3ce05723e */ /* 0x000fc400000010ff */
[----:B------:R-:W-:Y:S02]  /*58c0*/  F2FP.BF16.F32.PACK_AB R6, R235, R178 ;  /* 0x000000b2eb06723e */ /* 0x000fe400000010ff */
[----:B------:R-:W-:-:S07]  /*58d0*/  F2FP.BF16.F32.PACK_AB R7, R204, R203 ;  /* 0x000000cbcc07723e */ /* 0x000fce00000010ff */
[C---:B------:R-:W-:Y:S08]  /*58e0*/  HMMA.16816.F32.BF16 R68, R4.reuse, R8, R68 ;  /* 0x000000080444723c */ /* 0x040ff00000041844 */
[C---:B------:R-:W-:Y:S01]  /*58f0*/  HMMA.16816.F32.BF16 R72, R4.reuse, R10, R72 ;  /* 0x0000000a0448723c */ /* 0x040fe20000041848 */
[----:B------:R-:W3:Y:S07]  /*5900*/  LDSM.16.MT88.4 R8, [R196+0x19800] ;  /* 0x01980000c408783b */ /* 0x000eee0000004200 */
[C---:B------:R-:W-:Y:S08]  /*5910*/  HMMA.16816.F32.BF16 R36, R4.reuse, R12, R36 ;  /* 0x0000000c0424723c */ /* 0x040ff00000041824 */
[C---:B------:R-:W-:Y:S01]  /*5920*/  HMMA.16816.F32.BF16 R40, R4.reuse, R14, R40 ;  /* 0x0000000e0428723c */ /* 0x040fe20000041828 */
[----:B------:R-:W4:Y:S07]  /*5930*/  LDSM.16.MT88.4 R12, [R198+0x19800] ;  /* 0x01980000c60c783b */ /* 0x000f2e0000004200 */
[C---:B--2---:R-:W-:Y:S08]  /*5940*/  HMMA.16816.F32.BF16 R132, R4.reuse, R16, R132 ;  /* 0x000000100484723c */ /* 0x044ff00000041884 */
[C---:B------:R-:W-:Y:S01]  /*5950*/  HMMA.16816.F32.BF16 R136, R4.reuse, R18, R136 ;  /* 0x000000120488723c */ /* 0x040fe20000041888 */
[----:B------:R-:W2:Y:S07]  /*5960*/  LDSM.16.MT88.4 R16, [R195+0x19800] ;  /* 0x01980000c310783b */ /* 0x000eae0000004200 */
[C---:B-1----:R-:W-:Y:S08]  /*5970*/  HMMA.16816.F32.BF16 R100, R4.reuse, R20, R100 ;  /* 0x000000140464723c */ /* 0x042ff00000041864 */
[C---:B---3--:R-:W-:Y:S08]  /*5980*/  HMMA.16816.F32.BF16 R44, R4.reuse, R8, R44 ;  /* 0x00000008042c723c */ /* 0x048ff0000004182c */
[C---:B------:R-:W-:Y:S01]  /*5990*/  HMMA.16816.F32.BF16 R48, R4.reuse, R10, R48 ;  /* 0x0000000a0430723c */ /* 0x040fe20000041830 */
[----:B------:R-:W1:Y:S07]  /*59a0*/  LDSM.16.MT88.4 R8, [R195+0x1d800] ;  /* 0x01d80000c308783b */ /* 0x000e6e0000004200 */
[C---:B------:R-:W-:Y:S01]  /*59b0*/  HMMA.16816.F32.BF16 R104, R4.reuse, R22, R104 ;  /* 0x000000160468723c */ /* 0x040fe20000041868 */
[----:B------:R-:W3:Y:S07]  /*59c0*/  LDSM.16.MT88.4 R20, [R196+0x1f800] ;  /* 0x01f80000c414783b */ /* 0x000eee0000004200 */
[C---:B----4-:R-:W-:Y:S08]  /*59d0*/  HMMA.16816.F32.BF16 R160, R4.reuse, R12, R160 ;  /* 0x0000000c04a0723c */ /* 0x050ff000000418a0 */
[C---:B------:R-:W-:Y:S01]  /*59e0*/  HMMA.16816.F32.BF16 R156, R4.reuse, R14, R156 ;  /* 0x0000000e049c723c */ /* 0x040fe2000004189c */
[----:B------:R-:W4:Y:S07]  /*59f0*/  LDSM.16.MT88.4 R12, [R195+0x1b800] ;  /* 0x01b80000c30c783b */ /* 0x000f2e0000004200 */
[C---:B--2---:R-:W-:Y:S08]  /*5a00*/  HMMA.16816.F32.BF16 R52, R4.reuse, R16, R52 ;  /* 0x000000100434723c */ /* 0x044ff00000041834 */
[C---:B------:R-:W-:Y:S01]  /*5a10*/  HMMA.16816.F32.BF16 R56, R4.reuse, R18, R56 ;  /* 0x000000120438723c */ /* 0x040fe20000041838 */
[----:B------:R-:W2:Y:S07]  /*5a20*/  LDSM.16.MT88.4 R16, [R195+0x1f800] ;  /* 0x01f80000c310783b */ /* 0x000eae0000004200 */
        /* <DEDUP_REMOVED lines=23> */
[C---:B------:R-:W-:Y:S08]  /*5ba0*/  HMMA.16816.F32.BF16 R124, R4.reuse, R32, R124 ;  /* 0x00000020047c723c */ /* 0x040ff0000004187c */
[C---:B------:R-:W-:Y:S08]  /*5bb0*/  HMMA.16816.F32.BF16 R128, R4.reuse, R34, R128 ;  /* 0x000000220480723c */ /* 0x040ff00000041880 */
[C---:B------:R-:W-:Y:S08]  /*5bc0*/  HMMA.16816.F32.BF16 R76, R4.reuse, R28, R76 ;  /* 0x0000001c044c723c */ /* 0x040ff0000004184c */
[C---:B------:R-:W-:Y:S08]  /*5bd0*/  HMMA.16816.F32.BF16 R80, R4.reuse, R30, R80 ;  /* 0x0000001e0450723c */ /* 0x040ff00000041850 */
[C---:B------:R-:W-:Y:S08]  /*5be0*/  HMMA.16816.F32.BF16 R108, R4.reuse, R24, R108 ;  /* 0x00000018046c723c */ /* 0x040ff0000004186c */
[C---:B------:R-:W-:Y:S08]  /*5bf0*/  HMMA.16816.F32.BF16 R112, R4.reuse, R26, R112 ;  /* 0x0000001a0470723c */ /* 0x040ff00000041870 */
[C---:B---3--:R-:W-:Y:S08]  /*5c00*/  HMMA.16816.F32.BF16 R140, R4.reuse, R20, R140 ;  /* 0x00000014048c723c */ /* 0x048ff0000004188c */
[C---:B------:R-:W-:Y:S08]  /*5c10*/  HMMA.16816.F32.BF16 R144, R4.reuse, R22, R144 ;  /* 0x000000160490723c */ /* 0x040ff00000041890 */
[C---:B----4-:R-:W-:Y:S08]  /*5c20*/  HMMA.16816.F32.BF16 R84, R4.reuse, R12, R84 ;  /* 0x0000000c0454723c */ /* 0x050ff00000041854 */
[C---:B------:R-:W-:Y:S08]  /*5c30*/  HMMA.16816.F32.BF16 R88, R4.reuse, R14, R88 ;  /* 0x0000000e0458723c */ /* 0x040ff00000041858 */
[C---:B------:R-:W-:Y:S08]  /*5c40*/  HMMA.16816.F32.BF16 R120, R4.reuse, R10, R120 ;  /* 0x0000000a0478723c */ /* 0x040ff00000041878 */
[C---:B--2---:R-:W-:Y:S08]  /*5c50*/  HMMA.16816.F32.BF16 R152, R4.reuse, R16, R152 ;  /* 0x000000100498723c */ /* 0x044ff00000041898 */
[----:B------:R-:W-:Y:S01]  /*5c60*/  HMMA.16816.F32.BF16 R148, R4, R18, R148 ;  /* 0x000000120494723c */ /* 0x000fe20000041894 */
[----:B------:R-:W-:-:S04]  /*5c70*/  NOP ;  /* 0x0000000000007918 */ /* 0x000fc80000000000 */
[----:B------:R-:W-:-:S15]  /*5c80*/  BRA.U !UP1, `(.L_x_242) ;  /* 0x0000007109787547 */ /* 0x000fde000b800000 */
[----:B------:R-:W-:Y:S01]  /*5c90*/  UIADD3 UR12, UPT, UPT, UR20, -0x2, URZ ;  /* 0xfffffffe140c7890 */ /* 0x000fe2000fffe0ff */
[----:B------:R-:W-:-:S04]  /*5ca0*/  DEPBAR.LE SB0, 0x0 ;  /* 0x000080000000791a */ /* 0x000fc80000000000 */
[----:B------:R-:W-:Y:S01]  /*5cb0*/  UIMAD.WIDE.U32 UR14, UR12, UR8, URZ ;  /* 0x000000080c0e72a5 */ /* 0x000fe2000f8e00ff */
[----:B------:R-:W-:Y:S01]  /*5cc0*/  IMAD.SHL.U32 R217, R214, 0x20, RZ ;  /* 0x00000020d6d97824 */ /* 0x000fe200078e00ff */
[----:B------:R-:W1:Y:S01]  /*5cd0*/  LDCU UR4, c[0x0][0x440] ;  /* 0x00008800ff0477ac */ /* 0x000e620008000800 */
[----:B------:R-:W-:Y:S01]  /*5ce0*/  SHF.R.U32.HI R216, RZ, 0x1, R214 ;  /* 0x00000001ffd87819 */ /* 0x000fe200000116d6 */
[----:B------:R-:W-:Y:S01]  /*5cf0*/  IMAD.MOV.U32 R210, RZ, RZ, 0x20 ;  /* 0x00000020ffd27424 */ /* 0x000fe200078e00ff */
[----:B------:R-:W-:Y:S01]  /*5d00*/  USHF.L.U32 UR13, UR14, 0x6, URZ ;  /* 0x000000060e0d7899 */ /* 0x000fe200080006ff */
[----:B------:R-:W-:Y:S01]  /*5d10*/  IMAD.U32 R12, RZ, RZ, UR14 ;  /* 0x0000000eff0c7e24 */ /* 0x000fe2000f8e00ff */
[----:B------:R-:W-:Y:S01]  /*5d20*/  UIMAD UR12, UR12, UR9, UR15 ;  /* 0x000000090c0c72a4 */ /* 0x000fe2000f8e020f */
[----:B------:R-:W-:Y:S01]  /*5d30*/  LOP3.LUT R217, R217, 0x7c00, RZ, 0xc0, !PT ;  /* 0x00007c00d9d97812 */ /* 0x000fe200078ec0ff */
[----:B------:R-:W-:Y:S01]  /*5d40*/  ULEA UR13, UP0, UR8, UR13, 0x5 ;  /* 0x0000000d080d7291 */ /* 0x000fe2000f8028ff */
[----:B------:R-:W-:Y:S01]  /*5d50*/  LOP3.LUT R9, R216, 0x8, RZ, 0xc0, !PT ;  /* 0x00000008d8097812 */ /* 0x000fe200078ec0ff */
[----:B------:R-:W-:Y:S01]  /*5d60*/  USHF.L.U64.HI UR7, UR14, 0x6, UR12 ;  /* 0x000000060e077899 */ /* 0x000fe2000801020c */
[-C--:B------:R-:W-:Y:S01]  /*5d70*/  LEA R10, P3, R12, R225.reuse, 0x7 ;  /* 0x000000e10c0a7211 */ /* 0x080fe200078638ff */
[----:B------:R-:W-:Y:S01]  /*5d80*/  IMAD.U32 R7, RZ, RZ, UR12 ;  /* 0x0000000cff077e24 */ /* 0x000fe2000f8e00ff */
[----:B------:R-:W-:Y:S01]  /*5d90*/  LOP3.LUT R6, R217, 0x200, R2, 0xf8, !PT ;  /* 0x00000200d9067812 */ /* 0x000fe200078ef802 */
[----:B------:R-:W-:Y:S01]  /*5da0*/  ULEA.HI.X UR7, UR8, UR7, UR9, 0x5, UP0 ;  /* 0x0000000708077291 */ /* 0x000fe200080f2c09 */
[----:B------:R-:W-:Y:S01]  /*5db0*/  IMAD.U32 R4, RZ, RZ, UR13 ;  /* 0x0000000dff047e24 */ /* 0x000fe2000f8e00ff */
[----:B------:R-:W-:Y:S01]  /*5dc0*/  SEL R210, R210, 0xffffffe0, !P2 ;  /* 0xffffffe0d2d27807 */ /* 0x000fe20005000000 */
[----:B------:R-:W-:Y:S01]  /*5dd0*/  VIADD R167, R218, UR5 ;  /* 0x00000005daa77c36 */ /* 0x000fe20008000000 */
[----:B-1----:R-:W-:Y:S01]  /*5de0*/  ISETP.GE.AND P5, PT, R215, UR4, PT ;  /* 0x00000004d7007c0c */ /* 0x002fe2000bfa6270 */
[----:B------:R-:W-:Y:S01]  /*5df0*/  IMAD.U32 R13, RZ, RZ, UR15 ;  /* 0x0000000fff0d7e24 */ /* 0x000fe2000f8e00ff */
[----:B------:R-:W-:Y:S01]  /*5e00*/  BAR.SYNC.DEFER_BLOCKING 0x0 ;  /* 0x0000000000007b1d */ /* 0x000fe20000010000 */
[----:B------:R-:W-:Y:S01]  /*5e10*/  IMAD.U32 R5, RZ, RZ, UR7 ;  /* 0x00000007ff057e24 */ /* 0x000fe2000f8e00ff */
[----:B------:R-:W-:Y:S01]  /*5e20*/  LEA R8, P1, R4, R225, 0x1 ;  /* 0x000000e104087211 */ /* 0x000fe200078208ff */
[----:B------:R-:W-:Y:S01]  /*5e30*/  IMAD.IADD R222, R167, 0x1, R210 ;  /* 0x00000001a7de7824 */ /* 0x000fe200078e02d2 */
[----:B------:R-:W-:Y:S01]  /*5e40*/  ISETP.GE.AND P4, PT, R237, UR4, PT ;  /* 0x00000004ed007c0c */ /* 0x000fe2000bf86270 */
[----:B------:R-:W-:Y:S01]  /*5e50*/  IMAD.IADD R167, R167, 0x1, R219 ;  /* 0x00000001a7a77824 */ /* 0x000fe200078e02db */
[----:B------:R-:W-:Y:S01]  /*5e60*/  LEA.HI.X R11, R12, R224, R7, 0x7, P3 ;  /* 0x000000e00c0b7211 */ /* 0x000fe200018f3c07 */
[----:B------:R-:W-:Y:S01]  /*5e70*/  UISETP.GE.U32.AND UP0, UPT, UR20, 0x3, UPT ;  /* 0x000000031400788c */ /* 0x000fe2000bf06070 */
[----:B------:R-:W-:Y:S01]  /*5e80*/  LOP3.LUT R6, R6, R0, R9, 0xf6, !PT ;  /* 0x0000000006067212 */ /* 0x000fe200078ef609 */
        /* <DEDUP_REMOVED lines=10> */
[----:B------:R-:W-:Y:S03]  /*5f30*/  @!P5 LDGSTS.E.BYPASS.LTC128B.128 [R228+0x18000], desc[UR24][R10.64] ;  /* 0x180000000ae4dfae */ /* 0x000fe6000b981a18 */
[----:B------:R-:W-:Y:S01]  /*5f40*/  IMAD.IADD R229, R210, 0x1, R223 ;  /* 0x00000001d2e57824 */ /* 0x000fe200078e02df */
        /* <DEDUP_REMOVED lines=49> */
[----:B------:R-:W2:Y:S01]  /*6260*/  LDSM.16.M88.4 R20, [R167+0x10800] ;  /* 0x01080000a714783b */ /* 0x000ea20000000200 */
[C---:B------:R-:W-:Y:S03]  /*6270*/  HMMA.16816.F32.BF16 R168, R196.reuse, R170, RZ ;  /* 0x000000aac4a8723c */ /* 0x040fe600000418ff */
[----:B------:R-:W2:Y:S04]  /*6280*/  LDSM.16.M88.4 R204, [R167+0x11000] ;  /* 0x01100000a7cc783b */ /* 0x000ea80000000200 */
[----:B------:R-:W0:Y:S01]  /*6290*/  LDGDEPBAR ;  /* 0x00000000000079af */ /* 0x000e220000000000 */
[C---:B---3--:R-:W-:Y:S08]  /*62a0*/  HMMA.16816.F32.BF16 R12, R196.reuse, R176, RZ ;  /* 0x000000b0c40c723c */ /* 0x048ff000000418ff */
[C---:B----4-:R-:W-:Y:S08]  /*62b0*/  HMMA.16816.F32.BF16 R32, R196.reuse, R28, RZ ;  /* 0x0000001cc420723c */ /* 0x050ff000000418ff */
[C---:B------:R-:W-:Y:S08]  /*62c0*/  HMMA.16816.F32.BF16 R176, R196.reuse, R178, RZ ;  /* 0x000000b2c4b0723c */ /* 0x040ff000000418ff */
[C---:B------:R-:W-:Y:S08]  /*62d0*/  HMMA.16816.F32.BF16 R28, R196.reuse, R30, RZ ;  /* 0x0000001ec41c723c */ /* 0x040ff000000418ff */
[C---:B-----5:R-:W-:Y:S08]  /*62e0*/  HMMA.16816.F32.BF16 R24, R196.reuse, R200, RZ ;  /* 0x000000c8c418723c */ /* 0x060ff000000418ff */
[----:B------:R-:W-:Y:S01]  /*62f0*/  HMMA.16816.F32.BF16 R196, R196, R202, RZ ;  /* 0x000000cac4c4723c */ /* 0x000fe200000418ff */
[----:B------:R-:W-:Y:S07]  /*6300*/  LDSM.16.M88.4 R200, [R221+0x10800] ;  /* 0x01080000ddc8783b */ /* 0x000fee0000000200 */
[C---:B------:R-:W-:Y:S08]  /*6310*/  HMMA.16816.F32.BF16 R172, R188.reuse, R16, R172 ;  /* 0x00000010bcac723c */ /* 0x040ff000000418ac */
[C---:B------:R-:W-:Y:S01]  /*6320*/  HMMA.16816.F32.BF16 R168, R188.reuse, R18, R168 ;  /* 0x00000012bca8723c */ /* 0x040fe200000418a8 */
[----:B------:R-:W3:Y:S07]  /*6330*/  LDSM.16.M88.4 R16, [R167+0x11800] ;  /* 0x01180000a710783b */ /* 0x000eee0000000200 */
[C---:B------:R-:W-:Y:S08]  /*6340*/  HMMA.16816.F32.BF16 R12, R188.reuse, R184, R12 ;  /* 0x000000b8bc0c723c */ /* 0x040ff0000004180c */
[C---:B------:R-:W-:Y:S01]  /*6350*/  HMMA.16816.F32.BF16 R176, R188.reuse, R186, R176 ;  /* 0x000000babcb0723c */ /* 0x040fe200000418b0 */
[----:B------:R-:W-:Y:S07]  /*6360*/  LDSM.16.M88.4 R184, [R221+0x10000] ;  /* 0x01000000ddb8783b */ /* 0x000fee0000000200 */
[C---:B------:R-:W-:Y:S08]  /*6370*/  HMMA.16816.F32.BF16 R32, R188.reuse, R4, R32 ;  /* 0x00000004bc20723c */ /* 0x040ff00000041820 */
[C---:B------:R-:W-:Y:S01]  /*6380*/  HMMA.16816.F32.BF16 R28, R188.reuse, R6, R28 ;  /* 0x00000006bc1c723c */ /* 0x040fe2000004181c */
[----:B------:R-:W4:Y:S07]  /*6390*/  LDSM.16.M88.4 R4, [R229] ;  /* 0x00000000e504783b */ /* 0x000f2e0000000200 */
[C---:B------:R-:W-:Y:S08]  /*63a0*/  HMMA.16816.F32.BF16 R24, R188.reuse, R192, R24 ;  /* 0x000000c0bc18723c */ /* 0x040ff00000041818 */
[----:B------:R-:W-:Y:S01]  /*63b0*/  HMMA.16816.F32.BF16 R196, R188, R194, R196 ;  /* 0x000000c2bcc4723c */ /* 0x000fe200000418c4 */
[----:B------:R-:W5:Y:S04]  /*63c0*/  LDSM.16.M88.4 R192, [R221+0x11000] ;  /* 0x01100000ddc0783b */ /* 0x000f680000000200 */
[----:B------:R-:W5:Y:S03]  /*63d0*/  LDSM.16.M88.4 R188, [R221+0x11800] ;  /* 0x01180000ddbc783b */ /* 0x000f660000000200 */
[C---:B-1----:R-:W-:Y:S08]  /*63e0*/  HMMA.16816.F32.BF16 R12, R8.reuse, R180, R12 ;  /* 0x000000b4080c723c */ /* 0x042ff0000004180c */
[C---:B------:R-:W-:Y:S01]  /*63f0*/  HMMA.16816.F32.BF16 R176, R8.reuse, R182, R176 ;  /* 0x000000b608b0723c */ /* 0x040fe200000418b0 */
[----:B------:R-:W-:Y:S07]  /*6400*/  LDSM.16.M88.4 R180, [R208+0x4000] ;  /* 0x00400000d0b4783b */ /* 0x000fee0000000200 */
[C---:B--2---:R-:W-:Y:S08]  /*6410*/  HMMA.16816.F32.BF16 R172, R8.reuse, R20, R172 ;  /* 0x0000001408ac723c */ /* 0x044ff000000418ac */
[C---:B------:R-:W-:Y:S01]  /*6420*/  HMMA.16816.F32.BF16 R168, R8.reuse, R22, R168 ;  /* 0x0000001608a8723c */ /* 0x040fe200000418a8 */
[----:B------:R-:W1:Y:S07]  /*6430*/  LDSM.16.M88.4 R20, [R218+UR5+0x12000] ;  /* 0x01200005da14783b */ /* 0x000e6e0008000200 */
[C---:B------:R-:W-:Y:S08]  /*6440*/  HMMA.16816.F32.BF16 R32, R8.reuse, R204, R32 ;  /* 0x000000cc0820723c */ /* 0x040ff00000041820 */
[C---:B------:R-:W-:Y:S01]  /*6450*/  HMMA.16816.F32.BF16 R28, R8.reuse, R206, R28 ;  /* 0x000000ce081c723c */ /* 0x040fe2000004181c */
[----:B------:R-:W-:Y:S07]  /*6460*/  LDSM.16.M88.4 R204, [R222+0x13000] ;  /* 0x01300000decc783b */ /* 0x000fee0000000200 */
[C---:B---3--:R-:W-:Y:S08]  /*6470*/  HMMA.16816.F32.BF16 R24, R8.reuse, R16, R24 ;  /* 0x000000100818723c */ /* 0x048ff00000041818 */
[----:B------:R-:W-:Y:S01]  /*6480*/  HMMA.16816.F32.BF16 R196, R8, R18, R196 ;  /* 0x0000001208c4723c */ /* 0x000fe200000418c4 */
[----:B------:R-:W2:Y:S04]  /*6490*/  LDSM.16.M88.4 R16, [R218+UR5+0x12800] ;  /* 0x01280005da10783b */ /* 0x000ea80008000200 */
[----:B------:R-:W3:Y:S03]  /*64a0*/  LDSM.16.M88.4 R8, [R218+UR5+0x13000] ;  /* 0x01300005da08783b */ /* 0x000ee60008000200 */
[C---:B----4-:R-:W-:Y:S08]  /*64b0*/  HMMA.16816.F32.BF16 R12, R4.reuse, R184, R12 ;  /* 0x000000b8040c723c */ /* 0x050ff0000004180c */
[C---:B------:R-:W-:Y:S01]  /*64c0*/  HMMA.16816.F32.BF16 R176, R4.reuse, R186, R176 ;  /* 0x000000ba04b0723c */ /* 0x040fe200000418b0 */
[----:B------:R-:W-:Y:S07]  /*64d0*/  LDSM.16.M88.4 R184, [R218+UR5+0x13800] ;  /* 0x01380005dab8783b */ /* 0x000fee0008000200 */
        /* <DEDUP_REMOVED lines=17> */
[----:B------:R-:W-:Y:S01]  /*65f0*/  HMMA.16816.F32.BF16 R28, R180, R10, R28 ;  /* 0x0000000ab41c723c */ /* 0x000fe2000004181c */
[----:B------:R-:W2:Y:S07]  /*6600*/  LDSM.16.M88.4 R8, [R167+0x12000] ;  /* 0x01200000a708783b */ /* 0x000eae0000000200 */
[C---:B----4-:R-:W-:Y:S08]  /*6610*/  HMMA.16816.F32.BF16 R12, R188.reuse, R4, R12 ;  /* 0x00000004bc0c723c */ /* 0x050ff0000004180c */
[----:B------:R-:W-:Y:S01]  /*6620*/  HMMA.16816.F32.BF16 R176, R188, R6, R176 ;  /* 0x00000006bcb0723c */ /* 0x000fe200000418b0 */
[----:B------:R-:W3:Y:S07]  /*6630*/  LDSM.16.M88.4 R4, [R167+0x13000] ;  /* 0x01300000a704783b */ /* 0x000eee0000000200 */
[C---:B------:R-:W-:Y:S08]  /*6640*/  HMMA.16816.F32.BF16 R24, R180.reuse, R184, R24 ;  /* 0x000000b8b418723c */ /* 0x040ff00000041818 */
[----:B------:R-:W-:Y:S01]  /*6650*/  HMMA.16816.F32.BF16 R196, R180, R186, R196 ;  /* 0x000000bab4c4723c */ /* 0x000fe200000418c4 */
[----:B------:R-:W4:Y:S04]  /*6660*/  LDSM.16.M88.4 R184, [R167+0x12800] ;  /* 0x01280000a7b8783b */ /* 0x000f280000000200 */
[----:B------:R-:W5:Y:S03]  /*6670*/  LDSM.16.M88.4 R180, [R167+0x13800] ;  /* 0x01380000a7b4783b */ /* 0x000f660000000200 */
[C---:B-1----:R-:W-:Y:S08]  /*6680*/  HMMA.16816.F32.BF16 R172, R188.reuse, R20, R172 ;  /* 0x00000014bcac723c */ /* 0x042ff000000418ac */
[C---:B------:R-:W-:Y:S01]  /*6690*/  HMMA.16816.F32.BF16 R168, R188.reuse, R22, R168 ;  /* 0x00000016bca8723c */ /* 0x040fe200000418a8 */
[----:B------:R-:W1:Y:S07]  /*66a0*/  LDSM.16.M88.4 R20, [R221+0x12000] ;  /* 0x01200000dd14783b */ /* 0x000e6e0000000200 */
[C---:B------:R-:W-:Y:S08]  /*66b0*/  HMMA.16816.F32.BF16 R32, R188.reuse, R204, R32 ;  /* 0x000000ccbc20723c */ /* 0x040ff00000041820 */
        /* <DEDUP_REMOVED lines=10> */
[----:B------:R-:W-:Y:S04]  /*6760*/  LDSM.16.M88.4 R192, [R218+UR5+0x14000] ;  /* 0x01400005dac0783b */ /* 0x000fe80008000200 */
[----:B------:R-:W-:Y:S03]  /*6770*/  LDSM.16.M88.4 R188, [R218+UR5+0x14800] ;  /* 0x01480005dabc783b */ /* 0x000fe60008000200 */
[C---:B----4-:R-:W-:Y:S08]  /*6780*/  HMMA.16816.F32.BF16 R172, R16.reuse, R184, R172 ;  /* 0x000000b810ac723c */ /* 0x050ff000000418ac */
[C---:B------:R-:W-:Y:S01]  /*6790*/  HMMA.16816.F32.BF16 R168, R16.reuse, R186, R168 ;  /* 0x000000ba10a8723c */ /* 0x040fe200000418a8 */
[----:B------:R-:W-:Y:S07]  /*67a0*/  LDSM.16.M88.4 R184, [R230+0x8000] ;  /* 0x00800000e6b8783b */ /* 0x000fee0000000200 */
[C---:B-----5:R-:W-:Y:S08]  /*67b0*/  HMMA.16816.F32.BF16 R24, R16.reuse, R180, R24 ;  /* 0x000000b41018723c */ /* 0x060ff00000041818 */
[----:B------:R-:W-:Y:S01]  /*67c0*/  HMMA.16816.F32.BF16 R196, R16, R182, R196 ;  /* 0x000000b610c4723c */ /* 0x000fe200000418c4 */
[----:B------:R-:W4:Y:S04]  /*67d0*/  LDSM.16.M88.4 R16, [R208+0x8000] ;  /* 0x00800000d010783b */ /* 0x000f280000000200 */
[----:B------:R-:W5:Y:S03]  /*67e0*/  LDSM.16.M88.4 R180, [R218+UR5+0x15000] ;  /* 0x01500005dab4783b */ /* 0x000f660008000200 */
        /* <DEDUP_REMOVED lines=11> */
[----:B------:R-:W-:Y:S04]  /*68a0*/  LDSM.16.M88.4 R200, [R222+0x15800] ;  /* 0x01580000dec8783b */ /* 0x000fe80000000200 */
[----:B------:R-:W-:Y:S03]  /*68b0*/  LDSM.16.M88.4 R204, [R167+0x15800] ;  /* 0x01580000a7cc783b */ /* 0x000fe60000000200 */
[C---:B----4-:R-:W-:Y:S08]  /*68c0*/  HMMA.16816.F32.BF16 R12, R16.reuse, R192, R12 ;  /* 0x000000c0100c723c */ /* 0x050ff0000004180c */
[C---:B------:R-:W-:Y:S01]  /*68d0*/  HMMA.16816.F32.BF16 R176, R16.reuse, R194, R176 ;  /* 0x000000c210b0723c */ /* 0x040fe200000418b0 */
[----:B------:R-:W-:Y:S07]  /*68e0*/  LDSM.16.M88.4 R192, [R223+0x8000] ;  /* 0x00800000dfc0783b */ /* 0x000fee0000000200 */
[C---:B------:R-:W-:Y:S08]  /*68f0*/  HMMA.16816.F32.BF16 R172, R16.reuse, R188, R172 ;  /* 0x000000bc10ac723c */ /* 0x040ff000000418ac */
[C---:B------:R-:W-:Y:S01]  /*6900*/  HMMA.16816.F32.BF16 R168, R16.reuse, R190, R168 ;  /* 0x000000be10a8723c */ /* 0x040fe200000418a8 */
[----:B------:R-:W4:Y:S07]  /*6910*/  LDSM.16.M88.4 R188, [R222+0x15000] ;  /* 0x01500000debc783b */ /* 0x000f2e0000000200 */
[C---:B-----5:R-:W-:Y:S08]  /*6920*/  HMMA.16816.F32.BF16 R32, R16.reuse, R180, R32 ;  /* 0x000000b41020723c */ /* 0x060ff00000041820 */
[C---:B------:R-:W-:Y:S01]  /*6930*/  HMMA.16816.F32.BF16 R28, R16.reuse, R182, R28 ;  /* 0x000000b6101c723c */ /* 0x040fe2000004181c */
[----:B------:R-:W5:Y:S07]  /*6940*/  LDSM.16.M88.4 R180, [R167+0x14000] ;  /* 0x01400000a7b4783b */ /* 0x000f6e0000000200 */
[C---:B-1----:R-:W-:Y:S08]  /*6950*/  HMMA.16816.F32.BF16 R24, R16.reuse, R20, R24 ;  /* 0x000000141018723c */ /* 0x042ff00000041818 */
        /* <DEDUP_REMOVED lines=12> */
[C---:B------:R-:W-:Y:S08]  /*6a20*/  HMMA.16816.F32.BF16 R24, R184.reuse, R200, R24 ;  /* 0x000000c8b818723c */ /* 0x040ff00000041818 */
[----:B------:R-:W-:Y:S01]  /*6a30*/  HMMA.16816.F32.BF16 R196, R184, R202, R196 ;  /* 0x000000cab8c4723c */ /* 0x000fe200000418c4 */
[----:B------:R-:W4:Y:S04]  /*6a40*/  LDSM.16.M88.4 R184, [R221+0x15000] ;  /* 0x01500000ddb8783b */ /* 0x000f280000000200 */
[----:B------:R-:W-:Y:S03]  /*6a50*/  LDSM.16.M88.4 R200, [R208+0xc000] ;  /* 0x00c00000d0c8783b */ /* 0x000fe60000000200 */
[C---:B-----5:R-:W-:Y:S01]  /*6a60*/  HMMA.16816.F32.BF16 R12, R192.reuse, R180, R12 ;  /* 0x000000b4c00c723c */ /* 0x060fe2000004180c */
[----:B------:R-:W-:Y:S07]  /*6a70*/  LDSM.16.M88.4 R208, [R222+0x16000] ;  /* 0x01600000ded0783b */ /* 0x000fee0000000200 */
[C---:B------:R-:W-:Y:S01]  /*6a80*/  HMMA.16816.F32.BF16 R176, R192.reuse, R182, R176 ;  /* 0x000000b6c0b0723c */ /* 0x040fe200000418b0 */
[----:B------:R-:W5:Y:S07]  /*6a90*/  LDSM.16.M88.4 R180, [R221+0x15800] ;  /* 0x01580000ddb4783b */ /* 0x000f6e0000000200 */
[C---:B-1----:R-:W-:Y:S08]  /*6aa0*/  HMMA.16816.F32.BF16 R172, R192.reuse, R16, R172 ;  /* 0x00000010c0ac723c */ /* 0x042ff000000418ac */
[C---:B------:R-:W-:Y:S01]  /*6ab0*/  HMMA.16816.F32.BF16 R168, R192.reuse, R18, R168 ;  /* 0x00000012c0a8723c */ /* 0x040fe200000418a8 */
[----:B------:R-:W1:Y:S07]  /*6ac0*/  LDSM.16.M88.4 R16, [R218+UR5+0x16000] ;  /* 0x01600005da10783b */ /* 0x000e6e0008000200 */
[C---:B--2---:R-:W-:Y:S08]  /*6ad0*/  HMMA.16816.F32.BF16 R32, R192.reuse, R8, R32 ;  /* 0x00000008c020723c */ /* 0x044ff00000041820 */
[----:B------:R-:W-:Y:S01]  /*6ae0*/  HMMA.16816.F32.BF16 R28, R192, R10, R28 ;  /* 0x0000000ac01c723c */ /* 0x000fe2000004181c */
[----:B------:R-:W2:Y:S07]  /*6af0*/  LDSM.16.M88.4 R8, [R218+UR5+0x16800] ;  /* 0x01680005da08783b */ /* 0x000eae0008000200 */
[C---:B---3--:R-:W-:Y:S08]  /*6b00*/  HMMA.16816.F32.BF16 R12, R20.reuse, R4, R12 ;  /* 0x00000004140c723c */ /* 0x048ff0000004180c */
[----:B------:R-:W-:Y:S01]  /*6b10*/  HMMA.16816.F32.BF16 R176, R20, R6, R176 ;  /* 0x0000000614b0723c */ /* 0x000fe200000418b0 */
[----:B------:R-:W3:Y:S07]  /*6b20*/  LDSM.16.M88.4 R4, [R218+UR5+0x17000] ;  /* 0x01700005da04783b */ /* 0x000eee0008000200 */
[C---:B------:R-:W-:Y:S08]  /*6b30*/  HMMA.16816.F32.BF16 R24, R192.reuse, R204, R24 ;  /* 0x000000ccc018723c */ /* 0x040ff00000041818 */
[----:B------:R-:W-:Y:S01]  /*6b40*/  HMMA.16816.F32.BF16 R196, R192, R206, R196 ;  /* 0x000000cec0c4723c */ /* 0x000fe200000418c4 */
[----:B------:R-:W3:Y:S04]  /*6b50*/  LDSM.16.M88.4 R192, [R230+0xc000] ;  /* 0x00c00000e6c0783b */ /* 0x000ee80000000200 */
[----:B------:R-:W3:Y:S03]  /*6b60*/  LDSM.16.M88.4 R204, [R218+UR5+0x17800] ;  /* 0x01780005dacc783b */ /* 0x000ee60008000200 */
[C---:B----4-:R-:W-:Y:S08]  /*6b70*/  HMMA.16816.F32.BF16 R172, R20.reuse, R188, R172 ;  /* 0x000000bc14ac723c */ /* 0x050ff000000418ac */
[C---:B------:R-:W-:Y:S01]  /*6b80*/  HMMA.16816.F32.BF16 R168, R20.reuse, R190, R168 ;  /* 0x000000be14a8723c */ /* 0x040fe200000418a8 */
[----:B------:R-:W-:Y:S07]  /*6b90*/  LDSM.16.M88.4 R188, [R222+0x16800] ;  /* 0x01680000debc783b */ /* 0x000fee0000000200 */
[C---:B------:R-:W-:Y:S08]  /*6ba0*/  HMMA.16816.F32.BF16 R32, R20.reuse, R184, R32 ;  /* 0x000000b81420723c */ /* 0x040ff00000041820 */
[C---:B------:R-:W-:Y:S01]  /*6bb0*/  HMMA.16816.F32.BF16 R28, R20.reuse, R186, R28 ;  /* 0x000000ba141c723c */ /* 0x040fe2000004181c */
[----:B------:R-:W-:Y:S07]  /*6bc0*/  LDSM.16.M88.4 R184, [R222+0x17000] ;  /* 0x01700000deb8783b */ /* 0x000fee0000000200 */
[C---:B-----5:R-:W-:Y:S08]  /*6bd0*/  HMMA.16816.F32.BF16 R24, R20.reuse, R180, R24 ;  /* 0x000000b41418723c */ /* 0x060ff00000041818 */
        /* <DEDUP_REMOVED lines=12> */
[----:B------:R-:W-:Y:S08]  /*6ca0*/  HMMA.16816.F32.BF16 R12, R192, R208, R12 ;  /* 0x000000d0c00c723c */ /* 0x000ff0000004180c */
[C---:B------:R-:W-:Y:S08]  /*6cb0*/  HMMA.16816.F32.BF16 R24, R200.reuse, R204, R24 ;  /* 0x000000ccc818723c */ /* 0x040ff00000041818 */
[----:B------:R-:W-:Y:S01]  /*6cc0*/  HMMA.16816.F32.BF16 R200, R200, R206, R196 ;  /* 0x000000cec8c8723c */ /* 0x000fe200000418c4 */
[----:B------:R-:W3:Y:S07]  /*6cd0*/  LDSM.16.M88.4 R196, [R167+0x16800] ;  /* 0x01680000a7c4783b */ /* 0x000eee0000000200 */
[----:B-1----:R-:W-:Y:S08]  /*6ce0*/  HMMA.16816.F32.BF16 R12, R20, R16, R12 ;  /* 0x00000010140c723c */ /* 0x002ff0000004180c */
[C---:B------:R-:W-:Y:S08]  /*6cf0*/  HMMA.16816.F32.BF16 R176, R192.reuse, R210, R176 ;  /* 0x000000d2c0b0723c */ /* 0x040ff000000418b0 */
[----:B------:R-:W-:Y:S08]  /*6d00*/  HMMA.16816.F32.BF16 R172, R192, R188, R172 ;  /* 0x000000bcc0ac723c */ /* 0x000ff000000418ac */
[----:B--2---:R-:W-:Y:S01]  /*6d10*/  HMMA.16816.F32.BF16 R12, R8, R4, R12 ;  /* 0x00000004080c723c */ /* 0x004fe2000004180c */
[----:B------:R-:W-:-:S05]  /*6d20*/  VIADD R4, R220, 0xffffff80 ;  /* 0xffffff80dc047836 */ /* 0x000fca0000000000 */
[----:B------:R-:W-:Y:S02]  /*6d30*/  ISETP.GE.AND P6, PT, R4, R213, PT ;  /* 0x000000d50400720c */ /* 0x000fe40003fc6270 */
[----:B------:R-:W-:Y:S01]  /*6d40*/  HMMA.16816.F32.BF16 R176, R20, R18, R176 ;  /* 0x0000001214b0723c */ /* 0x000fe200000418b0 */
[----:B------:R-:W1:Y:S07]  /*6d50*/  LDSM.16.M88.4 R16, [R221+0x16800] ;  /* 0x01680000dd10783b */ /* 0x000e6e0000000200 */
[C---:B------:R-:W-:Y:S08]  /*6d60*/  HMMA.16816.F32.BF16 R32, R192.reuse, R184, R32 ;  /* 0x000000b8c020723c */ /* 0x040ff00000041820 */
[----:B------:R-:W-:Y:S01]  /*6d70*/  HMMA.16816.F32.BF16 R28, R192, R186, R28 ;  /* 0x000000bac01c723c */ /* 0x000fe2000004181c */
[----:B------:R-:W2:Y:S07]  /*6d80*/  LDSM.16.M88.4 R184, [R167+0x17000] ;  /* 0x01700000a7b8783b */ /* 0x000eae0000000200 */
[----:B---3--:R-:W-:Y:S01]  /*6d90*/  HMMA.16816.F32.BF16 R172, R20, R196, R172 ;  /* 0x000000c414ac723c */ /* 0x008fe200000418ac */
[----:B------:R-:W-:Y:S01]  /*6da0*/  FSEL R197, R12, -INF , !P6 ;  /* 0xff8000000cc57808 */ /* 0x000fe20007000000 */
[----:B------:R-:W-:Y:S01]  /*6db0*/  VIADD R12, R220, 0xffffff88 ;  /* 0xffffff88dc0c7836 */ /* 0x000fe20000000000 */
[----:B------:R-:W-:Y:S01]  /*6dc0*/  ISETP.GE.AND P6, PT, R4, R212, PT ;  /* 0x000000d40400720c */ /* 0x000fe20003fc6270 */
[----:B------:R-:W-:-:S03]  /*6dd0*/  VIADD R4, R220, 0xffffff81 ;  /* 0xffffff81dc047836 */ /* 0x000fc60000000000 */
[----:B------:R-:W-:Y:S01]  /*6de0*/  FSEL R196, R14, -INF , !P6 ;  /* 0xff8000000ec47808 */ /* 0x000fe20007000000 */
[----:B------:R-:W-:Y:S01]  /*6df0*/  HMMA.16816.F32.BF16 R176, R8, R6, R176 ;  /* 0x0000000608b0723c */ /* 0x000fe200000418b0 */
[----:B------:R-:W-:-:S04]  /*6e00*/  ISETP.GE.AND P6, PT, R4, R213, PT ;  /* 0x000000d50400720c */ /* 0x000fc80003fc6270 */
[----:B------:R-:W-:Y:S02]  /*6e10*/  FSEL R205, R13, -INF , !P6 ;  /* 0xff8000000dcd7808 */ /* 0x000fe40007000000 */
[----:B------:R-:W-:Y:S01]  /*6e20*/  ISETP.GE.AND P6, PT, R4, R212, PT ;  /* 0x000000d40400720c */ /* 0x000fe20003fc6270 */
[----:B------:R-:W-:Y:S01]  /*6e30*/  HMMA.16816.F32.BF16 R168, R192, R190, R168 ;  /* 0x000000bec0a8723c */ /* 0x000fe200000418a8 */
[----:B------:R-:W3:Y:S02]  /*6e40*/  LDSM.16.M88.4 R4, [R221+0x17000] ;  /* 0x01700000dd04783b */ /* 0x000ee40000000200 */
[----:B------:R-:W-:Y:S02]  /*6e50*/  FSEL R206, R15, -INF , !P6 ;  /* 0xff8000000fce7808 */ /* 0x000fe40007000000 */
[----:B------:R-:W-:-:S03]  /*6e60*/  ISETP.GE.AND P6, PT, R12, R213, PT ;  /* 0x000000d50c00720c */ /* 0x000fc60003fc6270 */
[----:B-1----:R-:W-:Y:S01]  /*6e70*/  HMMA.16816.F32.BF16 R172, R8, R16, R172 ;  /* 0x0000001008ac723c */ /* 0x002fe200000418ac */
[----:B------:R-:W-:Y:S02]  /*6e80*/  VIADD R16, R220, 0xffffff90 ;  /* 0xffffff90dc107836 */ /* 0x000fe40000000000 */
[----:B------:R-:W-:Y:S02]  /*6e90*/  FSEL R207, R176, -INF , !P6 ;  /* 0xff800000b0cf7808 */ /* 0x000fe40007000000 */
[----:B------:R-:W-:Y:S01]  /*6ea0*/  ISETP.GE.AND P6, PT, R12, R212, PT ;  /* 0x000000d40c00720c */ /* 0x000fe20003fc6270 */
[----:B------:R-:W-:Y:S02]  /*6eb0*/  VIADD R12, R220, 0xffffff89 ;  /* 0xffffff89dc0c7836 */ /* 0x000fe40000000000 */
[----:B------:R-:W-:Y:S01]  /*6ec0*/  HMMA.16816.F32.BF16 R24, R192, R180, R24 ;  /* 0x000000b4c018723c */ /* 0x000fe20000041818 */
[----:B------:R-:W-:Y:S02]  /*6ed0*/  FSEL R178, R178, -INF , !P6 ;  /* 0xff800000b2b27808 */ /* 0x000fe40007000000 */
[----:B------:R-:W-:-:S05]  /*6ee0*/  ISETP.GE.AND P6, PT, R12, R213, PT ;  /* 0x000000d50c00720c */ /* 0x000fca0003fc6270 */
[C---:B------:R-:W-:Y:S08]  /*6ef0*/  HMMA.16816.F32.BF16 R168, R20.reuse, R198, R168 ;  /* 0x000000c614a8723c */ /* 0x040ff000000418a8 */
[----:B--2---:R-:W-:Y:S01]  /*6f00*/  HMMA.16816.F32.BF16 R32, R20, R184, R32 ;  /* 0x000000b81420723c */ /* 0x004fe20000041820 */
[----:B------:R-:W-:Y:S02]  /*6f10*/  FSEL R185, R177, -INF , !P6 ;  /* 0xff800000b1b97808 */ /* 0x000fe40007000000 */
[----:B------:R-:W-:-:S02]  /*6f20*/  ISETP.GE.AND P6, PT, R12, R212, PT ;  /* 0x000000d40c00720c */ /* 0x000fc40003fc6270 */
[----:B------:R1:W2:Y:S02]  /*6f30*/  LDSM.16.M88.4 R12, [R167+0x17800] ;  /* 0x01780000a70c783b */ /* 0x0002a40000000200 */
[----:B------:R-:W-:Y:S01]  /*6f40*/  FSEL R176, R179, -INF , !P6 ;  /* 0xff800000b3b07808 */ /* 0x000fe20007000000 */
[----:B------:R-:W-:Y:S01]  /*6f50*/  HMMA.16816.F32.BF16 R28, R20, R186, R28 ;  /* 0x000000ba141c723c */ /* 0x000fe2000004181c */
[----:B------:R-:W-:-:S04]  /*6f60*/  ISETP.GE.AND P6, PT, R16, R213, PT ;  /* 0x000000d51000720c */ /* 0x000fc80003fc6270 */
[----:B------:R-:W-:Y:S02]  /*6f70*/  FSEL R177, R172, -INF , !P6 ;  /* 0xff800000acb17808 */ /* 0x000fe40007000000 */
[----:B------:R-:W-:Y:S01]  /*6f80*/  ISETP.GE.AND P6, PT, R16, R212, PT ;  /* 0x000000d41000720c */ /* 0x000fe20003fc6270 */
[----:B------:R-:W-:Y:S01]  /*6f90*/  VIADD R16, R220, 0xffffff91 ;  /* 0xffffff91dc107836 */ /* 0x000fe20000000000 */
[----:B------:R-:W-:Y:S02]  /*6fa0*/  HMMA.16816.F32.BF16 R168, R8, R18, R168 ;  /* 0x0000001208a8723c */ /* 0x000fe400000418a8 */
[----:B------:R-:W-:Y:S02]  /*6fb0*/  FSEL R174, R174, -INF , !P6 ;  /* 0xff800000aeae7808 */ /* 0x000fe40007000000 */
[----:B------:R-:W-:-:S04]  /*6fc0*/  ISETP.GE.AND P6, PT, R16, R213, PT ;  /* 0x000000d51000720c */ /* 0x000fc80003fc6270 */
[----:B------:R-:W-:Y:S01]  /*6fd0*/  FSEL R173, R173, -INF , !P6 ;  /* 0xff800000adad7808 */ /* 0x000fe20007000000 */
[C---:B---3--:R-:W-:Y:S01]  /*6fe0*/  HMMA.16816.F32.BF16 R32, R8.reuse, R4, R32 ;  /* 0x000000040820723c */ /* 0x048fe20000041820 */
[----:B------:R-:W-:Y:S01]  /*6ff0*/  ISETP.GE.AND P6, PT, R16, R212, PT ;  /* 0x000000d41000720c */ /* 0x000fe20003fc6270 */
[C---:B------:R-:W-:Y:S01]  /*7000*/  VIADD R16, R220.reuse, 0xffffff98 ;  /* 0xffffff98dc107836 */ /* 0x040fe20000000000 */
[----:B------:R-:W-:Y:S01]  /*7010*/  FMNMX3.FTZ R5, R3, R196, R206, !PT ;  /* 0x000000c403057276 */ /* 0x000fe200078100ce */
[----:B------:R-:W-:Y:S01]  /*7020*/  VIADD R4, R220, 0xffffff99 ;  /* 0xffffff99dc047836 */ /* 0x000fe20000000000 */
[----:B------:R-:W-:Y:S02]  /*7030*/  FSEL R172, R175, -INF , !P6 ;  /* 0xff800000afac7808 */ /* 0x000fe40007000000 */
[----:B------:R-:W-:Y:S01]  /*7040*/  ISETP.GE.AND P6, PT, R16, R213, PT ;  /* 0x000000d51000720c */ /* 0x000fe20003fc6270 */
[----:B------:R-:W-:Y:S01]  /*7050*/  HMMA.16816.F32.BF16 R28, R8, R6, R28 ;  /* 0x00000006081c723c */ /* 0x000fe2000004181c */
[----:B------:R-:W-:-:S02]  /*7060*/  FMNMX3.FTZ R6, R164, R197, R205, !PT ;  /* 0x000000c5a4067276 */ /* 0x000fc400078100cd */
[----:B-1----:R-:W-:Y:S02]  /*7070*/  FSEL R167, R168, -INF , !P6 ;  /* 0xff800000a8a77808 */ /* 0x002fe40007000000 */
[----:B------:R-:W-:Y:S02]  /*7080*/  ISETP.GE.AND P6, PT, R16, R212, PT ;  /* 0x000000d41000720c */ /* 0x000fe40003fc6270 */
[----:B------:R-:W1:Y:S01]  /*7090*/  LDSM.16.M88.4 R16, [R221+0x17800] ;  /* 0x01780000dd10783b */ /* 0x000e620000000200 */
[----:B------:R-:W-:Y:S01]  /*70a0*/  HMMA.16816.F32.BF16 R200, R192, R182, R200 ;  /* 0x000000b6c0c8723c */ /* 0x000fe200000418c8 */
[----:B------:R-:W-:Y:S01]  /*70b0*/  FSEL R170, R170, -INF , !P6 ;  /* 0xff800000aaaa7808 */ /* 0x000fe20007000000 */
[----:B------:R-:W-:-:S04]  /*70c0*/  DEPBAR.LE SB0, 0x0 ;  /* 0x000080000000791a */ /* 0x000fc80000000000 */
[----:B------:R-:W-:Y:S01]  /*70d0*/  BAR.SYNC.DEFER_BLOCKING 0x0 ;  /* 0x0000000000007b1d */ /* 0x000fe20000010000 */
[----:B------:R-:W-:Y:S01]  /*70e0*/  ISETP.GE.AND P6, PT, R4, R213, PT ;  /* 0x000000d50400720c */ /* 0x000fe20003fc6270 */
[----:B--2---:R-:W-:Y:S01]  /*70f0*/  HMMA.16816.F32.BF16 R24, R20, R12, R24 ;  /* 0x0000000c1418723c */ /* 0x004fe20000041818 */
[----:B------:R-:W-:Y:S02]  /*7100*/  FMNMX3.FTZ R6, R6, R207, R185, !PT ;  /* 0x000000cf06067276 */ /* 0x000fe400078100b9 */
[----:B------:R-:W-:Y:S02]  /*7110*/  FSEL R169, R169, -INF , !P6 ;  /* 0xff800000a9a97808 */ /* 0x000fe40007000000 */
[----:B------:R-:W-:Y:S01]  /*7120*/  ISETP.GE.AND P6, PT, R4, R212, PT ;  /* 0x000000d40400720c */ /* 0x000fe20003fc6270 */
[----:B------:R-:W-:Y:S01]  /*7130*/  VIADD R4, R220, 0xffffffa0 ;  /* 0xffffffa0dc047836 */ /* 0x000fe20000000000 */
[----:B------:R-:W-:Y:S02]  /*7140*/  FMNMX3.FTZ R6, R6, R177, R173, !PT ;  /* 0x000000b106067276 */ /* 0x000fe400078100ad */
[----:B------:R-:W-:-:S02]  /*7150*/  FSEL R168, R171, -INF , !P6 ;  /* 0xff800000aba87808 */ /* 0x000fc40007000000 */
[----:B------:R-:W-:Y:S01]  /*7160*/  ISETP.GE.AND P6, PT, R4, R213, PT ;  /* 0x000000d50400720c */ /* 0x000fe20003fc6270 */
[----:B------:R-:W-:Y:S01]  /*7170*/  HMMA.16816.F32.BF16 R200, R20, R14, R200 ;  /* 0x0000000e14c8723c */ /* 0x000fe200000418c8 */
[----:B------:R-:W-:Y:S02]  /*7180*/  FMNMX3.FTZ R5, R5, R178, R176, !PT ;  /* 0x000000b205057276 */ /* 0x000fe400078100b0 */
[----:B------:R-:W-:Y:S02]  /*7190*/  FSEL R181, R32, -INF , !P6 ;  /* 0xff80000020b57808 */ /* 0x000fe40007000000 */
[----:B------:R-:W-:Y:S01]  /*71a0*/  ISETP.GE.AND P6, PT, R4, R212, PT ;  /* 0x000000d40400720c */ /* 0x000fe20003fc6270 */
[----:B------:R-:W-:Y:S01]  /*71b0*/  VIADD R4, R220, 0xffffffa1 ;  /* 0xffffffa1dc047836 */ /* 0x000fe20000000000 */
[----:B------:R-:W-:Y:S02]  /*71c0*/  FMNMX3.FTZ R6, R6, R167, R169, !PT ;  /* 0x000000a706067276 */ /* 0x000fe400078100a9 */
[----:B------:R-:W-:-:S02]  /*71d0*/  FSEL R180, R34, -INF , !P6 ;  /* 0xff80000022b47808 */ /* 0x000fc40007000000 */
[C---:B------:R-:W-:Y:S02]  /*71e0*/  ISETP.GE.AND P6, PT, R4.reuse, R213, PT ;  /* 0x000000d50400720c */ /* 0x040fe40003fc6270 */
[----:B------:R-:W-:Y:S02]  /*71f0*/  FMNMX3.FTZ R5, R5, R174, R172, !PT ;  /* 0x000000ae05057276 */ /* 0x000fe400078100ac */
[----:B------:R-:W-:Y:S02]  /*7200*/  FSEL R183, R33, -INF , !P6 ;  /* 0xff80000021b77808 */ /* 0x000fe40007000000 */
[----:B------:R-:W-:Y:S01]  /*7210*/  ISETP.GE.AND P6, PT, R4, R212, PT ;  /* 0x000000d40400720c */ /* 0x000fe20003fc6270 */
[----:B------:R-:W-:Y:S01]  /*7220*/  VIADD R4, R220, 0xffffffa8 ;  /* 0xffffffa8dc047836 */ /* 0x000fe20000000000 */
[----:B-1----:R-:W-:Y:S01]  /*7230*/  HMMA.16816.F32.BF16 R24, R8, R16, R24 ;  /* 0x000000100818723c */ /* 0x002fe20000041818 */
[----:B------:R-:W-:Y:S02]  /*7240*/  FMNMX3.FTZ R6, R6, R181, R183, !PT ;  /* 0x000000b506067276 */ /* 0x000fe400078100b7 */
[----:B------:R-:W-:-:S02]  /*7250*/  FSEL R188, R35, -INF , !P6 ;  /* 0xff80000023bc7808 */ /* 0x000fc40007000000 */
[----:B------:R-:W-:Y:S02]  /*7260*/  ISETP.GE.AND P6, PT, R4, R213, PT ;  /* 0x000000d50400720c */ /* 0x000fe40003fc6270 */
[----:B------:R-:W-:Y:S01]  /*7270*/  FMNMX3.FTZ R5, R5, R170, R168, !PT ;  /* 0x000000aa05057276 */ /* 0x000fe200078100a8 */
[----:B------:R-:W-:Y:S01]  /*7280*/  HMMA.16816.F32.BF16 R200, R8, R18, R200 ;  /* 0x0000001208c8723c */ /* 0x000fe200000418c8 */
        /* <DEDUP_REMOVED lines=8> */
[----:B------:R-:W-:Y:S01]  /*7310*/  VIADD R4, R220, 0xffffffb0 ;  /* 0xffffffb0dc047836 */ /* 0x000fe20000000000 */
[----:B------:R-:W-:Y:S02]  /*7320*/  FMNMX3.FTZ R6, R6, R189, R191, !PT ;  /* 0x000000bd06067276 */ /* 0x000fe400078100bf */
[----:B------:R-:W-:Y:S02]  /*7330*/  FSEL R190, R31, -INF , !P6 ;  /* 0xff8000001fbe7808 */ /* 0x000fe40007000000 */
[----:B------:R-:W-:Y:S02]  /*7340*/  ISETP.GE.AND P6, PT, R4, R213, PT ;  /* 0x000000d50400720c */ /* 0x000fe40003fc6270 */
[----:B------:R-:W-:-:S02]  /*7350*/  FMNMX3.FTZ R7, R5, R246, R190, !PT ;  /* 0x000000f605077276 */ /* 0x000fc400078100be */
[----:B------:R-:W-:Y:S02]  /*7360*/  FSEL R239, R24, -INF , !P6 ;  /* 0xff80000018ef7808 */ /* 0x000fe40007000000 */
[----:B------:R-:W-:Y:S01]  /*7370*/  ISETP.GE.AND P6, PT, R4, R212, PT ;  /* 0x000000d40400720c */ /* 0x000fe20003fc6270 */
[----:B------:R-:W-:-:S03]  /*7380*/  VIADD R4, R220, 0xffffffb1 ;  /* 0xffffffb1dc047836 */ /* 0x000fc60000000000 */
[----:B------:R-:W-:Y:S02]  /*7390*/  FSEL R242, R26, -INF , !P6 ;  /* 0xff8000001af27808 */ /* 0x000fe40007000000 */
[----:B------:R-:W-:-:S04]  /*73a0*/  ISETP.GE.AND P6, PT, R4, R213, PT ;  /* 0x000000d50400720c */ /* 0x000fc80003fc6270 */
[----:B------:R-:W-:Y:S02]  /*73b0*/  FSEL R241, R25, -INF , !P6 ;  /* 0xff80000019f17808 */ /* 0x000fe40007000000 */
[----:B------:R-:W-:Y:S01]  /*73c0*/  ISETP.GE.AND P6, PT, R4, R212, PT ;  /* 0x000000d40400720c */ /* 0x000fe20003fc6270 */
[----:B------:R-:W-:Y:S01]  /*73d0*/  VIADD R4, R220, 0xffffffb8 ;  /* 0xffffffb8dc047836 */ /* 0x000fe20000000000 */
[----:B------:R-:W-:Y:S01]  /*73e0*/  FMNMX3.FTZ R6, R6, R239, R241, !PT ;  /* 0x000000ef06067276 */ /* 0x000fe200078100f1 */
[----:B------:R-:W-:Y:S01]  /*73f0*/  VIADD R220, R220, 0xffffffb9 ;  /* 0xffffffb9dcdc7836 */ /* 0x000fe20000000000 */
[----:B------:R-:W-:Y:S02]  /*7400*/  FSEL R240, R27, -INF , !P6 ;  /* 0xff8000001bf07808 */ /* 0x000fe40007000000 */
[----:B------:R-:W-:-:S04]  /*7410*/  ISETP.GE.AND P6, PT, R4, R213, PT ;  /* 0x000000d50400720c */ /* 0x000fc80003fc6270 */
[----:B------:R-:W-:Y:S02]  /*7420*/  FSEL R199, R200, -INF , !P6 ;  /* 0xff800000c8c77808 */ /* 0x000fe40007000000 */
[----:B------:R-:W-:-:S04]  /*7430*/  ISETP.GE.AND P6, PT, R4, R212, PT ;  /* 0x000000d40400720c */ /* 0x000fc80003fc6270 */
[----:B------:R-:W-:Y:S02]  /*7440*/  FSEL R210, R202, -INF , !P6 ;  /* 0xff800000cad27808 */ /* 0x000fe40007000000 */
[----:B------:R-:W-:-:S04]  /*7450*/  ISETP.GE.AND P6, PT, R220, R213, PT ;  /* 0x000000d5dc00720c */ /* 0x000fc80003fc6270 */
[----:B------:R-:W-:Y:S02]  /*7460*/  FSEL R211, R201, -INF , !P6 ;  /* 0xff800000c9d37808 */ /* 0x000fe40007000000 */
[----:B------:R-:W-:Y:S02]  /*7470*/  ISETP.GE.AND P6, PT, R220, R212, PT ;  /* 0x000000d4dc00720c */ /* 0x000fe40003fc6270 */
[----:B------:R-:W-:Y:S02]  /*7480*/  FMNMX3.FTZ R6, R6, R199, R211, !PT ;  /* 0x000000c706067276 */ /* 0x000fe400078100d3 */
[----:B------:R-:W-:Y:S01]  /*7490*/  FSEL R198, R203, -INF , !P6 ;  /* 0xff800000cbc67808 */ /* 0x000fe20007000000 */
[----:B------:R-:W-:Y:S08]  /*74a0*/  BRA.U !UP0, `(.L_x_243) ;  /* 0x0000000108e47547 */ /* 0x000ff0000b800000 */
[----:B------:R-:W-:-:S04]  /*74b0*/  UIADD3 UR7, UPT, UPT, UR20, -0x3, URZ ;  /* 0xfffffffd14077890 */ /* 0x000fc8000fffe0ff */
[----:B------:R-:W-:-:S04]  /*74c0*/  UIMAD.WIDE.U32 UR12, UR7, UR10, URZ ;  /* 0x0000000a070c72a5 */ /* 0x000fc8000f8e00ff */
[----:B------:R-:W-:Y:S02]  /*74d0*/  USHF.L.U32 UR4, UR12, 0x6, URZ ;  /* 0x000000060c047899 */ /* 0x000fe400080006ff */
[----:B------:R-:W-:Y:S01]  /*74e0*/  UIMAD UR7, UR7, UR11, UR13 ;  /* 0x0000000b070772a4 */ /* 0x000fe2000f8e020d */
[----:B------:R-:W-:Y:S01]  /*74f0*/  IMAD.U32 R10, RZ, RZ, UR12 ;  /* 0x0000000cff0a7e24 */ /* 0x000fe2000f8e00ff */
[----:B------:R-:W-:Y:S01]  /*7500*/  ULEA UR4, UP1, UR10, UR4, 0x5 ;  /* 0x000000040a047291 */ /* 0x000fe2000f8228ff */
[----:B------:R-:W-:Y:S01]  /*7510*/  IMAD.U32 R11, RZ, RZ, UR13 ;  /* 0x0000000dff0b7e24 */ /* 0x000fe2000f8e00ff */
[----:B------:R-:W-:Y:S02]  /*7520*/  USHF.L.U64.HI UR5, UR12, 0x6, UR7 ;  /* 0x000000060c057899 */ /* 0x000fe40008010207 */
[----:B------:R-:W-:Y:S02]  /*7530*/  MOV R5, UR7 ;  /* 0x0000000700057c02 */ /* 0x000fe40008000f00 */
[----:B------:R-:W-:Y:S01]  /*7540*/  LEA R8, P6, R10, R227, 0x7 ;  /* 0x000000e30a087211 */ /* 0x000fe200078c38ff */
[----:B------:R-:W-:Y:S01]  /*7550*/  ULEA.HI.X UR5, UR10, UR5, UR11, 0x5, UP1 ;  /* 0x000000050a057291 */ /* 0x000fe200088f2c0b */
[----:B------:R-:W-:-:S02]  /*7560*/  IMAD.U32 R4, RZ, RZ, UR4 ;  /* 0x00000004ff047e24 */ /* 0x000fc4000f8e00ff */
[----:B------:R-:W-:-:S03]  /*7570*/  LEA.HI.X R9, R10, R226, R5, 0x7, P6 ;  /* 0x000000e20a097211 */ /* 0x000fc600030f3c05 */
[----:B------:R-:W-:Y:S02]  /*7580*/  MOV R5, UR5 ;  /* 0x0000000500057c02 */ /* 0x000fe40008000f00 */
        /* <DEDUP_REMOVED lines=43> */
.L_x_243:
[----:B------:R-:W-:Y:S01]  /*7840*/  FMNMX3.FTZ R5, R7, R242, R240, !PT ;  /* 0x000000f207057276 */ /* 0x000fe200078100f0 */
[----:B------:R-:W2:Y:S01]  /*7850*/  LDCU UR4, c[0x0][0x45c] ;  /* 0x00008b80ff0477ac */ /* 0x000ea20008000800 */
[----:B------:R-:W3:Y:S01]  /*7860*/  SHFL.BFLY PT, R7, R6, 0x2, 0x1f ;  /* 0x0c401f0006077f89 */ /* 0x000ee200000e0000 */
[----:B------:R-:W4:Y:S01]  /*7870*/  S2UR UR5, SR_CgaCtaId ;  /* 0x00000000000579c3 */ /* 0x000f220000008800 */
[----:B------:R-:W-:Y:S02]  /*7880*/  FMNMX3.FTZ R5, R5, R210, R198, !PT ;  /* 0x000000d205057276 */ /* 0x000fe400078100c6 */
[----:B------:R-:W-:-:S03]  /*7890*/  SEL R165, R165, 0xffffffe0, !P2 ;  /* 0xffffffe0a5a57807 */ /* 0x000fc60005000000 */
[----:B-1----:R-:W1:Y:S01]  /*78a0*/  SHFL.BFLY PT, R8, R5, 0x2, 0x1f ;  /* 0x0c401f0005087f89 */ /* 0x002e6200000e0000 */
[----:B---3--:R-:W-:Y:S01]  /*78b0*/  FMNMX.FTZ R7, R6, R7, !PT ;  /* 0x0000000706077209 */ /* 0x008fe20007810000 */
[----:B----4-:R-:W-:-:S04]  /*78c0*/  ULEA UR5, UR5, UR23, 0x18 ;  /* 0x0000001705057291 */ /* 0x010fc8000f8ec0ff */
[----:B------:R-:W3:Y:S01]  /*78d0*/  SHFL.BFLY PT, R194, R7, 0x1, 0x1f ;  /* 0x0c201f0007c27f89 */ /* 0x000ee200000e0000 */
[----:B-1----:R-:W-:Y:S02]  /*78e0*/  FMNMX.FTZ R8, R5, R8, !PT ;  /* 0x0000000805087209 */ /* 0x002fe40007810000 */
[----:B------:R-:W-:-:S03]  /*78f0*/  LEA R192, R166, UR5, 0x1 ;  /* 0x00000005a6c07c11 */ /* 0x000fc6000f8e08ff */
[----:B------:R-:W1:Y:S01]  /*7900*/  SHFL.BFLY PT, R193, R8, 0x1, 0x1f ;  /* 0x0c201f0008c17f89 */ /* 0x000e6200000e0000 */
[C---:B------:R-:W-:Y:S02]  /*7910*/  IADD3 R16, PT, PT, R192.reuse, 0x18000, RZ ;  /* 0x00018000c0107810 */ /* 0x040fe40007ffe0ff */
[----:B------:R-:W-:Y:S01]  /*7920*/  IADD3 R209, PT, PT, R192, 0x18040, RZ ;  /* 0x00018040c0d17810 */ /* 0x000fe20007ffe0ff */
[----:B------:R-:W-:Y:S01]  /*7930*/  LDSM.16.MT88.4 R12, [R192+0x18000] ;  /* 0x01800000c00c783b */ /* 0x000fe20000004200 */
[----:B------:R-:W-:-:S04]  /*7940*/  @P0 IADD3 R209, PT, PT, R16, -0x40, RZ ;  /* 0xffffffc010d10810 */ /* 0x000fc80007ffe0ff */
[----:B------:R-:W-:Y:S01]  /*7950*/  IADD3 R208, PT, PT, R165, R209, RZ ;  /* 0x000000d1a5d07210 */ /* 0x000fe20007ffe0ff */
[----:B------:R-:W-:Y:S01]  /*7960*/  LDSM.16.MT88.4 R28, [R209] ;  /* 0x00000000d11c783b */ /* 0x000fe20000004200 */
[----:B---3--:R-:W-:-:S04]  /*7970*/  FMNMX.FTZ R194, R7, R194, !PT ;  /* 0x000000c207c27209 */ /* 0x008fc80007810000 */
[C---:B------:R-:W-:Y:S01]  /*7980*/  FSETP.NEU.FTZ.AND P6, PT, R194.reuse, -INF , PT ;  /* 0xff800000c200780b */ /* 0x040fe20003fdd000 */
[----:B--2---:R-:W-:Y:S01]  /*7990*/  FMUL.FTZ R244, R194, UR4 ;  /* 0x00000004c2f47c20 */ /* 0x004fe20008410000 */
[----:B-1----:R-:W-:Y:S02]  /*79a0*/  FMNMX.FTZ R193, R8, R193, !PT ;  /* 0x000000c108c17209 */ /* 0x002fe40007810000 */
[----:B------:R-:W-:Y:S02]  /*79b0*/  FSEL R5, R194, RZ, P6 ;  /* 0x000000ffc2057208 */ /* 0x000fe40003000000 */
[----:B------:R-:W-:Y:S01]  /*79c0*/  FSEL R244, R244, RZ, P6 ;  /* 0x000000fff4f47208 */ /* 0x000fe20003000000 */
[C---:B------:R-:W-:Y:S01]  /*79d0*/  FMUL.FTZ R4, R193.reuse, UR4 ;  /* 0x00000004c1047c20 */ /* 0x040fe20008410000 */
[----:B------:R-:W-:Y:S01]  /*79e0*/  FSETP.NEU.FTZ.AND P6, PT, R193, -INF , PT ;  /* 0xff800000c100780b */ /* 0x000fe20003fdd000 */
[----:B------:R-:W-:Y:S02]  /*79f0*/  FADD.FTZ R5, R164, -R5 ;  /* 0x80000005a4057221 */ /* 0x000fe40000010000 */
[--C-:B------:R-:W-:Y:S01]  /*7a00*/  FFMA.FTZ R200, R197, UR4, -R244.reuse ;  /* 0x00000004c5c87c23 */ /* 0x100fe200080108f4 */
[----:B------:R-:W-:Y:S01]  /*7a10*/  FSEL R197, R4, RZ, P6 ;  /* 0x000000ff04c57208 */ /* 0x000fe20003000000 */
[--C-:B------:R-:W-:Y:S01]  /*7a20*/  FFMA.FTZ R204, R207, UR4, -R244.reuse ;  /* 0x00000004cfcc7c23 */ /* 0x100fe200080108f4 */
[----:B------:R-:W-:Y:S01]  /*7a30*/  FSEL R4, R193, RZ, P6 ;  /* 0x000000ffc1047208 */ /* 0x000fe20003000000 */
[----:B------:R-:W-:Y:S01]  /*7a40*/  FMUL.FTZ R207, R5, UR4 ;  /* 0x0000000405cf7c20 */ /* 0x000fe20008410000 */
[----:B------:R-:W-:Y:S01]  /*7a50*/  FFMA.FTZ R195, R205, UR4, -R244 ;  /* 0x00000004cdc37c23 */ /* 0x000fe200080108f4 */
[--C-:B------:R-:W-:Y:S01]  /*7a60*/  FFMA.FTZ R202, R196, UR4, -R197.reuse ;  /* 0x00000004c4ca7c23 */ /* 0x100fe200080108c5 */
[----:B------:R-:W-:Y:S01]  /*7a70*/  IADD3 R196, PT, PT, R165, R192, RZ ;  /* 0x000000c0a5c47210 */ /* 0x000fe20007ffe0ff */
[----:B------:R-:W-:Y:S01]  /*7a80*/  FADD.FTZ R4, R3, -R4 ;  /* 0x8000000403047221 */ /* 0x000fe20000010000 */
[--C-:B------:R-:W-:Y:S01]  /*7a90*/  FFMA.FTZ R201, R206, UR4, -R197.reuse ;  /* 0x00000004cec97c23 */ /* 0x100fe200080108c5 */
[----:B------:R-:W1:Y:S01]  /*7aa0*/  MUFU.EX2 R207, R207 ;  /* 0x000000cf00cf7308 */ /* 0x000e620000000800 */
[--C-:B------:R-:W-:Y:S01]  /*7ab0*/  FFMA.FTZ R203, R185, UR4, -R244.reuse ;  /* 0x00000004b9cb7c23 */ /* 0x100fe200080108f4 */
[----:B------:R-:W-:Y:S01]  /*7ac0*/  FMUL.FTZ R3, R4, UR4 ;  /* 0x0000000404037c20 */ /* 0x000fe20008410000 */
[----:B------:R-:W2:Y:S01]  /*7ad0*/  LDSM.16.MT88.4 R20, [R196+0x18000] ;  /* 0x01800000c414783b */ /* 0x000ea20000004200 */
[--C-:B------:R-:W-:Y:S01]  /*7ae0*/  FFMA.FTZ R205, R178, UR4, -R197.reuse ;  /* 0x00000004b2cd7c23 */ /* 0x100fe200080108c5 */
        /* <DEDUP_REMOVED lines=8> */
[--C-:B------:R-:W-:Y:S01]  /*7b70*/  FFMA.FTZ R230, R172, UR4, -R197.reuse ;  /* 0x00000004ace67c23 */ /* 0x100fe200080108c5 */
[-C--:B-1----:R-:W-:Y:S01]  /*7b80*/  FMUL.FTZ R16, R36, R207.reuse ;  /* 0x000000cf24107220 */ /* 0x082fe20000410000 */
        /* <DEDUP_REMOVED lines=11> */
[----:B------:R-:W3:Y:S01]  /*7c40*/  MUFU.EX2 R203, R203 ;  /* 0x000000cb00cb7308 */ /* 0x000ee20000000800 */
[----:B------:R-:W4:Y:S01]  /*7c50*/  LDSM.16.MT88.4 R36, [R208] ;  /* 0x00000000d024783b */ /* 0x000f220000004200 */
[-C--:B------:R-:W-:Y:S01]  /*7c60*/  FMUL.FTZ R26, R46, R3.reuse ;  /* 0x000000032e1a7220 */ /* 0x080fe20000410000 */
[-C--:B------:R-:W-:Y:S01]  /*7c70*/  FMUL.FTZ R27, R47, R3.reuse ;  /* 0x000000032f1b7220 */ /* 0x080fe20000410000 */
[----:B------:R-:W-:Y:S01]  /*7c80*/  MUFU.EX2 R202, R202 ;  /* 0x000000ca00ca7308 */ /* 0x000fe20000000800 */
[----:B------:R-:W5:Y:S01]  /*7c90*/  LDSM.16.MT88.4 R44, [R192+0x1a000] ;  /* 0x01a00000c02c783b */ /* 0x000f620000004200 */
[-C--:B------:R-:W-:Y:S01]  /*7ca0*/  FMUL.FTZ R34, R54, R3.reuse ;  /* 0x0000000336227220 */ /* 0x080fe20000410000 */
[-C--:B------:R-:W-:Y:S01]  /*7cb0*/  FMUL.FTZ R35, R55, R3.reuse ;  /* 0x0000000337237220 */ /* 0x080fe20000410000 */
[----:B------:R-:W2:Y:S01]  /*7cc0*/  MUFU.EX2 R201, R201 ;  /* 0x000000c900c97308 */ /* 0x000ea20000000800 */
[----:B-1----:R-:W-:Y:S01]  /*7cd0*/  F2FP.BF16.F32.PACK_AB R4, R195, R200 ;  /* 0x000000c8c304723e */ /* 0x002fe200000010ff */
[----:B------:R-:W1:Y:S01]  /*7ce0*/  LDSM.16.MT88.4 R52, [R196+0x1a000] ;  /* 0x01a00000c434783b */ /* 0x000e620000004200 */
[-C--:B------:R-:W-:Y:S01]  /*7cf0*/  FMUL.FTZ R42, R42, R3.reuse ;  /* 0x000000032a2a7220 */ /* 0x080fe20000410000 */
[----:B------:R-:W-:Y:S01]  /*7d00*/  MUFU.EX2 R205, R205 ;  /* 0x000000cd00cd7308 */ /* 0x000fe20000000800 */
[----:B------:R-:W-:Y:S01]  /*7d10*/  FMUL.FTZ R43, R43, R3 ;  /* 0x000000032b2b7220 */ /* 0x000fe20000410000 */
[----:B---3--:R-:W-:Y:S01]  /*7d20*/  F2FP.BF16.F32.PACK_AB R6, R203, R204 ;  /* 0x000000cccb06723e */ /* 0x008fe200000010ff */
[-C--:B------:R-:W-:Y:S01]  /*7d30*/  FMUL.FTZ R56, R56, R207.reuse ;  /* 0x000000cf38387220 */ /* 0x080fe20000410000 */
[----:B------:R-:W3:Y:S01]  /*7d40*/  MUFU.EX2 R206, R206 ;  /* 0x000000ce00ce7308 */ /* 0x000ee20000000800 */
        /* <DEDUP_REMOVED lines=12> */
[----:B------:R-:W-:Y:S01]  /*7e10*/  FMUL.FTZ R72, R72, R207 ;  /* 0x000000cf48487220 */ /* 0x000fe20000410000 */
[----:B---3--:R-:W-:Y:S01]  /*7e20*/  F2FP.BF16.F32.PACK_AB R7, R206, R205 ;  /* 0x000000cdce07723e */ /* 0x008fe200000010ff */
[----:B------:R-:W-:Y:S01]  /*7e30*/  FMUL.FTZ R73, R73, R207 ;  /* 0x000000cf49497220 */ /* 0x000fe20000410000 */
[-C--:B------:R-:W-:Y:S01]  /*7e40*/  FMUL.FTZ R74, R74, R3.reuse ;  /* 0x000000034a4a7220 */ /* 0x080fe20000410000 */
[----:B------:R-:W-:Y:S01]  /*7e50*/  FMUL.FTZ R75, R75, R3 ;  /* 0x000000034b4b7220 */ /* 0x000fe20000410000 */
[-C--:B------:R-:W-:Y:S01]  /*7e60*/  FMUL.FTZ R80, R80, R207.reuse ;  /* 0x000000cf50507220 */ /* 0x080fe20000410000 */
[----:B------:R-:W-:Y:S01]  /*7e70*/  FMUL.FTZ R81, R81, R207 ;  /* 0x000000cf51517220 */ /* 0x000fe20000410000 */
        /* <DEDUP_REMOVED lines=8> */
[----:B------:R-:W-:Y:S01]  /*7f00*/  FMUL.FTZ R89, R89, R207 ;  /* 0x000000cf59597220 */ /* 0x000fe20000410000 */
[C---:B----4-:R-:W-:Y:S01]  /*7f10*/  HMMA.16816.F32.BF16 R32, R4.reuse, R36, R32 ;  /* 0x000000240420723c */ /* 0x050fe20000041820 */
        /* <DEDUP_REMOVED lines=14> */
[----:B------:R-:W-:Y:S01]  /*8000*/  FMUL.FTZ R114, R114, R3 ;  /* 0x0000000372727220 */ /* 0x000fe20000410000 */
[C---:B------:R-:W-:Y:S01]  /*8010*/  HMMA.16816.F32.BF16 R36, R4.reuse, R38, R56 ;  /* 0x000000260424723c */ /* 0x040fe20000041838 */
[-C--:B------:R-:W-:Y:S01]  /*8020*/  FMUL.FTZ R56, R76, R207.reuse ;  /* 0x000000cf4c387220 */ /* 0x080fe20000410000 */
[----:B------:R-:W-:Y:S01]  /*8030*/  FMUL.FTZ R57, R77, R207 ;  /* 0x000000cf4d397220 */ /* 0x000fe20000410000 */
[-C--:B------:R-:W-:Y:S01]  /*8040*/  FMUL.FTZ R58, R78, R3.reuse ;  /* 0x000000034e3a7220 */ /* 0x080fe20000410000 */
[-C--:B------:R-:W-:Y:S01]  /*8050*/  FMUL.FTZ R59, R79, R3.reuse ;  /* 0x000000034f3b7220 */ /* 0x080fe20000410000 */
[----:B------:R-:W-:Y:S01]  /*8060*/  FMUL.FTZ R115, R115, R3 ;  /* 0x0000000373737220 */ /* 0x000fe20000410000 */
[----:B------:R-:W3:Y:S01]  /*8070*/  LDSM.16.MT88.4 R76, [R192+0x1c000] ;  /* 0x01c00000c04c783b */ /* 0x000ee20000004200 */
        /* <DEDUP_REMOVED lines=15> */
[----:B------:R-:W4:Y:S01]  /*8170*/  LDSM.16.MT88.4 R68, [R208+0x2000] ;  /* 0x00200000d044783b */ /* 0x000f220000004200 */
[----:B------:R-:W-:Y:S01]  /*8180*/  FMUL.FTZ R129, R129, R207 ;  /* 0x000000cf81817220 */ /* 0x000fe20000410000 */
[C---:B-----5:R-:W-:Y:S01]  /*8190*/  HMMA.16816.F32.BF16 R40, R4.reuse, R44, R40 ;  /* 0x0000002c0428723c */ /* 0x060fe20000041828 */
        /* <DEDUP_REMOVED lines=13> */
[----:B------:R-:W5:Y:S01]  /*8270*/  LDSM.16.MT88.4 R84, [R196+0x1c000] ;  /* 0x01c00000c454783b */ /* 0x000f620000004200 */
        /* <DEDUP_REMOVED lines=18> */
[----:B------:R-:W2:Y:S01]  /*83a0*/  MUFU.EX2 R222, R222 ;  /* 0x000000de00de7308 */ /* 0x000ea20000000800 */
[----:B------:R-:W-:Y:S01]  /*83b0*/  LDSM.16.MT88.4 R172, [R208+0x2800] ;  /* 0x00280000d0ac783b */ /* 0x000fe20000004200 */
[--C-:B------:R-:W-:Y:S01]  /*83c0*/  FFMA.FTZ R248, R183, UR4, -R244.reuse ;  /* 0x00000004b7f87c23 */ /* 0x100fe200080108f4 */
[--C-:B------:R-:W-:Y:S01]  /*83d0*/  FFMA.FTZ R250, R189, UR4, -R244.reuse ;  /* 0x00000004bdfa7c23 */ /* 0x100fe200080108f4 */
[----:B------:R-:W-:Y:S01]  /*83e0*/  MUFU.EX2 R221, R221 ;  /* 0x000000dd00dd7308 */ /* 0x000fe20000000800 */
[----:B------:R-:W-:Y:S01]  /*83f0*/  LDSM.16.MT88.4 R164, [R192+0x1c800] ;  /* 0x01c80000c0a4783b */ /* 0x000fe20000004200 */
[--C-:B------:R-:W-:Y:S01]  /*8400*/  FFMA.FTZ R245, R191, UR4, -R244.reuse ;  /* 0x00000004bff57c23 */ /* 0x100fe200080108f4 */
[C---:B---3--:R-:W-:Y:S01]  /*8410*/  HMMA.16816.F32.BF16 R72, R4.reuse, R76, R72 ;  /* 0x0000004c0448723c */ /* 0x048fe20000041848 */
[----:B------:R-:W-:Y:S01]  /*8420*/  MUFU.EX2 R220, R220 ;  /* 0x000000dc00dc7308 */ /* 0x000fe20000000800 */
[----:B------:R-:W-:Y:S01]  /*8430*/  LDSM.16.MT88.4 R168, [R209+0x4800] ;  /* 0x00480000d1a8783b */ /* 0x000fe20000004200 */
[--C-:B------:R-:W-:Y:S01]  /*8440*/  FFMA.FTZ R249, R180, UR4, -R197.reuse ;  /* 0x00000004b4f97c23 */ /* 0x100fe200080108c5 */
[--C-:B------:R-:W-:Y:S01]  /*8450*/  FFMA.FTZ R247, R246, UR4, -R197.reuse ;  /* 0x00000004f6f77c23 */ /* 0x100fe200080108c5 */
[----:B------:R-:W-:Y:S01]  /*8460*/  MUFU.EX2 R231, R231 ;  /* 0x000000e700e77308 */ /* 0x000fe20000000800 */
[----:B------:R-:W-:Y:S01]  /*8470*/  LDSM.16.MT88.4 R176, [R196+0x1e800] ;  /* 0x01e80000c4b0783b */ /* 0x000fe20000004200 */
[--C-:B------:R-:W-:Y:S01]  /*8480*/  FFMA.FTZ R252, R190, UR4, -R197.reuse ;  /* 0x00000004befc7c23 */ /* 0x100fe200080108c5 */
[C---:B------:R-:W-:Y:S01]  /*8490*/  HMMA.16816.F32.BF16 R60, R4.reuse, R62, R80 ;  /* 0x0000003e043c723c */ /* 0x040fe20000041850 */
[-C--:B------:R-:W-:Y:S01]  /*84a0*/  FMUL.FTZ R80, R100, R207.reuse ;  /* 0x000000cf64507220 */ /* 0x080fe20000410000 */
[----:B------:R-:W-:Y:S01]  /*84b0*/  FMUL.FTZ R81, R101, R207 ;  /* 0x000000cf65517220 */ /* 0x000fe20000410000 */
[-C--:B------:R-:W-:Y:S01]  /*84c0*/  FMUL.FTZ R82, R102, R3.reuse ;  /* 0x0000000366527220 */ /* 0x080fe20000410000 */
[----:B------:R-:W-:Y:S01]  /*84d0*/  FMUL.FTZ R83, R103, R3 ;  /* 0x0000000367537220 */ /* 0x000fe20000410000 */
[----:B------:R-:W3:Y:S01]  /*84e0*/  MUFU.EX2 R230, R230 ;  /* 0x000000e600e67308 */ /* 0x000ee20000000800 */
[----:B------:R-:W2:Y:S01]  /*84f0*/  LDSM.16.MT88.4 R100, [R208+0x4000] ;  /* 0x00400000d064783b */ /* 0x000ea20000004200 */
[--C-:B------:R-:W-:Y:S01]  /*8500*/  FFMA.FTZ R239, R239, UR4, -R244.reuse ;  /* 0x00000004efef7c23 */ /* 0x100fe200080108f4 */
[C---:B------:R-:W-:Y:S01]  /*8510*/  HMMA.16816.F32.BF16 R76, R4.reuse, R78, R96 ;  /* 0x0000004e044c723c */ /* 0x040fe20000041860 */
[-C--:B------:R-:W-:Y:S01]  /*8520*/  FMUL.FTZ R96, R116, R207.reuse ;  /* 0x000000cf74607220 */ /* 0x080fe20000410000 */
[----:B------:R-:W-:Y:S01]  /*8530*/  FMUL.FTZ R97, R117, R207 ;  /* 0x000000cf75617220 */ /* 0x000fe20000410000 */
[-C--:B------:R-:W-:Y:S01]  /*8540*/  FMUL.FTZ R98, R118, R3.reuse ;  /* 0x0000000376627220 */ /* 0x080fe20000410000 */
[----:B------:R-:W-:Y:S01]  /*8550*/  FMUL.FTZ R99, R119, R3 ;  /* 0x0000000377637220 */ /* 0x000fe20000410000 */
[----:B------:R-:W-:Y:S01]  /*8560*/  MUFU.EX2 R229, R229 ;  /* 0x000000e500e57308 */ /* 0x000fe20000000800 */
[----:B------:R-:W3:Y:S01]  /*8570*/  LDSM.16.MT88.4 R116, [R196+0x1e000] ;  /* 0x01e00000c474783b */ /* 0x000ee20000004200 */
[--C-:B------:R-:W-:Y:S01]  /*8580*/  FFMA.FTZ R241, R241, UR4, -R244.reuse ;  /* 0x00000004f1f17c23 */ /* 0x100fe200080108f4 */
[C---:B----4-:R-:W-:Y:S01]  /*8590*/  HMMA.16816.F32.BF16 R64, R4.reuse, R68, R64 ;  /* 0x000000440440723c */ /* 0x050fe20000041840 */
[----:B------:R-:W4:Y:S01]  /*85a0*/  MUFU.EX2 R238, R238 ;  /* 0x000000ee00ee7308 */ /* 0x000f220000000800 */
[----:B------:R-:W-:Y:S01]  /*85b0*/  LDSM.16.MT88.4 R184, [R209+0x6800] ;  /* 0x00680000d1b8783b */ /* 0x000fe20000004200 */
[--C-:B------:R-:W-:Y:S01]  /*85c0*/  FFMA.FTZ R251, R211, UR4, -R244.reuse ;  /* 0x00000004d3fb7c23 */ /* 0x100fe200080108f4 */
[----:B------:R-:W-:Y:S01]  /*85d0*/  FFMA.FTZ R240, R240, UR4, -R197 ;  /* 0x00000004f0f07c23 */ /* 0x000fe200080108c5 */
[----:B------:R-:W-:Y:S01]  /*85e0*/  MUFU.EX2 R243, R243 ;  /* 0x000000f300f37308 */ /* 0x000fe20000000800 */
[----:B------:R-:W-:Y:S01]  /*85f0*/  LDSM.16.MT88.4 R160, [R208+0x4800] ;  /* 0x00480000d0a0783b */ /* 0x000fe20000004200 */
[----:B------:R-:W-:Y:S01]  /*8600*/  FFMA.FTZ R199, R199, UR4, -R244 ;  /* 0x00000004c7c77c23 */ /* 0x000fe200080108f4 */
[C---:B------:R-:W-:Y:S01]  /*8610*/  HMMA.16816.F32.BF16 R68, R4.reuse, R70, R88 ;  /* 0x000000460444723c */ /* 0x040fe20000041858 */
[-C--:B------:R-:W-:Y:S01]  /*8620*/  FMUL.FTZ R88, R108, R207.reuse ;  /* 0x000000cf6c587220 */ /* 0x080fe20000410000 */
[----:B------:R-:W-:Y:S01]  /*8630*/  FMUL.FTZ R89, R109, R207 ;  /* 0x000000cf6d597220 */ /* 0x000fe20000410000 */
[-C--:B------:R-:W-:Y:S01]  /*8640*/  FMUL.FTZ R90, R110, R3.reuse ;  /* 0x000000036e5a7220 */ /* 0x080fe20000410000 */
[-C--:B------:R-:W-:Y:S01]  /*8650*/  FMUL.FTZ R91, R111, R3.reuse ;  /* 0x000000036f5b7220 */ /* 0x080fe20000410000 */
[----:B------:R-:W4:Y:S01]  /*8660*/  MUFU.EX2 R248, R248 ;  /* 0x000000f800f87308 */ /* 0x000f220000000800 */
[----:B------:R-:W4:Y:S01]  /*8670*/  LDSM.16.MT88.4 R108, [R192+0x1e000] ;  /* 0x01e00000c06c783b */ /* 0x000f220000004200 */
[----:B------:R-:W-:Y:S01]  /*8680*/  FFMA.FTZ R202, R233, R3, R202 ;  /* 0x00000003e9ca7223 */ /* 0x000fe200000100ca */
[----:B-----5:R-:W-:Y:S01]  /*8690*/  HMMA.16816.F32.BF16 R80, R4, R84, R80 ;  /* 0x000000540450723c */ /* 0x020fe20000041850 */
[----:B------:R-:W-:Y:S01]  /*86a0*/  MUFU.EX2 R250, R250 ;  /* 0x000000fa00fa7308 */ /* 0x000fe20000000800 */
[----:B------:R-:W-:Y:S01]  /*86b0*/  FFMA.FTZ R200, R235, R207, R200 ;  /* 0x000000cfebc87223 */ /* 0x000fe200000100c8 */
[----:B------:R-:W-:-:S02]  /*86c0*/  FADD.FTZ R202, R201, R202 ;  /* 0x000000cac9ca7221 */ /* 0x000fc40000010000 */
[----:B------:R-:W-:Y:S01]  /*86d0*/  MUFU.EX2 R245, R245 ;  /* 0x000000f500f57308 */ /* 0x000fe20000000800 */
[----:B------:R-:W-:Y:S01]  /*86e0*/  FADD.FTZ R195, R195, R200 ;  /* 0x000000c8c3c37221 */ /* 0x000fe20000010000 */
[----:B------:R-:W-:Y:S01]  /*86f0*/  FADD.FTZ R205, R205, R202 ;  /* 0x000000cacdcd7221 */ /* 0x000fe20000010000 */
        /* <DEDUP_REMOVED lines=8> */
[----:B-1----:R-:W-:Y:S01]  /*8780*/  HMMA.16816.F32.BF16 R88, R4, R92, R88 ;  /* 0x0000005c0458723c */ /* 0x002fe20000041858 */
[----:B------:R-:W-:Y:S01]  /*8790*/  MUFU.EX2 R247, R247 ;  /* 0x000000f700f77308 */ /* 0x000fe20000000800 */
[----:B------:R-:W-:Y:S01]  /*87a0*/  FADD.FTZ R206, R206, R205 ;  /* 0x000000cdcece7221 */ /* 0x000fe20000010000 */
[----:B------:R-:W-:-:S02]  /*87b0*/  FADD.FTZ R204, R203, R204 ;  /* 0x000000cccbcc7221 */ /* 0x000fc40000010000 */
[----:B------:R-:W-:Y:S03]  /*87c0*/  MUFU.EX2 R252, R252 ;  /* 0x000000fc00fc7308 */ /* 0x000fe60000000800 */
[C---:B------:R-:W-:Y:S01]  /*87d0*/  HMMA.16816.F32.BF16 R92, R4.reuse, R94, R112 ;  /* 0x0000005e045c723c */ /* 0x040fe20000041870 */
[-C--:B------:R-:W-:Y:S01]  /*87e0*/  FMUL.FTZ R112, R132, R207.reuse ;  /* 0x000000cf84707220 */ /* 0x080fe20000410000 */
[----:B------:R-:W-:Y:S01]  /*87f0*/  FMUL.FTZ R113, R133, R207 ;  /* 0x000000cf85717220 */ /* 0x000fe20000410000 */
[-C--:B------:R-:W-:Y:S01]  /*8800*/  FMUL.FTZ R114, R134, R3.reuse ;  /* 0x0000000386727220 */ /* 0x080fe20000410000 */
[----:B------:R-:W-:Y:S01]  /*8810*/  FMUL.FTZ R115, R135, R3 ;  /* 0x0000000387737220 */ /* 0x000fe20000410000 */
[----:B------:R-:W-:Y:S01]  /*8820*/  MUFU.EX2 R239, R239 ;  /* 0x000000ef00ef7308 */ /* 0x000fe20000000800 */
[----:B------:R-:W1:Y:S02]  /*8830*/  LDSM.16.MT88.4 R132, [R208+0x6000] ;  /* 0x00600000d084783b */ /* 0x000e640000004200 */
[C---:B--2---:R-:W-:Y:S01]  /*8840*/  HMMA.16816.F32.BF16 R96, R4.reuse, R100, R96 ;  /* 0x000000640460723c */ /* 0x044fe20000041860 */
[----:B------:R-:W-:Y:S04]  /*8850*/  MUFU.EX2 R241, R241 ;  /* 0x000000f100f17308 */ /* 0x000fe80000000800 */
[----:B------:R-:W-:Y:S03]  /*8860*/  MUFU.EX2 R244, R199 ;  /* 0x000000c700f47308 */ /* 0x000fe60000000800 */
[C---:B---3--:R-:W-:Y:S01]  /*8870*/  HMMA.16816.F32.BF16 R112, R4.reuse, R116, R112 ;  /* 0x000000740470723c */ /* 0x048fe20000041870 */
[----:B------:R-:W-:Y:S04]  /*8880*/  MUFU.EX2 R251, R251 ;  /* 0x000000fb00fb7308 */ /* 0x000fe80000000800 */
[----:B------:R-:W-:Y:S03]  /*8890*/  MUFU.EX2 R240, R240 ;  /* 0x000000f000f07308 */ /* 0x000fe60000000800 */
[----:B------:R-:W-:Y:S01]  /*88a0*/  HMMA.16816.F32.BF16 R100, R4, R102, R120 ;  /* 0x000000660464723c */ /* 0x000fe20000041878 */
[-C--:B------:R-:W-:Y:S01]  /*88b0*/  FMUL.FTZ R120, R140, R207.reuse ;  /* 0x000000cf8c787220 */ /* 0x080fe20000410000 */
[----:B------:R-:W-:Y:S01]  /*88c0*/  FMUL.FTZ R121, R141, R207 ;  /* 0x000000cf8d797220 */ /* 0x000fe20000410000 */
[-C--:B------:R-:W-:Y:S01]  /*88d0*/  FMUL.FTZ R122, R142, R3.reuse ;  /* 0x000000038e7a7220 */ /* 0x080fe20000410000 */
[----:B------:R-:W-:-:S02]  /*88e0*/  FMUL.FTZ R123, R143, R3 ;  /* 0x000000038f7b7220 */ /* 0x000fc40000410000 */
[----:B------:R-:W-:Y:S02]  /*88f0*/  LDSM.16.MT88.4 R140, [R192+0x18800] ;  /* 0x01880000c08c783b */ /* 0x000fe40000004200 */
[C---:B------:R-:W-:Y:S02]  /*8900*/  HMMA.16816.F32.BF16 R116, R4.reuse, R118, R136 ;  /* 0x000000760474723c */ /* 0x040fe40000041888 */
[----:B------:R-:W2:Y:S06]  /*8910*/  LDSM.16.MT88.4 R136, [R196+0x18800] ;  /* 0x01880000c488783b */ /* 0x000eac0000004200 */
[C---:B----4-:R-:W-:Y:S08]  /*8920*/  HMMA.16816.F32.BF16 R104, R4.reuse, R108, R104 ;  /* 0x0000006c0468723c */ /* 0x050ff00000041868 */
[----:B------:R-:W-:Y:S01]  /*8930*/  HMMA.16816.F32.BF16 R108, R4, R110, R128 ;  /* 0x0000006e046c723c */ /* 0x000fe20000041880 */
[-C--:B------:R-:W-:Y:S01]  /*8940*/  FMUL.FTZ R128, R152, R207.reuse ;  /* 0x000000cf98807220 */ /* 0x080fe20000410000 */
[----:B------:R-:W-:Y:S01]  /*8950*/  FMUL.FTZ R129, R153, R207 ;  /* 0x000000cf99817220 */ /* 0x000fe20000410000 */
[-C--:B------:R-:W-:Y:S01]  /*8960*/  FMUL.FTZ R130, R154, R3.reuse ;  /* 0x000000039a827220 */ /* 0x080fe20000410000 */
[----:B------:R-:W-:-:S02]  /*8970*/  FMUL.FTZ R131, R155, R3 ;  /* 0x000000039b837220 */ /* 0x000fc40000410000 */
[----:B------:R-:W3:Y:S02]  /*8980*/  LDSM.16.MT88.4 R152, [R209+0x800] ;  /* 0x00080000d198783b */ /* 0x000ee40000004200 */
[C---:B------:R-:W-:Y:S08]  /*8990*/  HMMA.16816.F32.BF16 R8, R4.reuse, R12, R8 ;  /* 0x0000000c0408723c */ /* 0x040ff00000041808 */
[C---:B------:R-:W-:Y:S01]  /*89a0*/  HMMA.16816.F32.BF16 R12, R4.reuse, R14, R156 ;  /* 0x0000000e040c723c */ /* 0x040fe2000004189c */
[----:B------:R-:W-:Y:S07]  /*89b0*/  LDSM.16.MT88.4 R156, [R192+0x1e800] ;  /* 0x01e80000c09c783b */ /* 0x000fee0000004200 */
[C---:B-----5:R-:W-:Y:S08]  /*89c0*/  HMMA.16816.F32.BF16 R120, R4.reuse, R124, R120 ;  /* 0x0000007c0478723c */ /* 0x060ff00000041878 */
[----:B------:R-:W-:Y:S01]  /*89d0*/  HMMA.16816.F32.BF16 R124, R4, R126, R144 ;  /* 0x0000007e047c723c */ /* 0x000fe20000041890 */
[-C--:B------:R-:W-:Y:S01]  /*89e0*/  FMUL.FTZ R144, R148, R207.reuse ;  /* 0x000000cf94907220 */ /* 0x080fe20000410000 */
[----:B------:R-:W-:Y:S01]  /*89f0*/  FMUL.FTZ R145, R149, R207 ;  /* 0x000000cf95917220 */ /* 0x000fe20000410000 */
[-C--:B------:R-:W-:Y:S01]  /*8a00*/  FMUL.FTZ R146, R150, R3.reuse ;  /* 0x0000000396927220 */ /* 0x080fe20000410000 */
[----:B------:R-:W-:-:S02]  /*8a10*/  FMUL.FTZ R147, R151, R3 ;  /* 0x0000000397937220 */ /* 0x000fc40000410000 */
[----:B------:R-:W4:Y:S02]  /*8a20*/  LDSM.16.MT88.4 R148, [R208+0x800] ;  /* 0x00080000d094783b */ /* 0x000f240000004200 */
[C---:B-1----:R-:W-:Y:S01]  /*8a30*/  HMMA.16816.F32.BF16 R128, R4.reuse, R132, R128 ;  /* 0x000000840480723c */ /* 0x042fe20000041880 */
[----:B------:R-:W-:Y:S01]  /*8a40*/  F2FP.BF16.F32.PACK_AB R132, R222, R223 ;  /* 0x000000dfde84723e */ /* 0x000fe200000010ff */
[----:B------:R-:W-:Y:S01]  /*8a50*/  FADD.FTZ R223, R223, R204 ;  /* 0x000000ccdfdf7221 */ /* 0x000fe20000010000 */
[----:B------:R-:W-:Y:S01]  /*8a60*/  F2FP.BF16.F32.PACK_AB R133, R230, R231 ;  /* 0x000000e7e685723e */ /* 0x000fe200000010ff */
[----:B------:R-:W-:Y:S02]  /*8a70*/  FADD.FTZ R231, R231, R206 ;  /* 0x000000cee7e77221 */ /* 0x000fe40000010000 */
        /* <DEDUP_REMOVED lines=19> */
[C---:B----4-:R-:W-:Y:S08]  /*8bb0*/  HMMA.16816.F32.BF16 R32, R132.reuse, R148, R32 ;  /* 0x000000948420723c */ /* 0x050ff00000041820 */
[C---:B------:R-:W-:Y:S08]  /*8bc0*/  HMMA.16816.F32.BF16 R36, R132.reuse, R150, R36 ;  /* 0x000000968424723c */ /* 0x040ff00000041824 */
[C---:B------:R-:W-:Y:S01]  /*8bd0*/  HMMA.16816.F32.BF16 R148, R132.reuse, R172, R64 ;  /* 0x000000ac8494723c */ /* 0x040fe20000041840 */
[----:B------:R-:W4:Y:S07]  /*8be0*/  LDSM.16.MT88.4 R64, [R208+0x6800] ;  /* 0x00680000d040783b */ /* 0x000f2e0000004200 */
[C---:B------:R-:W-:Y:S08]  /*8bf0*/  HMMA.16816.F32.BF16 R104, R132.reuse, R156, R104 ;  /* 0x0000009c8468723c */ /* 0x040ff00000041868 */
[C---:B------:R-:W-:Y:S01]  /*8c00*/  HMMA.16816.F32.BF16 R108, R132.reuse, R158, R108 ;  /* 0x0000009e846c723c */ /* 0x040fe2000004186c */
[----:B------:R-:W5:Y:S07]  /*8c10*/  LDSM.16.MT88.4 R156, [R192+0x19000] ;  /* 0x01900000c09c783b */ /* 0x000f6e0000004200 */
[C---:B-1----:R-:W-:Y:S08]  /*8c20*/  HMMA.16816.F32.BF16 R48, R132.reuse, R136, R48 ;  /* 0x000000888430723c */ /* 0x042ff00000041830 */
[C---:B--2---:R-:W-:Y:S08]  /*8c30*/  HMMA.16816.F32.BF16 R40, R132.reuse, R140, R40 ;  /* 0x0000008c8428723c */ /* 0x044ff00000041828 */
[C---:B------:R-:W-:Y:S08]  /*8c40*/  HMMA.16816.F32.BF16 R44, R132.reuse, R142, R44 ;  /* 0x0000008e842c723c */ /* 0x040ff0000004182c */
[C---:B------:R-:W-:Y:S01]  /*8c50*/  HMMA.16816.F32.BF16 R136, R132.reuse, R138, R52 ;  /* 0x0000008a8488723c */ /* 0x040fe20000041834 */
[----:B------:R-:W1:Y:S07]  /*8c60*/  LDSM.16.MT88.4 R52, [R209+0x1000] ;  /* 0x00100000d134783b */ /* 0x000e6e0000004200 */
[C---:B------:R-:W-:Y:S01]  /*8c70*/  HMMA.16816.F32.BF16 R140, R132.reuse, R144, R56 ;  /* 0x00000090848c723c */ /* 0x040fe20000041838 */
[----:B------:R-:W2:Y:S07]  /*8c80*/  LDSM.16.MT88.4 R56, [R208+0x1000] ;  /* 0x00100000d038783b */ /* 0x000eae0000004200 */
[C---:B---3--:R-:W-:Y:S08]  /*8c90*/  HMMA.16816.F32.BF16 R80, R132.reuse, R152, R80 ;  /* 0x000000988450723c */ /* 0x048ff00000041850 */
[----:B------:R-:W-:Y:S01]  /*8ca0*/  HMMA.16816.F32.BF16 R152, R132, R154, R84 ;  /* 0x0000009a8498723c */ /* 0x000fe20000041854 */
[----:B------:R-:W-:-:S04]  /*8cb0*/  FFMA.FTZ R84, R188, UR4, -R197 ;  /* 0x00000004bc547c23 */ /* 0x000fc800080108c5 */
[----:B------:R3:W5:Y:S03]  /*8cc0*/  MUFU.EX2 R246, R84 ;  /* 0x0000005400f67308 */ /* 0x0007660000000800 */
[C---:B------:R-:W-:Y:S08]  /*8cd0*/  HMMA.16816.F32.BF16 R72, R132.reuse, R164, R72 ;  /* 0x000000a48448723c */ /* 0x040ff00000041848 */
[C---:B------:R-:W-:Y:S01]  /*8ce0*/  HMMA.16816.F32.BF16 R76, R132.reuse, R166, R76 ;  /* 0x000000a6844c723c */ /* 0x040fe2000004184c */
[----:B---3--:R-:W3:Y:S07]  /*8cf0*/  LDSM.16.MT88.4 R84, [R209+0x3000] ;  /* 0x00300000d154783b */ /* 0x008eee0000004200 */
[C---:B------:R-:W-:Y:S01]  /*8d00*/  HMMA.16816.F32.BF16 R164, R132.reuse, R168, R88 ;  /* 0x000000a884a4723c */ /* 0x040fe20000041858 */
[----:B------:R-:W3:Y:S07]  /*8d10*/  LDSM.16.MT88.4 R88, [R208+0x3000] ;  /* 0x00300000d058783b */ /* 0x000eee0000004200 */
[C---:B------:R-:W-:Y:S08]  /*8d20*/  HMMA.16816.F32.BF16 R68, R132.reuse, R174, R68 ;  /* 0x000000ae8444723c */ /* 0x040ff00000041844 */
[C---:B------:R-:W-:Y:S08]  /*8d30*/  HMMA.16816.F32.BF16 R112, R132.reuse, R176, R112 ;  /* 0x000000b08470723c */ /* 0x040ff00000041870 */
[C---:B------:R-:W-:Y:S01]  /*8d40*/  HMMA.16816.F32.BF16 R180, R132.reuse, R184, R120 ;  /* 0x000000b884b4723c */ /* 0x040fe20000041878 */
[----:B------:R-:W-:Y:S07]  /*8d50*/  LDSM.16.MT88.4 R120, [R208+0x5000] ;  /* 0x00500000d078783b */ /* 0x000fee0000004200 */
[C---:B------:R-:W-:Y:S01]  /*8d60*/  HMMA.16816.F32.BF16 R144, R132.reuse, R146, R60 ;  /* 0x000000928490723c */ /* 0x040fe2000004183c */
[----:B------:R-:W-:Y:S07]  /*8d70*/  LDSM.16.MT88.4 R60, [R196+0x19000] ;  /* 0x01900000c43c783b */ /* 0x000fee0000004200 */
[C---:B------:R-:W-:Y:S01]  /*8d80*/  HMMA.16816.F32.BF16 R168, R132.reuse, R170, R92 ;  /* 0x000000aa84a8723c */ /* 0x040fe2000004185c */
[----:B------:R-:W3:Y:S07]  /*8d90*/  LDSM.16.MT88.4 R92, [R196+0x1b000] ;  /* 0x01b00000c45c783b */ /* 0x000eee0000004200 */
[C---:B------:R-:W-:Y:S01]  /*8da0*/  HMMA.16816.F32.BF16 R172, R132.reuse, R160, R96 ;  /* 0x000000a084ac723c */ /* 0x040fe20000041860 */
[----:B------:R-:W3:Y:S07]  /*8db0*/  LDSM.16.MT88.4 R96, [R192+0x1d000] ;  /* 0x01d00000c060783b */ /* 0x000eee0000004200 */
[C---:B------:R-:W-:Y:S08]  /*8dc0*/  HMMA.16816.F32.BF16 R100, R132.reuse, R162, R100 ;  /* 0x000000a28464723c */ /* 0x040ff00000041864 */
[C---:B------:R-:W-:Y:S08]  /*8dd0*/  HMMA.16816.F32.BF16 R176, R132.reuse, R178, R116 ;  /* 0x000000b284b0723c */ /* 0x040ff00000041874 */
[C---:B------:R-:W-:Y:S08]  /*8de0*/  HMMA.16816.F32.BF16 R184, R132.reuse, R186, R124 ;  /* 0x000000ba84b8723c */ /* 0x040ff0000004187c */
[C---:B----4-:R-:W-:Y:S01]  /*8df0*/  HMMA.16816.F32.BF16 R188, R132.reuse, R64, R128 ;  /* 0x0000004084bc723c */ /* 0x050fe20000041880 */
[----:B------:R-:W4:Y:S07]  /*8e00*/  LDSM.16.MT88.4 R128, [R192+0x1f000] ;  /* 0x01f00000c080783b */ /* 0x000f2e0000004200 */
[----:B------:R-:W-:Y:S01]  /*8e10*/  HMMA.16816.F32.BF16 R4, R132, R66, R4 ;  /* 0x000000428404723c */ /* 0x000fe20000041804 */
[----:B------:R-:W-:Y:S01]  /*8e20*/  F2FP.BF16.F32.PACK_AB R132, R248, R243 ;  /* 0x000000f3f884723e */ /* 0x000fe200000010ff */
[----:B------:R-:W-:Y:S01]  /*8e30*/  LDSM.16.MT88.4 R64, [R192+0x1b000] ;  /* 0x01b00000c040783b */ /* 0x000fe20000004200 */
[----:B-----5:R-:W-:Y:S01]  /*8e40*/  F2FP.BF16.F32.PACK_AB R133, R246, R249 ;  /* 0x000000f9f685723e */ /* 0x020fe200000010ff */
        /* <DEDUP_REMOVED lines=8> */
[----:B------:R-:W5:Y:S01]  /*8ed0*/  LDSM.16.MT88.4 R8, [R196+0x1f000] ;  /* 0x01f00000c408783b */ /* 0x000f620000004200 */
[----:B------:R-:W-:Y:S01]  /*8ee0*/  FADD.FTZ R250, R250, R243 ;  /* 0x000000f3fafa7221 */ /* 0x000fe20000010000 */
[----:B------:R-:W-:-:S05]  /*8ef0*/  FADD.FTZ R3, R252, R247 ;  /* 0x000000f7fc037221 */ /* 0x000fca0000010000 */
[C---:B-1----:R-:W-:Y:S08]  /*8f00*/  HMMA.16816.F32.BF16 R24, R132.reuse, R52, R24 ;  /* 0x000000348418723c */ /* 0x042ff00000041818 */
[C---:B------:R-:W-:Y:S08]  /*8f10*/  HMMA.16816.F32.BF16 R28, R132.reuse, R54, R28 ;  /* 0x00000036841c723c */ /* 0x040ff0000004181c */
[C---:B--2---:R-:W-:Y:S01]  /*8f20*/  HMMA.16816.F32.BF16 R52, R132.reuse, R56, R32 ;  /* 0x000000388434723c */ /* 0x044fe20000041820 */
[----:B------:R-:W1:Y:S07]  /*8f30*/  LDSM.16.MT88.4 R32, [R209+0x5000] ;  /* 0x00500000d120783b */ /* 0x000e6e0000004200 */
[C---:B------:R-:W-:Y:S01]  /*8f40*/  HMMA.16816.F32.BF16 R156, R132.reuse, R158, R12 ;  /* 0x0000009e849c723c */ /* 0x040fe2000004180c */
[----:B------:R-:W2:Y:S07]  /*8f50*/  LDSM.16.MT88.4 R12, [R196+0x1d000] ;  /* 0x01d00000c40c783b */ /* 0x000eae0000004200 */
        /* <DEDUP_REMOVED lines=12> */
[C---:B----4-:R-:W-:Y:S01]  /*9020*/  HMMA.16816.F32.BF16 R124, R132.reuse, R128, R104 ;  /* 0x00000080847c723c */ /* 0x050fe20000041868 */
[----:B------:R-:W4:Y:S07]  /*9030*/  LDSM.16.MT88.4 R104, [R196+0x1d800] ;  /* 0x01d80000c468783b */ /* 0x000f2e0000004200 */
[C---:B-----5:R-:W-:Y:S08]  /*9040*/  HMMA.16816.F32.BF16 R112, R132.reuse, R8, R112 ;  /* 0x000000088470723c */ /* 0x060ff00000041870 */
[C---:B------:R-:W-:Y:S01]  /*9050*/  HMMA.16816.F32.BF16 R176, R132.reuse, R10, R176 ;  /* 0x0000000a84b0723c */ /* 0x040fe200000418b0 */
[----:B------:R-:W5:Y:S07]  /*9060*/  LDSM.16.MT88.4 R8, [R196+0x1f800] ;  /* 0x01f80000c408783b */ /* 0x000f6e0000004200 */
[C---:B------:R-:W-:Y:S01]  /*9070*/  HMMA.16816.F32.BF16 R60, R132.reuse, R64, R40 ;  /* 0x00000040843c723c */ /* 0x040fe20000041828 */
[----:B------:R-:W5:Y:S07]  /*9080*/  LDSM.16.MT88.4 R40, [R196+0x19800] ;  /* 0x01980000c428783b */ /* 0x000f6e0000004200 */
[C---:B------:R-:W-:Y:S01]  /*9090*/  HMMA.16816.F32.BF16 R96, R132.reuse, R98, R76 ;  /* 0x000000628460723c */ /* 0x040fe2000004184c */
[----:B------:R-:W5:Y:S07]  /*90a0*/  LDSM.16.MT88.4 R76, [R209+0x1800] ;  /* 0x00180000d14c783b */ /* 0x000f6e0000004200 */
[----:B-1----:R-:W-:Y:S01]  /*90b0*/  HMMA.16816.F32.BF16 R164, R132, R32, R164 ;  /* 0x0000002084a4723c */ /* 0x002fe200000418a4 */
[--C-:B------:R-:W-:Y:S01]  /*90c0*/  FFMA.FTZ R32, R242, UR4, -R197.reuse ;  /* 0x00000004f2207c23 */ /* 0x100fe200080108c5 */
[--C-:B------:R-:W-:Y:S01]  /*90d0*/  FFMA.FTZ R242, R210, UR4, -R197.reuse ;  /* 0x00000004d2f27c23 */ /* 0x100fe200080108c5 */
[----:B------:R-:W-:-:S05]  /*90e0*/  FFMA.FTZ R197, R198, UR4, -R197 ;  /* 0x00000004c6c57c23 */ /* 0x000fca00080108c5 */
[C---:B------:R-:W-:Y:S01]  /*90f0*/  HMMA.16816.F32.BF16 R64, R132.reuse, R66, R44 ;  /* 0x000000428440723c */ /* 0x040fe2000004182c */
[----:B------:R-:W1:Y:S04]  /*9100*/  MUFU.EX2 R47, R32 ;  /* 0x00000020002f7308 */ /* 0x000e680000000800 */
[----:B------:R-:W-:Y:S03]  /*9110*/  MUFU.EX2 R242, R242 ;  /* 0x000000f200f27308 */ /* 0x000fe60000000800 */
[C---:B--2---:R-:W-:Y:S01]  /*9120*/  HMMA.16816.F32.BF16 R80, R132.reuse, R12, R80 ;  /* 0x0000000c8450723c */ /* 0x044fe20000041850 */
[----:B------:R2:W4:Y:S07]  /*9130*/  MUFU.EX2 R46, R197 ;  /* 0x000000c5002e7308 */ /* 0x00052e0000000800 */
[C---:B------:R-:W-:Y:S01]  /*9140*/  HMMA.16816.F32.BF16 R12, R132.reuse, R14, R152 ;  /* 0x0000000e840c723c */ /* 0x040fe20000041898 */
[----:B--2---:R-:W-:Y:S07]  /*9150*/  LDSM.16.MT88.4 R196, [R209+0x5800] ;  /* 0x00580000d1c4783b */ /* 0x004fee0000004200 */
[C---:B---3--:R-:W-:Y:S01]  /*9160*/  HMMA.16816.F32.BF16 R152, R132.reuse, R148, R188 ;  /* 0x000000948498723c */ /* 0x048fe200000418bc */
[----:B------:R-:W-:Y:S07]  /*9170*/  LDSM.16.MT88.4 R188, [R209+0x7800] ;  /* 0x00780000d1bc783b */ /* 0x000fee0000004200 */
[----:B------:R-:W-:Y:S01]  /*9180*/  HMMA.16816.F32.BF16 R148, R132, R150, R4 ;  /* 0x000000968494723c */ /* 0x000fe20000041804 */
[----:B------:R-:W-:-:S02]  /*9190*/  F2FP.BF16.F32.PACK_AB R4, R241, R239 ;  /* 0x000000eff104723e */ /* 0x000fc400000010ff */
[----:B-1----:R-:W-:Y:S02]  /*91a0*/  F2FP.BF16.F32.PACK_AB R5, R240, R47 ;  /* 0x0000002ff005723e */ /* 0x002fe400000010ff */
[----:B------:R-:W-:Y:S02]  /*91b0*/  F2FP.BF16.F32.PACK_AB R6, R251, R244 ;  /* 0x000000f4fb06723e */ /* 0x000fe400000010ff */
[----:B----4-:R-:W-:Y:S01]  /*91c0*/  F2FP.BF16.F32.PACK_AB R7, R46, R242 ;  /* 0x000000f22e07723e */ /* 0x010fe200000010ff */
[C---:B------:R-:W-:Y:S08]  /*91d0*/  HMMA.16816.F32.BF16 R88, R132.reuse, R90, R68 ;  /* 0x0000005a8458723c */ /* 0x040ff00000041844 */
[----:B------:R-:W-:Y:S01]  /*91e0*/  HMMA.16816.F32.BF16 R116, R132, R120, R172 ;  /* 0x000000788474723c */ /* 0x000fe200000418ac */
[----:B------:R-:W-:Y:S07]  /*91f0*/  LDSM.16.MT88.4 R172, [R192+0x19800] ;  /* 0x01980000c0ac783b */ /* 0x000fee0000004200 */
[----:B------:R-:W-:Y:S08]  /*9200*/  HMMA.16816.F32.BF16 R68, R4, R72, R48 ;  /* 0x000000480444723c */ /* 0x000ff00000041830 */
[----:B------:R-:W-:Y:S08]  /*9210*/  HMMA.16816.F32.BF16 R120, R132, R122, R100 ;  /* 0x0000007a8478723c */ /* 0x000ff00000041864 */
[----:B------:R-:W-:Y:S08]  /*9220*/  HMMA.16816.F32.BF16 R72, R4, R74, R136 ;  /* 0x0000004a0448723c */ /* 0x000ff00000041888 */
[C---:B------:R-:W-:Y:S08]  /*9230*/  HMMA.16816.F32.BF16 R180, R132.reuse, R36, R180 ;  /* 0x0000002484b4723c */ /* 0x040ff000000418b4 */
[----:B------:R-:W-:Y:S08]  /*9240*/  HMMA.16816.F32.BF16 R184, R132, R38, R184 ;  /* 0x0000002684b8723c */ /* 0x000ff000000418b8 */
[C---:B------:R-:W-:Y:S08]  /*9250*/  HMMA.16816.F32.BF16 R100, R4.reuse, R104, R80 ;  /* 0x000000680464723c */ /* 0x040ff00000041850 */
[----:B-----5:R-:W-:Y:S01]  /*9260*/  HMMA.16816.F32.BF16 R136, R4, R10, R176 ;  /* 0x0000000a0488723c */ /* 0x020fe200000418b0 */
[----:B------:R-:W-:-:S02]  /*9270*/  MOV R179, R46 ;  /* 0x0000002e00b37202 */ /* 0x000fc40000000f00 */
[----:B------:R-:W-:-:S05]  /*9280*/  MOV R178, R47 ;  /* 0x0000002f00b27202 */ /* 0x000fca0000000f00 */
[----:B------:R-:W-:Y:S01]  /*9290*/  HMMA.16816.F32.BF16 R168, R132, R34, R168 ;  /* 0x0000002284a8723c */ /* 0x000fe200000418a8 */
[----:B------:R-:W-:Y:S01]  /*92a0*/  LDSM.16.MT88.4 R32, [R208+0x1800] ;  /* 0x00180000d020783b */ /* 0x000fe20000004200 */
[----:B------:R-:W-:-:S04]  /*92b0*/  FADD.FTZ R3, R178, R3 ;  /* 0x00000003b2037221 */ /* 0x000fc80000010000 */
[----:B------:R-:W-:Y:S02]  /*92c0*/  FADD.FTZ R3, R240, R3 ;  /* 0x00000003f0037221 */ /* 0x000fe40000010000 */
[----:B------:R-:W-:Y:S01]  /*92d0*/  HMMA.16816.F32.BF16 R128, R132, R130, R108 ;  /* 0x000000828480723c */ /* 0x000fe2000004186c */
[----:B------:R-:W1:Y:S01]  /*92e0*/  LDSM.16.MT88.4 R108, [R209+0x3800] ;  /* 0x00380000d16c783b */ /* 0x000e620000004200 */
[----:B------:R-:W-:-:S04]  /*92f0*/  FADD.FTZ R3, R242, R3 ;  /* 0x00000003f2037221 */ /* 0x000fc80000010000 */
[----:B------:R-:W-:Y:S01]  /*9300*/  FADD.FTZ R233, R179, R3 ;  /* 0x00000003b3e97221 */ /* 0x000fe20000010000 */
[----:B------:R-:W-:Y:S01]  /*9310*/  MOV R3, R193 ;  /* 0x000000c100037202 */ /* 0x000fe20000000f00 */
[C---:B------:R-:W-:Y:S01]  /*9320*/  HMMA.16816.F32.BF16 R36, R4.reuse, R40, R16 ;  /* 0x000000280424723c */ /* 0x040fe20000041810 */
[----:B------:R-:W-:Y:S07]  /*9330*/  LDSM.16.MT88.4 R16, [R208+0x3800] ;  /* 0x00380000d010783b */ /* 0x000fee0000004200 */
[C---:B------:R-:W-:Y:S01]  /*9340*/  HMMA.16816.F32.BF16 R104, R4.reuse, R106, R12 ;  /* 0x0000006a0468723c */ /* 0x040fe2000004180c */
[----:B------:R-:W-:Y:S04]  /*9350*/  LDSM.16.MT88.4 R12, [R208+0x5800] ;  /* 0x00580000d00c783b */ /* 0x000fe80000004200 */
[----:B------:R-:W-:Y:S03]  /*9360*/  LDSM.16.MT88.4 R208, [R208+0x7800] ;  /* 0x00780000d0d0783b */ /* 0x000fe60000004200 */
[C---:B------:R-:W-:Y:S01]  /*9370*/  HMMA.16816.F32.BF16 R40, R4.reuse, R42, R20 ;  /* 0x0000002a0428723c */ /* 0x040fe20000041814 */
[----:B------:R-:W2:Y:S07]  /*9380*/  LDSM.16.MT88.4 R20, [R192+0x1b800] ;  /* 0x01b80000c014783b */ /* 0x000eae0000004200 */
[C---:B------:R-:W-:Y:S01]  /*9390*/  HMMA.16816.F32.BF16 R132, R4.reuse, R8, R112 ;  /* 0x000000080484723c */ /* 0x040fe20000041870 */
[----:B------:R-:W3:Y:S07]  /*93a0*/  LDSM.16.MT88.4 R8, [R192+0x1d800] ;  /* 0x01d80000c008783b */ /* 0x000eee0000004200 */
[C---:B------:R-:W-:Y:S01]  /*93b0*/  HMMA.16816.F32.BF16 R44, R4.reuse, R76, R24 ;  /* 0x0000004c042c723c */ /* 0x040fe20000041818 */
[----:B------:R-:W4:Y:S07]  /*93c0*/  LDSM.16.MT88.4 R24, [R192+0x1f800] ;  /* 0x01f80000c018783b */ /* 0x000f2e0000004200 */
[C---:B------:R-:W-:Y:S08]  /*93d0*/  HMMA.16816.F32.BF16 R48, R4.reuse, R78, R28 ;  /* 0x0000004e0430723c */ /* 0x040ff0000004181c */
[C---:B-1----:R-:W-:Y:S08]  /*93e0*/  HMMA.16816.F32.BF16 R76, R4.reuse, R108, R140 ;  /* 0x0000006c044c723c */ /* 0x042ff0000004188c */
        /* <DEDUP_REMOVED lines=8> */
[C---:B--2---:R-:W-:Y:S08]  /*9470*/  HMMA.16816.F32.BF16 R60, R4.reuse, R20, R60 ;  /* 0x00000014043c723c */ /* 0x044ff0000004183c */
[C---:B------:R-:W-:Y:S08]  /*9480*/  HMMA.16816.F32.BF16 R64, R4.reuse, R22, R64 ;  /* 0x000000160440723c */ /* 0x040ff00000041840 */
[C---:B------:R-:W-:Y:S08]  /*9490*/  HMMA.16816.F32.BF16 R84, R4.reuse, R16, R84 ;  /* 0x000000100454723c */ /* 0x040ff00000041854 */
[C---:B------:R-:W-:Y:S08]  /*94a0*/  HMMA.16816.F32.BF16 R88, R4.reuse, R18, R88 ;  /* 0x000000120458723c */ /* 0x040ff00000041858 */
[C---:B---3--:R-:W-:Y:S08]  /*94b0*/  HMMA.16816.F32.BF16 R96, R4.reuse, R10, R96 ;  /* 0x0000000a0460723c */ /* 0x048ff00000041860 */
[C---:B------:R-:W-:Y:S08]  /*94c0*/  HMMA.16816.F32.BF16 R116, R4.reuse, R12, R116 ;  /* 0x0000000c0474723c */ /* 0x040ff00000041874 */
[C---:B------:R-:W-:Y:S08]  /*94d0*/  HMMA.16816.F32.BF16 R120, R4.reuse, R14, R120 ;  /* 0x0000000e0478723c */ /* 0x040ff00000041878 */
[C---:B----4-:R-:W-:Y:S08]  /*94e0*/  HMMA.16816.F32.BF16 R124, R4.reuse, R24, R124 ;  /* 0x00000018047c723c */ /* 0x050ff0000004187c */
[C---:B------:R-:W-:Y:S08]  /*94f0*/  HMMA.16816.F32.BF16 R128, R4.reuse, R26, R128 ;  /* 0x0000001a0480723c */ /* 0x040ff00000041880 */
[C---:B------:R-:W-:Y:S08]  /*9500*/  HMMA.16816.F32.BF16 R152, R4.reuse, R208, R152 ;  /* 0x000000d00498723c */ /* 0x040ff00000041898 */
[C---:B------:R-:W-:Y:S08]  /*9510*/  HMMA.16816.F32.BF16 R148, R4.reuse, R210, R148 ;  /* 0x000000d20494723c */ /* 0x040ff00000041894 */
[----:B------:R-:W-:Y:S01]  /*9520*/  HMMA.16816.F32.BF16 R92, R4, R8, R92 ;  /* 0x00000008045c723c */ /* 0x000fe2000004185c */
[----:B------:R-:W-:-:S04]  /*9530*/  FADD.FTZ R8, R245, R250 ;  /* 0x000000faf5087221 */ /* 0x000fc80000010000 */
[----:B------:R-:W-:-:S03]  /*9540*/  FADD.FTZ R8, R239, R8 ;  /* 0x00000008ef087221 */ /* 0x000fc60000010000 */
[----:B------:R-:W-:Y:S01]  /*9550*/  HMMA.16816.F32.BF16 R108, R4, R196, R164 ;  /* 0x000000c4046c723c */ /* 0x000fe200000418a4 */
[----:B------:R-:W-:Y:S01]  /*9560*/  FADD.FTZ R241, R241, R8 ;  /* 0x00000008f1f17221 */ /* 0x000fe20000010000 */
[----:B------:R-:W-:-:S03]  /*9570*/  MOV R164, R194 ;  /* 0x000000c200a47202 */ /* 0x000fc60000000f00 */
[----:B------:R-:W-:-:S04]  /*9580*/  FADD.FTZ R244, R244, R241 ;  /* 0x000000f1f4f47221 */ /* 0x000fc80000010000 */
[----:B------:R-:W-:Y:S01]  /*9590*/  FADD.FTZ R235, R251, R244 ;  /* 0x000000f4fbeb7221 */ /* 0x000fe20000010000 */
[----:B------:R-:W-:Y:S10]  /*95a0*/  BRA.U !UP0, `(.L_x_242) ;  /* 0x0000003908307547 */ /* 0x000ff4000b800000 */
[----:B------:R-:W-:Y:S01]  /*95b0*/  UIADD3 UR7, UPT, UPT, UR20, -0x3, URZ ;  /* 0xfffffffd14077890 */ /* 0x000fe2000fffe0ff */
[----:B------:R-:W-:-:S04]  /*95c0*/  DEPBAR.LE SB0, 0x0 ;  /* 0x000080000000791a */ /* 0x000fc80000000000 */
[----:B------:R-:W-:Y:S01]  /*95d0*/  UIMAD.WIDE.U32 UR12, UR7, UR8, URZ ;  /* 0x00000008070c72a5 */ /* 0x000fe2000f8e00ff */
[----:B------:R-:W-:Y:S01]  /*95e0*/  IMAD.SHL.U32 R217, R214, 0x20, RZ ;  /* 0x00000020d6d97824 */ /* 0x000fe200078e00ff */
[----:B------:R-:W-:Y:S01]  /*95f0*/  SHF.R.U32.HI R216, RZ, 0x1, R214 ;  /* 0x00000001ffd87819 */ /* 0x000fe200000116d6 */
[----:B------:R-:W-:Y:S01]  /*9600*/  IMAD.MOV.U32 R195, RZ, RZ, 0x20 ;  /* 0x00000020ffc37424 */ /* 0x000fe200078e00ff */
[----:B------:R-:W-:Y:S01]  /*9610*/  UIMAD UR7, UR7, UR9, UR13 ;  /* 0x00000009070772a4 */ /* 0x000fe2000f8e020d */
[----:B------:R-:W-:Y:S01]  /*9620*/  VIADD R16, R218, UR5 ;  /* 0x00000005da107c36 */ /* 0x000fe20008000000 */
[----:B------:R-:W-:Y:S01]  /*9630*/  USHF.L.U32 UR4, UR12, 0x6, URZ ;  /* 0x000000060c047899 */ /* 0x000fe200080006ff */
[----:B------:R-:W-:Y:S01]  /*9640*/  IMAD.U32 R4, RZ, RZ, UR12 ;  /* 0x0000000cff047e24 */ /* 0x000fe2000f8e00ff */
[----:B------:R-:W-:Y:S01]  /*9650*/  USHF.L.U64.HI UR6, UR12, 0x6, UR7 ;  /* 0x000000060c067899 */ /* 0x000fe20008010207 */
[----:B------:R-:W-:Y:S01]  /*9660*/  LOP3.LUT R217, R217, 0x7c00, RZ, 0xc0, !PT ;  /* 0x00007c00d9d97812 */ /* 0x000fe200078ec0ff */
[----:B------:R-:W-:Y:S01]  /*9670*/  ULEA UR4, UP0, UR8, UR4, 0x5 ;  /* 0x0000000408047291 */ /* 0x000fe2000f8028ff */
[----:B------:R-:W-:Y:S01]  /*9680*/  IMAD.U32 R3, RZ, RZ, UR7 ;  /* 0x00000007ff037e24 */ /* 0x000fe2000f8e00ff */
[----:B------:R-:W-:Y:S01]  /*9690*/  BAR.SYNC.DEFER_BLOCKING 0x0 ;  /* 0x0000000000007b1d */ /* 0x000fe20000010000 */
[----:B------:R-:W-:Y:S01]  /*96a0*/  LEA R10, P6, R4, R225, 0x7 ;  /* 0x000000e1040a7211 */ /* 0x000fe200078c38ff */
[----:B------:R-:W-:Y:S01]  /*96b0*/  ULEA.HI.X UR6, UR8, UR6, UR9, 0x5, UP0 ;  /* 0x0000000608067291 */ /* 0x000fe200080f2c09 */
[----:B------:R-:W-:Y:S01]  /*96c0*/  IMAD.U32 R5, RZ, RZ, UR13 ;  /* 0x0000000dff057e24 */ /* 0x000fe2000f8e00ff */
[----:B------:R-:W-:Y:S01]  /*96d0*/  LOP3.LUT R5, R216, 0x8, RZ, 0xc0, !PT ;  /* 0x00000008d8057812 */ /* 0x000fe200078ec0ff */
[----:B------:R-:W-:Y:S01]  /*96e0*/  UISETP.NE.AND UP0, UPT, UR20, 0x3, UPT ;  /* 0x000000031400788c */ /* 0x000fe2000bf05270 */
[----:B------:R-:W-:Y:S01]  /*96f0*/  LEA.HI.X R11, R4, R224, R3, 0x7, P6 ;  /* 0x000000e0040b7211 */ /* 0x000fe200030f3c03 */
[----:B------:R-:W-:Y:S01]  /*9700*/  IMAD.U32 R4, RZ, RZ, UR4 ;  /* 0x00000004ff047e24 */ /* 0x000fe2000f8e00ff */
[----:B------:R-:W-:Y:S01]  /*9710*/  LOP3.LUT R6, R217, 0x200, R2, 0xf8, !PT ;  /* 0x00000200d9067812 */ /* 0x000fe200078ef802 */
[----:B------:R-:W-:Y:S01]  /*9720*/  IMAD.U32 R3, RZ, RZ, UR6 ;  /* 0x00000006ff037e24 */ /* 0x000fe2000f8e00ff */
[----:B------:R-:W-:-:S02]  /*9730*/  SEL R195, R195, 0xffffffe0, !P2 ;  /* 0xffffffe0c3c37807 */ /* 0x000fc40005000000 */
[----:B------:R-:W-:Y:S02]  /*9740*/  LEA R8, P6, R4, R225, 0x1 ;  /* 0x000000e104087211 */ /* 0x000fe400078c08ff */
[----:B------:R-:W-:Y:S01]  /*9750*/  LOP3.LUT R5, R6, R0, R5, 0xf6, !PT ;  /* 0x0000000006057212 */ /* 0x000fe200078ef605 */
[----:B------:R-:W-:Y:S01]  /*9760*/  IMAD.IADD R229, R16, 0x1, R195 ;  /* 0x0000000110e57824 */ /* 0x000fe200078e02c3 */
[----:B------:R-:W-:Y:S01]  /*9770*/  LEA.HI.X R9, R4, R224, R3, 0x1, P6 ;  /* 0x000000e004097211 */ /* 0x000fe200030f0c03 */
[----:B------:R-:W-:Y:S01]  /*9780*/  IMAD.IADD R3, R16, 0x1, R219 ;  /* 0x0000000110037824 */ /* 0x000fe200078e02db */
[----:B------:R-:W-:-:S05]  /*9790*/  LEA R208, R5, UR5, 0x1 ;  /* 0x0000000505d07c11 */ /* 0x000fca000f8e08ff */
[--C-:B------:R-:W-:Y:S01]  /*97a0*/  IMAD.IADD R231, R195, 0x1, R208.reuse ;  /* 0x00000001c3e77824 */ /* 0x100fe200078e02d0 */
[----:B------:R-:W-:Y:S01]  /*97b0*/  @!PT LDS RZ, [RZ] ;  /* 0x00000000fffff984 */ /* 0x000fe20000000800 */
[----:B------:R-:W-:Y:S01]  /*97c0*/  @!PT LDS RZ, [RZ] ;  /* 0x00000000fffff984 */ /* 0x000fe20000000800 */
[----:B------:R-:W-:Y:S01]  /*97d0*/  @!PT LDS RZ, [RZ] ;  /* 0x00000000fffff984 */ /* 0x000fe20000000800 */
[----:B------:R-:W-:Y:S01]  /*97e0*/  @!P5 LDGSTS.E.BYPASS.LTC128B.128 [R228+0x18000], desc[UR24][R10.64] ;  /* 0x180000000ae4dfae */ /* 0x000fe2000b981a18 */
[----:B------:R-:W-:-:S03]  /*97f0*/  IMAD.IADD R230, R219, 0x1, R208 ;  /* 0x00000001dbe67824 */ /* 0x000fc600078e02d0 */
        /* <DEDUP_REMOVED lines=42> */
[----:B------:R-:W-:Y:S04]  /*9aa0*/  LDSM.16.M88.4 R24, [R231] ;  /* 0x00000000e718783b */ /* 0x000fe80000000200 */
[----:B-1----:R-:W1:Y:S04]  /*9ab0*/  LDSM.16.M88.4 R8, [R218+UR5+0x11800] ;  /* 0x01180005da08783b */ /* 0x002e680008000200 */
[----:B------:R-:W5:Y:S04]  /*9ac0*/  LDSM.16.M88.4 R4, [R229+0x10000] ;  /* 0x01000000e504783b */ /* 0x000f680000000200 */
[----:B------:R-:W5:Y:S04]  /*9ad0*/  LDSM.16.M88.4 R184, [R229+0x10800] ;  /* 0x01080000e5b8783b */ /* 0x000f680000000200 */
[----:B------:R-:W5:Y:S04]  /*9ae0*/  LDSM.16.M88.4 R180, [R229+0x11000] ;  /* 0x01100000e5b4783b */ /* 0x000f680000000200 */
[----:B------:R-:W5:Y:S04]  /*9af0*/  LDSM.16.M88.4 R188, [R229+0x11800] ;  /* 0x01180000e5bc783b */ /* 0x000f680000000200 */
[----:B------:R-:W-:Y:S01]  /*9b00*/  LDSM.16.M88.4 R20, [R3+0x10000] ;  /* 0x010000000314783b */ /* 0x000fe20000000200 */
[C---:B--2---:R-:W-:Y:S03]  /*9b10*/  HMMA.16816.F32.BF16 R12, R200.reuse, R176, RZ ;  /* 0x000000b0c80c723c */ /* 0x044fe600000418ff */
        /* <DEDUP_REMOVED lines=10> */
[C---:B-1----:R-:W-:Y:S08]  /*9bc0*/  HMMA.16816.F32.BF16 R28, R200.reuse, R8, RZ ;  /* 0x00000008c81c723c */ /* 0x042ff000000418ff */
        /* <DEDUP_REMOVED lines=147> */
[C---:B------:R-:W-:Y:S01]  /*a500*/  HMMA.16816.F32.BF16 R176, R204.reuse, R18, R176 ;  /* 0x00000012ccb0723c */ /* 0x040fe200000418b0 */
[----:B------:R-:W4:Y:S07]  /*a510*/  LDSM.16.M88.4 R16, [R3+0x16800] ;  /* 0x016800000310783b */ /* 0x000f2e0000000200 */
        /* <DEDUP_REMOVED lines=8> */
[----:B------:R-:W-:Y:S01]  /*a5a0*/  HMMA.16816.F32.BF16 R172, R196, R188, R172 ;  /* 0x000000bcc4ac723c */ /* 0x000fe200000418ac */
[----:B------:R-:W-:-:S07]  /*a5b0*/  IMAD.U32 R188, RZ, RZ, UR20 ;  /* 0x00000014ffbc7e24 */ /* 0x000fce000f8e00ff */
[C---:B---3--:R-:W-:Y:S08]  /*a5c0*/  HMMA.16816.F32.BF16 R12, R24.reuse, R20, R12 ;  /* 0x00000014180c723c */ /* 0x048ff0000004180c */
[C---:B------:R-:W-:Y:S01]  /*a5d0*/  HMMA.16816.F32.BF16 R176, R24.reuse, R22, R176 ;  /* 0x0000001618b0723c */ /* 0x040fe200000418b0 */
[----:B------:R-:W2:Y:S07]  /*a5e0*/  LDSM.16.M88.4 R20, [R195+0x16800] ;  /* 0x01680000c314783b */ /* 0x000eae0000000200 */
[----:B----4-:R-:W-:Y:S08]  /*a5f0*/  HMMA.16816.F32.BF16 R172, R24, R16, R172 ;  /* 0x0000001018ac723c */ /* 0x010ff000000418ac */
        /* <DEDUP_REMOVED lines=8> */
[----:B------:R-:W-:-:S04]  /*a680*/  ISETP.GE.AND P6, PT, R4, R213, PT ;  /* 0x000000d50400720c */ /* 0x000fc80003fc6270 */
[----:B------:R-:W-:Y:S01]  /*a690*/  FSEL R190, R12, -INF , !P6 ;  /* 0xff8000000cbe7808 */ /* 0x000fe20007000000 */
[----:B------:R-:W-:Y:S01]  /*a6a0*/  HMMA.16816.F32.BF16 R28, R204, R208, R28 ;  /* 0x000000d0cc1c723c */ /* 0x000fe2000004181c */
[----:B------:R-:W-:Y:S01]  /*a6b0*/  ISETP.GE.AND P6, PT, R4, R212, PT ;  /* 0x000000d40400720c */ /* 0x000fe20003fc6270 */
[C---:B------:R-:W-:Y:S02]  /*a6c0*/  VIADD R4, R188.reuse, 0xffffff41 ;  /* 0xffffff41bc047836 */ /* 0x040fe40000000000 */
[----:B------:R-:W-:-:S04]  /*a6d0*/  VIADD R12, R188, 0xffffff48 ;  /* 0xffffff48bc0c7836 */ /* 0x000fc80000000000 */
[----:B------:R-:W-:Y:S01]  /*a6e0*/  HMMA.16816.F32.BF16 R200, R204, R210, R200 ;  /* 0x000000d2ccc8723c */ /* 0x000fe200000418c8 */
[----:B------:R-:W-:Y:S02]  /*a6f0*/  FSEL R205, R14, -INF , !P6 ;  /* 0xff8000000ecd7808 */ /* 0x000fe40007000000 */
[----:B------:R-:W-:-:S04]  /*a700*/  ISETP.GE.AND P6, PT, R4, R213, PT ;  /* 0x000000d50400720c */ /* 0x000fc80003fc6270 */
[----:B------:R-:W-:Y:S01]  /*a710*/  FSEL R204, R13, -INF , !P6 ;  /* 0xff8000000dcc7808 */ /* 0x000fe20007000000 */
[C---:B------:R-:W-:Y:S01]  /*a720*/  HMMA.16816.F32.BF16 R164, R196.reuse, R184, R164 ;  /* 0x000000b8c4a4723c */ /* 0x040fe200000418a4 */
[----:B------:R-:W-:Y:S02]  /*a730*/  ISETP.GE.AND P6, PT, R4, R212, PT ;  /* 0x000000d40400720c */ /* 0x000fe40003fc6270 */
[----:B------:R-:W-:Y:S05]  /*a740*/  LDSM.16.M88.4 R4, [R195+0x17000] ;  /* 0x01700000c304783b */ /* 0x000fea0000000200 */
[----:B------:R-:W-:Y:S01]  /*a750*/  HMMA.16816.F32.BF16 R32, R196, R186, R32 ;  /* 0x000000bac420723c */ /* 0x000fe20000041820 */
[----:B------:R-:W1:Y:S07]  /*a760*/  LDSM.16.M88.4 R184, [R3+0x17000] ;  /* 0x0170000003b8783b */ /* 0x000e6e0000000200 */
[----:B--2---:R-:W-:Y:S01]  /*a770*/  HMMA.16816.F32.BF16 R172, R8, R20, R172 ;  /* 0x0000001408ac723c */ /* 0x004fe200000418ac */
[----:B------:R-:W-:-:S02]  /*a780*/  FSEL R21, R15, -INF , !P6 ;  /* 0xff8000000f157808 */ /* 0x000fc40007000000 */
[----:B------:R-:W-:-:S04]  /*a790*/  ISETP.GE.AND P6, PT, R12, R213, PT ;  /* 0x000000d50c00720c */ /* 0x000fc80003fc6270 */
[----:B------:R-:W-:Y:S01]  /*a7a0*/  FSEL R176, R176, -INF , !P6 ;  /* 0xff800000b0b07808 */ /* 0x000fe20007000000 */
[----:B------:R-:W-:Y:S01]  /*a7b0*/  HMMA.16816.F32.BF16 R168, R24, R18, R168 ;  /* 0x0000001218a8723c */ /* 0x000fe200000418a8 */
[----:B------:R-:W-:Y:S01]  /*a7c0*/  ISETP.GE.AND P6, PT, R12, R212, PT ;  /* 0x000000d40c00720c */ /* 0x000fe20003fc6270 */
[----:B------:R-:W-:-:S03]  /*a7d0*/  VIADD R12, R188, 0xffffff49 ;  /* 0xffffff49bc0c7836 */ /* 0x000fc60000000000 */
[----:B------:R-:W-:Y:S02]  /*a7e0*/  FSEL R207, R178, -INF , !P6 ;  /* 0xff800000b2cf7808 */ /* 0x000fe40007000000 */
[C---:B------:R-:W-:Y:S01]  /*a7f0*/  ISETP.GE.AND P6, PT, R12.reuse, R213, PT ;  /* 0x000000d50c00720c */ /* 0x040fe20003fc6270 */
[C---:B------:R-:W-:Y:S03]  /*a800*/  HMMA.16816.F32.BF16 R28, R196.reuse, R180, R28 ;  /* 0x000000b4c41c723c */ /* 0x040fe6000004181c */
[----:B------:R-:W-:Y:S02]  /*a810*/  FSEL R20, R177, -INF , !P6 ;  /* 0xff800000b1147808 */ /* 0x000fe40007000000 */
[----:B------:R-:W-:Y:S02]  /*a820*/  ISETP.GE.AND P6, PT, R12, R212, PT ;  /* 0x000000d40c00720c */ /* 0x000fe40003fc6270 */
[----:B------:R2:W3:Y:S01]  /*a830*/  LDSM.16.M88.4 R12, [R3+0x17800] ;  /* 0x01780000030c783b */ /* 0x0004e20000000200 */
[----:B------:R-:W-:Y:S01]  /*a840*/  HMMA.16816.F32.BF16 R200, R196, R182, R200 ;  /* 0x000000b6c4c8723c */ /* 0x000fe200000418c8 */
        /* <DEDUP_REMOVED lines=8> */
[C---:B-1----:R-:W-:Y:S03]  /*a8d0*/  HMMA.16816.F32.BF16 R164, R24.reuse, R184, R164 ;  /* 0x000000b818a4723c */ /* 0x042fe600000418a4 */
[----:B------:R-:W-:Y:S02]  /*a8e0*/  FSEL R174, R173, -INF , !P6 ;  /* 0xff800000adae7808 */ /* 0x000fe40007000000 */
[----:B------:R-:W-:Y:S01]  /*a8f0*/  ISETP.GE.AND P6, PT, R16, R212, PT ;  /* 0x000000d41000720c */ /* 0x000fe20003fc6270 */
[----:B--2---:R-:W-:Y:S01]  /*a900*/  VIADD R3, R188, 0xffffff58 ;  /* 0xffffff58bc037836 */ /* 0x004fe20000000000 */
[----:B------:R-:W1:Y:S01]  /*a910*/  LDSM.16.M88.4 R16, [R195+0x17800] ;  /* 0x01780000c310783b */ /* 0x000e620000000200 */
[----:B------:R-:W-:Y:S01]  /*a920*/  HMMA.16816.F32.BF16 R32, R24, R186, R32 ;  /* 0x000000ba1820723c */ /* 0x000fe20000041820 */
[----:B------:R-:W-:Y:S01]  /*a930*/  FSEL R175, R175, -INF , !P6 ;  /* 0xff800000afaf7808 */ /* 0x000fe20007000000 */
[----:B------:R-:W-:-:S04]  /*a940*/  DEPBAR.LE SB0, 0x0 ;  /* 0x000080000000791a */ /* 0x000fc80000000000 */
[----:B------:R-:W-:Y:S01]  /*a950*/  BAR.SYNC.DEFER_BLOCKING 0x0 ;  /* 0x0000000000007b1d */ /* 0x000fe20000010000 */
[----:B------:R-:W-:-:S04]  /*a960*/  ISETP.GE.AND P6, PT, R3, R213, PT ;  /* 0x000000d50300720c */ /* 0x000fc80003fc6270 */
[----:B------:R-:W-:Y:S01]  /*a970*/  FSEL R168, R168, -INF , !P6 ;  /* 0xff800000a8a87808 */ /* 0x000fe20007000000 */
[C---:B------:R-:W-:Y:S01]  /*a980*/  HMMA.16816.F32.BF16 R164, R8.reuse, R4, R164 ;  /* 0x0000000408a4723c */ /* 0x040fe200000418a4 */
[----:B------:R-:W-:Y:S01]  /*a990*/  ISETP.GE.AND P6, PT, R3, R212, PT ;  /* 0x000000d40300720c */ /* 0x000fe20003fc6270 */
[----:B------:R-:W-:Y:S01]  /*a9a0*/  VIADD R3, R188, 0xffffff59 ;  /* 0xffffff59bc037836 */ /* 0x000fe20000000000 */
[----:B------:R-:W-:Y:S01]  /*a9b0*/  FMNMX3.FTZ R5, R194, R190, R204, !PT ;  /* 0x000000bec2057276 */ /* 0x000fe200078100cc */
[----:B------:R-:W-:Y:S01]  /*a9c0*/  VIADD R4, R188, 0xffffff79 ;  /* 0xffffff79bc047836 */ /* 0x000fe20000000000 */
[----:B------:R-:W-:Y:S02]  /*a9d0*/  FSEL R173, R170, -INF , !P6 ;  /* 0xff800000aaad7808 */ /* 0x000fe40007000000 */
[----:B------:R-:W-:Y:S01]  /*a9e0*/  ISETP.GE.AND P6, PT, R3, R213, PT ;  /* 0x000000d50300720c */ /* 0x000fe20003fc6270 */
[----:B------:R-:W-:Y:S01]  /*a9f0*/  HMMA.16816.F32.BF16 R32, R8, R6, R32 ;  /* 0x000000060820723c */ /* 0x000fe20000041820 */
[----:B------:R-:W-:-:S02]  /*aa00*/  FMNMX3.FTZ R5, R5, R176, R20, !PT ;  /* 0x000000b005057276 */ /* 0x000fc40007810014 */
[----:B------:R-:W-:Y:S02]  /*aa10*/  FSEL R170, R169, -INF , !P6 ;  /* 0xff800000a9aa7808 */ /* 0x000fe40007000000 */
[----:B------:R-:W-:Y:S01]  /*aa20*/  ISETP.GE.AND P6, PT, R3, R212, PT ;  /* 0x000000d40300720c */ /* 0x000fe20003fc6270 */
[----:B------:R-:W-:Y:S01]  /*aa30*/  VIADD R3, R188, 0xffffff60 ;  /* 0xffffff60bc037836 */ /* 0x000fe20000000000 */
[----:B------:R-:W-:Y:S01]  /*aa40*/  FMNMX3.FTZ R6, R193, R205, R21, !PT ;  /* 0x000000cdc1067276 */ /* 0x000fe20007810015 */
[----:B---3--:R-:W-:Y:S01]  /*aa50*/  HMMA.16816.F32.BF16 R28, R24, R12, R28 ;  /* 0x0000000c181c723c */ /* 0x008fe2000004181c */
[----:B------:R-:W-:Y:S02]  /*aa60*/  FSEL R171, R171, -INF , !P6 ;  /* 0xff800000abab7808 */ /* 0x000fe40007000000 */
[----:B------:R-:W-:Y:S02]  /*aa70*/  ISETP.GE.AND P6, PT, R3, R213, PT ;  /* 0x000000d50300720c */ /* 0x000fe40003fc6270 */
[----:B------:R-:W-:-:S02]  /*aa80*/  FMNMX3.FTZ R5, R5, R172, R174, !PT ;  /* 0x000000ac05057276 */ /* 0x000fc400078100ae */
[----:B------:R-:W-:Y:S01]  /*aa90*/  FSEL R180, R164, -INF , !P6 ;  /* 0xff800000a4b47808 */ /* 0x000fe20007000000 */
[----:B------:R-:W-:Y:S01]  /*aaa0*/  HMMA.16816.F32.BF16 R200, R24, R14, R200 ;  /* 0x0000000e18c8723c */ /* 0x000fe200000418c8 */
[----:B------:R-:W-:Y:S01]  /*aab0*/  ISETP.GE.AND P6, PT, R3, R212, PT ;  /* 0x000000d40300720c */ /* 0x000fe20003fc6270 */
[----:B------:R-:W-:Y:S01]  /*aac0*/  VIADD R3, R188, 0xffffff61 ;  /* 0xffffff61bc037836 */ /* 0x000fe20000000000 */
[----:B------:R-:W-:Y:S02]  /*aad0*/  FMNMX3.FTZ R6, R6, R207, R179, !PT ;  /* 0x000000cf06067276 */ /* 0x000fe400078100b3 */
[----:B------:R-:W-:Y:S02]  /*aae0*/  FSEL R181, R166, -INF , !P6 ;  /* 0xff800000a6b57808 */ /* 0x000fe40007000000 */
[----:B------:R-:W-:Y:S02]  /*aaf0*/  ISETP.GE.AND P6, PT, R3, R213, PT ;  /* 0x000000d50300720c */ /* 0x000fe40003fc6270 */
[----:B------:R-:W-:-:S02]  /*ab00*/  FMNMX3.FTZ R5, R5, R168, R170, !PT ;  /* 0x000000a805057276 */ /* 0x000fc400078100aa */
[----:B------:R-:W-:Y:S01]  /*ab10*/  FSEL R182, R165, -INF , !P6 ;  /* 0xff800000a5b67808 */ /* 0x000fe20007000000 */
[C---:B-1----:R-:W-:Y:S01]  /*ab20*/  HMMA.16816.F32.BF16 R28, R8.reuse, R16, R28 ;  /* 0x00000010081c723c */ /* 0x042fe2000004181c */
[----:B------:R-:W-:Y:S01]  /*ab30*/  ISETP.GE.AND P6, PT, R3, R212, PT ;  /* 0x000000d40300720c */ /* 0x000fe20003fc6270 */
[----:B------:R-:W-:Y:S01]  /*ab40*/  VIADD R3, R188, 0xffffff68 ;  /* 0xffffff68bc037836 */ /* 0x000fe20000000000 */
[----:B------:R-:W-:Y:S02]  /*ab50*/  FMNMX3.FTZ R6, R6, R177, R175, !PT ;  /* 0x000000b106067276 */ /* 0x000fe400078100af */
[----:B------:R-:W-:Y:S02]  /*ab60*/  FSEL R183, R167, -INF , !P6 ;  /* 0xff800000a7b77808 */ /* 0x000fe40007000000 */
[----:B------:R-:W-:Y:S01]  /*ab70*/  ISETP.GE.AND P6, PT, R3, R213, PT ;  /* 0x000000d50300720c */ /* 0x000fe20003fc6270 */
[----:B------:R-:W-:Y:S01]  /*ab80*/  HMMA.16816.F32.BF16 R200, R8, R18, R200 ;  /* 0x0000001208c8723c */ /* 0x000fe200000418c8 */
[----:B------:R-:W-:-:S02]  /*ab90*/  FMNMX3.FTZ R5, R5, R180, R182, !PT ;  /* 0x000000b405057276 */ /* 0x000fc400078100b6 */
        /* <DEDUP_REMOVED lines=22> */
[----:B------:R-:W-:Y:S02]  /*ad00*/  FMNMX3.FTZ R5, R5, R198, R222, !PT ;  /* 0x000000c605057276 */ /* 0x000fe400078100de */
        /* <DEDUP_REMOVED lines=68> */
.L_x_244:
[----:B------:R-:W-:Y:S01]  /*b150*/  FMNMX3.FTZ R6, R6, R195, R191, !PT ;  /* 0x000000c306067276 */ /* 0x000fe200078100bf */
[----:B------:R-:W2:Y:S01]  /*b160*/  SHFL.BFLY PT, R4, R5, 0x2, 0x1f ;  /* 0x0c401f0005047f89 */ /* 0x000ea200000e0000 */
[----:B------:R-:W3:Y:S01]  /*b170*/  LDCU UR4, c[0x0][0x45c] ;  /* 0x00008b80ff0477ac */ /* 0x000ee20008000800 */
[----:B------:R-:W-:Y:S02]  /*b180*/  MOV R208, 0x20 ;  /* 0x0000002000d07802 */ /* 0x000fe40000000f00 */
[----:B-1----:R-:W-:Y:S01]  /*b190*/  FMNMX3.FTZ R9, R6, R188, R189, !PT ;  /* 0x000000bc06097276 */ /* 0x002fe200078100bd */
[----:B------:R-:W-:Y:S01]  /*b1a0*/  LDSM.16.MT88.4 R12, [R192+0x18000] ;  /* 0x01800000c00c783b */ /* 0x000fe20000004200 */
        /* <DEDUP_REMOVED lines=8> */
[----:B------:R-:W-:Y:S01]  /*b230*/  LDSM.16.MT88.4 R28, [R219] ;  /* 0x00000000db1c783b */ /* 0x000fe20000004200 */
        /* <DEDUP_REMOVED lines=14> */
[--C-:B------:R-:W-:Y:S01]  /*b320*/  FFMA.FTZ R201, R204, UR4, -R199.reuse ;  /* 0x00000004ccc97c23 */ /* 0x100fe200080108c7 */
[--C-:B------:R-:W-:Y:S01]  /*b330*/  FFMA.FTZ R167, R20, UR4, -R199.reuse ;  /* 0x0000000414a77c23 */ /* 0x100fe200080108c7 */
[----:B------:R-:W-:Y:S01]  /*b340*/  FSEL R190, R4, RZ, P1 ;  /* 0x000000ff04be7208 */ /* 0x000fe20000800000 */
[--C-:B------:R-:W-:Y:S01]  /*b350*/  FFMA.FTZ R200, R176, UR4, -R199.reuse ;  /* 0x00000004b0c87c23 */ /* 0x100fe200080108c7 */
[----:B------:R-:W-:Y:S01]  /*b360*/  FSEL R4, R3, RZ, P1 ;  /* 0x000000ff03047208 */ /* 0x000fe20000800000 */
[----:B------:R-:W-:Y:S01]  /*b370*/  MUFU.EX2 R206, R206 ;  /* 0x000000ce00ce7308 */ /* 0x000fe20000000800 */
[--C-:B------:R-:W-:Y:S01]  /*b380*/  FFMA.FTZ R218, R172, UR4, -R199.reuse ;  /* 0x00000004acda7c23 */ /* 0x100fe200080108c7 */
[----:B------:R-:W-:Y:S01]  /*b390*/  FFMA.FTZ R202, R207, UR4, -R190 ;  /* 0x00000004cfca7c23 */ /* 0x000fe200080108be */
[----:B------:R-:W-:Y:S01]  /*b3a0*/  FMUL.FTZ R207, R5, UR4 ;  /* 0x0000000405cf7c20 */ /* 0x000fe20008410000 */
[----:B------:R-:W-:Y:S01]  /*b3b0*/  FADD.FTZ R4, R193, -R4 ;  /* 0x80000004c1047221 */ /* 0x000fe20000010000 */
[--C-:B------:R-:W-:Y:S01]  /*b3c0*/  FFMA.FTZ R165, R21, UR4, -R190.reuse ;  /* 0x0000000415a57c23 */ /* 0x100fe200080108be */
[--C-:B------:R-:W-:Y:S01]  /*b3d0*/  FFMA.FTZ R166, R205, UR4, -R190.reuse ;  /* 0x00000004cda67c23 */ /* 0x100fe200080108be */
[----:B------:R-:W1:Y:S01]  /*b3e0*/  LDSM.16.MT88.4 R20, [R221+0x18000] ;  /* 0x01800000dd14783b */ /* 0x000e620000004200 */
[----:B------:R-:W-:Y:S01]  /*b3f0*/  FMUL.FTZ R204, R4, UR4 ;  /* 0x0000000404cc7c20 */ /* 0x000fe20008410000 */
[----:B------:R-:W2:Y:S01]  /*b400*/  MUFU.EX2 R207, R207 ;  /* 0x000000cf00cf7308 */ /* 0x000ea20000000800 */
[--C-:B------:R-:W-:Y:S01]  /*b410*/  FFMA.FTZ R203, R179, UR4, -R190.reuse ;  /* 0x00000004b3cb7c23 */ /* 0x100fe200080108be */
[--C-:B------:R-:W-:Y:S01]  /*b420*/  FFMA.FTZ R209, R174, UR4, -R199.reuse ;  /* 0x00000004aed17c23 */ /* 0x100fe200080108c7 */
[--C-:B------:R-:W-:Y:S01]  /*b430*/  FFMA.FTZ R210, R168, UR4, -R199.reuse ;  /* 0x00000004a8d27c23 */ /* 0x100fe200080108c7 */
[----:B------:R-:W3:Y:S01]  /*b440*/  MUFU.EX2 R201, R201 ;  /* 0x000000c900c97308 */ /* 0x000ee20000000800 */
[--C-:B------:R-:W-:Y:S01]  /*b450*/  FFMA.FTZ R205, R170, UR4, -R199.reuse ;  /* 0x00000004aacd7c23 */ /* 0x100fe200080108c7 */
[--C-:B------:R-:W-:Y:S01]  /*b460*/  FFMA.FTZ R212, R177, UR4, -R190.reuse ;  /* 0x00000004b1d47c23 */ /* 0x100fe200080108be */
[--C-:B------:R-:W-:Y:S01]  /*b470*/  FFMA.FTZ R213, R175, UR4, -R190.reuse ;  /* 0x00000004afd57c23 */ /* 0x100fe200080108be */
[----:B------:R-:W4:Y:S01]  /*b480*/  MUFU.EX2 R204, R204 ;  /* 0x000000cc00cc7308 */ /* 0x000f220000000800 */
[--C-:B------:R-:W-:Y:S01]  /*b490*/  FFMA.FTZ R211, R173, UR4, -R190.reuse ;  /* 0x00000004add37c23 */ /* 0x100fe200080108be */
[--C-:B------:R-:W-:Y:S01]  /*b4a0*/  FFMA.FTZ R220, R171, UR4, -R190.reuse ;  /* 0x00000004abdc7c23 */ /* 0x100fe200080108be */
[----:B------:R-:W-:Y:S01]  /*b4b0*/  LDSM.16.MT88.4 R176, [R219+0x2800] ;  /* 0x00280000dbb0783b */ /* 0x000fe20000004200 */
[----:B------:R-:W-:Y:S01]  /*b4c0*/  MUFU.EX2 R200, R200 ;  /* 0x000000c800c87308 */ /* 0x000fe20000000800 */
[--C-:B------:R-:W-:Y:S01]  /*b4d0*/  FFMA.FTZ R223, R180, UR4, -R199.reuse ;  /* 0x00000004b4df7c23 */ /* 0x100fe200080108c7 */
[-C--:B--2---:R-:W-:Y:S01]  /*b4e0*/  FMUL.FTZ R16, R36, R207.reuse ;  /* 0x000000cf24107220 */ /* 0x084fe20000410000 */
[-C--:B------:R-:W-:Y:S01]  /*b4f0*/  FMUL.FTZ R17, R37, R207.reuse ;  /* 0x000000cf25117220 */ /* 0x080fe20000410000 */
[-C--:B------:R-:W-:Y:S01]  /*b500*/  FMUL.FTZ R24, R44, R207.reuse ;  /* 0x000000cf2c187220 */ /* 0x080fe20000410000 */
[-C--:B------:R-:W-:Y:S01]  /*b510*/  FMUL.FTZ R25, R45, R207.reuse ;  /* 0x000000cf2d197220 */ /* 0x080fe20000410000 */
[----:B------:R-:W2:Y:S01]  /*b520*/  MUFU.EX2 R167, R167 ;  /* 0x000000a700a77308 */ /* 0x000ea20000000800 */
[----:B---3--:R-:W-:Y:S01]  /*b530*/  F2FP.BF16.F32.PACK_AB R4, R201, R206 ;  /* 0x000000cec904723e */ /* 0x008fe200000010ff */
[-C--:B------:R-:W-:Y:S01]  /*b540*/  FMUL.FTZ R32, R52, R207.reuse ;  /* 0x000000cf34207220 */ /* 0x080fe20000410000 */
[-C--:B------:R-:W-:Y:S01]  /*b550*/  FMUL.FTZ R33, R53, R207.reuse ;  /* 0x000000cf35217220 */ /* 0x080fe20000410000 */
[-C--:B----4-:R-:W-:Y:S01]  /*b560*/  FMUL.FTZ R18, R38, R204.reuse ;  /* 0x000000cc26127220 */ /* 0x090fe20000410000 */
[-C--:B------:R-:W-:Y:S01]  /*b570*/  FMUL.FTZ R19, R39, R204.reuse ;  /* 0x000000cc27137220 */ /* 0x080fe20000410000 */
[-C--:B------:R-:W-:Y:S01]  /*b580*/  FMUL.FTZ R26, R46, R204.reuse ;  /* 0x000000cc2e1a7220 */ /* 0x080fe20000410000 */
[----:B------:R-:W3:Y:S01]  /*b590*/  LDSM.16.MT88.4 R36, [R208] ;  /* 0x00000000d024783b */ /* 0x000ee20000004200 */
[-C--:B------:R-:W-:Y:S01]  /*b5a0*/  FMUL.FTZ R27, R47, R204.reuse ;  /* 0x000000cc2f1b7220 */ /* 0x080fe20000410000 */
[----:B------:R-:W-:Y:S01]  /*b5b0*/  MUFU.EX2 R166, R166 ;  /* 0x000000a600a67308 */ /* 0x000fe20000000800 */
[-C--:B------:R-:W-:Y:S01]  /*b5c0*/  FMUL.FTZ R34, R54, R204.reuse ;  /* 0x000000cc36227220 */ /* 0x080fe20000410000 */
[----:B------:R-:W4:Y:S01]  /*b5d0*/  LDSM.16.MT88.4 R44, [R192+0x1a000] ;  /* 0x01a00000c02c783b */ /* 0x000f220000004200 */
[----:B------:R-:W-:Y:S01]  /*b5e0*/  FMUL.FTZ R35, R55, R204 ;  /* 0x000000cc37237220 */ /* 0x000fe20000410000 */
[----:B------:R-:W5:Y:S01]  /*b5f0*/  MUFU.EX2 R165, R165 ;  /* 0x000000a500a57308 */ /* 0x000f620000000800 */
[----:B--2---:R-:W-:Y:S01]  /*b600*/  F2FP.BF16.F32.PACK_AB R6, R167, R200 ;  /* 0x000000c8a706723e */ /* 0x004fe200000010ff */
[-C--:B------:R-:W-:Y:S01]  /*b610*/  FMUL.FTZ R40, R40, R207.reuse ;  /* 0x000000cf28287220 */ /* 0x080fe20000410000 */
[-C--:B------:R-:W-:Y:S01]  /*b620*/  FMUL.FTZ R41, R41, R207.reuse ;  /* 0x000000cf29297220 */ /* 0x080fe20000410000 */
[----:B------:R-:W-:Y:S01]  /*b630*/  MUFU.EX2 R202, R202 ;  /* 0x000000ca00ca7308 */ /* 0x000fe20000000800 */
[-C--:B------:R-:W-:Y:S01]  /*b640*/  FMUL.FTZ R42, R42, R204.reuse ;  /* 0x000000cc2a2a7220 */ /* 0x080fe20000410000 */
[-C--:B------:R-:W-:Y:S01]  /*b650*/  FMUL.FTZ R43, R43, R204.reuse ;  /* 0x000000cc2b2b7220 */ /* 0x080fe20000410000 */
[----:B------:R-:W-:Y:S01]  /*b660*/  LDSM.16.MT88.4 R52, [R221+0x1a000] ;  /* 0x01a00000dd34783b */ /* 0x000fe20000004200 */
[----:B------:R-:W2:Y:S01]  /*b670*/  MUFU.EX2 R203, R203 ;  /* 0x000000cb00cb7308 */ /* 0x000ea20000000800 */
        /* <DEDUP_REMOVED lines=13> */
[----:B--2---:R-:W-:Y:S01]  /*b750*/  F2FP.BF16.F32.PACK_AB R7, R203, R202 ;  /* 0x000000cacb07723e */ /* 0x004fe200000010ff */
[-C--:B------:R-:W-:Y:S01]  /*b760*/  FMUL.FTZ R72, R72, R207.reuse ;  /* 0x000000cf48487220 */ /* 0x080fe20000410000 */
[-C--:B------:R-:W-:Y:S01]  /*b770*/  FMUL.FTZ R73, R73, R207.reuse ;  /* 0x000000cf49497220 */ /* 0x080fe20000410000 */
[-C--:B------:R-:W-:Y:S01]  /*b780*/  FMUL.FTZ R74, R74, R204.reuse ;  /* 0x000000cc4a4a7220 */ /* 0x080fe20000410000 */
        /* <DEDUP_REMOVED lines=68> */
[----:B------:R-:W1:Y:S01]  /*bbd0*/  MUFU.EX2 R209, R209 ;  /* 0x000000d100d17308 */ /* 0x000e620000000800 */
        /* <DEDUP_REMOVED lines=15> */
[-C--:B------:R-:W-:Y:S01]  /*bcd0*/  FMUL.FTZ R72, R92, R207.reuse ;  /* 0x000000cf5c487220 */ /* 0x080fe20000410000 */
[-C--:B------:R-:W-:Y:S01]  /*bce0*/  FMUL.FTZ R73, R93, R207.reuse ;  /* 0x000000cf5d497220 */ /* 0x080fe20000410000 */
[-C--:B------:R-:W-:Y:S01]  /*bcf0*/  FMUL.FTZ R74, R94, R204.reuse ;  /* 0x000000cc5e4a7220 */ /* 0x080fe20000410000 */
[-C--:B------:R-:W-:Y:S01]  /*bd00*/  FMUL.FTZ R75, R95, R204.reuse ;  /* 0x000000cc5f4b7220 */ /* 0x080fe20000410000 */
[----:B------:R-:W5:Y:S01]  /*bd10*/  MUFU.EX2 R213, R213 ;  /* 0x000000d500d57308 */ /* 0x000f620000000800 */
[----:B------:R-:W-:Y:S01]  /*bd20*/  LDSM.16.MT88.4 R92, [R219+0x4000] ;  /* 0x00400000db5c783b */ /* 0x000fe20000004200 */
[-C--:B------:R-:W-:Y:S01]  /*bd30*/  FMUL.FTZ R151, R151, R204.reuse ;  /* 0x000000cc97977220 */ /* 0x080fe20000410000 */
        /* <DEDUP_REMOVED lines=13> */
[--C-:B------:R-:W-:Y:S01]  /*be10*/  FFMA.FTZ R239, R181, UR4, -R190.reuse ;  /* 0x00000004b5ef7c23 */ /* 0x100fe200080108be */
[----:B------:R-:W-:Y:S01]  /*be20*/  LDSM.16.MT88.4 R168, [R219+0x4800] ;  /* 0x00480000dba8783b */ /* 0x000fe20000004200 */
[--C-:B------:R-:W-:Y:S01]  /*be30*/  FFMA.FTZ R240, R183, UR4, -R190.reuse ;  /* 0x00000004b7f07c23 */ /* 0x100fe200080108be */
        /* <DEDUP_REMOVED lines=8> */
[C---:B---3--:R-:W-:Y:S01]  /*bec0*/  HMMA.16816.F32.BF16 R80, R4.reuse, R84, R80 ;  /* 0x000000540450723c */ /* 0x048fe20000041850 */
[----:B------:R-:W3:Y:S01]  /*bed0*/  LDSM.16.MT88.4 R116, [R221+0x1e000] ;  /* 0x01e00000dd74783b */ /* 0x000ee20000004200 */
[----:B------:R-:W-:Y:S01]  /*bee0*/  MUFU.EX2 R223, R223 ;  /* 0x000000df00df7308 */ /* 0x000fe20000000800 */
[--C-:B------:R-:W-:Y:S01]  /*bef0*/  FFMA.FTZ R245, R195, UR4, -R190.reuse ;  /* 0x00000004c3f57c23 */ /* 0x100fe200080108be */
[--C-:B------:R-:W-:Y:S01]  /*bf00*/  FFMA.FTZ R246, R191, UR4, -R190.reuse ;  /* 0x00000004bff67c23 */ /* 0x100fe200080108be */
[----:B------:R-:W-:Y:S01]  /*bf10*/  LDSM.16.MT88.4 R184, [R192+0x1b000] ;  /* 0x01b00000c0b8783b */ /* 0x000fe20000004200 */
[----:B------:R-:W2:Y:S01]  /*bf20*/  MUFU.EX2 R230, R230 ;  /* 0x000000e600e67308 */ /* 0x000ea20000000800 */
[--C-:B------:R-:W-:Y:S01]  /*bf30*/  FFMA.FTZ R247, R188, UR4, -R190.reuse ;  /* 0x00000004bcf77c23 */ /* 0x100fe200080108be */
[C---:B------:R-:W-:Y:S01]  /*bf40*/  HMMA.16816.F32.BF16 R84, R4.reuse, R86, R104 ;  /* 0x000000560454723c */ /* 0x040fe20000041868 */
[-C--:B------:R-:W-:Y:S01]  /*bf50*/  FMUL.FTZ R104, R124, R207.reuse ;  /* 0x000000cf7c687220 */ /* 0x080fe20000410000 */
[-C--:B------:R-:W-:Y:S01]  /*bf60*/  FMUL.FTZ R105, R125, R207.reuse ;  /* 0x000000cf7d697220 */ /* 0x080fe20000410000 */
[-C--:B------:R-:W-:Y:S01]  /*bf70*/  FMUL.FTZ R106, R126, R204.reuse ;  /* 0x000000cc7e6a7220 */ /* 0x080fe20000410000 */
[-C--:B------:R-:W-:Y:S01]  /*bf80*/  FMUL.FTZ R107, R127, R204.reuse ;  /* 0x000000cc7f6b7220 */ /* 0x080fe20000410000 */
[----:B------:R-:W-:Y:S01]  /*bf90*/  MUFU.EX2 R238, R238 ;  /* 0x000000ee00ee7308 */ /* 0x000fe20000000800 */
[----:B------:R-:W5:Y:S01]  /*bfa0*/  LDSM.16.MT88.4 R124, [R219+0x6000] ;  /* 0x00600000db7c783b */ /* 0x000f620000004200 */
[----:B------:R-:W-:Y:S01]  /*bfb0*/  FFMA.FTZ R248, R189, UR4, -R190 ;  /* 0x00000004bdf87c23 */ /* 0x000fe200080108be */
[C---:B----4-:R-:W-:Y:S01]  /*bfc0*/  HMMA.16816.F32.BF16 R64, R4.reuse, R68, R64 ;  /* 0x000000440440723c */ /* 0x050fe20000041840 */
        /* <DEDUP_REMOVED lines=12> */
[----:B------:R-:W4:Y:S01]  /*c090*/  MUFU.EX2 R240, R240 ;  /* 0x000000f000f07308 */ /* 0x000f220000000800 */
[----:B------:R-:W2:Y:S01]  /*c0a0*/  LDSM.16.MT88.4 R108, [R192+0x1e000] ;  /* 0x01e00000c06c783b */ /* 0x000ea20000004200 */
[----:B------:R-:W-:Y:S01]  /*c0b0*/  FFMA.FTZ R244, R197, UR4, -R199 ;  /* 0x00000004c5f47c23 */ /* 0x000fe200080108c7 */
[----:B-1----:R-:W-:Y:S01]  /*c0c0*/  HMMA.16816.F32.BF16 R96, R4, R100, R96 ;  /* 0x000000640460723c */ /* 0x002fe20000041860 */
[----:B------:R-:W-:Y:S01]  /*c0d0*/  MUFU.EX2 R231, R231 ;  /* 0x000000e700e77308 */ /* 0x000fe20000000800 */
[----:B------:R-:W-:Y:S01]  /*c0e0*/  FFMA.FTZ R206, R235, R207, R206 ;  /* 0x000000cfebce7223 */ /* 0x000fe200000100ce */
[----:B------:R-:W-:-:S02]  /*c0f0*/  FFMA.FTZ R166, R233, R204, R166 ;  /* 0x000000cce9a67223 */ /* 0x000fc400000100a6 */
[----:B------:R-:W1:Y:S01]  /*c100*/  MUFU.EX2 R242, R242 ;  /* 0x000000f200f27308 */ /* 0x000e620000000800 */
[----:B------:R-:W-:Y:S01]  /*c110*/  FADD.FTZ R201, R201, R206 ;  /* 0x000000cec9c97221 */ /* 0x000fe20000010000 */
[----:B------:R-:W-:Y:S01]  /*c120*/  FADD.FTZ R165, R165, R166 ;  /* 0x000000a6a5a57221 */ /* 0x000fe20000010000 */
[C---:B------:R-:W-:Y:S01]  /*c130*/  HMMA.16816.F32.BF16 R88, R4.reuse, R92, R88 ;  /* 0x0000005c0458723c */ /* 0x040fe20000041858 */
[----:B------:R3:W-:Y:S01]  /*c140*/  MUFU.EX2 R222, R198 ;  /* 0x000000c600de7308 */ /* 0x0007e20000000800 */
[----:B------:R-:W-:Y:S01]  /*c150*/  FADD.FTZ R200, R200, R201 ;  /* 0x000000c9c8c87221 */ /* 0x000fe20000010000 */
[----:B------:R-:W-:Y:S02]  /*c160*/  FADD.FTZ R202, R202, R165 ;  /* 0x000000a5caca7221 */ /* 0x000fe40000010000 */
[----:B------:R-:W1:Y:S01]  /*c170*/  MUFU.EX2 R241, R241 ;  /* 0x000000f100f17308 */ /* 0x000e620000000800 */
[----:B------:R-:W-:Y:S01]  /*c180*/  FADD.FTZ R167, R167, R200 ;  /* 0x000000c8a7a77221 */ /* 0x000fe20000010000 */
[----:B------:R-:W-:Y:S01]  /*c190*/  FADD.FTZ R203, R203, R202 ;  /* 0x000000cacbcb7221 */ /* 0x000fe20000010000 */
[C---:B------:R-:W-:Y:S01]  /*c1a0*/  HMMA.16816.F32.BF16 R92, R4.reuse, R94, R112 ;  /* 0x0000005e045c723c */ /* 0x040fe20000041870 */
[-C--:B------:R-:W-:Y:S01]  /*c1b0*/  FMUL.FTZ R112, R132, R207.reuse ;  /* 0x000000cf84707220 */ /* 0x080fe20000410000 */
[-C--:B------:R-:W-:Y:S01]  /*c1c0*/  FMUL.FTZ R113, R133, R207.reuse ;  /* 0x000000cf85717220 */ /* 0x080fe20000410000 */
[-C--:B------:R-:W-:Y:S01]  /*c1d0*/  FMUL.FTZ R114, R134, R204.reuse ;  /* 0x000000cc86727220 */ /* 0x080fe20000410000 */
[-C--:B------:R-:W-:Y:S01]  /*c1e0*/  FMUL.FTZ R115, R135, R204.reuse ;  /* 0x000000cc87737220 */ /* 0x080fe20000410000 */
[----:B------:R-:W-:Y:S01]  /*c1f0*/  MUFU.EX2 R243, R243 ;  /* 0x000000f300f37308 */ /* 0x000fe20000000800 */
[----:B------:R-:W4:Y:S02]  /*c200*/  LDSM.16.MT88.4 R132, [R208+0x6000] ;  /* 0x00600000d084783b */ /* 0x000f240000004200 */
[C---:B------:R-:W-:Y:S01]  /*c210*/  HMMA.16816.F32.BF16 R100, R4.reuse, R102, R120 ;  /* 0x000000660464723c */ /* 0x040fe20000041878 */
[-C--:B------:R-:W-:Y:S01]  /*c220*/  FMUL.FTZ R120, R140, R207.reuse ;  /* 0x000000cf8c787220 */ /* 0x080fe20000410000 */
[-C--:B------:R-:W-:Y:S01]  /*c230*/  FMUL.FTZ R121, R141, R207.reuse ;  /* 0x000000cf8d797220 */ /* 0x080fe20000410000 */
[-C--:B------:R-:W-:Y:S01]  /*c240*/  FMUL.FTZ R122, R142, R204.reuse ;  /* 0x000000cc8e7a7220 */ /* 0x080fe20000410000 */
[-C--:B------:R-:W-:Y:S01]  /*c250*/  FMUL.FTZ R123, R143, R204.reuse ;  /* 0x000000cc8f7b7220 */ /* 0x080fe20000410000 */
[----:B---3--:R-:W-:Y:S01]  /*c260*/  LDSM.16.MT88.4 R196, [R221+0x1f800] ;  /* 0x01f80000ddc4783b */ /* 0x008fe20000004200 */
[----:B------:R-:W-:Y:S02]  /*c270*/  MUFU.EX2 R244, R244 ;  /* 0x000000f400f47308 */ /* 0x000fe40000000800 */
[C---:B------:R-:W-:Y:S01]  /*c280*/  HMMA.16816.F32.BF16 R112, R4.reuse, R116, R112 ;  /* 0x000000740470723c */ /* 0x040fe20000041870 */
[----:B------:R-:W-:Y:S01]  /*c290*/  LDSM.16.MT88.4 R140, [R192+0x18800] ;  /* 0x01880000c08c783b */ /* 0x000fe20000004200 */
[----:B------:R-:W-:Y:S04]  /*c2a0*/  MUFU.EX2 R245, R245 ;  /* 0x000000f500f57308 */ /* 0x000fe80000000800 */
[----:B------:R-:W3:Y:S02]  /*c2b0*/  MUFU.EX2 R246, R246 ;  /* 0x000000f600f67308 */ /* 0x000ee40000000800 */
[C---:B------:R-:W-:Y:S01]  /*c2c0*/  HMMA.16816.F32.BF16 R116, R4.reuse, R118, R136 ;  /* 0x000000760474723c */ /* 0x040fe20000041888 */
[----:B------:R-:W1:Y:S01]  /*c2d0*/  LDSM.16.MT88.4 R136, [R221+0x18800] ;  /* 0x01880000dd88783b */ /* 0x000e620000004200 */
[----:B------:R-:W-:Y:S04]  /*c2e0*/  MUFU.EX2 R247, R247 ;  /* 0x000000f700f77308 */ /* 0x000fe80000000800 */
[----:B------:R-:W3:Y:S02]  /*c2f0*/  MUFU.EX2 R248, R248 ;  /* 0x000000f800f87308 */ /* 0x000ee40000000800 */
[C---:B-----5:R-:W-:Y:S08]  /*c300*/  HMMA.16816.F32.BF16 R120, R4.reuse, R124, R120 ;  /* 0x0000007c0478723c */ /* 0x060ff00000041878 */
[C---:B------:R-:W-:Y:S01]  /*c310*/  HMMA.16816.F32.BF16 R124, R4.reuse, R126, R144 ;  /* 0x0000007e047c723c */ /* 0x040fe20000041890 */
[----:B------:R-:W5:Y:S07]  /*c320*/  LDSM.16.MT88.4 R144, [R219+0x800] ;  /* 0x00080000db90783b */ /* 0x000f6e0000004200 */
[C---:B--2---:R-:W-:Y:S08]  /*c330*/  HMMA.16816.F32.BF16 R104, R4.reuse, R108, R104 ;  /* 0x0000006c0468723c */ /* 0x044ff00000041868 */
[----:B------:R-:W-:Y:S01]  /*c340*/  HMMA.16816.F32.BF16 R108, R4, R110, R128 ;  /* 0x0000006e046c723c */ /* 0x000fe20000041880 */
[-C--:B------:R-:W-:Y:S01]  /*c350*/  FMUL.FTZ R128, R152, R207.reuse ;  /* 0x000000cf98807220 */ /* 0x080fe20000410000 */
[----:B------:R-:W-:Y:S01]  /*c360*/  FMUL.FTZ R129, R153, R207 ;  /* 0x000000cf99817220 */ /* 0x000fe20000410000 */
[-C--:B------:R-:W-:Y:S01]  /*c370*/  FMUL.FTZ R130, R154, R204.reuse ;  /* 0x000000cc9a827220 */ /* 0x080fe20000410000 */
[----:B------:R-:W-:-:S02]  /*c380*/  FMUL.FTZ R131, R155, R204 ;  /* 0x000000cc9b837220 */ /* 0x000fc40000410000 */
[----:B------:R-:W2:Y:S02]  /*c390*/  LDSM.16.MT88.4 R152, [R208+0x800] ;  /* 0x00080000d098783b */ /* 0x000ea40000004200 */
[C---:B------:R-:W-:Y:S08]  /*c3a0*/  HMMA.16816.F32.BF16 R8, R4.reuse, R12, R8 ;  /* 0x0000000c0408723c */ /* 0x040ff00000041808 */
[C---:B------:R-:W-:Y:S01]  /*c3b0*/  HMMA.16816.F32.BF16 R12, R4.reuse, R14, R156 ;  /* 0x0000000e040c723c */ /* 0x040fe2000004189c */
[----:B------:R-:W-:Y:S07]  /*c3c0*/  LDSM.16.MT88.4 R156, [R192+0x1e800] ;  /* 0x01e80000c09c783b */ /* 0x000fee0000004200 */
[----:B----4-:R-:W-:Y:S01]  /*c3d0*/  HMMA.16816.F32.BF16 R128, R4, R132, R128 ;  /* 0x000000840480723c */ /* 0x010fe20000041880 */
[----:B------:R-:W-:Y:S01]  /*c3e0*/  F2FP.BF16.F32.PACK_AB R132, R209, R218 ;  /* 0x000000dad184723e */ /* 0x000fe200000010ff */
[----:B------:R-:W-:Y:S01]  /*c3f0*/  FADD.FTZ R218, R218, R167 ;  /* 0x000000a7dada7221 */ /* 0x000fe20000010000 */
[----:B------:R-:W-:-:S03]  /*c400*/  F2FP.BF16.F32.PACK_AB R133, R213, R212 ;  /* 0x000000d4d585723e */ /* 0x000fc600000010ff */
[----:B------:R-:W-:Y:S02]  /*c410*/  FADD.FTZ R209, R209, R218 ;  /* 0x000000dad1d17221 */ /* 0x000fe40000010000 */
[----:B------:R-:W-:Y:S01]  /*c420*/  HMMA.16816.F32.BF16 R4, R4, R134, R148 ;  /* 0x000000860404723c */ /* 0x000fe20000041894 */
[----:B------:R-:W-:Y:S01]  /*c430*/  F2FP.BF16.F32.PACK_AB R134, R205, R210 ;  /* 0x000000d2cd86723e */ /* 0x000fe200000010ff */
[----:B------:R-:W-:Y:S01]  /*c440*/  LDSM.16.MT88.4 R148, [R192+0x1c800] ;  /* 0x01c80000c094783b */ /* 0x000fe20000004200 */
[----:B------:R-:W-:Y:S01]  /*c450*/  F2FP.BF16.F32.PACK_AB R135, R220, R211 ;  /* 0x000000d3dc87723e */ /* 0x000fe200000010ff */
[----:B------:R-:W-:-:S04]  /*c460*/  FADD.FTZ R210, R210, R209 ;  /* 0x000000d1d2d27221 */ /* 0x000fc80000010000 */
[----:B------:R-:W-:Y:S02]  /*c470*/  FADD.FTZ R210, R205, R210 ;  /* 0x000000d2cdd27221 */ /* 0x000fe40000010000 */
[C---:B-1----:R-:W-:Y:S08]  /*c480*/  HMMA.16816.F32.BF16 R16, R132.reuse, R136, R16 ;  /* 0x000000888410723c */ /* 0x042ff00000041810 */
[C---:B------:R-:W-:Y:S01]  /*c490*/  HMMA.16816.F32.BF16 R20, R132.reuse, R138, R20 ;  /* 0x0000008a8414723c */ /* 0x040fe20000041814 */
[----:B------:R-:W1:Y:S07]  /*c4a0*/  LDSM.16.MT88.4 R136, [R221+0x1a800] ;  /* 0x01a80000dd88783b */ /* 0x000e6e0000004200 */
[C---:B-----5:R-:W-:Y:S08]  /*c4b0*/  HMMA.16816.F32.BF16 R24, R132.reuse, R144, R24 ;  /* 0x000000908418723c */ /* 0x060ff00000041818 */
[C---:B------:R-:W-:Y:S01]  /*c4c0*/  HMMA.16816.F32.BF16 R28, R132.reuse, R146, R28 ;  /* 0x00000092841c723c */ /* 0x040fe2000004181c */
[----:B------:R-:W4:Y:S07]  /*c4d0*/  LDSM.16.MT88.4 R144, [R221+0x1c800] ;  /* 0x01c80000dd90783b */ /* 0x000f2e0000004200 */
[C---:B------:R-:W-:Y:S08]  /*c4e0*/  HMMA.16816.F32.BF16 R8, R132.reuse, R140, R8 ;  /* 0x0000008c8408723c */ /* 0x040ff00000041808 */
[C---:B------:R-:W-:Y:S01]  /*c4f0*/  HMMA.16816.F32.BF16 R12, R132.reuse, R142, R12 ;  /* 0x0000008e840c723c */ /* 0x040fe2000004180c */
[----:B------:R-:W5:Y:S07]  /*c500*/  LDSM.16.MT88.4 R140, [R192+0x1a800] ;  /* 0x01a80000c08c783b */ /* 0x000f6e0000004200 */
[C---:B--2---:R-:W-:Y:S08]  /*c510*/  HMMA.16816.F32.BF16 R32, R132.reuse, R152, R32 ;  /* 0x000000988420723c */ /* 0x044ff00000041820 */
[C---:B------:R-:W-:Y:S01]  /*c520*/  HMMA.16816.F32.BF16 R36, R132.reuse, R154, R36 ;  /* 0x0000009a8424723c */ /* 0x040fe20000041824 */
[----:B------:R-:W2:Y:S07]  /*c530*/  LDSM.16.MT88.4 R152, [R221+0x1e800] ;  /* 0x01e80000dd98783b */ /* 0x000eae0000004200 */
[C---:B-1----:R-:W-:Y:S08]  /*c540*/  HMMA.16816.F32.BF16 R48, R132.reuse, R136, R48 ;  /* 0x000000888430723c */ /* 0x042ff00000041830 */
[C---:B------:R-:W-:Y:S01]  /*c550*/  HMMA.16816.F32.BF16 R136, R132.reuse, R138, R52 ;  /* 0x0000008a8488723c */ /* 0x040fe20000041834 */
[----:B------:R-:W1:Y:S07]  /*c560*/  LDSM.16.MT88.4 R52, [R219+0x6800] ;  /* 0x00680000db34783b */ /* 0x000e6e0000004200 */
[C---:B------:R-:W-:Y:S08]  /*c570*/  HMMA.16816.F32.BF16 R96, R132.reuse, R160, R96 ;  /* 0x000000a08460723c */ /* 0x040ff00000041860 */
[C---:B------:R-:W-:Y:S01]  /*c580*/  HMMA.16816.F32.BF16 R100, R132.reuse, R162, R100 ;  /* 0x000000a28464723c */ /* 0x040fe20000041864 */
[----:B------:R-:W3:Y:S07]  /*c590*/  LDSM.16.MT88.4 R160, [R208+0x6800] ;  /* 0x00680000d0a0783b */ /* 0x000eee0000004200 */
[C---:B----4-:R-:W-:Y:S08]  /*c5a0*/  HMMA.16816.F32.BF16 R80, R132.reuse, R144, R80 ;  /* 0x000000908450723c */ /* 0x050ff00000041850 */
[C---:B------:R-:W-:Y:S01]  /*c5b0*/  HMMA.16816.F32.BF16 R144, R132.reuse, R146, R84 ;  /* 0x000000928490723c */ /* 0x040fe20000041854 */
[----:B------:R-:W4:Y:S07]  /*c5c0*/  LDSM.16.MT88.4 R84, [R192+0x19000] ;  /* 0x01900000c054783b */ /* 0x000f2e0000004200 */
[C---:B------:R-:W-:Y:S08]  /*c5d0*/  HMMA.16816.F32.BF16 R72, R132.reuse, R148, R72 ;  /* 0x000000948448723c */ /* 0x040ff00000041848 */
[C---:B------:R-:W-:Y:S08]  /*c5e0*/  HMMA.16816.F32.BF16 R76, R132.reuse, R150, R76 ;  /* 0x00000096844c723c */ /* 0x040ff0000004184c */
[C---:B-----5:R-:W-:Y:S08]  /*c5f0*/  HMMA.16816.F32.BF16 R40, R132.reuse, R140, R40 ;  /* 0x0000008c8428723c */ /* 0x060ff00000041828 */
[C---:B------:R-:W-:Y:S08]  /*c600*/  HMMA.16816.F32.BF16 R44, R132.reuse, R142, R44 ;  /* 0x0000008e842c723c */ /* 0x040ff0000004182c */
[C---:B------:R-:W-:Y:S01]  /*c610*/  HMMA.16816.F32.BF16 R148, R132.reuse, R168, R88 ;  /* 0x000000a88494723c */ /* 0x040fe20000041858 */
[----:B------:R-:W5:Y:S07]  /*c620*/  LDSM.16.MT88.4 R88, [R221+0x19000] ;  /* 0x01900000dd58783b */ /* 0x000f6e0000004200 */
[C---:B------:R-:W-:Y:S08]  /*c630*/  HMMA.16816.F32.BF16 R92, R132.reuse, R170, R92 ;  /* 0x000000aa845c723c */ /* 0x040ff0000004185c */
[C---:B------:R-:W-:Y:S08]  /*c640*/  HMMA.16816.F32.BF16 R104, R132.reuse, R156, R104 ;  /* 0x0000009c8468723c */ /* 0x040ff00000041868 */
[C---:B------:R-:W-:Y:S08]  /*c650*/  HMMA.16816.F32.BF16 R108, R132.reuse, R158, R108 ;  /* 0x0000009e846c723c */ /* 0x040ff0000004186c */
[C---:B--2---:R-:W-:Y:S08]  /*c660*/  HMMA.16816.F32.BF16 R112, R132.reuse, R152, R112 ;  /* 0x000000988470723c */ /* 0x044ff00000041870 */
        /* <DEDUP_REMOVED lines=13> */
[C---:B---3--:R-:W-:Y:S08]  /*c740*/  HMMA.16816.F32.BF16 R168, R132.reuse, R160, R128 ;  /* 0x000000a084a8723c */ /* 0x048ff00000041880 */
[----:B------:R-:W-:Y:S01]  /*c750*/  HMMA.16816.F32.BF16 R4, R132, R162, R4 ;  /* 0x000000a28404723c */ /* 0x000fe20000041804 */
[----:B------:R-:W-:Y:S01]  /*c760*/  F2FP.BF16.F32.PACK_AB R132, R230, R223 ;  /* 0x000000dfe684723e */ /* 0x000fe200000010ff */
[----:B------:R-:W-:Y:S01]  /*c770*/  FADD.FTZ R223, R223, R210 ;  /* 0x000000d2dfdf7221 */ /* 0x000fe20000010000 */
[----:B------:R-:W-:-:S02]  /*c780*/  F2FP.BF16.F32.PACK_AB R133, R240, R239 ;  /* 0x000000eff085723e */ /* 0x000fc400000010ff */
[----:B------:R-:W-:Y:S01]  /*c790*/  F2FP.BF16.F32.PACK_AB R134, R229, R238 ;  /* 0x000000eee586723e */ /* 0x000fe200000010ff */
[----:B------:R-:W-:Y:S01]  /*c7a0*/  FADD.FTZ R223, R230, R223 ;  /* 0x000000dfe6df7221 */ /* 0x000fe20000010000 */
[----:B------:R-:W-:-:S03]  /*c7b0*/  F2FP.BF16.F32.PACK_AB R135, R242, R231 ;  /* 0x000000e7f287723e */ /* 0x000fc600000010ff */
[----:B------:R-:W-:-:S04]  /*c7c0*/  FADD.FTZ R238, R238, R223 ;  /* 0x000000dfeeee7221 */ /* 0x000fc80000010000 */
[----:B----4-:R-:W-:Y:S01]  /*c7d0*/  HMMA.16816.F32.BF16 R160, R132, R84, R8 ;  /* 0x0000005484a0723c */ /* 0x010fe20000041808 */
[----:B------:R-:W2:Y:S01]  /*c7e0*/  LDSM.16.MT88.4 R8, [R219+0x3000] ;  /* 0x00300000db08783b */ /* 0x000ea20000004200 */
[----:B------:R-:W-:-:S06]  /*c7f0*/  FADD.FTZ R229, R229, R238 ;  /* 0x000000eee5e57221 */ /* 0x000fcc0000010000 */
[C---:B------:R-:W-:Y:S01]  /*c800*/  HMMA.16816.F32.BF16 R128, R132.reuse, R86, R12 ;  /* 0x000000568480723c */ /* 0x040fe2000004180c */
[----:B------:R-:W3:Y:S04]  /*c810*/  LDSM.16.MT88.4 R12, [R219+0x5000] ;  /* 0x00500000db0c783b */ /* 0x000ee80000004200 */
[----:B------:R-:W4:Y:S03]  /*c820*/  LDSM.16.MT88.4 R84, [R221+0x1b000] ;  /* 0x01b00000dd54783b */ /* 0x000f260000004200 */
[C---:B-----5:R-:W-:Y:S08]  /*c830*/  HMMA.16816.F32.BF16 R16, R132.reuse, R88, R16 ;  /* 0x000000588410723c */ /* 0x060ff00000041810 */
[C---:B------:R-:W-:Y:S01]  /*c840*/  HMMA.16816.F32.BF16 R20, R132.reuse, R90, R20 ;  /* 0x0000005a8414723c */ /* 0x040fe20000041814 */
[----:B------:R-:W5:Y:S07]  /*c850*/  LDSM.16.MT88.4 R88, [R208+0x3000] ;  /* 0x00300000d058783b */ /* 0x000f6e0000004200 */
[C---:B-1----:R-:W-:Y:S08]  /*c860*/  HMMA.16816.F32.BF16 R24, R132.reuse, R52, R24 ;  /* 0x000000348418723c */ /* 0x042ff00000041818 */
[C---:B------:R-:W-:Y:S08]  /*c870*/  HMMA.16816.F32.BF16 R28, R132.reuse, R54, R28 ;  /* 0x00000036841c723c */ /* 0x040ff0000004181c */
[C---:B------:R-:W-:Y:S08]  /*c880*/  HMMA.16816.F32.BF16 R52, R132.reuse, R56, R32 ;  /* 0x000000388434723c */ /* 0x040ff00000041820 */
[C---:B--2---:R-:W-:Y:S08]  /*c890*/  HMMA.16816.F32.BF16 R140, R132.reuse, R8, R140 ;  /* 0x00000008848c723c */ /* 0x044ff0000004188c */
[C---:B---3--:R-:W-:Y:S01]  /*c8a0*/  HMMA.16816.F32.BF16 R32, R132.reuse, R12, R148 ;  /* 0x0000000c8420723c */ /* 0x048fe20000041894 */
[----:B------:R-:W1:Y:S07]  /*c8b0*/  LDSM.16.MT88.4 R148, [R208+0x7000] ;  /* 0x00700000d094783b */ /* 0x000e6e0000004200 */
[C---:B------:R-:W-:Y:S01]  /*c8c0*/  HMMA.16816.F32.BF16 R8, R132.reuse, R10, R60 ;  /* 0x0000000a8408723c */ /* 0x040fe2000004183c */
[----:B------:R-:W2:Y:S07]  /*c8d0*/  LDSM.16.MT88.4 R60, [R219+0x7000] ;  /* 0x00700000db3c783b */ /* 0x000eae0000004200 */
[C---:B------:R-:W-:Y:S08]  /*c8e0*/  HMMA.16816.F32.BF16 R56, R132.reuse, R58, R36 ;  /* 0x0000003a8438723c */ /* 0x040ff00000041824 */
[C---:B----4-:R-:W-:Y:S08]  /*c8f0*/  HMMA.16816.F32.BF16 R48, R132.reuse, R84, R48 ;  /* 0x000000548430723c */ /* 0x050ff00000041830 */
[C---:B------:R-:W-:Y:S08]  /*c900*/  HMMA.16816.F32.BF16 R136, R132.reuse, R86, R136 ;  /* 0x000000568488723c */ /* 0x040ff00000041888 */
[C---:B------:R-:W-:Y:S08]  /*c910*/  HMMA.16816.F32.BF16 R36, R132.reuse, R186, R44 ;  /* 0x000000ba8424723c */ /* 0x040ff0000004182c */
[C---:B-----5:R-:W-:Y:S01]  /*c920*/  HMMA.16816.F32.BF16 R84, R132.reuse, R88, R64 ;  /* 0x000000588454723c */ /* 0x060fe20000041840 */
[----:B------:R-:W3:Y:S07]  /*c930*/  LDSM.16.MT88.4 R64, [R192+0x1b800] ;  /* 0x01b80000c040783b */ /* 0x000eee0000004200 */
[C---:B------:R-:W-:Y:S08]  /*c940*/  HMMA.16816.F32.BF16 R80, R132.reuse, R116, R80 ;  /* 0x000000748450723c */ /* 0x040ff00000041850 */
[C---:B------:R-:W-:Y:S08]  /*c950*/  HMMA.16816.F32.BF16 R44, R132.reuse, R118, R144 ;  /* 0x00000076842c723c */ /* 0x040ff00000041890 */
[C---:B------:R-:W-:Y:S01]  /*c960*/  HMMA.16816.F32.BF16 R12, R132.reuse, R14, R92 ;  /* 0x0000000e840c723c */ /* 0x040fe2000004185c */
[----:B------:R-:W4:Y:S07]  /*c970*/  LDSM.16.MT88.4 R92, [R192+0x19800] ;  /* 0x01980000c05c783b */ /* 0x000f2e0000004200 */
[C---:B------:R-:W-:Y:S08]  /*c980*/  HMMA.16816.F32.BF16 R112, R132.reuse, R176, R112 ;  /* 0x000000b08470723c */ /* 0x040ff00000041870 */
[C---:B------:R-:W-:Y:S01]  /*c990*/  HMMA.16816.F32.BF16 R88, R132.reuse, R90, R68 ;  /* 0x0000005a8458723c */ /* 0x040fe20000041844 */
[----:B------:R-:W-:Y:S07]  /*c9a0*/  LDSM.16.MT88.4 R68, [R221+0x19800] ;  /* 0x01980000dd44783b */ /* 0x000fee0000004200 */
[C---:B------:R-:W-:Y:S01]  /*c9b0*/  HMMA.16816.F32.BF16 R116, R132.reuse, R120, R96 ;  /* 0x000000788474723c */ /* 0x040fe20000041860 */
[----:B------:R-:W5:Y:S07]  /*c9c0*/  LDSM.16.MT88.4 R96, [R192+0x1d800] ;  /* 0x01d80000c060783b */ /* 0x000f6e0000004200 */
[C---:B------:R-:W-:Y:S08]  /*c9d0*/  HMMA.16816.F32.BF16 R176, R132.reuse, R178, R152 ;  /* 0x000000b284b0723c */ /* 0x040ff00000041898 */
[C---:B------:R-:W-:Y:S01]  /*c9e0*/  HMMA.16816.F32.BF16 R120, R132.reuse, R122, R100 ;  /* 0x0000007a8478723c */ /* 0x040fe20000041864 */
[----:B------:R-:W5:Y:S07]  /*c9f0*/  LDSM.16.MT88.4 R100, [R221+0x1b800] ;  /* 0x01b80000dd64783b */ /* 0x000f6e0000004200 */
[C---:B------:R-:W-:Y:S08]  /*ca00*/  HMMA.16816.F32.BF16 R104, R132.reuse, R172, R104 ;  /* 0x000000ac8468723c */ /* 0x040ff00000041868 */
[C---:B------:R-:W-:Y:S08]  /*ca10*/  HMMA.16816.F32.BF16 R108, R132.reuse, R174, R108 ;  /* 0x000000ae846c723c */ /* 0x040ff0000004186c */
[C---:B-1----:R-:W-:Y:S01]  /*ca20*/  HMMA.16816.F32.BF16 R152, R132.reuse, R148, R168 ;  /* 0x000000948498723c */ /* 0x042fe200000418a8 */
[----:B------:R-:W-:Y:S04]  /*ca30*/  LDSM.16.MT88.4 R168, [R192+0x1f800] ;  /* 0x01f80000c0a8783b */ /* 0x000fe80000004200 */
[----:B------:R-:W-:Y:S03]  /*ca40*/  LDSM.16.MT88.4 R192, [R219+0x1800] ;  /* 0x00180000dbc0783b */ /* 0x000fe60000004200 */
        /* <DEDUP_REMOVED lines=8> */
[----:B------:R-:W1:Y:S01]  /*cad0*/  LDSM.16.MT88.4 R132, [R221+0x1d800] ;  /* 0x01d80000dd84783b */ /* 0x000e620000004200 */
[----:B------:R-:W-:Y:S01]  /*cae0*/  F2FP.BF16.F32.PACK_AB R4, R241, R222 ;  /* 0x000000def104723e */ /* 0x000fe200000010ff */
[----:B------:R-:W-:Y:S01]  /*caf0*/  FADD.FTZ R222, R222, R229 ;  /* 0x000000e5dede7221 */ /* 0x000fe20000010000 */
[----:B------:R-:W-:-:S02]  /*cb00*/  F2FP.BF16.F32.PACK_AB R5, R246, R245 ;  /* 0x000000f5f605723e */ /* 0x000fc400000010ff */
[----:B------:R-:W-:Y:S01]  /*cb10*/  F2FP.BF16.F32.PACK_AB R6, R244, R243 ;  /* 0x000000f3f406723e */ /* 0x000fe200000010ff */
[----:B------:R-:W-:Y:S01]  /*cb20*/  FADD.FTZ R222, R241, R222 ;  /* 0x000000def1de7221 */ /* 0x000fe20000010000 */
[----:B------:R-:W-:-:S03]  /*cb30*/  F2FP.BF16.F32.PACK_AB R7, R248, R247 ;  /* 0x000000f7f807723e */ /* 0x000fc600000010ff */
[----:B------:R-:W-:-:S04]  /*cb40*/  FADD.FTZ R235, R243, R222 ;  /* 0x000000def3eb7221 */ /* 0x000fc80000010000 */
[----:B---3--:R-:W-:Y:S01]  /*cb50*/  HMMA.16816.F32.BF16 R60, R4, R64, R40 ;  /* 0x00000040043c723c */ /* 0x008fe20000041828 */
[----:B------:R-:W-:-:S07]  /*cb60*/  FADD.FTZ R235, R244, R235 ;  /* 0x000000ebf4eb7221 */ /* 0x000fce0000010000 */
[C---:B----4-:R-:W-:Y:S08]  /*cb70*/  HMMA.16816.F32.BF16 R160, R4.reuse, R92, R160 ;  /* 0x0000005c04a0723c */ /* 0x050ff000000418a0 */
        /* <DEDUP_REMOVED lines=8> */
[C---:B------:R-:W-:Y:S08]  /*cc00*/  HMMA.16816.F32.BF16 R72, R4.reuse, R102, R136 ;  /* 0x000000660448723c */ /* 0x040ff00000041888 */
[C---:B-1----:R-:W-:Y:S08]  /*cc10*/  HMMA.16816.F32.BF16 R100, R4.reuse, R132, R80 ;  /* 0x000000840464723c */ /* 0x042ff00000041850 */
[C---:B------:R-:W-:Y:S08]  /*cc20*/  HMMA.16816.F32.BF16 R124, R4.reuse, R168, R104 ;  /* 0x000000a8047c723c */ /* 0x040ff00000041868 */
[C---:B------:R-:W-:Y:S01]  /*cc30*/  HMMA.16816.F32.BF16 R128, R4.reuse, R170, R108 ;  /* 0x000000aa0480723c */ /* 0x040fe2000004186c */
[----:B------:R-:W1:Y:S07]  /*cc40*/  LDSM.16.MT88.4 R168, [R208+0x1800] ;  /* 0x00180000d0a8783b */ /* 0x000e6e0000004200 */
[C---:B------:R-:W-:Y:S01]  /*cc50*/  HMMA.16816.F32.BF16 R80, R4.reuse, R190, R8 ;  /* 0x000000be0450723c */ /* 0x040fe20000041808 */
[----:B------:R-:W2:Y:S07]  /*cc60*/  LDSM.16.MT88.4 R8, [R208+0x7800] ;  /* 0x00780000d008783b */ /* 0x000eae0000004200 */
[C---:B------:R-:W-:Y:S08]  /*cc70*/  HMMA.16816.F32.BF16 R104, R4.reuse, R134, R44 ;  /* 0x000000860468723c */ /* 0x040ff0000004182c */
[C---:B------:R-:W-:Y:S08]  /*cc80*/  HMMA.16816.F32.BF16 R132, R4.reuse, R196, R112 ;  /* 0x000000c40484723c */ /* 0x040ff00000041870 */
[----:B------:R-:W-:Y:S01]  /*cc90*/  HMMA.16816.F32.BF16 R112, R4, R186, R12 ;  /* 0x000000ba0470723c */ /* 0x000fe2000004180c */
[----:B------:R-:W-:-:S04]  /*cca0*/  FADD.FTZ R12, R212, R203 ;  /* 0x000000cbd40c7221 */ /* 0x000fc80000010000 */
[----:B------:R-:W-:-:S03]  /*ccb0*/  FADD.FTZ R12, R213, R12 ;  /* 0x0000000cd50c7221 */ /* 0x000fc60000010000 */
        /* <DEDUP_REMOVED lines=23> */
[C---:B------:R-:W-:Y:S08]  /*ce30*/  HMMA.16816.F32.BF16 R120, R4.reuse, R22, R120 ;  /* 0x000000160478723c */ /* 0x040ff00000041878 */
[C---:B--2---:R-:W-:Y:S08]  /*ce40*/  HMMA.16816.F32.BF16 R152, R4.reuse, R8, R152 ;  /* 0x000000080498723c */ /* 0x044ff00000041898 */
[----:B------:R-:W-:-:S15]  /*ce50*/  HMMA.16816.F32.BF16 R148, R4, R10, R148 ;  /* 0x0000000a0494723c */ /* 0x000fde0000041894 */
[----:B------:R-:W-:-:S05]  /*ce60*/  NOP ;  /* 0x0000000000007918 */ /* 0x000fca0000000000 */
.L_x_242:
[----:B------:R-:W-:-:S09]  /*ce70*/  UISETP.GE.AND UP0, UPT, UR6, URZ, UPT ;  /* 0x000000ff0600728c */ /* 0x000fd2000bf06270 */
[----:B------:R-:W-:Y:S05]  /*ce80*/  BRA.U !UP0, `(.L_x_245) ;  /* 0x0000003508607547 */ /* 0x000fea000b800000 */
[----:B------:R-:W-:Y:S01]  /*ce90*/  SHF.R.U32.HI R5, RZ, 0x1, R214 ;  /* 0x00000001ff057819 */ /* 0x000fe200000116d6 */
[----:B------:R-:W1:Y:S01]  /*cea0*/  S2UR UR7, SR_CgaCtaId ;  /* 0x00000000000779c3 */ /* 0x000e620000008800 */
[----:B------:R-:W2:Y:S01]  /*ceb0*/  S2R R214, SR_TID.X ;  /* 0x0000000000d67919 */ /* 0x000ea20000002100 */
[----:B------:R-:W3:Y:S01]  /*cec0*/  LDCU UR4, c[0x0][0x440] ;  /* 0x00008800ff0477ac */ /* 0x000ee20008000800 */
[----:B------:R-:W-:Y:S01]  /*ced0*/  LOP3.LUT R5, R0, 0x8, R5, 0x78, !PT ;  /* 0x0000000800057812 */ /* 0x000fe200078e7805 */
[----:B------:R-:W-:Y:S02]  /*cee0*/  IMAD.MOV.U32 R212, RZ, RZ, 0x20 ;  /* 0x00000020ffd47424 */ /* 0x000fe400078e00ff */
[----:B------:R-:W-:Y:S01]  /*cef0*/  IMAD.MOV.U32 R208, RZ, RZ, 0x20 ;  /* 0x00000020ffd07424 */ /* 0x000fe200078e00ff */
[----:B------:R-:W-:Y:S01]  /*cf00*/  LOP3.LUT R213, R5, 0x200, R2, 0xf8, !PT ;  /* 0x0000020005d57812 */ /* 0x000fe200078ef802 */
[----:B------:R-:W4:Y:S01]  /*cf10*/  LDC.64 R222, c[0x0][0x3c0] ;  /* 0x0000f000ffde7b82 */ /* 0x000f220000000a00 */
        /* <DEDUP_REMOVED lines=8> */
[----:B------:R-:W4:Y:S01]  /*cfa0*/  LDCU UR9, c[0x0][0x440] ;  /* 0x00008800ff0977ac */ /* 0x000f220008000800 */
[----:B------:R-:W-:Y:S01]  /*cfb0*/  VIADD R230, R213, 0x18040 ;  /* 0x00018040d5e67836 */ /* 0x000fe20000000000 */
[----:B---3--:R-:W-:Y:S01]  /*cfc0*/  ISETP.GE.AND P1, PT, R215, UR4, PT ;  /* 0x00000004d7007c0c */ /* 0x008fe2000bf26270 */
[----:B------:R-:W3:Y:S01]  /*cfd0*/  LDCU UR4, c[0x0][0x45c] ;  /* 0x00008b80ff0477ac */ /* 0x000ee20008000800 */
[----:B-1----:R-:W-:Y:S01]  /*cfe0*/  ULEA UR7, UR7, UR8, 0x18 ;  /* 0x0000000807077291 */ /* 0x002fe2000f8ec0ff */
[C---:B--2---:R-:W-:Y:S01]  /*cff0*/  LOP3.LUT P0, RZ, R214.reuse, 0x2, RZ, 0xc0, !PT ;  /* 0x00000002d6ff7812 */ /* 0x044fe2000780c0ff */
[C---:B------:R-:W-:Y:S01]  /*d000*/  IMAD.SHL.U32 R229, R214.reuse, 0x20, RZ ;  /* 0x00000020d6e57824 */ /* 0x040fe200078e00ff */
[----:B------:R-:W-:-:S02]  /*d010*/  SHF.L.U32 R210, R214, 0x6, RZ ;  /* 0x00000006d6d27819 */ /* 0x000fc400000006ff */
[----:B------:R-:W-:Y:S02]  /*d020*/  SEL R208, R208, 0xffffffe0, !P0 ;  /* 0xffffffe0d0d07807 */ /* 0x000fe40004000000 */
[----:B------:R-:W-:Y:S01]  /*d030*/  LOP3.LUT R209, R210, 0x400, RZ, 0xc0, !PT ;  /* 0x00000400d2d17812 */ /* 0x000fe200078ec0ff */
[----:B---3--:R-:W-:Y:S06]  /*d040*/  BRA `(.L_x_246) ;  /* 0x0000000000ec7947 */ /* 0x008fec0003800000 */
.L_x_248:
[----:B------:R-:W1:Y:S01]  /*d050*/  LDC.64 R2, c[0x0][0x3b8] ;  /* 0x0000ee00ff027b82 */ /* 0x000e620000000a00 */
[----:B------:R-:W-:Y:S01]  /*d060*/  UIADD3 UR8, UPT, UPT, UR6, -0x1, URZ ;  /* 0xffffffff06087890 */ /* 0x000fe2000fffe0ff */
[----:B------:R-:W-:Y:S02]  /*d070*/  LOP3.LUT R169, R232, 0x1f8, RZ, 0xc0, !PT ;  /* 0x000001f8e8a97812 */ /* 0x000fe400078ec0ff */
[----:B------:R-:W-:Y:S02]  /*d080*/  ISETP.GE.AND P1, PT, R215, UR9, PT ;  /* 0x00000009d7007c0c */ /* 0x000fe4000bf26270 */
[----:B------:R-:W-:Y:S04]  /*d090*/  LOP3.LUT R169, R169, 0x38, R214, 0x78, !PT ;  /* 0x00000038a9a97812 */ /* 0x000fe800078e78d6 */
[----:B------:R-:W-:Y:S04]  /*d0a0*/  LOP3.LUT R169, R169, 0x1e00, R232, 0xf8, !PT ;  /* 0x00001e00a9a97812 */ /* 0x000fe800078ef8e8 */
[----:B------:R-:W-:Y:S01]  /*d0b0*/  LEA R228, R169, UR5, 0x1 ;  /* 0x00000005a9e47c11 */ /* 0x000fe2000f8e08ff */
[----:B-1----:R-:W-:Y:S04]  /*d0c0*/  IMAD.WIDE.U32 R170, R2, UR8, RZ ;  /* 0x0000000802aa7c25 */ /* 0x002fe8000f8e00ff */
[C---:B------:R-:W-:Y:S01]  /*d0d0*/  IMAD.SHL.U32 R173, R170.reuse, 0x40, RZ ;  /* 0x00000040aaad7824 */ /* 0x040fe200078e00ff */
[----:B------:R-:W-:Y:S01]  /*d0e0*/  LEA R172, P6, R170, R227, 0x7 ;  /* 0x000000e3aaac7211 */ /* 0x000fe200078c38ff */
[----:B------:R-:W-:Y:S03]  /*d0f0*/  IMAD R171, R3, UR8, R171 ;  /* 0x0000000803ab7c24 */ /* 0x000fe6000f8e02ab */
[----:B------:R-:W-:Y:S02]  /*d100*/  LEA R164, P5, R2, R173, 0x5 ;  /* 0x000000ad02a47211 */ /* 0x000fe400078a28ff */
[C-C-:B------:R-:W-:Y:S02]  /*d110*/  LEA.HI.X R173, R170.reuse, R226, R171.reuse, 0x7, P6 ;  /* 0x000000e2aaad7211 */ /* 0x140fe400030f3cab */
[----:B------:R-:W-:Y:S03]  /*d120*/  SHF.L.U64.HI R166, R170, 0x6, R171 ;  /* 0x00000006aaa67819 */ /* 0x000fe600000102ab */
[----:B------:R-:W-:Y:S01]  /*d130*/  @!PT LDS RZ, [RZ] ;  /* 0x00000000fffff984 */ /* 0x000fe20000000800 */
[----:B------:R-:W-:Y:S01]  /*d140*/  @!PT LDS RZ, [RZ] ;  /* 0x00000000fffff984 */ /* 0x000fe20000000800 */
[----:B------:R-:W-:Y:S01]  /*d150*/  @!PT LDS RZ, [RZ] ;  /* 0x00000000fffff984 */ /* 0x000fe20000000800 */
[----:B------:R1:W-:Y:S01]  /*d160*/  @!P1 LDGSTS.E.BYPASS.LTC128B.128 [R228+0x10000], desc[UR24][R172.64] ;  /* 0x10000000ace49fae */ /* 0x0003e2000b981a18 */
[----:B------:R-:W-:Y:S02]  /*d170*/  LEA.HI.X R3, R2, R166, R3, 0x5, P5 ;  /* 0x000000a602037211 */ /* 0x000fe400028f2c03 */
[C---:B------:R-:W-:Y:S01]  /*d180*/  LEA R2, P5, R164.reuse, R227, 0x1 ;  /* 0x000000e3a4027211 */ /* 0x040fe200078a08ff */
[----:B------:R1:W-:Y:S03]  /*d190*/  @P1 STS.128 [R228+0x10000], RZ ;  /* 0x010000ffe4001388 */ /* 0x0003e60000000c00 */
[----:B------:R-:W-:Y:S01]  /*d1a0*/  LEA.HI.X R3, R164, R226, R3, 0x1, P5 ;  /* 0x000000e2a4037211 */ /* 0x000fe200028f0c03 */
        /* <DEDUP_REMOVED lines=37> */
.L_x_246:
[----:B------:R-:W-:Y:S04]  /*d400*/  DEPBAR.LE SB0, 0x0 ;  /* 0x000080000000791a */ /* 0x000fe80000000000 */
[----:B------:R-:W-:Y:S01]  /*d410*/  BAR.SYNC.DEFER_BLOCKING 0x0 ;  /* 0x0000000000007b1d */ /* 0x000fe20000010000 */
[----:B------:R-:W-:Y:S01]  /*d420*/  IMAD.SHL.U32 R232, R214, 0x8, RZ ;  /* 0x00000008d6e87824 */ /* 0x000fe200078e00ff */
[----:B------:R-:W-:Y:S01]  /*d430*/  LOP3.LUT R217, R229, 0x7c00, RZ, 0xc0, !PT ;  /* 0x00007c00e5d97812 */ /* 0x000fe200078ec0ff */
[----:B----4-:R-:W-:Y:S01]  /*d440*/  IMAD.WIDE.U32 R204, R222, UR6, RZ ;  /* 0x00000006decc7c25 */ /* 0x010fe2000f8e00ff */
[----:B------:R-:W-:Y:S01]  /*d450*/  SHF.R.U32.HI R216, RZ, 0x1, R214 ;  /* 0x00000001ffd87819 */ /* 0x000fe200000116d6 */
[----:B------:R-:W-:Y:S01]  /*d460*/  UISETP.NE.AND UP0, UPT, UR6, URZ, UPT ;  /* 0x000000ff0600728c */ /* 0x000fe2000bf05270 */
[----:B------:R-:W-:Y:S01]  /*d470*/  LOP3.LUT R215, R232, 0x38, RZ, 0xc0, !PT ;  /* 0x00000038e8d77812 */ /* 0x000fe200078ec0ff */
[----:B------:R-:W-:Y:S01]  /*d480*/  IMAD R201, R223, UR6, R205 ;  /* 0x00000006dfc97c24 */ /* 0x000fe2000f8e02cd */
[C---:B------:R-:W-:Y:S01]  /*d490*/  LEA R202, P2, R204.reuse, R225, 0x7 ;  /* 0x000000e1ccca7211 */ /* 0x040fe200078438ff */
[C---:B------:R-:W-:Y:S01]  /*d4a0*/  IMAD.SHL.U32 R167, R204.reuse, 0x40, RZ ;  /* 0x00000040cca77824 */ /* 0x040fe200078e00ff */
[----:B------:R-:W-:Y:S02]  /*d4b0*/  LOP3.LUT R237, R215, 0x40, RZ, 0xfc, !PT ;  /* 0x00000040d7ed7812 */ /* 0x000fe400078efcff */
[-CC-:B------:R-:W-:Y:S02]  /*d4c0*/  LEA.HI.X R203, R204, R224.reuse, R201.reuse, 0x7, P2 ;  /* 0x000000e0cccb7211 */ /* 0x180fe400010f3cc9 */
[----:B------:R-:W-:Y:S02]  /*d4d0*/  ISETP.GE.AND P4, PT, R237, UR9, PT ;  /* 0x00000009ed007c0c */ /* 0x000fe4000bf86270 */
[C---:B------:R-:W-:Y:S02]  /*d4e0*/  LOP3.LUT R236, R215.reuse, 0x80, RZ, 0xfc, !PT ;  /* 0x00000080d7ec7812 */ /* 0x040fe400078efcff */
[C---:B------:R-:W-:Y:S02]  /*d4f0*/  LOP3.LUT R234, R215.reuse, 0xc0, RZ, 0xfc, !PT ;  /* 0x000000c0d7ea7812 */ /* 0x040fe400078efcff */
[----:B------:R-:W-:Y:S02]  /*d500*/  ISETP.GE.AND P3, PT, R236, UR9, PT ;  /* 0x00000009ec007c0c */ /* 0x000fe4000bf66270 */
[----:B------:R-:W-:Y:S01]  /*d510*/  ISETP.GE.AND P2, PT, R234, UR9, PT ;  /* 0x00000009ea007c0c */ /* 0x000fe2000bf46270 */
[----:B------:R-:W-:Y:S01]  /*d520*/  @!PT LDS RZ, [RZ] ;  /* 0x00000000fffff984 */ /* 0x000fe20000000800 */
[----:B------:R-:W-:Y:S01]  /*d530*/  @!PT LDS RZ, [RZ] ;  /* 0x00000000fffff984 */ /* 0x000fe20000000800 */
[----:B------:R-:W-:Y:S01]  /*d540*/  @!PT LDS RZ, [RZ] ;  /* 0x00000000fffff984 */ /* 0x000fe20000000800 */
[----:B------:R-:W-:Y:S01]  /*d550*/  @!P1 LDGSTS.E.BYPASS.LTC128B.128 [R228+0x18000], desc[UR24][R202.64] ;  /* 0x18000000cae49fae */ /* 0x000fe2000b981a18 */
[----:B------:R-:W-:Y:S01]  /*d560*/  LEA R164, P0, R222, R167, 0x5 ;  /* 0x000000a7dea47211 */ /* 0x000fe200078028ff */
[----:B------:R-:W-:Y:S01]  /*d570*/  UMOV UR5, UR7 ;  /* 0x0000000700057c82 */ /* 0x000fe20008000000 */
[----:B------:R-:W-:Y:S02]  /*d580*/  SHF.L.U64.HI R167, R204, 0x6, R201 ;  /* 0x00000006cca77819 */ /* 0x000fe400000102c9 */
[----:B------:R-:W-:Y:S01]  /*d590*/  @P1 STS.128 [R228+0x18000], RZ ;  /* 0x018000ffe4001388 */ /* 0x000fe20000000c00 */
[--C-:B------:R-:W-:Y:S02]  /*d5a0*/  LOP3.LUT R169, R215, 0x1c0, R210.reuse, 0xf8, !PT ;  /* 0x000001c0d7a97812 */ /* 0x100fe400078ef8d2 */
[----:B------:R-:W-:Y:S02]  /*d5b0*/  LEA.HI.X R167, R222, R167, R223, 0x5, P0 ;  /* 0x000000a7dea77211 */ /* 0x000fe400000f2cdf */
[----:B------:R-:W-:Y:S01]  /*d5c0*/  @!PT LDS RZ, [RZ] ;  /* 0x00000000fffff984 */ /* 0x000fe20000000800 */
[----:B------:R-:W-:Y:S01]  /*d5d0*/  @!PT LDS RZ, [RZ] ;  /* 0x00000000fffff984 */ /* 0x000fe20000000800 */
[----:B------:R-:W-:Y:S01]  /*d5e0*/  @!PT LDS RZ, [RZ] ;  /* 0x00000000fffff984 */ /* 0x000fe20000000800 */
[----:B------:R-:W-:Y:S01]  /*d5f0*/  @!P4 LDGSTS.E.BYPASS.LTC128B.128 [R228+0x1a000], desc[UR24][R202.64+0x80] ;  /* 0x1a000080cae4cfae */ /* 0x000fe2000b981a18 */
[C---:B------:R-:W-:Y:S02]  /*d600*/  LEA R200, P0, R164.reuse, R225, 0x1 ;  /* 0x000000e1a4c87211 */ /* 0x040fe400078008ff */
[----:B------:R-:W-:Y:S02]  /*d610*/  LOP3.LUT R3, R217, 0x200, R210, 0xf8, !PT ;  /* 0x00000200d9037812 */ /* 0x000fe400078ef8d2 */
[----:B------:R-:W-:Y:S01]  /*d620*/  @P4 STS.128 [R228+0x1a000], RZ ;  /* 0x01a000ffe4004388 */ /* 0x000fe20000000c00 */
[----:B------:R-:W-:Y:S02]  /*d630*/  LEA.HI.X R201, R164, R224, R167, 0x1, P0 ;  /* 0x000000e0a4c97211 */ /* 0x000fe400000f0ca7 */
[----:B------:R-:W-:Y:S02]  /*d640*/  LOP3.LUT R2, R216, 0x8, RZ, 0xc0, !PT ;  /* 0x00000008d8027812 */ /* 0x000fe400078ec0ff */
[----:B------:R-:W-:Y:S01]  /*d650*/  @!PT LDS RZ, [RZ] ;  /* 0x00000000fffff984 */ /* 0x000fe20000000800 */
[----:B------:R-:W-:Y:S01]  /*d660*/  @!PT LDS RZ, [RZ] ;  /* 0x00000000fffff984 */ /* 0x000fe20000000800 */
[----:B------:R-:W-:Y:S01]  /*d670*/  @!PT LDS RZ, [RZ] ;  /* 0x00000000fffff984 */ /* 0x000fe20000000800 */
[----:B------:R-:W-:Y:S01]  /*d680*/  @!P3 LDGSTS.E.BYPASS.LTC128B.128 [R228+0x1c000], desc[UR24][R202.64+0x100] ;  /* 0x1c000100cae4bfae */ /* 0x000fe2000b981a18 */
[----:B------:R-:W-:Y:S02]  /*d690*/  LOP3.LUT R220, R169, 0x8, R214, 0x78, !PT ;  /* 0x00000008a9dc7812 */ /* 0x000fe400078e78d6 */
[----:B------:R-:W-:Y:S02]  /*d6a0*/  LOP3.LUT R2, R3, R169, R2, 0xf6, !PT ;  /* 0x000000a903027212 */ /* 0x000fe400078ef602 */
[----:B------:R-:W-:Y:S01]  /*d6b0*/  @P3 STS.128 [R228+0x1c000], RZ ;  /* 0x01c000ffe4003388 */ /* 0x000fe20000000c00 */
[----:B------:R-:W-:Y:S01]  /*d6c0*/  LOP3.LUT P0, RZ, R214, 0x4, RZ, 0xc0, !PT ;  /* 0x00000004d6ff7812 */ /* 0x000fe2000780c0ff */
[----:B------:R-:W-:Y:S01]  /*d6d0*/  IMAD R220, R220, 0x2, R209 ;  /* 0x00000002dcdc7824 */ /* 0x000fe200078e02d1 */
[----:B------:R-:W-:Y:S02]  /*d6e0*/  LEA R221, R2, UR5, 0x1 ;  /* 0x0000000502dd7c11 */ /* 0x000fe4000f8e08ff */
[----:B------:R-:W-:Y:S01]  /*d6f0*/  @!PT LDS RZ, [RZ] ;  /* 0x00000000fffff984 */ /* 0x000fe20000000800 */
[----:B------:R-:W-:Y:S01]  /*d700*/  @!PT LDS RZ, [RZ] ;  /* 0x00000000fffff984 */ /* 0x000fe20000000800 */
[----:B------:R-:W-:Y:S01]  /*d710*/  @!PT LDS RZ, [RZ] ;  /* 0x00000000fffff984 */ /* 0x000fe20000000800 */
[----:B------:R-:W-:Y:S01]  /*d720*/  @!P2 LDGSTS.E.BYPASS.LTC128B.128 [R228+0x1e000], desc[UR24][R202.64+0x180] ;  /* 0x1e000180cae4afae */ /* 0x000fe2000b981a18 */
[----:B------:R-:W-:Y:S01]  /*d730*/  SEL R2, R211, 0xffffffc0, !P0 ;  /* 0xffffffc0d3027807 */ /* 0x000fe20004000000 */
[----:B------:R-:W-:Y:S03]  /*d740*/  VIADD R3, R220, UR5 ;  /* 0x00000005dc037c36 */ /* 0x000fe60008000000 */
[----:B------:R-:W-:Y:S01]  /*d750*/  @P2 STS.128 [R228+0x1e000], RZ ;  /* 0x01e000ffe4002388 */ /* 0x000fe20000000c00 */
[--C-:B------:R-:W-:Y:S02]  /*d760*/  IMAD.IADD R218, R208, 0x1, R221.reuse ;  /* 0x00000001d0da7824 */ /* 0x100fe400078e02dd */
[C---:B------:R-:W-:Y:S02]  /*d770*/  IMAD.IADD R166, R3.reuse, 0x1, R208 ;  /* 0x0000000103a67824 */ /* 0x040fe400078e02d0 */
[----:B------:R-:W-:Y:S01]  /*d780*/  @!PT LDS RZ, [RZ] ;  /* 0x00000000fffff984 */ /* 0x000fe20000000800 */
[----:B------:R-:W-:Y:S01]  /*d790*/  @!PT LDS RZ, [RZ] ;  /* 0x00000000fffff984 */ /* 0x000fe20000000800 */
[----:B------:R-:W-:Y:S01]  /*d7a0*/  @!PT LDS RZ, [RZ] ;  /* 0x00000000fffff984 */ /* 0x000fe20000000800 */
[----:B------:R-:W-:Y:S01]  /*d7b0*/  @!P1 LDGSTS.E.BYPASS.LTC128B.128 [R228+0x19000], desc[UR24][R200.64] ;  /* 0x19000000c8e49fae */ /* 0x000fe2000b981a18 */
[----:B------:R-:W-:Y:S02]  /*d7c0*/  IMAD.IADD R219, R2, 0x1, R221 ;  /* 0x0000000102db7824 */ /* 0x000fe400078e02dd */
[----:B------:R-:W-:Y:S02]  /*d7d0*/  IMAD.IADD R3, R3, 0x1, R2 ;  /* 0x0000000103037824 */ /* 0x000fe400078e0202 */
[----:B------:R-:W-:Y:S01]  /*d7e0*/  @P1 STS.128 [R228+0x19000], RZ ;  /* 0x019000ffe4001388 */ /* 0x000fe20000000c00 */
[C---:B------:R-:W-:Y:S02]  /*d7f0*/  IMAD.IADD R164, R208.reuse, 0x1, R219 ;  /* 0x00000001d0a47824 */ /* 0x040fe400078e02db */
[----:B------:R-:W-:Y:S02]  /*d800*/  IMAD.IADD R2, R208, 0x1, R3 ;  /* 0x00000001d0027824 */ /* 0x000fe400078e0203 */
[----:B------:R-:W-:Y:S01]  /*d810*/  @!PT LDS RZ, [RZ] ;  /* 0x00000000fffff984 */ /* 0x000fe20000000800 */
[----:B------:R-:W-:Y:S01]  /*d820*/  @!PT LDS RZ, [RZ] ;  /* 0x00000000fffff984 */ /* 0x000fe20000000800 */
[----:B------:R-:W-:Y:S01]  /*d830*/  @!PT LDS RZ, [RZ] ;  /* 0x00000000fffff984 */ /* 0x000fe20000000800 */
[----:B------:R-:W-:Y:S05]  /*d840*/  @!P4 LDGSTS.E.BYPASS.LTC128B.128 [R228+0x1b000], desc[UR24][R200.64+0x80] ;  /* 0x1b000080c8e4cfae */ /* 0x000fea000b981a18 */
[----:B------:R-:W-:Y:S05]  /*d850*/  @P4 STS.128 [R228+0x1b000], RZ ;  /* 0x01b000ffe4004388 */ /* 0x000fea0000000c00 */
        /* <DEDUP_REMOVED lines=8> */
[----:B------:R1:W-:Y:S05]  /*d8e0*/  @!P2 LDGSTS.E.BYPASS.LTC128B.128 [R228+0x1f000], desc[UR24][R200.64+0x180] ;  /* 0x1f000180c8e4afae */ /* 0x0003ea000b981a18 */
[----:B------:R-:W-:Y:S05]  /*d8f0*/  @P2 STS.128 [R228+0x1f000], RZ ;  /* 0x01f000ffe4002388 */ /* 0x000fea0000000c00 */
[----:B------:R-:W-:Y:S05]  /*d900*/  LDSM.16.M88.4 R168, [R221] ;  /* 0x00000000dda8783b */ /* 0x000fea0000000200 */
[----:B------:R-:W2:Y:S05]  /*d910*/  LDSM.16.M88.4 R172, [R220+UR5+0x10000] ;  /* 0x01000005dcac783b */ /* 0x000eaa0008000200 */
[----:B------:R-:W3:Y:S05]  /*d920*/  LDSM.16.M88.4 R176, [R220+UR5+0x10800] ;  /* 0x01080005dcb0783b */ /* 0x000eea0008000200 */
[----:B------:R-:W4:Y:S05]  /*d930*/  LDSM.16.M88.4 R180, [R220+UR5+0x11000] ;  /* 0x01100005dcb4783b */ /* 0x000f2a0008000200 */
[----:B------:R-:W0:Y:S05]  /*d940*/  LDGDEPBAR ;  /* 0x00000000000079af */ /* 0x000e2a0000000000 */
[----:B------:R-:W5:Y:S05]  /*d950*/  LDSM.16.M88.4 R184, [R220+UR5+0x11800] ;  /* 0x01180005dcb8783b */ /* 0x000f6a0008000200 */
[----:B------:R-:W-:Y:S05]  /*d960*/  LDSM.16.M88.4 R188, [R218] ;  /* 0x00000000dabc783b */ /* 0x000fea0000000200 */
[----:B------:R-:W5:Y:S05]  /*d970*/  LDSM.16.M88.4 R192, [R166+0x10000] ;  /* 0x01000000a6c0783b */ /* 0x000f6a0000000200 */
[----:B------:R-:W5:Y:S05]  /*d980*/  LDSM.16.M88.4 R196, [R166+0x10800] ;  /* 0x01080000a6c4783b */ /* 0x000f6a0000000200 */
[----:B-1----:R-:W-:Y:S01]  /*d990*/  LDSM.16.M88.4 R200, [R2+0x10000] ;  /* 0x0100000002c8783b */ /* 0x002fe20000000200 */
[C---:B--2---:R-:W-:Y:S04]  /*d9a0*/  HMMA.16816.F32.BF16 R4, R168.reuse, R172, RZ ;  /* 0x000000aca804723c */ /* 0x044fe800000418ff */
[----:B------:R-:W-:Y:S04]  /*d9b0*/  LDSM.16.M88.4 R204, [R220+UR5+0x12000] ;  /* 0x01200005dccc783b */ /* 0x000fe80008000200 */
        /* <DEDUP_REMOVED lines=10> */
[----:B------:R-:W2:Y:S05]  /*da60*/  LDSM.16.M88.4 R168, [R166+0x11800] ;  /* 0x01180000a6a8783b */ /* 0x000eaa0000000200 */
[----:B------:R-:W3:Y:S02]  /*da70*/  LDSM.16.M88.4 R184, [R3+0x10800] ;  /* 0x0108000003b8783b */ /* 0x000ee40000000200 */
        /* <DEDUP_REMOVED lines=11> */
[----:B------:R-:W2:Y:S05]  /*db30*/  LDSM.16.M88.4 R168, [R2+0x10800] ;  /* 0x0108000002a8783b */ /* 0x000eaa0000000200 */
[----:B------:R-:W-:Y:S02]  /*db40*/  LDSM.16.M88.4 R188, [R221+0x4000] ;  /* 0x00400000ddbc783b */ /* 0x000fe40000000200 */
        /* <DEDUP_REMOVED lines=11> */
[----:B------:R-:W1:Y:S05]  /*dc00*/  LDSM.16.M88.4 R172, [R220+UR5+0x12800] ;  /* 0x01280005dcac783b */ /* 0x000e6a0008000200 */
[----:B------:R-:W4:Y:S02]  /*dc10*/  LDSM.16.M88.4 R176, [R220+UR5+0x13000] ;  /* 0x01300005dcb0783b */ /* 0x000f240008000200 */
        /* <DEDUP_REMOVED lines=11> */
[----:B------:R-:W-:Y:S05]  /*dcd0*/  LDSM.16.M88.4 R184, [R166+0x13000] ;  /* 0x01300000a6b8783b */ /* 0x000fea0000000200 */
[----:B------:R-:W-:Y:S02]  /*dce0*/  LDSM.16.M88.4 R196, [R164+0x4000] ;  /* 0x00400000a4c4783b */ /* 0x000fe40000000200 */
        /* <DEDUP_REMOVED lines=11> */
[----:B------:R-:W-:Y:S05]  /*dda0*/  LDSM.16.M88.4 R188, [R219+0x4000] ;  /* 0x00400000dbbc783b */ /* 0x000fea0000000200 */
[----:B------:R-:W4:Y:S02]  /*ddb0*/  LDSM.16.M88.4 R192, [R3+0x12000] ;  /* 0x0120000003c0783b */ /* 0x000f240000000200 */
        /* <DEDUP_REMOVED lines=24> */
[----:B------:R-:W2:Y:S05]  /*df40*/  LDSM.16.M88.4 R184, [R220+UR5+0x14800] ;  /* 0x01480005dcb8783b */ /* 0x000eaa0008000200 */
[----:B------:R-:W4:Y:S02]  /*df50*/  LDSM.16.M88.4 R188, [R220+UR5+0x15000] ;  /* 0x01500005dcbc783b */ /* 0x000f240008000200 */
        /* <DEDUP_REMOVED lines=50> */
[----:B------:R-:W1:Y:S05]  /*e280*/  LDSM.16.M88.4 R168, [R221+0xc000] ;  /* 0x00c00000dda8783b */ /* 0x000e6a0000000200 */
[----:B------:R-:W-:Y:S02]  /*e290*/  LDSM.16.M88.4 R184, [R220+UR5+0x17000] ;  /* 0x01700005dcb8783b */ /* 0x000fe40008000200 */
        /* <DEDUP_REMOVED lines=74> */
.L_x_247:
[----:B-1----:R-:W1:Y:S01]  /*e740*/  SHFL.BFLY PT, R3, R200, 0x2, 0x1f ;  /* 0x0c401f00c8037f89 */ /* 0x002e6200000e0000 */
[----:B------:R-:W-:Y:S02]  /*e750*/  UISETP.NE.AND UP0, UPT, UR6, URZ, UPT ;  /* 0x000000ff0600728c */ /* 0x000fe4000bf05270 */
[----:B------:R-:W-:Y:S05]  /*e760*/  UIADD3 UR6, UPT, UPT, UR6, -0x1, URZ ;  /* 0xffffffff06067890 */ /* 0x000fea000fffe0ff */
[----:B------:R-:W2:Y:S08]  /*e770*/  SHFL.BFLY PT, R2, R167, 0x2, 0x1f ;  /* 0x0c401f00a7027f89 */ /* 0x000eb000000e0000 */
[----:B------:R-:W-:Y:S08]  /*e780*/  LDSM.16.MT88.4 R172, [R212+0x18000] ;  /* 0x01800000d4ac783b */ /* 0x000ff00000004200 */
[----:B------:R-:W-:Y:S08]  /*e790*/  LDSM.16.MT88.4 R180, [R213+0x1c800] ;  /* 0x01c80000d5b4783b */ /* 0x000ff00000004200 */
[----:B------:R-:W-:Y:S01]  /*e7a0*/  LDSM.16.MT88.4 R192, [R212+0x1e800] ;  /* 0x01e80000d4c0783b */ /* 0x000fe20000004200 */
[----:B-1----:R-:W-:Y:S02]  /*e7b0*/  FMNMX.FTZ R169, R200, R3, !PT ;  /* 0x00000003c8a97209 */ /* 0x002fe40007810000 */
[----:B--2---:R-:W-:Y:S05]  /*e7c0*/  FMNMX.FTZ R168, R167, R2, !PT ;  /* 0x00000002a7a87209 */ /* 0x004fea0007810000 */
        /* <DEDUP_REMOVED lines=452> */
.L_x_245:
[----:B------:R-:W1:Y:S01]  /*10410*/  SHFL.BFLY PT, R0, R233, 0x2, 0x1f ;  /* 0x0c401f00e9007f89 */ /* 0x000e6200000e0000 */
[C---:B------:R-:W-:Y:S01]  /*10420*/  LOP3.LUT P1, RZ, R214.reuse, 0x10, RZ, 0xc0, !PT ;  /* 0x00000010d6ff7812 */ /* 0x040fe2000782c0ff */
[----:B------:R-:W-:Y:S01]  /*10430*/  UISETP.NE.AND UP3, UPT, UR19, -0x1, UPT ;  /* 0xffffffff1300788c */ /* 0x000fe2000bf65270 */
[----:B------:R-:W-:Y:S01]  /*10440*/  LOP3.LUT P2, RZ, R214, 0x8, RZ, 0xc0, !PT ;  /* 0x00000008d6ff7812 */ /* 0x000fe2000784c0ff */
[----:B------:R-:W2:Y:S01]  /*10450*/  SHFL.BFLY PT, R8, R235, 0x2, 0x1f ;  /* 0x0c401f00eb087f89 */ /* 0x000ea200000e0000 */
[----:B------:R-:W3:Y:S01]  /*10460*/  S2UR UR12, SR_CTAID.Y ;  /* 0x00000000000c79c3 */ /* 0x000ee20000002600 */
[----:B------:R-:W4:Y:S01]  /*10470*/  LDCU.U8 UR4, c[0x0][0x549] ;  /* 0x0000a920ff0477ac */ /* 0x000f220008000000 */
[----:B------:R-:W5:Y:S06]  /*10480*/  LDCU UR10, c[0x0][0x434] ;  /* 0x00008680ff0a77ac */ /* 0x000f6c0008000800 */
[----:B------:R-:W3:Y:S01]  /*10490*/  @!UP3 LDCU.64 UR8, c[0x0][0x400] ;  /* 0x00008000ff08b7ac */ /* 0x000ee20008000a00 */
[----:B------:R-:W5:Y:S01]  /*104a0*/  @UP3 LDCU.64 UR6, c[0x0][0x408] ;  /* 0x00008100ff0637ac */ /* 0x000f620008000a00 */
[----:B------:R-:W5:Y:S01]  /*104b0*/  LDCU.U8 UR11, c[0x0][0x548] ;  /* 0x0000a900ff0b77ac */ /* 0x000f620008000000 */
[----:B-1----:R-:W-:Y:S01]  /*104c0*/  FADD.FTZ R9, R0, R233 ;  /* 0x000000e900097221 */ /* 0x002fe20000010000 */
[----:B------:R-:W-:Y:S01]  /*104d0*/  SHF.L.U32 R0, R214, 0x1, RZ ;  /* 0x00000001d6007819 */ /* 0x000fe200000006ff */
[----:B----4-:R-:W-:Y:S01]  /*104e0*/  UISETP.NE.AND UP1, UPT, UR4, URZ, UPT ;  /* 0x000000ff0400728c */ /* 0x010fe2000bf25270 */
[----:B--2---:R-:W-:-:S02]  /*104f0*/  FADD.FTZ R8, R8, R235 ;  /* 0x000000eb08087221 */ /* 0x004fc40000010000 */
[----:B------:R-:W1:Y:S01]  /*10500*/  SHFL.BFLY PT, R2, R9, 0x1, 0x1f ;  /* 0x0c201f0009027f89 */ /* 0x000e6200000e0000 */
[----:B------:R-:W-:Y:S01]  /*10510*/  LOP3.LUT R217, R217, 0x6, R0, 0xf8, !PT ;  /* 0x00000006d9d97812 */ /* 0x000fe200078ef800 */
[----:B------:R-:W-:Y:S02]  /*10520*/  UISETP.NE.AND UP2, UPT, UR19, -0x1, UPT ;  /* 0xffffffff1300788c */ /* 0x000fe4000bf45270 */
[----:B------:R-:W2:Y:S01]  /*10530*/  SHFL.BFLY PT, R5, R8, 0x1, 0x1f ;  /* 0x0c201f0008057f89 */ /* 0x000ea200000e0000 */
[----:B---3--:R-:W-:Y:S01]  /*10540*/  @!UP3 UIMAD.WIDE.U32 UR14, UR12, UR8, URZ ;  /* 0x000000080c0eb2a5 */ /* 0x008fe2000f8e00ff */
[----:B------:R-:W3:Y:S01]  /*10550*/  S2UR UR8, SR_CTAID.X ;  /* 0x00000000000879c3 */ /* 0x000ee20000002500 */
[----:B-----5:R-:W-:Y:S01]  /*10560*/  @UP3 UIMAD.WIDE.U32 UR16, UR19, UR6, URZ ;  /* 0x00000006131032a5 */ /* 0x020fe2000f8e00ff */
[----:B------:R-:W4:Y:S01]  /*10570*/  @UP1 LDCU UR4, c[0x0][0x430] ;  /* 0x00008600ff0417ac */ /* 0x000f220008000800 */
[----:B------:R-:W-:-:S05]  /*10580*/  @!UP3 UIMAD UR9, UR12, UR9, UR15 ;  /* 0x000000090c09b2a4 */ /* 0x000fca000f8e020f */
[----:B------:R-:W3:Y:S01]  /*10590*/  S2UR UR6, SR_CTAID.Z ;  /* 0x00000000000679c3 */ /* 0x000ee20000002700 */
[----:B------:R-:W-:Y:S02]  /*105a0*/  @UP3 UIMAD UR9, UR19, UR7, UR17 ;  /* 0x00000007130932a4 */ /* 0x000fe4000f8e0211 */
[----:B------:R-:W-:Y:S01]  /*105b0*/  @!UP2 UIMAD UR19, UR12, UR10, URZ ;  /* 0x0000000a0c13a2a4 */ /* 0x000fe2000f8e02ff */
[----:B------:R-:W4:Y:S01]  /*105c0*/  LDCU UR13, c[0x0][0x434] ;  /* 0x00008680ff0d77ac */ /* 0x000f220008000800 */
[----:B------:R-:W-:Y:S01]  /*105d0*/  UISETP.NE.AND UP0, UPT, UR11, URZ, !UP1 ;  /* 0x000000ff0b00728c */ /* 0x000fe2000cf05270 */
[----:B-1----:R-:W-:Y:S01]  /*105e0*/  FADD.FTZ R2, R9, R2 ;  /* 0x0000000209027221 */ /* 0x002fe20000010000 */
[----:B------:R-:W1:Y:S01]  /*105f0*/  @UP1 LDCU UR15, c[0x0][0x430] ;  /* 0x00008600ff0f17ac */ /* 0x000e620008000800 */
[----:B--2---:R-:W-:Y:S02]  /*10600*/  FADD.FTZ R4, R8, R5 ;  /* 0x0000000508047221 */ /* 0x004fe40000010000 */
[----:B------:R-:W2:Y:S01]  /*10610*/  MUFU.RCP R6, R2 ;  /* 0x0000000200067308 */ /* 0x000ea20000001000 */
[----:B------:R-:W-:Y:S01]  /*10620*/  SHF.L.U32 R5, R214, 0x4, RZ ;  /* 0x00000004d6057819 */ /* 0x000fe200000006ff */
[----:B----4-:R-:W-:Y:S01]  /*10630*/  @UP1 UIMAD UR13, UR4, UR10, URZ ;  /* 0x0000000a040d12a4 */ /* 0x010fe2000f8e02ff */
[----:B------:R-:W-:Y:S01]  /*10640*/  FSETP.NE.FTZ.AND P3, PT, R2, RZ, PT ;  /* 0x000000ff0200720b */ /* 0x000fe20003f75000 */
[----:B------:R-:W-:Y:S01]  /*10650*/  @UP1 UMOV UR7, 0x1 ;  /* 0x0000000100071882 */ /* 0x000fe20000000000 */
[----:B------:R-:W-:Y:S01]  /*10660*/  LOP3.LUT R5, R5, 0x1c0, RZ, 0xc0, !PT ;  /* 0x000001c005057812 */ /* 0x000fe200078ec0ff */
[----:B------:R-:W-:Y:S01]  /*10670*/  @UP3 UMOV UR14, UR16 ;  /* 0x00000010000e3c82 */ /* 0x000fe20008000000 */
[----:B------:R-:W-:Y:S01]  /*10680*/  FSETP.NE.FTZ.AND P4, PT, R4, RZ, PT ;  /* 0x000000ff0400720b */ /* 0x000fe20003f95000 */
[----:B------:R-:W4:Y:S01]  /*10690*/  MUFU.RCP R7, R4 ;  /* 0x0000000400077308 */ /* 0x000f220000001000 */
[----:B------:R-:W-:Y:S01]  /*106a0*/  LOP3.LUT R0, R5, 0x38, R0, 0xf8, !PT ;  /* 0x0000003805007812 */ /* 0x000fe200078ef800 */
[----:B------:R-:W-:Y:S01]  /*106b0*/  USHF.R.S32.HI UR4, URZ, 0x1f, UR19 ;  /* 0x0000001fff047899 */ /* 0x000fe20008011413 */
[----:B------:R-:W-:-:S02]  /*106c0*/  MOV R5, 0x20 ;  /* 0x0000002000057802 */ /* 0x000fc40000000f00 */
[----:B------:R-:W-:-:S04]  /*106d0*/  LOP3.LUT R0, R217, R0, RZ, 0xfc, !PT ;  /* 0x00000000d9007212 */ /* 0x000fc800078efcff */
[----:B------:R-:W-:Y:S02]  /*106e0*/  LEA R9, R0, UR5, 0x1 ;  /* 0x0000000500097c11 */ /* 0x000fe4000f8e08ff */
[----:B--2---:R-:W-:Y:S02]  /*106f0*/  FSEL R6, R6, 1, P3 ;  /* 0x3f80000006067808 */ /* 0x004fe40001800000 */
[----:B------:R-:W-:Y:S02]  /*10700*/  SEL R0, R5, 0xffffffe0, !P2 ;  /* 0xffffffe005007807 */ /* 0x000fe40005000000 */
[----:B------:R-:W-:Y:S01]  /*10710*/  IADD3 R13, PT, PT, R9, 0x40, RZ ;  /* 0x00000040090d7810 */ /* 0x000fe20007ffe0ff */
[C---:B------:R-:W-:Y:S01]  /*10720*/  FMUL.FTZ R162, R6.reuse, R162 ;  /* 0x000000a206a27220 */ /* 0x040fe20000410000 */
[C---:B------:R-:W-:Y:S01]  /*10730*/  FMUL.FTZ R163, R6.reuse, R163 ;  /* 0x000000a306a37220 */ /* 0x040fe20000410000 */
[----:B----4-:R-:W-:Y:S01]  /*10740*/  FSEL R7, R7, 1, P4 ;  /* 0x3f80000007077808 */ /* 0x010fe20002000000 */
        /* <DEDUP_REMOVED lines=262> */
[----:B------:R4:W-:Y:S01]  /*117b0*/  STS [R17+0xc000], R152 ;  /* 0x00c0009811007388 */ /* 0x0009e20000000800 */
[----:B------:R-:W-:-:S03]  /*117c0*/  LEA R0, R0, UR5, 0x1 ;  /* 0x0000000500007c11 */ /* 0x000fc6000f8e08ff */
[----:B------:R4:W-:Y:S04]  /*117d0*/  STS [R17+0xc400], R154 ;  /* 0x00c4009a11007388 */ /* 0x0009e80000000800 */
[----:B------:R4:W-:Y:S04]  /*117e0*/  STS [R21+0xc000], R7 ;  /* 0x00c0000715007388 */ /* 0x0009e80000000800 */
[----:B------:R4:W-:Y:S01]  /*117f0*/  STS [R21+0xc400], R150 ;  /* 0x00c4009615007388 */ /* 0x0009e20000000800 */
[----:B-1-3--:R-:W-:Y:S05]  /*11800*/  BRA.U UP1, `(.L_x_249) ;  /* 0x0000000101207547 */ /* 0x00afea000b800000 */
        /* <DEDUP_REMOVED lines=8> */
.L_x_249:
[----:B------:R-:W-:Y:S01]  /*11890*/  BAR.SYNC.DEFER_BLOCKING 0x0 ;  /* 0x0000000000007b1d */ /* 0x000fe20000010000 */
[----:B------:R-:W-:Y:S01]  /*118a0*/  UIMAD UR13, UR6, UR13, URZ ;  /* 0x0000000d060d72a4 */ /* 0x000fe2000f8e02ff */
[----:B------:R-:W-:Y:S01]  /*118b0*/  LOP3.LUT P0, RZ, R214, 0x3, RZ, 0xc0, !PT ;  /* 0x00000003d6ff7812 */ /* 0x000fe2000780c0ff */
[----:B------:R-:W-:Y:S01]  /*118c0*/  UIMAD UR10, UR8, UR15, URZ ;  /* 0x0000000f080a72a4 */ /* 0x000fe2000f8e02ff */
[----:B----4-:R-:W-:Y:S01]  /*118d0*/  LOP3.LUT R13, R216, 0x70, RZ, 0xc0, !PT ;  /* 0x00000070d80d7812 */ /* 0x010fe200078ec0ff */
[----:B------:R-:W-:-:S03]  /*118e0*/  USEL UR19, UR19, URZ, UP0 ;  /* 0x000000ff13137287 */ /* 0x000fc60008000000 */
[----:B------:R-:W1:Y:S01]  /*118f0*/  @P4 LDC R5, c[0x0][0x458] ;  /* 0x00011600ff054b82 */ /* 0x000e620000000800 */
[----:B------:R-:W2:Y:S01]  /*11900*/  @P4 MUFU.LG2 R4, R4 ;  /* 0x0000000400044308 */ /* 0x000ea20000000c00 */
[----:B------:R-:W-:Y:S01]  /*11910*/  @!UP0 UIMAD UR13, UR12, UR7, UR13 ;  /* 0x000000070c0d82a4 */ /* 0x000fe2000f8e020d */
[----:B------:R-:W-:Y:S01]  /*11920*/  SHF.R.U32.HI R6, RZ, 0x2, R214 ;  /* 0x00000002ff067819 */ /* 0x000fe200000116d6 */
[----:B------:R-:W-:Y:S01]  /*11930*/  USHF.L.U32 UR10, UR10, 0x7, URZ ;  /* 0x000000070a0a7899 */ /* 0x000fe200080006ff */
[----:B------:R-:W-:Y:S01]  /*11940*/  BSSY.RECONVERGENT B0, `(.L_x_250) ;  /* 0x0000022000007945 */ /* 0x000fe20003800200 */
[----:B------:R-:W-:Y:S01]  /*11950*/  USEL UR4, UR4, URZ, UP0 ;  /* 0x000000ff04047287 */ /* 0x000fe20008000000 */
[----:B------:R-:W-:Y:S01]  /*11960*/  MOV R12, 0x7f800000 ;  /* 0x7f800000000c7802 */ /* 0x000fe20000000f00 */
[----:B------:R-:W3:Y:S01]  /*11970*/  @P3 LDC R14, c[0x0][0x458] ;  /* 0x00011600ff0e3b82 */ /* 0x000ee20000000800 */
[----:B------:R-:W4:Y:S01]  /*11980*/  @P3 MUFU.LG2 R2, R2 ;  /* 0x0000000200023308 */ /* 0x000f220000000c00 */
[----:B------:R-:W-:Y:S01]  /*11990*/  USHF.R.S32.HI UR7, URZ, 0x1f, UR13 ;  /* 0x0000001fff077899 */ /* 0x000fe2000801140d */
[----:B------:R-:W-:Y:S01]  /*119a0*/  MOV R7, 0x7f800000 ;  /* 0x7f80000000077802 */ /* 0x000fe20000000f00 */
[----:B------:R-:W-:Y:S01]  /*119b0*/  USHF.R.S32.HI UR5, URZ, 0x1f, UR10 ;  /* 0x0000001fff057899 */ /* 0x000fe2000801140a */
[----:B------:R-:W-:Y:S01]  /*119c0*/  LOP3.LUT R6, R13, 0x7, R6, 0xf8, !PT ;  /* 0x000000070d067812 */ /* 0x000fe200078ef806 */
[----:B------:R-:W-:Y:S01]  /*119d0*/  UIADD3 UR19, UP1, UP0, UR10, UR19, UR13 ;  /* 0x000000130a137290 */ /* 0x000fe2000f83e00d */
[----:B------:R1:W3:Y:S01]  /*119e0*/  LDS.128 R8, [R0+0x3000] ;  /* 0x0030000000087984 */ /* 0x0002e20000000c00 */
[----:B--2---:R-:W-:-:S02]  /*119f0*/  @P4 FMUL.FTZ R15, R4, 0.69314718246459960938 ;  /* 0x3f317218040f4820 */ /* 0x004fc40000410000 */
[----:B------:R-:W-:Y:S02]  /*11a00*/  UIADD3.X UR4, UPT, UPT, UR5, UR4, UR7, UP1, UP0 ;  /* 0x0000000405047290 */ /* 0x000fe40008fe0407 */
[----:B-1----:R-:W-:Y:S01]  /*11a10*/  @P4 FFMA.FTZ R12, R164, R5, R15 ;  /* 0x00000005a40c4223 */ /* 0x002fe2000001000f */
[----:B----4-:R-:W-:-:S04]  /*11a20*/  @P3 FMUL.FTZ R2, R2, 0.69314718246459960938 ;  /* 0x3f31721802023820 */ /* 0x010fc80000410000 */
[----:B---3--:R-:W-:Y:S01]  /*11a30*/  @P3 FFMA.FTZ R7, R3, R14, R2 ;  /* 0x0000000e03073223 */ /* 0x008fe20000010002 */
[----:B------:R-:W-:Y:S06]  /*11a40*/  @P0 BRA `(.L_x_251) ;  /* 0x0000000000440947 */ /* 0x000fec0003800000 */
        /* <DEDUP_REMOVED lines=8> */
[C---:B------:R-:W-:Y:S02]  /*11ad0*/  @!P2 IADD3 R14, P0, PT, R15.reuse, UR19, RZ ;  /* 0x000000130f0eac10 */ /* 0x040fe4000ff1e0ff */
        /* <DEDUP_REMOVED lines=8> */
.L_x_251:
[----:B------:R-:W-:Y:S05]  /*11b60*/  BSYNC.RECONVERGENT B0 ;  /* 0x0000000000007941 */ /* 0x000fea0003800200 */
.L_x_250:
[----:B------:R-:W2:Y:S01]  /*11b70*/  LDCU.64 UR4, c[0x0][0x410] ;  /* 0x00008200ff0477ac */ /* 0x000ea20008000a00 */
[----:B-1----:R-:W-:Y:S01]  /*11b80*/  SHF.R.U32.HI R2, RZ, 0x3, R214 ;  /* 0x00000003ff027819 */ /* 0x002fe200000116d6 */
[----:B------:R1:W3:Y:S01]  /*11b90*/  LDS.128 R20, [R0] ;  /* 0x0000000000147984 */ /* 0x0002e20000000c00 */
[----:B------:R-:W-:Y:S01]  /*11ba0*/  IADD3 R6, P0, PT, R215, UR14, RZ ;  /* 0x0000000ed7067c10 */ /* 0x000fe2000ff1e0ff */
[----:B------:R-:W-:Y:S01]  /*11bb0*/  BSSY.RECONVERGENT B0, `(.L_x_252) ;  /* 0x0000026000007945 */ /* 0x000fe20003800200 */
[C---:B------:R-:W-:Y:S01]  /*11bc0*/  ISETP.GE.AND P3, PT, R2.reuse, UR18, PT ;  /* 0x0000001202007c0c */ /* 0x040fe2000bf66270 */
[C---:B------:R-:W-:Y:S01]  /*11bd0*/  VIADD R4, R2.reuse, 0x20 ;  /* 0x0000002002047836 */ /* 0x040fe20000000000 */
[----:B------:R-:W-:Y:S01]  /*11be0*/  IADD3.X R7, PT, PT, RZ, UR9, RZ, P0, !PT ;  /* 0x00000009ff077c10 */ /* 0x000fe200087fe4ff */
[----:B------:R1:W4:Y:S01]  /*11bf0*/  LDS.128 R16, [R0+0x4000] ;  /* 0x0040000000107984 */ /* 0x0003220000000c00 */
[----:B------:R-:W-:Y:S01]  /*11c00*/  VIADD R3, R2, 0x40 ;  /* 0x0000004002037836 */ /* 0x000fe20000000000 */
[----:B------:R-:W-:Y:S01]  /*11c10*/  UIMAD.WIDE.U32 UR8, UR8, 0x80, URZ ;  /* 0x00000080080878a5 */ /* 0x000fe2000f8e00ff */
[----:B------:R-:W-:Y:S01]  /*11c20*/  ISETP.GE.AND P2, PT, R4, UR18, PT ;  /* 0x0000001204007c0c */ /* 0x000fe2000bf46270 */
[----:B------:R1:W1:Y:S02]  /*11c30*/  LDS.128 R12, [R0+0x8000] ;  /* 0x00800000000c7984 */ /* 0x0002640000000c00 */
[----:B------:R-:W-:Y:S01]  /*11c40*/  ISETP.GE.AND P1, PT, R3, UR18, PT ;  /* 0x0000001203007c0c */ /* 0x000fe2000bf26270 */
[C---:B------:R-:W-:Y:S01]  /*11c50*/  VIADD R3, R2.reuse, 0x60 ;  /* 0x0000006002037836 */ /* 0x040fe20000000000 */
[----:B------:R-:W-:Y:S01]  /*11c60*/  LOP3.LUT R2, R2, UR8, RZ, 0xfc, !PT ;  /* 0x0000000802027c12 */ /* 0x000fe2000f8efcff */
[----:B--2---:R-:W-:Y:S01]  /*11c70*/  IMAD.U32 R24, RZ, RZ, UR4 ;  /* 0x00000004ff187e24 */ /* 0x004fe2000f8e00ff */
[----:B------:R-:W-:-:S02]  /*11c80*/  MOV R27, UR5 ;  /* 0x00000005001b7c02 */ /* 0x000fc40008000f00 */
[----:B------:R-:W-:Y:S01]  /*11c90*/  ISETP.GE.AND P0, PT, R3, UR18, PT ;  /* 0x0000001203007c0c */ /* 0x000fe2000bf06270 */
[----:B------:R-:W-:Y:S02]  /*11ca0*/  IMAD.WIDE.U32 R24, R24, UR6, R6 ;  /* 0x0000000618187c25 */ /* 0x000fe4000f8e0006 */
[----:B------:R2:W1:Y:S02]  /*11cb0*/  LDS.128 R4, [R0+0xc000] ;  /* 0x00c0000000047984 */ /* 0x0004640000000c00 */
[----:B------:R-:W-:Y:S01]  /*11cc0*/  IMAD R27, R27, UR6, R25 ;  /* 0x000000061b1b7c24 */ /* 0x000fe2000f8e0219 */
[----:B------:R-:W-:Y:S07]  /*11cd0*/  @P3 BRA `(.L_x_253) ;  /* 0x00000000004c3947 */ /* 0x000fee0003800000 */
[----:B------:R-:W5:Y:S01]  /*11ce0*/  LDCU.64 UR6, c[0x0][0x408] ;  /* 0x00008100ff0677ac */ /* 0x000f620008000a00 */
[----:B------:R-:W-:Y:S01]  /*11cf0*/  IMAD.MOV.U32 R26, RZ, RZ, R24 ;  /* 0x000000ffff1a7224 */ /* 0x000fe200078e0018 */
[----:B------:R-:W3:Y:S01]  /*11d00*/  LDCU.64 UR4, c[0x0][0x3f0] ;  /* 0x00007e00ff0477ac */ /* 0x000ee20008000a00 */
[----:B------:R-:W2:Y:S01]  /*11d10*/  LDCU UR11, c[0x0][0x440] ;  /* 0x00008800ff0b77ac */ /* 0x000ea20008000800 */
[----:B-----5:R-:W-:Y:S01]  /*11d20*/  UIMAD UR10, UR9, UR6, URZ ;  /* 0x00000006090a72a4 */ /* 0x020fe2000f8e02ff */
[----:B------:R-:W-:-:S05]  /*11d30*/  IMAD.WIDE.U32 R28, R2, UR6, R26 ;  /* 0x00000006021c7c25 */ /* 0x000fca000f8e001a */
[----:B------:R-:W-:Y:S01]  /*11d40*/  IMAD.U32 R3, RZ, RZ, UR10 ;  /* 0x0000000aff037e24 */ /* 0x000fe2000f8e00ff */
[----:B---3--:R-:W-:Y:S02]  /*11d50*/  LEA R30, P3, R28, UR4, 0x1 ;  /* 0x000000041c1e7c11 */ /* 0x008fe4000f8608ff */
[----:B--2---:R-:W-:Y:S01]  /*11d60*/  ISETP.GE.AND P6, PT, R215, UR11, PT ;  /* 0x0000000bd7007c0c */ /* 0x004fe2000bfc6270 */
[----:B------:R-:W-:Y:S01]  /*11d70*/  IMAD R3, R2, UR7, R3 ;  /* 0x0000000702037c24 */ /* 0x000fe2000f8e0203 */
[----:B------:R-:W-:Y:S02]  /*11d80*/  ISETP.GE.AND P5, PT, R237, UR11, PT ;  /* 0x0000000bed007c0c */ /* 0x000fe4000bfa6270 */
[----:B------:R-:W-:Y:S01]  /*11d90*/  ISETP.GE.AND P4, PT, R236, UR11, PT ;  /* 0x0000000bec007c0c */ /* 0x000fe2000bf86270 */
[----:B------:R-:W-:-:S05]  /*11da0*/  IMAD.IADD R3, R3, 0x1, R29 ;  /* 0x0000000103037824 */ /* 0x000fca00078e021d */
[----:B------:R-:W-:Y:S02]  /*11db0*/  LEA.HI.X R31, R28, UR5, R3, 0x1, P3 ;  /* 0x000000051c1f7c11 */ /* 0x000fe400098f0c03 */
[----:B------:R-:W-:-:S03]  /*11dc0*/  ISETP.GE.AND P3, PT, R234, UR11, PT ;  /* 0x0000000bea007c0c */ /* 0x000fc6000bf66270 */
[----:B------:R2:W-:Y:S04]  /*11dd0*/  @!P6 STG.E.128 desc[UR24][R30.64], R20 ;  /* 0x000000141e00e986 */ /* 0x0005e8000c101d18 */
[----:B----4-:R2:W-:Y:S04]  /*11de0*/  @!P5 STG.E.128 desc[UR24][R30.64+0x80], R16 ;  /* 0x000080101e00d986 */ /* 0x0105e8000c101d18 */
[----:B-1----:R2:W-:Y:S04]  /*11df0*/  @!P4 STG.E.128 desc[UR24][R30.64+0x100], R12 ;  /* 0x0001000c1e00c986 */ /* 0x0025e8000c101d18 */
[----:B------:R2:W-:Y:S02]  /*11e00*/  @!P3 STG.E.128 desc[UR24][R30.64+0x180], R4 ;  /* 0x000180041e00b986 */ /* 0x0005e4000c101d18 */
.L_x_253:
[----:B------:R-:W-:Y:S05]  /*11e10*/  BSYNC.RECONVERGENT B0 ;  /* 0x0000000000007941 */ /* 0x000fea0003800200 */
.L_x_252:
[----:B--23--:R2:W3:Y:S01]  /*11e20*/  LDS.128 R20, [R0+0x1000] ;  /* 0x0010000000147984 */ /* 0x00c4e20000000c00 */
[----:B------:R-:W-:Y:S03]  /*11e30*/  BSSY.RECONVERGENT B0, `(.L_x_254) ;  /* 0x000001a000007945 */ /* 0x000fe60003800200 */
[----:B----4-:R2:W4:Y:S04]  /*11e40*/  LDS.128 R16, [R0+0x5000] ;  /* 0x0050000000107984 */ /* 0x0105280000000c00 */
[----:B-1----:R2:W1:Y:S04]  /*11e50*/  LDS.128 R12, [R0+0x9000] ;  /* 0x00900000000c7984 */ /* 0x0024680000000c00 */
[----:B------:R2:W1:Y:S01]  /*11e60*/  LDS.128 R4, [R0+0xd000] ;  /* 0x00d0000000047984 */ /* 0x0004620000000c00 */
[----:B------:R-:W-:Y:S05]  /*11e70*/  @P2 BRA `(.L_x_255) ;  /* 0x0000000000542947 */ /* 0x000fea0003800000 */
[----:B------:R-:W5:Y:S01]  /*11e80*/  LDCU.64 UR6, c[0x0][0x408] ;  /* 0x00008100ff0677ac */ /* 0x000f620008000a00 */
[----:B------:R-:W-:Y:S01]  /*11e90*/  IADD3 R28, P2, PT, R2, 0x20, RZ ;  /* 0x00000020021c7810 */ /* 0x000fe20007f5e0ff */
[----:B------:R-:W-:Y:S01]  /*11ea0*/  IMAD.MOV.U32 R30, RZ, RZ, R24 ;  /* 0x000000ffff1e7224 */ /* 0x000fe200078e0018 */
[----:B------:R-:W2:Y:S01]  /*11eb0*/  LDCU UR10, c[0x0][0x440] ;  /* 0x00008800ff0a77ac */ /* 0x000ea20008000800 */
[----:B------:R-:W-:Y:S02]  /*11ec0*/  IMAD.MOV.U32 R31, RZ, RZ, R27 ;  /* 0x000000ffff1f7224 */ /* 0x000fe400078e001b */
[----:B------:R-:W-:Y:S01]  /*11ed0*/  IMAD.X R3, RZ, RZ, UR9, P2 ;  /* 0x00000009ff037e24 */ /* 0x000fe200090e06ff */
[----:B------:R-:W3:Y:S03]  /*11ee0*/  LDCU.64 UR4, c[0x0][0x3f0] ;  /* 0x00007e00ff0477ac */ /* 0x000ee60008000a00 */
[----:B-----5:R-:W-:-:S02]  /*11ef0*/  IMAD R3, R3, UR6, RZ ;  /* 0x0000000603037c24 */ /* 0x020fc4000f8e02ff */
        /* <DEDUP_REMOVED lines=10> */
[----:B----4-:R2:W-:Y:S04]  /*11fa0*/  @!P4 STG.E.128 desc[UR24][R28.64+0x80], R16 ;  /* 0x000080101c00c986 */ /* 0x0105e8000c101d18 */
[----:B-1----:R2:W-:Y:S04]  /*11fb0*/  @!P3 STG.E.128 desc[UR24][R28.64+0x100], R12 ;  /* 0x0001000c1c00b986 */ /* 0x0025e8000c101d18 */
[----:B------:R2:W-:Y:S02]  /*11fc0*/  @!P2 STG.E.128 desc[UR24][R28.64+0x180], R4 ;  /* 0x000180041c00a986 */ /* 0x0005e4000c101d18 */
.L_x_255:
[----:B------:R-:W-:Y:S05]  /*11fd0*/  BSYNC.RECONVERGENT B0 ;  /* 0x0000000000007941 */ /* 0x000fea0003800200 */
.L_x_254:
        /* <DEDUP_REMOVED lines=27> */
.L_x_257:
[----:B------:R-:W-:Y:S05]  /*12190*/  BSYNC.RECONVERGENT B0 ;  /* 0x0000000000007941 */ /* 0x000fea0003800200 */
.L_x_256:
[----:B-12---:R1:W2:Y:S04]  /*121a0*/  LDS.128 R12, [R0+0x7000] ;  /* 0x00700000000c7984 */ /* 0x0062a80000000c00 */
[----:B------:R1:W1:Y:S01]  /*121b0*/  LDS.128 R4, [R0+0xb000] ;  /* 0x00b0000000047984 */ /* 0x0002620000000c00 */
[----:B------:R-:W-:Y:S05]  /*121c0*/  @P0 EXIT ;  /* 0x000000000000094d */ /* 0x000fea0003800000 */
[----:B------:R-:W5:Y:S01]  /*121d0*/  LDCU.64 UR6, c[0x0][0x408] ;  /* 0x00008100ff0677ac */ /* 0x000f620008000a00 */
[----:B------:R-:W-:Y:S01]  /*121e0*/  IADD3 R3, P0, PT, R2, 0x60, RZ ;  /* 0x0000006002037810 */ /* 0x000fe20007f1e0ff */
[----:B----4-:R4:W1:Y:S01]  /*121f0*/  LDS.128 R16, [R0+0xf000] ;  /* 0x00f0000000107984 */ /* 0x0108620000000c00 */
[----:B---3--:R-:W-:Y:S01]  /*12200*/  IMAD.MOV.U32 R20, RZ, RZ, R24 ;  /* 0x000000ffff147224 */ /* 0x008fe200078e0018 */
[----:B------:R-:W3:Y:S01]  /*12210*/  LDCU.64 UR4, c[0x0][0x3f0] ;  /* 0x00007e00ff0477ac */ /* 0x000ee20008000a00 */
[----:B------:R-:W-:Y:S02]  /*12220*/  IMAD.MOV.U32 R21, RZ, RZ, R27 ;  /* 0x000000ffff157224 */ /* 0x000fe400078e001b */
[----:B------:R-:W-:Y:S01]  /*12230*/  IMAD.X R2, RZ, RZ, UR9, P0 ;  /* 0x00000009ff027e24 */ /* 0x000fe200080e06ff */
[----:B------:R-:W4:Y:S03]  /*12240*/  LDCU UR10, c[0x0][0x440] ;  /* 0x00008800ff0a77ac */ /* 0x000f260008000800 */
[----:B-----5:R-:W-:-:S02]  /*12250*/  IMAD R2, R2, UR6, RZ ;  /* 0x0000000602027c24 */ /* 0x020fc4000f8e02ff */
        /* <DEDUP_REMOVED lines=15> */
.L_x_258:
        /* <DEDUP_REMOVED lines=11> */
.L_x_1187:


//--------------------- .text._ZN5flash16flash_fwd_kernelI23Flash_fwd_kernel_traitsILi256ELi128ELi64ELi8ELb0ELb0EN7cutlass10bfloat16_tE19Flash_kernel_traitsILi256ELi128ELi64ELi8ES3_EELb0ELb1ELb0ELb1ELb0ELb0ELb0ELb0EEEvNS_16Flash_fwd_paramsE --------------------------
	.section	.text._ZN5flash16flash_fwd_kernelI23Flash_fwd_kernel_traitsILi256ELi128ELi64ELi8ELb0ELb0EN7cutlass10bfloat16_tE19Flash_kernel_traitsILi256ELi128ELi64ELi8ES3_EELb0ELb1ELb0ELb1ELb0ELb0ELb0ELb0EEEvNS_16Flash_fwd_paramsE,"ax",@progbits
	.align	128
        .global         _ZN5flash16flash_fwd_kernelI23Flash_fwd_kernel_traitsILi256ELi128ELi64ELi8ELb0ELb0EN7cutlass10bfloat16_tE19Flash_kernel_traitsILi256ELi128ELi64ELi8ES3_EELb0ELb1ELb0ELb1ELb0ELb0ELb0ELb0EEEvNS_16Flash_fwd_paramsE
        .type           _ZN5flash16flash_fwd_kernelI23Flash_fwd_kernel_traitsILi256ELi128ELi64ELi8ELb0ELb0EN7cutlass10bfloat16_tE19Flash_kernel_traitsILi256ELi128ELi64ELi8ES3_EELb0ELb1ELb0ELb1ELb0ELb0ELb0ELb0EEEvNS_16Flash_fwd_paramsE,@function
        .size           _ZN5flash16flash_fwd_kernelI23Flash_fwd_kernel_traitsILi256ELi128ELi64ELi8ELb0ELb0EN7cutlass10bfloat16_tE19Flash_kernel_traitsILi256ELi128ELi64ELi8ES3_EELb0ELb1ELb0ELb1ELb0ELb0ELb0ELb0EEEvNS_16Flash_fwd_paramsE,(.L_x_1188 - _ZN5flash16flash_fwd_kernelI23Flash_fwd_kernel_traitsILi256ELi128ELi64ELi8ELb0ELb0EN7cutlass10bfloat16_tE19Flash_kernel_traitsILi256ELi128ELi64ELi8ES3_EELb0ELb1ELb0ELb1ELb0ELb0ELb0ELb0EEEvNS_16Flash_fwd_paramsE)
        .other          _ZN5flash16flash_fwd_kernelI23Flash_fwd_kernel_traitsILi256ELi128ELi64ELi8ELb0ELb0EN7cutlass10bfloat16_tE19Flash_kernel_traitsILi256ELi128ELi64ELi8ES3_EELb0ELb1ELb0ELb1ELb0ELb0ELb0ELb0EEEvNS_16Flash_fwd_paramsE,@"STO_CUDA_ENTRY STV_DEFAULT"
_ZN5flash16flash_fwd_kernelI23Flash_fwd_kernel_traitsILi256ELi128ELi64ELi8ELb0ELb0EN7cutlass10bfloat16_tE19Flash_kernel_traitsILi256ELi128ELi64ELi8ES3_EELb0ELb1ELb0ELb1ELb0ELb0ELb0ELb0EEEvNS_16Flash_fwd_paramsE:
.text._ZN5flash16flash_fwd_kernelI23Flash_fwd_kernel_traitsILi256ELi128ELi64ELi8ELb0ELb0EN7cutlass10bfloat16_tE19Flash_kernel_traitsILi256ELi128ELi64ELi8ES3_EELb0ELb1ELb0ELb1ELb0ELb0ELb0ELb0EEEvNS_16Flash_fwd_paramsE:
        /* <DEDUP_REMOVED lines=72> */
.L_x_259:
        /* <DEDUP_REMOVED lines=49> */
.L_x_261:
        /* <DEDUP_REMOVED lines=15> */
[----:B-1----:R-:W-:Y:S01]  /*0880*/  UIMAD UR27, UR27, UR6, URZ ;  /* 0x000000061b1b72a4 */ /* 0x002fe2000f8e02ff */
[----:B------:R-:W-:Y:S01]  /*0890*/  ISETP.GE.AND P0, PT, R218, UR28, PT ;  /* 0x0000001cda007c0c */ /* 0x000fe2000bf06270 */
[----:B--2---:R-:W-:Y:S01]  /*08a0*/  UIMAD UR7, UR25, UR7, URZ ;  /* 0x00000007190772a4 */ /* 0x004fe2000f8e02ff */
[----:B------:R-:W-:Y:S01]  /*08b0*/  ISETP.GE.AND P2, PT, R9, UR28, PT ;  /* 0x0000001c09007c0c */ /* 0x000fe2000bf46270 */
[----:B------:R-:W-:Y:S01]  /*08c0*/  USHF.R.S32.HI UR12, URZ, 0x1f, UR27 ;  /* 0x0000001fff0c7899 */ /* 0x000fe2000801141b */
[----:B------:R-:W-:Y:S01]  /*08d0*/  ISETP.GE.AND P1, PT, R8, UR28, PT ;  /* 0x0000001c08007c0c */ /* 0x000fe2000bf26270 */
[----:B---3--:R-:W-:Y:S01]  /*08e0*/  IMAD.U32 R2, RZ, RZ, UR4 ;  /* 0x00000004ff027e24 */ /* 0x008fe2000f8e00ff */
[----:B------:R-:W-:Y:S01]  /*08f0*/  USEL UR7, UR7, UR19, !UP0 ;  /* 0x0000001307077287 */ /* 0x000fe2000c000000 */
[----:B------:R-:W-:Y:S01]  /*0900*/  IMAD.U32 R17, RZ, RZ, UR5 ;  /* 0x00000005ff117e24 */ /* 0x000fe2000f8e00ff */
[----:B----4-:R-:W-:Y:S01]  /*0910*/  UIMAD UR4, UR26, UR11, URZ ;  /* 0x0000000b1a0472a4 */ /* 0x010fe2000f8e02ff */
[----:B------:R-:W-:Y:S01]  /*0920*/  IMAD.WIDE.U32 R2, R2, UR26, R4 ;  /* 0x0000001a02027c25 */ /* 0x000fe2000f8e0004 */
[----:B------:R-:W-:Y:S01]  /*0930*/  USHF.R.S32.HI UR5, URZ, 0x1f, UR7 ;  /* 0x0000001fff057899 */ /* 0x000fe20008011407 */
[C---:B------:R-:W-:Y:S01]  /*0940*/  LOP3.LUT R11, R0.reuse, 0x80, RZ, 0xfc, !PT ;  /* 0x00000080000b7812 */ /* 0x040fe200078efcff */
[----:B------:R-:W-:Y:S01]  /*0950*/  @!UP1 UIMAD UR4, UR25, UR8, UR4 ;  /* 0x00000008190492a4 */ /* 0x000fe2000f8e0204 */
[----:B------:R-:W-:Y:S01]  /*0960*/  LOP3.LUT R10, R0, 0xc0, RZ, 0xfc, !PT ;  /* 0x000000c0000a7812 */ /* 0x000fe200078efcff */
[----:B------:R-:W-:Y:S01]  /*0970*/  USEL UR7, UR7, URZ, UP1 ;  /* 0x000000ff07077287 */ /* 0x000fe20008800000 */
[----:B------:R-:W-:Y:S01]  /*0980*/  IMAD R17, R17, UR26, R3 ;  /* 0x0000001a11117c24 */ /* 0x000fe2000f8e0203 */
[----:B------:R-:W-:-:S02]  /*0990*/  USEL UR5, UR5, URZ, UP1 ;  /* 0x000000ff05057287 */ /* 0x000fc40008800000 */
[----:B------:R-:W-:Y:S02]  /*09a0*/  USHF.R.S32.HI UR8, URZ, 0x1f, UR4 ;  /* 0x0000001fff087899 */ /* 0x000fe40008011404 */
        /* <DEDUP_REMOVED lines=24> */
.L_x_263:
[----:B------:R-:W-:Y:S05]  /*0b30*/  BSYNC.RECONVERGENT B0 ;  /* 0x0000000000007941 */ /* 0x000fea0003800200 */
.L_x_262:
        /* <DEDUP_REMOVED lines=24> */
.L_x_265:
[----:B------:R-:W-:Y:S05]  /*0cc0*/  BSYNC.RECONVERGENT B0 ;  /* 0x0000000000007941 */ /* 0x000fea0003800200 */
.L_x_264:
        /* <DEDUP_REMOVED lines=24> */
.L_x_267:
[----:B------:R-:W-:Y:S05]  /*0e50*/  BSYNC.RECONVERGENT B0 ;  /* 0x0000000000007941 */ /* 0x000fea0003800200 */
.L_x_266:
        /* <DEDUP_REMOVED lines=26> */
.L_x_269:
[----:B------:R-:W-:Y:S05]  /*1000*/  BSYNC.RECONVERGENT B0 ;  /* 0x0000000000007941 */ /* 0x000fea0003800200 */
.L_x_268:
        /* <DEDUP_REMOVED lines=10> */
.L_x_271:
[----:B------:R-:W-:Y:S05]  /*10b0*/  BSYNC.RECONVERGENT B0 ;  /* 0x0000000000007941 */ /* 0x000fea0003800200 */
.L_x_270:
        /* <DEDUP_REMOVED lines=10> */
.L_x_273:
[----:B------:R-:W-:Y:S05]  /*1160*/  BSYNC.RECONVERGENT B0 ;  /* 0x0000000000007941 */ /* 0x000fea0003800200 */
.L_x_272:
        /* <DEDUP_REMOVED lines=10> */
.L_x_275:
[----:B------:R-:W-:Y:S05]  /*1210*/  BSYNC.RECONVERGENT B0 ;  /* 0x0000000000007941 */ /* 0x000fea0003800200 */
.L_x_274:
        /* <DEDUP_REMOVED lines=10> */
.L_x_260:
        /* <DEDUP_REMOVED lines=21> */
.L_x_276:
[----:B------:R-:W1:Y:S01]  /*1410*/  LDCU.64 UR10, c[0x0][0x3b8] ;  /* 0x00007700ff0a77ac */ /* 0x000e620008000a00 */
[----:B------:R-:W-:-:S04]  /*1420*/  UIADD3 UR6, UPT, UPT, UR12, UR13, URZ ;  /* 0x0000000d0c067290 */ /* 0x000fc8000fffe0ff */
[----:B-1----:R-:W-:Y:S02]  /*1430*/  UIMAD.WIDE.U32 UR14, UR6, UR10, URZ ;  /* 0x0000000a060e72a5 */ /* 0x002fe4000f8e00ff */
[----:B------:R-:W-:-:S04]  /*1440*/  UIMAD UR6, UR6, UR11, URZ ;  /* 0x0000000b060672a4 */ /* 0x000fc8000f8e02ff */
[----:B------:R-:W-:Y:S02]  /*1450*/  UIADD3 UR6, UPT, UPT, UR15, UR6, URZ ;  /* 0x000000060f067290 */ /* 0x000fe4000fffe0ff */
.L_x_277:
        /* <DEDUP_REMOVED lines=35> */
[----:B------:R-:W-:Y:S01]  /*1690*/  UIMAD UR5, UR25, UR5, UR17 ;  /* 0x00000005190572a4 */ /* 0x000fe2000f8e0211 */
[----:B------:R-:W-:Y:S11]  /*16a0*/  BRA `(.L_x_279) ;  /* 0x0000000000147947 */ /* 0x000ff60003800000 */
.L_x_278:
[----:B------:R-:W1:Y:S01]  /*16b0*/  LDCU.64 UR8, c[0x0][0x3c0] ;  /* 0x00007800ff0877ac */ /* 0x000e620008000a00 */
[----:B------:R-:W-:-:S04]  /*16c0*/  UIADD3 UR12, UPT, UPT, UR12, UR13, URZ ;  /* 0x0000000d0c0c7290 */ /* 0x000fc8000fffe0ff */
[----:B-1----:R-:W-:Y:S02]  /*16d0*/  UIMAD.WIDE.U32 UR16, UR12, UR8, URZ ;  /* 0x000000080c1072a5 */ /* 0x002fe4000f8e00ff */
[----:B------:R-:W-:-:S04]  /*16e0*/  UIMAD UR5, UR12, UR9, URZ ;  /* 0x000000090c0572a4 */ /* 0x000fc8000f8e02ff */
[----:B------:R-:W-:-:S12]  /*16f0*/  UIADD3 UR5, UPT, UPT, UR17, UR5, URZ ;  /* 0x0000000511057290 */ /* 0x000fd8000fffe0ff */
.L_x_279:
        /* <DEDUP_REMOVED lines=8> */
[----:B------:R-:W-:Y:S01]  /*1780*/  UIADD3 UR18, UPT, UPT, -UR27, UR28, URZ ;  /* 0x0000001c1b127290 */ /* 0x000fe2000fffe1ff */
[C---:B------:R-:W-:Y:S01]  /*1790*/  IADD3 R10, P2, PT, R219.reuse, UR14, RZ ;  /* 0x0000000edb0a7c10 */ /* 0x040fe2000ff5e0ff */
[----:B------:R-:W3:Y:S01]  /*17a0*/  LDCU.64 UR14, c[0x0][0x390] ;  /* 0x00007200ff0e77ac */ /* 0x000ee20008000a00 */
[----:B------:R-:W-:Y:S01]  /*17b0*/  IADD3 R16, P0, PT, R219, UR16, RZ ;  /* 0x00000010db107c10 */ /* 0x000fe2000ff1e0ff */
[----:B------:R-:W-:Y:S01]  /*17c0*/  VIADD R4, R5, 0x20 ;  /* 0x0000002005047836 */ /* 0x000fe20000000000 */
[----:B------:R-:W-:Y:S01]  /*17d0*/  LOP3.LUT R3, R236, 0x1e00, RZ, 0xc0, !PT ;  /* 0x00001e00ec037812 */ /* 0x000fe200078ec0ff */
[----:B------:R-:W-:Y:S01]  /*17e0*/  IMAD.X R11, RZ, RZ, UR6, P2 ;  /* 0x00000006ff0b7e24 */ /* 0x000fe200090e06ff */
[----:B------:R-:W-:Y:S01]  /*17f0*/  LOP3.LUT R232, R7, 0x38, R218, 0x78, !PT ;  /* 0x0000003807e87812 */ /* 0x000fe200078e78da */
[----:B------:R-:W-:Y:S01]  /*1800*/  IMAD.X R17, RZ, RZ, UR5, P0 ;  /* 0x00000005ff117e24 */ /* 0x000fe200080e06ff */
[----:B------:R-:W4:Y:S01]  /*1810*/  LDCU.128 UR4, c[0x0][0x3d0] ;  /* 0x00007a00ff0477ac */ /* 0x000f220008000c00 */
[C---:B------:R-:W-:Y:S01]  /*1820*/  IMAD.WIDE.U32 R10, R5.reuse, UR10, R10 ;  /* 0x0000000a050a7c25 */ /* 0x040fe2000f8e000a */
[----:B------:R-:W-:Y:S01]  /*1830*/  LOP3.LUT R232, R232, R3, RZ, 0xfc, !PT ;  /* 0x00000003e8e87212 */ /* 0x000fe200078efcff */
[----:B------:R-:W-:Y:S01]  /*1840*/  BSSY.RECONVERGENT B0, `(.L_x_280) ;  /* 0x000004b000007945 */ /* 0x000fe20003800200 */
[----:B------:R-:W5:Y:S01]  /*1850*/  LDCU.64 UR16, c[0x0][0x388] ;  /* 0x00007100ff1077ac */ /* 0x000f620008000a00 */
[----:B------:R-:W-:Y:S01]  /*1860*/  IMAD.WIDE.U32 R16, R5, UR8, R16 ;  /* 0x0000000805107c25 */ /* 0x000fe2000f8e0010 */
[----:B------:R-:W-:Y:S01]  /*1870*/  IADD3 R14, P0, PT, R219, UR34, RZ ;  /* 0x00000022db0e7c10 */ /* 0x000fe2000ff1e0ff */
[----:B------:R-:W-:-:S02]  /*1880*/  UMOV UR32, 0x400 ;  /* 0x0000040000207882 */ /* 0x000fc40000000000 */
[C---:B------:R-:W-:Y:S01]  /*1890*/  IMAD R11, R5.reuse, UR11, R11 ;  /* 0x0000000b050b7c24 */ /* 0x040fe2000f8e020b */
[----:B------:R-:W-:Y:S01]  /*18a0*/  IADD3.X R15, PT, PT, RZ, UR30, RZ, P0, !PT ;  /* 0x0000001eff0f7c10 */ /* 0x000fe200087fe4ff */
[----:B------:R-:W-:Y:S01]  /*18b0*/  IMAD R17, R5, UR9, R17 ;  /* 0x0000000905117c24 */ /* 0x000fe2000f8e0211 */
[----:B------:R-:W-:Y:S01]  /*18c0*/  UIMAD.WIDE.U32 UR30, UR31, 0x80, URZ ;  /* 0x000000801f1e78a5 */ /* 0x000fe2000f8e00ff */
[----:B--2---:R-:W-:Y:S01]  /*18d0*/  IMAD.U32 R6, RZ, RZ, UR12 ;  /* 0x0000000cff067e24 */ /* 0x004fe2000f8e00ff */
[----:B------:R-:W-:Y:S02]  /*18e0*/  ISETP.GE.AND P1, PT, R0, UR18, PT ;  /* 0x0000001200007c0c */ /* 0x000fe4000bf26270 */
[C---:B------:R-:W-:Y:S01]  /*18f0*/  LOP3.LUT R241, R219.reuse, 0x40, RZ, 0xfc, !PT ;  /* 0x00000040dbf17812 */ /* 0x040fe200078efcff */
[----:B------:R-:W-:Y:S01]  /*1900*/  IMAD.WIDE.U32 R6, R6, UR26, R14 ;  /* 0x0000001a06067c25 */ /* 0x000fe2000f8e000e */
[C---:B------:R-:W-:Y:S02]  /*1910*/  LOP3.LUT R240, R219.reuse, 0x80, RZ, 0xfc, !PT ;  /* 0x00000080dbf07812 */ /* 0x040fe400078efcff */
[----:B------:R-:W-:Y:S01]  /*1920*/  LOP3.LUT R238, R219, 0xc0, RZ, 0xfc, !PT ;  /* 0x000000c0dbee7812 */ /* 0x000fe200078efcff */
[----:B----4-:R-:W-:-:S02]  /*1930*/  IMAD R13, R9, UR4, RZ ;  /* 0x00000004090d7c24 */ /* 0x010fc4000f8e02ff */
[----:B------:R-:W-:Y:S02]  /*1940*/  IMAD R9, R9, UR6, RZ ;  /* 0x0000000609097c24 */ /* 0x000fe4000f8e02ff */
[C---:B------:R-:W-:Y:S02]  /*1950*/  IMAD R13, R2.reuse, UR5, R13 ;  /* 0x00000005020d7c24 */ /* 0x040fe4000f8e020d */
[C---:B------:R-:W-:Y:S01]  /*1960*/  IMAD R9, R2.reuse, UR7, R9 ;  /* 0x0000000702097c24 */ /* 0x040fe2000f8e0209 */
[----:B------:R-:W-:Y:S01]  /*1970*/  USHF.L.U64.HI UR7, UR10, 0x6, UR11 ;  /* 0x000000060a077899 */ /* 0x000fe2000801020b */
[----:B------:R-:W-:-:S04]  /*1980*/  IMAD.WIDE.U32 R10, R2, UR4, R10 ;  /* 0x00000004020a7c25 */ /* 0x000fc8000f8e000a */
[----:B------:R-:W-:Y:S01]  /*1990*/  IMAD.WIDE.U32 R2, R2, UR6, R16 ;  /* 0x0000000602027c25 */ /* 0x000fe2000f8e0010 */
[----:B-----5:R-:W-:Y:S01]  /*19a0*/  LEA R231, P2, R10, UR16, 0x1 ;  /* 0x000000100ae77c11 */ /* 0x020fe2000f8408ff */
[----:B-1----:R-:W-:Y:S02]  /*19b0*/  ULEA UR6, UR29, UR32, 0x18 ;  /* 0x000000201d067291 */ /* 0x002fe4000f8ec0ff */
[----:B------:R-:W-:Y:S01]  /*19c0*/  IMAD.IADD R228, R3, 0x1, R9 ;  /* 0x0000000103e47824 */ /* 0x000fe200078e0209 */
[C---:B---3--:R-:W-:Y:S01]  /*19d0*/  LEA R229, P0, R2.reuse, UR14, 0x1 ;  /* 0x0000000e02e57c11 */ /* 0x048fe2000f8008ff */
[----:B------:R-:W-:Y:S01]  /*19e0*/  IMAD.IADD R230, R11, 0x1, R13 ;  /* 0x000000010be67824 */ /* 0x000fe200078e020d */
[----:B------:R-:W-:Y:S01]  /*19f0*/  MOV R9, UR13 ;  /* 0x0000000d00097c02 */ /* 0x000fe20008000f00 */
[----:B------:R-:W-:Y:S01]  /*1a00*/  USHF.L.U32 UR14, UR10, 0x6, URZ ;  /* 0x000000060a0e7899 */ /* 0x000fe200080006ff */
[----:B------:R-:W-:Y:S01]  /*1a10*/  LEA.HI.X R228, R2, UR15, R228, 0x1, P0 ;  /* 0x0000000f02e47c11 */ /* 0x000fe200080f0ce4 */
[----:B------:R-:W-:Y:S01]  /*1a20*/  UIADD3 UR16, UPT, UPT, UR20, -0x1, URZ ;  /* 0xffffffff14107890 */ /* 0x000fe2000fffe0ff */
[C---:B------:R-:W-:Y:S01]  /*1a30*/  ISETP.GE.AND P0, PT, R5.reuse, UR18, PT ;  /* 0x0000001205007c0c */ /* 0x040fe2000bf06270 */
[----:B------:R-:W-:Y:S01]  /*1a40*/  USHF.L.U64.HI UR15, UR10, 0x5, UR11 ;  /* 0x000000050a0f7899 */ /* 0x000fe2000801020b */
[----:B------:R-:W-:Y:S01]  /*1a50*/  LEA.HI.X R230, R10, UR17, R230, 0x1, P2 ;  /* 0x000000110ae67c11 */ /* 0x000fe200090f0ce6 */
[----:B------:R-:W-:Y:S01]  /*1a60*/  VIADD R2, R5, 0x60 ;  /* 0x0000006005027836 */ /* 0x000fe20000000000 */
[----:B------:R-:W-:Y:S01]  /*1a70*/  ISETP.GE.AND P2, PT, R4, UR18, PT ;  /* 0x0000001204007c0c */ /* 0x000fe2000bf46270 */
[----:B------:R-:W-:Y:S01]  /*1a80*/  IMAD R9, R9, UR26, R7 ;  /* 0x0000001a09097c24 */ /* 0x000fe2000f8e0207 */
[----:B------:R-:W-:-:S02]  /*1a90*/  LOP3.LUT R3, R5, UR30, RZ, 0xfc, !PT ;  /* 0x0000001e05037c12 */ /* 0x000fc4000f8efcff */
[----:B------:R-:W-:-:S05]  /*1aa0*/  LEA R232, R232, UR6, 0x1 ;  /* 0x00000006e8e87c11 */ /* 0x000fca000f8e08ff */
        /* <DEDUP_REMOVED lines=36> */
.L_x_281:
[----:B------:R-:W-:Y:S05]  /*1cf0*/  BSYNC.RECONVERGENT B0 ;  /* 0x0000000000007941 */ /* 0x000fea0003800200 */
.L_x_280:
        /* <DEDUP_REMOVED lines=41> */
.L_x_283:
[----:B------:R-:W-:Y:S05]  /*1f90*/  BSYNC.RECONVERGENT B0 ;  /* 0x0000000000007941 */ /* 0x000fea0003800200 */
.L_x_282:
        /* <DEDUP_REMOVED lines=41> */
.L_x_285:
[----:B------:R-:W-:Y:S05]  /*2230*/  BSYNC.RECONVERGENT B0 ;  /* 0x0000000000007941 */ /* 0x000fea0003800200 */
.L_x_284:
        /* <DEDUP_REMOVED lines=40> */
.L_x_287:
[----:B------:R-:W-:Y:S05]  /*24c0*/  BSYNC.RECONVERGENT B0 ;  /* 0x0000000000007941 */ /* 0x000fea0003800200 */
.L_x_286:
        /* <DEDUP_REMOVED lines=34> */
.L_x_289:
[----:B------:R-:W-:Y:S05]  /*26f0*/  BSYNC.RECONVERGENT B0 ;  /* 0x0000000000007941 */ /* 0x000fea0003800200 */
.L_x_288:
        /* <DEDUP_REMOVED lines=33> */
.L_x_291:
[----:B------:R-:W-:Y:S05]  /*2910*/  BSYNC.RECONVERGENT B0 ;  /* 0x0000000000007941 */ /* 0x000fea0003800200 */
.L_x_290:
[----:B------:R-:W5:Y:S01]  /*2920*/  LDCU.64 UR12, c[0x0][0x538] ;  /* 0x0000a700ff0c77ac */ /* 0x000f620008000a00 */
[----:B------:R-:W0:Y:S01]  /*2930*/  LDGDEPBAR ;  /* 0x00000000000079af */ /* 0x000e220000000000 */
[----:B-----5:R-:W-:-:S04]  /*2940*/  UISETP.NE.U32.AND UP1, UPT, UR12, URZ, UPT ;  /* 0x000000ff0c00728c */ /* 0x020fc8000bf25070 */
[----:B------:R-:W-:Y:S01]  /*2950*/  UISETP.NE.AND.EX UP1, UPT, UR13, URZ, UPT, UP1 ;  /* 0x000000ff0d00728c */ /* 0x000fe2000bf25310 */
[--C-:B------:R-:W-:Y:S01]  /*2960*/  SHF.R.U32.HI R220, RZ, 0x1, R218.reuse ;  /* 0x00000001ffdc7819 */ /* 0x100fe200000116da */
[----:B------:R-:W-:Y:S01]  /*2970*/  IMAD.U32 R0, RZ, RZ, UR27 ;  /* 0x0000001bff007e24 */ /* 0x000fe2000f8e00ff */
[----:B----4-:R-:W-:Y:S01]  /*2980*/  SHF.R.U32.HI R3, RZ, 0x2, R218 ;  /* 0x00000002ff037819 */ /* 0x010fe200000116da */
[----:B------:R-:W-:Y:S01]  /*2990*/  IMAD.SHL.U32 R221, R218, 0x20, RZ ;  /* 0x00000020dadd7824 */ /* 0x000fe200078e00ff */
[----:B------:R-:W-:-:S04]  /*29a0*/  DEPBAR.LE SB0, 0x0 ;  /* 0x000080000000791a */ /* 0x000fc80000000000 */
[----:B------:R-:W-:Y:S02]  /*29b0*/  PLOP3.LUT P0, PT, PT, PT, UP1, 0x80, 0x8 ;  /* 0x000000000008781c */ /* 0x000fe40003f0f018 */
[----:B------:R-:W4:Y:S01]  /*29c0*/  @UP1 LDCU.64 UR4, c[0x0][0x540] ;  /* 0x0000a800ff0417ac */ /* 0x000f220008000a00 */
[----:B------:R-:W-:Y:S01]  /*29d0*/  @UP1 UMOV UR30, UR26 ;  /* 0x0000001a001e1c82 */ /* 0x000fe20008000000 */
[----:B------:R-:W-:Y:S02]  /*29e0*/  @UP1 UMOV UR31, URZ ;  /* 0x000000ff001f1c82 */ /* 0x000fe40008000000 */
[----:B----4-:R-:W-:Y:S01]  /*29f0*/  @UP1 UIMAD.WIDE.U32 UR30, UR25, UR4, UR30 ;  /* 0x00000004191e12a5 */ /* 0x010fe2000f8e001e */
[----:B------:R-:W4:Y:S03]  /*2a00*/  @UP1 LDCU UR4, c[0x0][0x458] ;  /* 0x00008b00ff0417ac */ /* 0x000f260008000800 */
[----:B------:R-:W-:-:S02]  /*2a10*/  @UP1 UIMAD UR5, UR25, UR5, UR31 ;  /* 0x00000005190512a4 */ /* 0x000fc4000f8e021f */
[----:B------:R-:W-:-:S04]  /*2a20*/  @UP1 ULEA UR12, UP0, UR30, UR12, 0x2 ;  /* 0x0000000c1e0c1291 */ /* 0x000fc8000f8010ff */
[----:B------:R-:W-:Y:S02]  /*2a30*/  @UP1 ULEA.HI.X UR13, UR30, UR13, UR5, 0x2, UP0 ;  /* 0x0000000d1e0d1291 */ /* 0x000fe400080f1405 */
[----:B------:R-:W-:-:S04]  /*2a40*/  IMAD.U32 R6, RZ, RZ, UR12 ;  /* 0x0000000cff067e24 */ /* 0x000fc8000f8e00ff */
[----:B------:R-:W-:-:S06]  /*2a50*/  IMAD.U32 R7, RZ, RZ, UR13 ;  /* 0x0000000dff077e24 */ /* 0x000fcc000f8e00ff */
[----:B------:R-:W5:Y:S01]  /*2a60*/  @P0 LDG.E R7, desc[UR22][R6.64] ;  /* 0x0000001606070981 */ /* 0x000f62000c1e1900 */
[----:B----4-:R-:W5:Y:S01]  /*2a70*/  @P0 MUFU.RCP R2, UR4 ;  /* 0x0000000400020d08 */ /* 0x010f620008001000 */
[----:B------:R-:W-:Y:S01]  /*2a80*/  LOP3.LUT R5, R220, 0x1f0, RZ, 0xc0, !PT ;  /* 0x000001f0dc057812 */ /* 0x000fe200078ec0ff */
[----:B------:R-:W-:Y:S01]  /*2a90*/  USHF.L.U32 UR26, UR8, 0x6, URZ ;  /* 0x00000006081a7899 */ /* 0x000fe200080006ff */
[----:B------:R-:W-:Y:S01]  /*2aa0*/  LOP3.LUT R3, R3, 0x7, RZ, 0xc0, !PT ;  /* 0x0000000703037812 */ /* 0x000fe200078ec0ff */
[----:B------:R-:W-:Y:S01]  /*2ab0*/  USHF.L.U64.HI UR4, UR8, 0x6, UR9 ;  /* 0x0000000608047899 */ /* 0x000fe20008010209 */
[----:B------:R-:W-:Y:S01]  /*2ac0*/  IADD3 R0, PT, PT, R5, 0x1, R0 ;  /* 0x0000000105007810 */ /* 0x000fe20007ffe000 */
[----:B------:R-:W-:Y:S01]  /*2ad0*/  UIMAD.WIDE.U32 UR26, UR26, UR16, URZ ;  /* 0x000000101a1a72a5 */ /* 0x000fe2000f8e00ff */
[----:B------:R-:W-:Y:S01]  /*2ae0*/  LOP3.LUT R221, R221, 0x7c00, RZ, 0xc0, !PT ;  /* 0x00007c00dddd7812 */ /* 0x000fe200078ec0ff */
[----:B------:R-:W-:Y:S01]  /*2af0*/  UIMAD UR4, UR4, UR16, URZ ;  /* 0x00000010040472a4 */ /* 0x000fe2000f8e02ff */
[----:B------:R-:W-:Y:S01]  /*2b00*/  IADD3 R8, PT, PT, R0, -UR28, R3 ;  /* 0x8000001c00087c10 */ /* 0x000fe2000fffe003 */
[----:B------:R-:W-:Y:S01]  /*2b10*/  IMAD.U32 R89, RZ, RZ, UR21 ;  /* 0x00000015ff597e24 */ /* 0x000fe2000f8e00ff */
[----:B------:R-:W-:Y:S01]  /*2b20*/  LOP3.LUT R3, R220, 0x8, RZ, 0xc0, !PT ;  /* 0x00000008dc037812 */ /* 0x000fe200078ec0ff */
[----:B------:R-:W-:Y:S01]  /*2b30*/  IMAD.SHL.U32 R91, R218, 0x2, RZ ;  /* 0x00000002da5b7824 */ /* 0x000fe200078e00ff */
[----:B------:R-:W-:Y:S01]  /*2b40*/  UMOV UR5, URZ ;  /* 0x000000ff00057c82 */ /* 0x000fe20008000000 */
[----:B------:R-:W-:Y:S01]  /*2b50*/  UIADD3 UR4, UPT, UPT, UR27, UR4, URZ ;  /* 0x000000041b047290 */ /* 0x000fe2000fffe0ff */
[----:B------:R-:W-:Y:S01]  /*2b60*/  BSSY.RECONVERGENT B0, `(.L_x_292) ;  /* 0x0000030000007945 */ /* 0x000fe20003800200 */
[----:B------:R-:W-:-:S02]  /*2b70*/  IADD3 R89, PT, PT, R8, UR24, R89 ;  /* 0x0000001808597c10 */ /* 0x000fc4000fffe059 */
[----:B------:R-:W-:Y:S01]  /*2b80*/  LOP3.LUT R91, R91, 0x6, RZ, 0xc0, !PT ;  /* 0x000000065b5b7812 */ /* 0x000fe200078ec0ff */
[----:B------:R-:W-:Y:S01]  /*2b90*/  BAR.SYNC.DEFER_BLOCKING 0x0 ;  /* 0x0000000000007b1d */ /* 0x000fe20000010000 */
[----:B-----5:R-:W-:-:S05]  /*2ba0*/  @P0 FMUL.FTZ R2, R7, R2 ;  /* 0x0000000207020220 */ /* 0x020fca0000410000 */
        /* <DEDUP_REMOVED lines=39> */
.L_x_293:
[----:B------:R4:W-:Y:S04]  /*2e20*/  STS.128 [R232+0x18000], RZ ;  /* 0x018000ffe8007388 */ /* 0x0009e80000000c00 */
[----:B------:R4:W-:Y:S04]  /*2e30*/  STS.128 [R232+0x1a000], RZ ;  /* 0x01a000ffe8007388 */ /* 0x0009e80000000c00 */
[----:B------:R4:W-:Y:S04]  /*2e40*/  STS.128 [R232+0x1c000], RZ ;  /* 0x01c000ffe8007388 */ /* 0x0009e80000000c00 */
[----:B------:R4:W-:Y:S02]  /*2e50*/  STS.128 [R232+0x1e000], RZ ;  /* 0x01e000ffe8007388 */ /* 0x0009e40000000c00 */
.L_x_294:
[----:B------:R-:W-:Y:S05]  /*2e60*/  BSYNC.RECONVERGENT B0 ;  /* 0x0000000000007941 */ /* 0x000fea0003800200 */
.L_x_292:
        /* <DEDUP_REMOVED lines=43> */
.L_x_296:
[----:B------:R-:W-:Y:S05]  /*3120*/  BSYNC.RECONVERGENT B0 ;  /* 0x0000000000007941 */ /* 0x000fea0003800200 */
.L_x_295:
        /* <DEDUP_REMOVED lines=8> */
[----:B------:R-:W5:Y:S01]  /*31b0*/  LDSM.16.M88.4 R32, [R195+UR6+0x10000] ;  /* 0x01000006c320783b */ /* 0x000f620008000200 */
[----:B------:R-:W-:Y:S02]  /*31c0*/  LOP3.LUT P0, RZ, R218, 0x4, RZ, 0xc0, !PT ;  /* 0x00000004daff7812 */ /* 0x000fe4000780c0ff */
[--C-:B------:R-:W-:Y:S01]  /*31d0*/  IMAD.IADD R96, R97, 0x1, R88.reuse ;  /* 0x0000000161607824 */ /* 0x100fe200078e0258 */
[----:B------:R-:W5:Y:S01]  /*31e0*/  LDSM.16.M88.4 R64, [R195+UR6+0x11000] ;  /* 0x01100006c340783b */ /* 0x000f620008000200 */
[----:B------:R-:W-:Y:S01]  /*31f0*/  IMAD.IADD R94, R93, 0x1, R88 ;  /* 0x000000015d5e7824 */ /* 0x000fe200078e0258 */
[----:B------:R-:W-:-:S02]  /*3200*/  SEL R213, R213, 0xffffffc0, !P0 ;  /* 0xffffffc0d5d57807 */ /* 0x000fc40004000000 */
[----:B-1-3--:R-:W1:Y:S01]  /*3210*/  LDSM.16.M88.4 R12, [R195+UR6+0x11800] ;  /* 0x01180006c30c783b */ /* 0x00ae620008000200 */
[----:B------:R-:W-:Y:S02]  /*3220*/  VIMNMX R194, PT, PT, R89, UR21, PT ;  /* 0x0000001559c27c48 */ /* 0x000fe4000bfe0100 */
[--C-:B------:R-:W-:Y:S01]  /*3230*/  IMAD.IADD R95, R97, 0x1, R213.reuse ;  /* 0x00000001615f7824 */ /* 0x100fe200078e02d5 */
[----:B------:R-:W-:Y:S01]  /*3240*/  LDSM.16.M88.4 R56, [R96] ;  /* 0x000000006038783b */ /* 0x000fe20000000200 */
[----:B------:R-:W-:Y:S02]  /*3250*/  IMAD.IADD R93, R93, 0x1, R213 ;  /* 0x000000015d5d7824 */ /* 0x000fe400078e02d5 */
[C---:B------:R-:W-:Y:S01]  /*3260*/  IMAD.IADD R92, R88.reuse, 0x1, R95 ;  /* 0x00000001585c7824 */ /* 0x040fe200078e025f */
[----:B--2-4-:R-:W2:Y:S01]  /*3270*/  LDSM.16.M88.4 R8, [R94+0x10800] ;  /* 0x010800005e08783b */ /* 0x014ea20000000200 */
[----:B------:R-:W-:-:S03]  /*3280*/  IMAD.IADD R90, R88, 0x1, R93 ;  /* 0x00000001585a7824 */ /* 0x000fc600078e025d */
[----:B------:R-:W3:Y:S04]  /*3290*/  LDSM.16.M88.4 R40, [R94+0x10000] ;  /* 0x010000005e28783b */ /* 0x000ee80000000200 */
[----:B------:R-:W4:Y:S04]  /*32a0*/  LDSM.16.M88.4 R4, [R94+0x11000] ;  /* 0x011000005e04783b */ /* 0x000f280000000200 */
        /* <DEDUP_REMOVED lines=8> */
[C---:B------:R-:W-:Y:S03]  /*3330*/  HMMA.16816.F32.BF16 R36, R20.reuse, R32, RZ ;  /* 0x000000201424723c */ /* 0x040fe600000418ff */
[----:B------:R-:W-:Y:S04]  /*3340*/  LDSM.16.M88.4 R76, [R93+0x15800] ;  /* 0x015800005d4c783b */ /* 0x000fe80000000200 */
[----:B------:R-:W-:Y:S01]  /*3350*/  LDSM.16.M88.4 R80, [R93+0x15000] ;  /* 0x015000005d50783b */ /* 0x000fe20000000200 */
[C---:B------:R-:W-:Y:S03]  /*3360*/  HMMA.16816.F32.BF16 R68, R20.reuse, R64, RZ ;  /* 0x000000401444723c */ /* 0x040fe600000418ff */
[----:B------:R-:W0:Y:S05]  /*3370*/  LDGDEPBAR ;  /* 0x00000000000079af */ /* 0x000e2a0000000000 */
[C---:B------:R-:W-:Y:S08]  /*3380*/  HMMA.16816.F32.BF16 R32, R20.reuse, R34, RZ ;  /* 0x000000221420723c */ /* 0x040ff000000418ff */
[C---:B------:R-:W-:Y:S08]  /*3390*/  HMMA.16816.F32.BF16 R64, R20.reuse, R66, RZ ;  /* 0x000000421440723c */ /* 0x040ff000000418ff */
[C---:B-1----:R-:W-:Y:S08]  /*33a0*/  HMMA.16816.F32.BF16 R60, R20.reuse, R12, RZ ;  /* 0x0000000c143c723c */ /* 0x042ff000000418ff */
[----:B------:R-:W-:Y:S01]  /*33b0*/  HMMA.16816.F32.BF16 R20, R20, R14, RZ ;  /* 0x0000000e1414723c */ /* 0x000fe200000418ff */
        /* <DEDUP_REMOVED lines=9> */
[----:B------:R-:W2:Y:S07]  /*3450*/  LDSM.16.M88.4 R4, [R92] ;  /* 0x000000005c04783b */ /* 0x000eae0000000200 */
        /* <DEDUP_REMOVED lines=10> */
[C---:B-1----:R-:W-:Y:S08]  /*3500*/  HMMA.16816.F32.BF16 R68, R44.reuse, R12, R68 ;  /* 0x0000000c2c44723c */ /* 0x042ff00000041844 */
[C---:B------:R-:W-:Y:S01]  /*3510*/  HMMA.16816.F32.BF16 R64, R44.reuse, R14, R64 ;  /* 0x0000000e2c40723c */ /* 0x040fe20000041840 */
[----:B------:R-:W1:Y:S07]  /*3520*/  LDSM.16.M88.4 R12, [R97+0x4000] ;  /* 0x00400000610c783b */ /* 0x000e6e0000000200 */
[C---:B------:R-:W-:Y:S08]  /*3530*/  HMMA.16816.F32.BF16 R60, R44.reuse, R48, R60 ;  /* 0x000000302c3c723c */ /* 0x040ff0000004183c */
[----:B------:R-:W-:Y:S01]  /*3540*/  HMMA.16816.F32.BF16 R20, R44, R50, R20 ;  /* 0x000000322c14723c */ /* 0x000fe20000041814 */
[----:B------:R-:W5:Y:S04]  /*3550*/  LDSM.16.M88.4 R48, [R195+UR6+0x13000] ;  /* 0x01300006c330783b */ /* 0x000f680008000200 */
[----:B------:R-:W5:Y:S03]  /*3560*/  LDSM.16.M88.4 R44, [R195+UR6+0x13800] ;  /* 0x01380006c32c783b */ /* 0x000f660008000200 */
[C---:B--2---:R-:W-:Y:S08]  /*3570*/  HMMA.16816.F32.BF16 R36, R4.reuse, R40, R36 ;  /* 0x000000280424723c */ /* 0x044ff00000041824 */
[C---:B------:R-:W-:Y:S01]  /*3580*/  HMMA.16816.F32.BF16 R32, R4.reuse, R42, R32 ;  /* 0x0000002a0420723c */ /* 0x040fe20000041820 */
[----:B------:R-:W-:Y:S07]  /*3590*/  LDSM.16.M88.4 R40, [R94+0x12000] ;  /* 0x012000005e28783b */ /* 0x000fee0000000200 */
[C---:B------:R-:W-:Y:S08]  /*35a0*/  HMMA.16816.F32.BF16 R28, R4.reuse, R8, R28 ;  /* 0x00000008041c723c */ /* 0x040ff0000004181c */
[C---:B------:R-:W-:Y:S01]  /*35b0*/  HMMA.16816.F32.BF16 R24, R4.reuse, R10, R24 ;  /* 0x0000000a0418723c */ /* 0x040fe20000041818 */
[----:B------:R-:W2:Y:S07]  /*35c0*/  LDSM.16.M88.4 R8, [R96+0x4000] ;  /* 0x004000006008783b */ /* 0x000eae0000000200 */
[C---:B---3--:R-:W-:Y:S08]  /*35d0*/  HMMA.16816.F32.BF16 R68, R4.reuse, R72, R68 ;  /* 0x000000480444723c */ /* 0x048ff00000041844 */
[C---:B------:R-:W-:Y:S01]  /*35e0*/  HMMA.16816.F32.BF16 R64, R4.reuse, R74, R64 ;  /* 0x0000004a0440723c */ /* 0x040fe20000041840 */
[----:B------:R-:W-:Y:S07]  /*35f0*/  LDSM.16.M88.4 R72, [R94+0x13800] ;  /* 0x013800005e48783b */ /* 0x000fee0000000200 */
[C---:B----4-:R-:W-:Y:S08]  /*3600*/  HMMA.16816.F32.BF16 R60, R4.reuse, R16, R60 ;  /* 0x00000010043c723c */ /* 0x050ff0000004183c */
[----:B------:R-:W-:Y:S01]  /*3610*/  HMMA.16816.F32.BF16 R20, R4, R18, R20 ;  /* 0x000000120414723c */ /* 0x000fe20000041814 */
[----:B------:R-:W3:Y:S04]  /*3620*/  LDSM.16.M88.4 R16, [R94+0x12800] ;  /* 0x012800005e10783b */ /* 0x000ee80000000200 */
[----:B------:R-:W4:Y:S03]  /*3630*/  LDSM.16.M88.4 R4, [R94+0x13000] ;  /* 0x013000005e04783b */ /* 0x000f260000000200 */
[C---:B-1----:R-:W-:Y:S08]  /*3640*/  HMMA.16816.F32.BF16 R36, R12.reuse, R56, R36 ;  /* 0x000000380c24723c */ /* 0x042ff00000041824 */
        /* <DEDUP_REMOVED lines=10> */
[----:B------:R-:W1:Y:S04]  /*36f0*/  LDSM.16.M88.4 R12, [R93+0x12000] ;  /* 0x012000005d0c783b */ /* 0x000e680000000200 */
[----:B------:R-:W5:Y:S03]  /*3700*/  LDSM.16.M88.4 R44, [R93+0x13000] ;  /* 0x013000005d2c783b */ /* 0x000f660000000200 */
        /* <DEDUP_REMOVED lines=8> */
[----:B------:R-:W2:Y:S07]  /*3790*/  LDSM.16.M88.4 R4, [R92+0x4000] ;  /* 0x004000005c04783b */ /* 0x000eae0000000200 */
[C---:B------:R-:W-:Y:S08]  /*37a0*/  HMMA.16816.F32.BF16 R60, R8.reuse, R72, R60 ;  /* 0x00000048083c723c */ /* 0x040ff0000004183c */
        /* <DEDUP_REMOVED lines=24> */
[----:B------:R-:W-:Y:S07]  /*3930*/  LDSM.16.M88.4 R40, [R96+0x8000] ;  /* 0x008000006028783b */ /* 0x000fee0000000200 */
[C---:B-1----:R-:W-:Y:S08]  /*3940*/  HMMA.16816.F32.BF16 R60, R4.reuse, R12, R60 ;  /* 0x0000000c043c723c */ /* 0x042ff0000004183c */
[----:B------:R-:W-:Y:S01]  /*3950*/  HMMA.16816.F32.BF16 R20, R4, R14, R20 ;  /* 0x0000000e0414723c */ /* 0x000fe20000041814 */
[----:B------:R-:W1:Y:S04]  /*3960*/  LDSM.16.M88.4 R12, [R94+0x14000] ;  /* 0x014000005e0c783b */ /* 0x000e680000000200 */
[----:B------:R-:W5:Y:S03]  /*3970*/  LDSM.16.M88.4 R4, [R94+0x14800] ;  /* 0x014800005e04783b */ /* 0x000f660000000200 */
[C---:B----4-:R-:W-:Y:S08]  /*3980*/  HMMA.16816.F32.BF16 R36, R48.reuse, R44, R36 ;  /* 0x0000002c3024723c */ /* 0x050ff00000041824 */
[C---:B------:R-:W-:Y:S01]  /*3990*/  HMMA.16816.F32.BF16 R32, R48.reuse, R46, R32 ;  /* 0x0000002e3020723c */ /* 0x040fe20000041820 */
[----:B------:R-:W4:Y:S07]  /*39a0*/  LDSM.16.M88.4 R44, [R94+0x15800] ;  /* 0x015800005e2c783b */ /* 0x000f2e0000000200 */
        /* <DEDUP_REMOVED lines=10> */
[C---:B-1----:R-:W-:Y:S08]  /*3a50*/  HMMA.16816.F32.BF16 R36, R40.reuse, R12, R36 ;  /* 0x0000000c2824723c */ /* 0x042ff00000041824 */
[C---:B------:R-:W-:Y:S01]  /*3a60*/  HMMA.16816.F32.BF16 R32, R40.reuse, R14, R32 ;  /* 0x0000000e2820723c */ /* 0x040fe20000041820 */
[----:B------:R-:W1:Y:S07]  /*3a70*/  LDSM.16.M88.4 R12, [R90+0x14000] ;  /* 0x014000005a0c783b */ /* 0x000e6e0000000200 */
        /* <DEDUP_REMOVED lines=10> */
[C---:B--2---:R-:W-:Y:S08]  /*3b20*/  HMMA.16816.F32.BF16 R36, R72.reuse, R16, R36 ;  /* 0x000000104824723c */ /* 0x044ff00000041824 */
[C---:B------:R-:W-:Y:S01]  /*3b30*/  HMMA.16816.F32.BF16 R32, R72.reuse, R18, R32 ;  /* 0x000000124820723c */ /* 0x040fe20000041820 */
[----:B------:R-:W-:Y:S07]  /*3b40*/  LDSM.16.M88.4 R16, [R195+UR6+0x17800] ;  /* 0x01780006c310783b */ /* 0x000fee0008000200 */
[C---:B---3--:R-:W-:Y:S08]  /*3b50*/  HMMA.16816.F32.BF16 R28, R72.reuse, R8, R28 ;  /* 0x00000008481c723c */ /* 0x048ff0000004181c */
[C---:B------:R-:W-:Y:S01]  /*3b60*/  HMMA.16816.F32.BF16 R24, R72.reuse, R10, R24 ;  /* 0x0000000a4818723c */ /* 0x040fe20000041818 */
[----:B------:R-:W2:Y:S07]  /*3b70*/  LDSM.16.M88.4 R8, [R97+0xc000] ;  /* 0x00c000006108783b */ /* 0x000eae0000000200 */
[C---:B------:R-:W-:Y:S08]  /*3b80*/  HMMA.16816.F32.BF16 R20, R72.reuse, R78, R20 ;  /* 0x0000004e4814723c */ /* 0x040ff00000041814 */
[C---:B------:R-:W-:Y:S08]  /*3b90*/  HMMA.16816.F32.BF16 R68, R72.reuse, R80, R68 ;  /* 0x000000504844723c */ /* 0x040ff00000041844 */
[C---:B------:R-:W-:Y:S01]  /*3ba0*/  HMMA.16816.F32.BF16 R64, R72.reuse, R82, R64 ;  /* 0x000000524840723c */ /* 0x040fe20000041840 */
[----:B------:R-:W-:Y:S07]  /*3bb0*/  LDSM.16.M88.4 R80, [R94+0x16800] ;  /* 0x016800005e50783b */ /* 0x000fee0000000200 */
[----:B------:R-:W-:Y:S01]  /*3bc0*/  HMMA.16816.F32.BF16 R60, R72, R76, R60 ;  /* 0x0000004c483c723c */ /* 0x000fe2000004183c */
[----:B------:R-:W-:Y:S04]  /*3bd0*/  LDSM.16.M88.4 R76, [R96+0xc000] ;  /* 0x00c00000604c783b */ /* 0x000fe80000000200 */
[----:B------:R-:W-:Y:S03]  /*3be0*/  LDSM.16.M88.4 R72, [R94+0x17000] ;  /* 0x017000005e48783b */ /* 0x000fe60000000200 */
[C---:B-1----:R-:W-:Y:S08]  /*3bf0*/  HMMA.16816.F32.BF16 R36, R48.reuse, R12, R36 ;  /* 0x0000000c3024723c */ /* 0x042ff00000041824 */
[C---:B------:R-:W-:Y:S01]  /*3c00*/  HMMA.16816.F32.BF16 R32, R48.reuse, R14, R32 ;  /* 0x0000000e3020723c */ /* 0x040fe20000041820 */
[----:B------:R-:W1:Y:S07]  /*3c10*/  LDSM.16.M88.4 R12, [R195+UR6+0x17000] ;  /* 0x01700006c30c783b */ /* 0x000e6e0008000200 */
        /* <DEDUP_REMOVED lines=10> */
[C---:B--2---:R-:W-:Y:S08]  /*3cc0*/  HMMA.16816.F32.BF16 R36, R8.reuse, R40, R36 ;  /* 0x000000280824723c */ /* 0x044ff00000041824 */
[C---:B------:R-:W-:Y:S01]  /*3cd0*/  HMMA.16816.F32.BF16 R32, R8.reuse, R42, R32 ;  /* 0x0000002a0820723c */ /* 0x040fe20000041820 */
[----:B------:R-:W2:Y:S07]  /*3ce0*/  LDSM.16.M88.4 R40, [R93+0x17800] ;  /* 0x017800005d28783b */ /* 0x000eae0000000200 */
[C---:B------:R-:W-:Y:S08]  /*3cf0*/  HMMA.16816.F32.BF16 R20, R8.reuse, R18, R20 ;  /* 0x000000120814723c */ /* 0x040ff00000041814 */
[C---:B------:R-:W-:Y:S08]  /*3d00*/  HMMA.16816.F32.BF16 R28, R8.reuse, R44, R28 ;  /* 0x0000002c081c723c */ /* 0x040ff0000004181c */
[C---:B------:R-:W-:Y:S01]  /*3d10*/  HMMA.16816.F32.BF16 R24, R8.reuse, R46, R24 ;  /* 0x0000002e0818723c */ /* 0x040fe20000041818 */
[----:B------:R-:W-:Y:S07]  /*3d20*/  LDSM.16.M88.4 R44, [R93+0x17000] ;  /* 0x017000005d2c783b */ /* 0x000fee0000000200 */
[C---:B-1----:R-:W-:Y:S08]  /*3d30*/  HMMA.16816.F32.BF16 R68, R8.reuse, R12, R68 ;  /* 0x0000000c0844723c */ /* 0x042ff00000041844 */
[C---:B------:R-:W-:Y:S01]  /*3d40*/  HMMA.16816.F32.BF16 R64, R8.reuse, R14, R64 ;  /* 0x0000000e0840723c */ /* 0x040fe20000041840 */
[----:B------:R-:W-:Y:S07]  /*3d50*/  LDSM.16.M88.4 R12, [R90+0x16800] ;  /* 0x016800005a0c783b */ /* 0x000fee0000000200 */
[----:B------:R-:W-:Y:S01]  /*3d60*/  HMMA.16816.F32.BF16 R60, R8, R16, R60 ;  /* 0x00000010083c723c */ /* 0x000fe2000004183c */
[----:B------:R-:W-:Y:S04]  /*3d70*/  LDSM.16.M88.4 R8, [R90+0x17800] ;  /* 0x017800005a08783b */ /* 0x000fe80000000200 */
[----:B------:R-:W-:Y:S03]  /*3d80*/  LDSM.16.M88.4 R16, [R90+0x16000] ;  /* 0x016000005a10783b */ /* 0x000fe60000000200 */
[C---:B---3--:R-:W-:Y:S08]  /*3d90*/  HMMA.16816.F32.BF16 R36, R76.reuse, R4, R36 ;  /* 0x000000044c24723c */ /* 0x048ff00000041824 */
[C---:B------:R-:W-:Y:S01]  /*3da0*/  HMMA.16816.F32.BF16 R32, R76.reuse, R6, R32 ;  /* 0x000000064c20723c */ /* 0x040fe20000041820 */
[----:B------:R-:W1:Y:S07]  /*3db0*/  LDSM.16.M88.4 R4, [R92+0xc000] ;  /* 0x00c000005c04783b */ /* 0x000e6e0000000200 */
[C---:B------:R-:W-:Y:S08]  /*3dc0*/  HMMA.16816.F32.BF16 R20, R76.reuse, R86, R20 ;  /* 0x000000564c14723c */ /* 0x040ff00000041814 */
[----:B------:R-:W-:Y:S08]  /*3dd0*/  HMMA.16816.F32.BF16 R28, R76, R80, R28 ;  /* 0x000000504c1c723c */ /* 0x000ff0000004181c */
[C---:B----4-:R-:W-:Y:S08]  /*3de0*/  HMMA.16816.F32.BF16 R36, R56.reuse, R52, R36 ;  /* 0x000000343824723c */ /* 0x050ff00000041824 */
[C---:B------:R-:W-:Y:S08]  /*3df0*/  HMMA.16816.F32.BF16 R32, R56.reuse, R54, R32 ;  /* 0x000000363820723c */ /* 0x040ff00000041820 */
[----:B--2---:R-:W-:Y:S01]  /*3e00*/  HMMA.16816.F32.BF16 R52, R56, R42, R20 ;  /* 0x0000002a3834723c */ /* 0x004fe20000041814 */
[----:B------:R-:W2:Y:S01]  /*3e10*/  LDSM.16.M88.4 R20, [R90+0x17000] ;  /* 0x017000005a14783b */ /* 0x000ea20000000200 */
[----:B------:R-:W-:-:S06]  /*3e20*/  DEPBAR.LE SB0, 0x0 ;  /* 0x000080000000791a */ /* 0x000fcc0000000000 */
[----:B------:R-:W-:Y:S08]  /*3e30*/  HMMA.16816.F32.BF16 R28, R56, R48, R28 ;  /* 0x00000030381c723c */ /* 0x000ff0000004181c */
[----:B------:R-:W-:Y:S08]  /*3e40*/  HMMA.16816.F32.BF16 R24, R76, R82, R24 ;  /* 0x000000524c18723c */ /* 0x000ff00000041818 */
[----:B-1----:R-:W-:Y:S01]  /*3e50*/  HMMA.16816.F32.BF16 R52, R4, R10, R52 ;  /* 0x0000000a0434723c */ /* 0x002fe20000041834 */
[----:B------:R-:W-:-:S04]  /*3e60*/  IMAD.U32 R10, RZ, RZ, UR16 ;  /* 0x00000010ff0a7e24 */ /* 0x000fc8000f8e00ff */
[----:B------:R-:W-:Y:S02]  /*3e70*/  IMAD R91, R10, 0x40, R91 ;  /* 0x000000400a5b7824 */ /* 0x000fe400078e025b */
[----:B------:R-:W-:Y:S01]  /*3e80*/  IMAD.U32 R10, RZ, RZ, UR21 ;  /* 0x00000015ff0a7e24 */ /* 0x000fe2000f8e00ff */
[----:B------:R-:W-:Y:S04]  /*3e90*/  HMMA.16816.F32.BF16 R68, R76, R72, R68 ;  /* 0x000000484c44723c */ /* 0x000fe80000041844 */
[----:B------:R-:W-:Y:S01]  /*3ea0*/  VIADDMNMX R193, R89, 0x8, R10, PT ;  /* 0x0000000859c17846 */ /* 0x000fe2000380010a */
[----:B------:R-:W-:-:S03]  /*3eb0*/  VIADD R10, R91, 0x9 ;  /* 0x000000095b0a7836 */ /* 0x000fc60000000000 */
[----:B------:R-:W-:Y:S08]  /*3ec0*/  HMMA.16816.F32.BF16 R64, R76, R74, R64 ;  /* 0x0000004a4c40723c */ /* 0x000ff00000041840 */
[----:B------:R-:W-:Y:S01]  /*3ed0*/  HMMA.16816.F32.BF16 R28, R4, R12, R28 ;  /* 0x0000000c041c723c */ /* 0x000fe2000004181c */
[C---:B------:R-:W-:Y:S02]  /*3ee0*/  VIADD R12, R91.reuse, 0x38 ;  /* 0x000000385b0c7836 */ /* 0x040fe40000000000 */
[----:B------:R-:W-:-:S03]  /*3ef0*/  VIADD R13, R91, 0x10 ;  /* 0x000000105b0d7836 */ /* 0x000fc60000000000 */
[----:B------:R-:W-:Y:S02]  /*3f00*/  I2FP.F32.U32 R11, R12 ;  /* 0x0000000c000b7245 */ /* 0x000fe40000201000 */
[C---:B------:R-:W-:Y:S01]  /*3f10*/  HMMA.16816.F32.BF16 R36, R4.reuse, R16, R36 ;  /* 0x000000100424723c */ /* 0x040fe20000041824 */
[CC--:B------:R-:W-:Y:S01]  /*3f20*/  ISETP.GE.AND P4, PT, R12.reuse, R194.reuse, PT ;  /* 0x000000c20c00720c */ /* 0x0c0fe20003f86270 */
[C---:B------:R-:W-:Y:S01]  /*3f30*/  VIADD R16, R91.reuse, 0x11 ;  /* 0x000000115b107836 */ /* 0x040fe20000000000 */
[-C--:B------:R-:W-:Y:S01]  /*3f40*/  ISETP.GE.AND P5, PT, R12, R193.reuse, PT ;  /* 0x000000c10c00720c */ /* 0x080fe20003fa6270 */
[----:B------:R-:W-:Y:S02]  /*3f50*/  VIADD R12, R91, 0x1 ;  /* 0x000000015b0c7836 */ /* 0x000fe40000000000 */
[C---:B------:R-:W-:Y:S01]  /*3f60*/  FFMA.FTZ R52, R11.reuse, UR5, R52 ;  /* 0x000000050b347c23 */ /* 0x040fe20008010034 */
[----:B------:R-:W-:Y:S01]  /*3f70*/  FFMA.FTZ R54, R11, UR5, R54 ;  /* 0x000000050b367c23 */ /* 0x000fe20008010036 */
[C---:B------:R-:W-:Y:S01]  /*3f80*/  VIADD R11, R91.reuse, 0x8 ;  /* 0x000000085b0b7836 */ /* 0x040fe20000000000 */
[----:B------:R-:W-:Y:S01]  /*3f90*/  HMMA.16816.F32.BF16 R32, R4, R18, R32 ;  /* 0x000000120420723c */ /* 0x000fe20000041820 */
[C---:B------:R-:W-:Y:S01]  /*3fa0*/  ISETP.GE.AND P1, PT, R12.reuse, R194, PT ;  /* 0x000000c20c00720c */ /* 0x040fe20003f26270 */
[----:B------:R-:W-:Y:S01]  /*3fb0*/  VIADD R18, R91, 0x19 ;  /* 0x000000195b127836 */ /* 0x000fe20000000000 */
[----:B------:R-:W-:-:S02]  /*3fc0*/  ISETP.GE.AND P6, PT, R12, R193, PT ;  /* 0x000000c10c00720c */ /* 0x000fc40003fc6270 */
[----:B------:R-:W-:Y:S02]  /*3fd0*/  FSEL R212, R52, -INF , !P4 ;  /* 0xff80000034d47808 */ /* 0x000fe40006000000 */
[----:B------:R-:W-:Y:S01]  /*3fe0*/  I2FP.F32.U32 R12, R12 ;  /* 0x0000000c000c7245 */ /* 0x000fe20000201000 */
[C---:B------:R-:W-:Y:S01]  /*3ff0*/  HMMA.16816.F32.BF16 R24, R56.reuse, R50, R24 ;  /* 0x000000323818723c */ /* 0x040fe20000041818 */
[C---:B------:R-:W-:Y:S01]  /*4000*/  ISETP.GE.AND P3, PT, R11.reuse, R194, PT ;  /* 0x000000c20b00720c */ /* 0x040fe20003f66270 */
[----:B------:R-:W-:Y:S01]  /*4010*/  BAR.SYNC.DEFER_BLOCKING 0x0 ;  /* 0x0000000000007b1d */ /* 0x000fe20000010000 */
[----:B------:R-:W-:Y:S01]  /*4020*/  ISETP.GE.AND P4, PT, R11, R193, PT ;  /* 0x000000c10b00720c */ /* 0x000fe20003f86270 */
[C---:B------:R-:W-:Y:S01]  /*4030*/  FFMA.FTZ R19, R12.reuse, UR5, R37 ;  /* 0x000000050c137c23 */ /* 0x040fe20008010025 */
[----:B------:R-:W-:Y:S01]  /*4040*/  I2FP.F32.U32 R11, R11 ;  /* 0x0000000b000b7245 */ /* 0x000fe20000201000 */
[----:B------:R-:W-:Y:S01]  /*4050*/  FFMA.FTZ R12, R12, UR5, R39 ;  /* 0x000000050c0c7c23 */ /* 0x000fe20008010027 */
[----:B------:R-:W-:Y:S01]  /*4060*/  FSEL R205, R54, -INF , !P5 ;  /* 0xff80000036cd7808 */ /* 0x000fe20006800000 */
[----:B------:R-:W-:Y:S01]  /*4070*/  HMMA.16816.F32.BF16 R68, R56, R44, R68 ;  /* 0x0000002c3844723c */ /* 0x000fe20000041844 */
[----:B------:R-:W-:-:S02]  /*4080*/  FSEL R19, R19, -INF , !P1 ;  /* 0xff80000013137808 */ /* 0x000fc40004800000 */
[----:B------:R-:W-:Y:S01]  /*4090*/  FFMA.FTZ R17, R11, UR5, R32 ;  /* 0x000000050b117c23 */ /* 0x000fe20008010020 */
[C---:B------:R-:W-:Y:S02]  /*40a0*/  ISETP.GE.AND P5, PT, R10.reuse, R194, PT ;  /* 0x000000c20a00720c */ /* 0x040fe40003fa6270 */
[----:B------:R-:W-:Y:S02]  /*40b0*/  ISETP.GE.AND P1, PT, R10, R193, PT ;  /* 0x000000c10a00720c */ /* 0x000fe40003f26270 */
[----:B------:R-:W-:Y:S01]  /*40c0*/  HMMA.16816.F32.BF16 R64, R56, R46, R64 ;  /* 0x0000002e3840723c */ /* 0x000fe20000041840 */
[----:B------:R-:W-:Y:S02]  /*40d0*/  FSEL R12, R12, -INF , !P6 ;  /* 0xff8000000c0c7808 */ /* 0x000fe40007000000 */
[----:B------:R-:W-:Y:S02]  /*40e0*/  FSEL R17, R17, -INF , !P3 ;  /* 0xff80000011117808 */ /* 0x000fe40005800000 */
[----:B------:R-:W-:-:S02]  /*40f0*/  I2FP.F32.U32 R10, R10 ;  /* 0x0000000a000a7245 */ /* 0x000fc40000201000 */
[C---:B------:R-:W-:Y:S01]  /*4100*/  ISETP.GE.AND P6, PT, R13.reuse, R194, PT ;  /* 0x000000c20d00720c */ /* 0x040fe20003fc6270 */
[----:B------:R-:W-:Y:S01]  /*4110*/  HMMA.16816.F32.BF16 R60, R76, R84, R60 ;  /* 0x000000544c3c723c */ /* 0x000fe2000004183c */
[----:B------:R-:W-:Y:S02]  /*4120*/  ISETP.GE.AND P3, PT, R13, R193, PT ;  /* 0x000000c10d00720c */ /* 0x000fe40003f66270 */
[----:B------:R-:W-:-:S05]  /*4130*/  I2FP.F32.U32 R13, R13 ;  /* 0x0000000d000d7245 */ /* 0x000fca0000201000 */
[----:B------:R-:W-:Y:S01]  /*4140*/  HMMA.16816.F32.BF16 R24, R4, R14, R24 ;  /* 0x0000000e0418723c */ /* 0x000fe20000041818 */
[----:B------:R-:W-:Y:S01]  /*4150*/  FFMA.FTZ R14, R10, UR5, R35 ;  /* 0x000000050a0e7c23 */ /* 0x000fe20008010023 */
[----:B------:R-:W-:-:S04]  /*4160*/  FFMA.FTZ R28, R13, UR5, R28 ;  /* 0x000000050d1c7c23 */ /* 0x000fc8000801001c */
[----:B------:R-:W-:Y:S02]  /*4170*/  FSEL R14, R14, -INF , !P1 ;  /* 0xff8000000e0e7808 */ /* 0x000fe40004800000 */
[----:B--2---:R-:W-:Y:S01]  /*4180*/  HMMA.16816.F32.BF16 R68, R4, R20, R68 ;  /* 0x000000140444723c */ /* 0x004fe20000041844 */
[----:B------:R-:W-:Y:S01]  /*4190*/  FFMA.FTZ R21, R10, UR5, R33 ;  /* 0x000000050a157c23 */ /* 0x000fe20008010021 */
[----:B------:R-:W-:Y:S01]  /*41a0*/  FFMA.FTZ R10, R13, UR5, R30 ;  /* 0x000000050d0a7c23 */ /* 0x000fe2000801001e */
[----:B------:R-:W-:-:S03]  /*41b0*/  FSEL R13, R28, -INF , !P6 ;  /* 0xff8000001c0d7808 */ /* 0x000fc60007000000 */
[----:B------:R-:W-:Y:S02]  /*41c0*/  FSEL R21, R21, -INF , !P5 ;  /* 0xff80000015157808 */ /* 0x000fe40006800000 */
[----:B------:R-:W-:Y:S01]  /*41d0*/  HMMA.16816.F32.BF16 R64, R4, R22, R64 ;  /* 0x000000160440723c */ /* 0x000fe20000041840 */
[----:B------:R-:W-:Y:S01]  /*41e0*/  FFMA.FTZ R22, R11, UR5, R34 ;  /* 0x000000050b167c23 */ /* 0x000fe20008010022 */
[----:B------:R-:W-:Y:S01]  /*41f0*/  VIADD R23, R91, 0x18 ;  /* 0x000000185b177836 */ /* 0x000fe20000000000 */
[----:B------:R-:W-:Y:S02]  /*4200*/  ISETP.GE.AND P5, PT, R16, R193, PT ;  /* 0x000000c11000720c */ /* 0x000fe40003fa6270 */
[----:B------:R-:W-:Y:S02]  /*4210*/  FSEL R10, R10, -INF , !P3 ;  /* 0xff8000000a0a7808 */ /* 0x000fe40005800000 */
[----:B------:R-:W-:Y:S01]  /*4220*/  FSEL R22, R22, -INF , !P4 ;  /* 0xff80000016167808 */ /* 0x000fe20006000000 */
[----:B------:R-:W-:Y:S01]  /*4230*/  HMMA.16816.F32.BF16 R60, R56, R40, R60 ;  /* 0x00000028383c723c */ /* 0x000fe2000004183c */
[----:B------:R-:W-:-:S02]  /*4240*/  ISETP.GE.AND P4, PT, R16, R194, PT ;  /* 0x000000c21000720c */ /* 0x000fc40003f86270 */
[----:B------:R-:W-:Y:S02]  /*4250*/  I2FP.F32.U32 R16, R16 ;  /* 0x0000001000107245 */ /* 0x000fe40000201000 */
[CC--:B------:R-:W-:Y:S02]  /*4260*/  ISETP.GE.AND P1, PT, R23.reuse, R194.reuse, PT ;  /* 0x000000c21700720c */ /* 0x0c0fe40003f26270 */
[----:B------:R-:W-:Y:S01]  /*4270*/  ISETP.GE.AND P6, PT, R23, R193, PT ;  /* 0x000000c11700720c */ /* 0x000fe20003fc6270 */
[C---:B------:R-:W-:Y:S01]  /*4280*/  FFMA.FTZ R15, R16.reuse, UR5, R29 ;  /* 0x00000005100f7c23 */ /* 0x040fe2000801001d */
[----:B------:R-:W-:Y:S01]  /*4290*/  I2FP.F32.U32 R23, R23 ;  /* 0x0000001700177245 */ /* 0x000fe20000201000 */
[----:B------:R-:W-:Y:S01]  /*42a0*/  FFMA.FTZ R16, R16, UR5, R31 ;  /* 0x0000000510107c23 */ /* 0x000fe2000801001f */
[----:B------:R-:W-:Y:S01]  /*42b0*/  VIADD R29, R91, 0x20 ;  /* 0x000000205b1d7836 */ /* 0x000fe20000000000 */
[C---:B------:R-:W-:Y:S02]  /*42c0*/  ISETP.GE.AND P3, PT, R18.reuse, R194, PT ;  /* 0x000000c21200720c */ /* 0x040fe40003f66270 */
[----:B------:R-:W-:Y:S01]  /*42d0*/  FFMA.FTZ R11, R23, UR5, R24 ;  /* 0x00000005170b7c23 */ /* 0x000fe20008010018 */
[----:B------:R-:W-:Y:S01]  /*42e0*/  FSEL R15, R15, -INF , !P4 ;  /* 0xff8000000f0f7808 */ /* 0x000fe20006000000 */
[----:B------:R-:W-:Y:S01]  /*42f0*/  FFMA.FTZ R20, R23, UR5, R26 ;  /* 0x0000000517147c23 */ /* 0x000fe2000801001a */
[----:B------:R-:W-:-:S02]  /*4300*/  ISETP.GE.AND P4, PT, R18, R193, PT ;  /* 0x000000c11200720c */ /* 0x000fc40003f86270 */
[----:B------:R-:W-:Y:S01]  /*4310*/  FSEL R16, R16, -INF , !P5 ;  /* 0xff80000010107808 */ /* 0x000fe20006800000 */
[----:B------:R-:W-:Y:S01]  /*4320*/  HMMA.16816.F32.BF16 R60, R4, R8, R60 ;  /* 0x00000008043c723c */ /* 0x000fe2000004183c */
[----:B------:R-:W-:Y:S01]  /*4330*/  FSEL R11, R11, -INF , !P1 ;  /* 0xff8000000b0b7808 */ /* 0x000fe20004800000 */
[C---:B------:R-:W-:Y:S01]  /*4340*/  VIADD R6, R91.reuse, 0x21 ;  /* 0x000000215b067836 */ /* 0x040fe20000000000 */
[----:B------:R-:W-:Y:S01]  /*4350*/  I2FP.F32.U32 R18, R18 ;  /* 0x0000001200127245 */ /* 0x000fe20000201000 */
[----:B------:R-:W-:Y:S01]  /*4360*/  VIADD R7, R91, 0x28 ;  /* 0x000000285b077836 */ /* 0x000fe20000000000 */
[-C--:B------:R-:W-:Y:S01]  /*4370*/  ISETP.GE.AND P5, PT, R29, R194.reuse, PT ;  /* 0x000000c21d00720c */ /* 0x080fe20003fa6270 */
[----:B------:R-:W-:Y:S01]  /*4380*/  VIADD R5, R91, 0x30 ;  /* 0x000000305b057836 */ /* 0x000fe20000000000 */
[----:B------:R-:W-:Y:S01]  /*4390*/  ISETP.GE.AND P1, PT, R29, R193, PT ;  /* 0x000000c11d00720c */ /* 0x000fe20003f26270 */
[C---:B------:R-:W-:Y:S01]  /*43a0*/  FFMA.FTZ R9, R18.reuse, UR5, R25 ;  /* 0x0000000512097c23 */ /* 0x040fe20008010019 */
[----:B------:R-:W-:Y:S01]  /*43b0*/  I2FP.F32.U32 R29, R29 ;  /* 0x0000001d001d7245 */ /* 0x000fe20000201000 */
[----:B------:R-:W-:Y:S01]  /*43c0*/  FFMA.FTZ R18, R18, UR5, R27 ;  /* 0x0000000512127c23 */ /* 0x000fe2000801001b */
[----:B------:R-:W-:Y:S01]  /*43d0*/  FSEL R20, R20, -INF , !P6 ;  /* 0xff80000014147808 */ /* 0x000fe20007000000 */
[----:B------:R-:W-:Y:S01]  /*43e0*/  VIADD R4, R91, 0x29 ;  /* 0x000000295b047836 */ /* 0x000fe20000000000 */
[----:B------:R-:W-:Y:S01]  /*43f0*/  FSEL R9, R9, -INF , !P3 ;  /* 0xff80000009097808 */ /* 0x000fe20005800000 */
[C---:B------:R-:W-:Y:S01]  /*4400*/  FFMA.FTZ R68, R29.reuse, UR5, R68 ;  /* 0x000000051d447c23 */ /* 0x040fe20008010044 */
[----:B------:R-:W-:Y:S01]  /*4410*/  FSEL R18, R18, -INF , !P4 ;  /* 0xff80000012127808 */ /* 0x000fe20006000000 */
[----:B------:R-:W-:Y:S01]  /*4420*/  FFMA.FTZ R70, R29, UR5, R70 ;  /* 0x000000051d467c23 */ /* 0x000fe20008010046 */
[----:B------:R-:W-:-:S02]  /*4430*/  ISETP.GE.AND P6, PT, R6, R194, PT ;  /* 0x000000c20600720c */ /* 0x000fc40003fc6270 */
[----:B------:R-:W-:Y:S02]  /*4440*/  FSEL R203, R68, -INF , !P5 ;  /* 0xff80000044cb7808 */ /* 0x000fe40006800000 */
[-C--:B------:R-:W-:Y:S02]  /*4450*/  ISETP.GE.AND P3, PT, R6, R193.reuse, PT ;  /* 0x000000c10600720c */ /* 0x080fe40003f66270 */
[C---:B------:R-:W-:Y:S02]  /*4460*/  ISETP.GE.AND P4, PT, R7.reuse, R194, PT ;  /* 0x000000c20700720c */ /* 0x040fe40003f86270 */
[----:B------:R-:W-:Y:S02]  /*4470*/  ISETP.GE.AND P5, PT, R7, R193, PT ;  /* 0x000000c10700720c */ /* 0x000fe40003fa6270 */
[----:B------:R-:W-:Y:S02]  /*4480*/  I2FP.F32.U32 R6, R6 ;  /* 0x0000000600067245 */ /* 0x000fe40000201000 */
[----:B------:R-:W-:-:S02]  /*4490*/  I2FP.F32.U32 R7, R7 ;  /* 0x0000000700077245 */ /* 0x000fc40000201000 */
[----:B------:R-:W-:Y:S01]  /*44a0*/  FSEL R202, R70, -INF , !P1 ;  /* 0xff80000046ca7808 */ /* 0x000fe20004800000 */
[C---:B------:R-:W-:Y:S01]  /*44b0*/  FFMA.FTZ R71, R6.reuse, UR5, R71 ;  /* 0x0000000506477c23 */ /* 0x040fe20008010047 */
[----:B------:R-:W-:Y:S01]  /*44c0*/  FFMA.FTZ R69, R6, UR5, R69 ;  /* 0x0000000506457c23 */ /* 0x000fe20008010045 */
[C---:B------:R-:W-:Y:S01]  /*44d0*/  FFMA.FTZ R64, R7.reuse, UR5, R64 ;  /* 0x0000000507407c23 */ /* 0x040fe20008010040 */
[----:B------:R-:W-:Y:S01]  /*44e0*/  FFMA.FTZ R66, R7, UR5, R66 ;  /* 0x0000000507427c23 */ /* 0x000fe20008010042 */
[----:B------:R-:W-:Y:S01]  /*44f0*/  I2FP.F32.U32 R7, R91 ;  /* 0x0000005b00077245 */ /* 0x000fe20000201000 */
[----:B------:R-:W-:Y:S01]  /*4500*/  VIADD R6, R91, 0x31 ;  /* 0x000000315b067836 */ /* 0x000fe20000000000 */
[----:B------:R-:W-:Y:S02]  /*4510*/  FSEL R216, R71, -INF , !P3 ;  /* 0xff80000047d87808 */ /* 0x000fe40005800000 */
[----:B------:R-:W-:Y:S02]  /*4520*/  FSEL R179, R64, -INF , !P4 ;  /* 0xff80000040b37808 */ /* 0x000fe40006000000 */
[----:B------:R-:W-:-:S02]  /*4530*/  ISETP.GE.AND P3, PT, R5, R194, PT ;  /* 0x000000c20500720c */ /* 0x000fc40003f66270 */
[----:B------:R-:W-:Y:S02]  /*4540*/  ISETP.GE.AND P4, PT, R5, R193, PT ;  /* 0x000000c10500720c */ /* 0x000fe40003f86270 */
[----:B------:R-:W-:Y:S02]  /*4550*/  I2FP.F32.U32 R5, R5 ;  /* 0x0000000500057245 */ /* 0x000fe40000201000 */
[----:B------:R-:W-:Y:S02]  /*4560*/  FSEL R201, R69, -INF , !P6 ;  /* 0xff80000045c97808 */ /* 0x000fe40007000000 */
[C---:B------:R-:W-:Y:S01]  /*4570*/  ISETP.GE.AND P1, PT, R4.reuse, R194, PT ;  /* 0x000000c20400720c */ /* 0x040fe20003f26270 */
[C---:B------:R-:W-:Y:S01]  /*4580*/  FFMA.FTZ R60, R5.reuse, UR5, R60 ;  /* 0x00000005053c7c23 */ /* 0x040fe2000801003c */
[----:B------:R-:W-:Y:S01]  /*4590*/  ISETP.GE.AND P6, PT, R4, R193, PT ;  /* 0x000000c10400720c */ /* 0x000fe20003fc6270 */
[----:B------:R-:W-:Y:S01]  /*45a0*/  FFMA.FTZ R62, R5, UR5, R62 ;  /* 0x00000005053e7c23 */ /* 0x000fe2000801003e */
[----:B------:R-:W-:Y:S01]  /*45b0*/  I2FP.F32.U32 R4, R4 ;  /* 0x0000000400047245 */ /* 0x000fe20000201000 */
[----:B------:R-:W-:Y:S01]  /*45c0*/  FFMA.FTZ R5, R7, UR5, R36 ;  /* 0x0000000507057c23 */ /* 0x000fe20008010024 */
[----:B------:R-:W-:-:S02]  /*45d0*/  FSEL R178, R66, -INF , !P5 ;  /* 0xff80000042b27808 */ /* 0x000fc40006800000 */
[----:B------:R-:W-:Y:S01]  /*45e0*/  ISETP.GE.AND P5, PT, R91, R194, PT ;  /* 0x000000c25b00720c */ /* 0x000fe20003fa6270 */
[C---:B------:R-:W-:Y:S01]  /*45f0*/  FFMA.FTZ R65, R4.reuse, UR5, R65 ;  /* 0x0000000504417c23 */ /* 0x040fe20008010041 */
[----:B------:R-:W-:Y:S01]  /*4600*/  FFMA.FTZ R67, R4, UR5, R67 ;  /* 0x0000000504437c23 */ /* 0x000fe20008010043 */
[----:B------:R-:W-:Y:S01]  /*4610*/  FFMA.FTZ R4, R7, UR5, R38 ;  /* 0x0000000507047c23 */ /* 0x000fe20008010026 */
[----:B------:R-:W-:Y:S02]  /*4620*/  FSEL R5, R5, -INF , !P5 ;  /* 0xff80000005057808 */ /* 0x000fe40006800000 */
[----:B------:R-:W-:Y:S02]  /*4630*/  FSEL R177, R65, -INF , !P1 ;  /* 0xff80000041b17808 */ /* 0x000fe40004800000 */
        /* <DEDUP_REMOVED lines=20> */
[----:B------:R-:W-:Y:S01]  /*4780*/  FFMA.FTZ R55, R24, UR5, R55 ;  /* 0x0000000518377c23 */ /* 0x000fe20008010037 */
[----:B------:R-:W-:Y:S02]  /*4790*/  ISETP.GE.AND P5, PT, R91, R194, PT ;  /* 0x000000c25b00720c */ /* 0x000fe40003fa6270 */
        /* <DEDUP_REMOVED lines=74> */
.L_x_297:
        /* <DEDUP_REMOVED lines=8> */
[CC--:B------:R-:W-:Y:S02]  /*4cc0*/  IADD3 R200, PT, PT, R88.reuse, R192.reuse, RZ ;  /* 0x000000c058c87210 */ /* 0x0c0fe40007ffe0ff */
        /* <DEDUP_REMOVED lines=50> */
[----:B------:R-:W4:Y:S01]  /*4ff0*/  LDSM.16.MT88.4 R8, [R200+0x1a800] ;  /* 0x01a80000c808783b */ /* 0x000f220000004200 */
[----:B------:R-:W-:Y:S01]  /*5000*/  MUFU.EX2 R191, R191 ;  /* 0x000000bf00bf7308 */ /* 0x000fe20000000800 */
[--C-:B------:R-:W-:Y:S01]  /*5010*/  FFMA.FTZ R166, R18, UR4, -R207.reuse ;  /* 0x0000000412a67c23 */ /* 0x100fe200080108cf */
[----:B-1----:R-:W-:Y:S01]  /*5020*/  F2FP.BF16.F32.PACK_AB R148, R196, R197 ;  /* 0x000000c5c494723e */ /* 0x002fe200000010ff */
[----:B------:R-:W1:Y:S01]  /*5030*/  LDSM.16.MT88.4 R16, [R200+0x1e800] ;  /* 0x01e80000c810783b */ /* 0x000e620000004200 */
[----:B------:R-:W2:Y:S01]  /*5040*/  MUFU.EX2 R190, R190 ;  /* 0x000000be00be7308 */ /* 0x000ea20000000800 */
[--C-:B------:R-:W-:Y:S01]  /*5050*/  FFMA.FTZ R208, R201, UR4, -R214.reuse ;  /* 0x00000004c9d07c23 */ /* 0x100fe200080108d6 */
[--C-:B------:R-:W-:Y:S01]  /*5060*/  FFMA.FTZ R215, R216, UR4, -R207.reuse ;  /* 0x00000004d8d77c23 */ /* 0x100fe200080108cf */
[----:B------:R-:W1:Y:S01]  /*5070*/  LDSM.16.MT88.4 R20, [R200+0x1c800] ;  /* 0x01c80000c814783b */ /* 0x000e620000004200 */
[----:B------:R-:W-:Y:S01]  /*5080*/  MUFU.EX2 R187, R187 ;  /* 0x000000bb00bb7308 */ /* 0x000fe20000000800 */
[--C-:B------:R-:W-:Y:S01]  /*5090*/  FFMA.FTZ R209, R178, UR4, -R207.reuse ;  /* 0x00000004b2d17c23 */ /* 0x100fe200080108cf */
[----:B-----5:R-:W-:Y:S01]  /*50a0*/  F2FP.BF16.F32.PACK_AB R150, R188, R189 ;  /* 0x000000bdbc96723e */ /* 0x020fe200000010ff */
[----:B------:R-:W-:Y:S01]  /*50b0*/  LDSM.16.MT88.4 R24, [R192+0x1c800] ;  /* 0x01c80000c018783b */ /* 0x000fe20000004200 */
[----:B------:R-:W5:Y:S01]  /*50c0*/  MUFU.EX2 R186, R186 ;  /* 0x000000ba00ba7308 */ /* 0x000f620000000800 */
[--C-:B------:R-:W-:Y:S01]  /*50d0*/  FFMA.FTZ R222, R176, UR4, -R207.reuse ;  /* 0x00000004b0de7c23 */ /* 0x100fe200080108cf */
[--C-:B------:R-:W-:Y:S01]  /*50e0*/  FFMA.FTZ R177, R177, UR4, -R214.reuse ;  /* 0x00000004b1b17c23 */ /* 0x100fe200080108d6 */
[----:B------:R-:W-:Y:S01]  /*50f0*/  LDSM.16.MT88.4 R28, [R198+0x1a800] ;  /* 0x01a80000c61c783b */ /* 0x000fe20000004200 */
[----:B------:R-:W-:Y:S01]  /*5100*/  MUFU.EX2 R185, R185 ;  /* 0x000000b900b97308 */ /* 0x000fe20000000800 */
[----:B------:R-:W-:Y:S01]  /*5110*/  FFMA.FTZ R239, R211, UR4, -R214 ;  /* 0x00000004d3ef7c23 */ /* 0x000fe200080108d6 */
[----:B--2---:R-:W-:Y:S01]  /*5120*/  F2FP.BF16.F32.PACK_AB R149, R190, R191 ;  /* 0x000000bfbe95723e */ /* 0x004fe200000010ff */
[----:B------:R-:W-:Y:S01]  /*5130*/  LDSM.16.MT88.4 R172, [R199+0x18800] ;  /* 0x01880000c7ac783b */ /* 0x000fe20000004200 */
[----:B------:R-:W2:Y:S01]  /*5140*/  MUFU.EX2 R184, R184 ;  /* 0x000000b800b87308 */ /* 0x000ea20000000800 */
[--C-:B------:R-:W-:Y:S01]  /*5150*/  FFMA.FTZ R206, R206, UR4, -R207.reuse ;  /* 0x00000004cece7c23 */ /* 0x100fe200080108cf */
[--C-:B------:R-:W-:Y:S01]  /*5160*/  FFMA.FTZ R237, R204, UR4, -R207.reuse ;  /* 0x00000004cced7c23 */ /* 0x100fe200080108cf */
[----:B------:R-:W-:Y:S01]  /*5170*/  LDSM.16.MT88.4 R168, [R198+0x18800] ;  /* 0x01880000c6a8783b */ /* 0x000fe20000004200 */
[----:B------:R-:W-:Y:S01]  /*5180*/  MUFU.EX2 R181, R181 ;  /* 0x000000b500b57308 */ /* 0x000fe20000000800 */
[----:B------:R-:W-:Y:S01]  /*5190*/  FFMA.FTZ R205, R205, UR4, -R207 ;  /* 0x00000004cdcd7c23 */ /* 0x000fe200080108cf */
[----:B-----5:R-:W-:Y:S01]  /*51a0*/  F2FP.BF16.F32.PACK_AB R151, R186, R187 ;  /* 0x000000bbba97723e */ /* 0x020fe200000010ff */
        /* <DEDUP_REMOVED lines=8> */
[----:B------:R-:W5:Y:S02]  /*5230*/  MUFU.EX2 R182, R182 ;  /* 0x000000b600b67308 */ /* 0x000f640000000800 */
[----:B------:R-:W-:Y:S01]  /*5240*/  FADD.FTZ R188, R188, R189 ;  /* 0x000000bdbcbc7221 */ /* 0x000fe20000010000 */
[----:B------:R-:W-:Y:S01]  /*5250*/  FADD.FTZ R186, R186, R187 ;  /* 0x000000bbbaba7221 */ /* 0x000fe20000010000 */
        /* <DEDUP_REMOVED lines=40> */
[----:B--2---:R-:W-:Y:S01]  /*54e0*/  F2FP.BF16.F32.PACK_AB R4, R184, R185 ;  /* 0x000000b9b804723e */ /* 0x004fe200000010ff */
[----:B------:R-:W-:Y:S01]  /*54f0*/  FADD.FTZ R185, R185, R188 ;  /* 0x000000bcb9b97221 */ /* 0x000fe20000010000 */
[----:B-----5:R-:W-:Y:S01]  /*5500*/  F2FP.BF16.F32.PACK_AB R5, R182, R183 ;  /* 0x000000b7b605723e */ /* 0x020fe200000010ff */
[----:B------:R-:W-:-:S02]  /*5510*/  FADD.FTZ R183, R183, R186 ;  /* 0x000000bab7b77221 */ /* 0x000fc40000010000 */
[----:B------:R-:W-:Y:S02]  /*5520*/  FADD.FTZ R184, R184, R185 ;  /* 0x000000b9b8b87221 */ /* 0x000fe40000010000 */
[----:B------:R-:W-:Y:S01]  /*5530*/  HMMA.16816.F32.BF16 R148, R148, R6, RZ ;  /* 0x000000069494723c */ /* 0x000fe200000418ff */
[----:B------:R-:W-:Y:S01]  /*5540*/  F2FP.BF16.F32.PACK_AB R6, R180, R181 ;  /* 0x000000b5b406723e */ /* 0x000fe200000010ff */
[----:B------:R-:W-:Y:S01]  /*5550*/  FADD.FTZ R182, R182, R183 ;  /* 0x000000b7b6b67221 */ /* 0x000fe20000010000 */
[----:B-1----:R-:W-:Y:S01]  /*5560*/  F2FP.BF16.F32.PACK_AB R7, R166, R167 ;  /* 0x000000a7a607723e */ /* 0x002fe200000010ff */
        /* <DEDUP_REMOVED lines=26> */
[----:B-1----:R-:W-:Y:S01]  /*5710*/  HMMA.16816.F32.BF16 R124, R4, R12, R124 ;  /* 0x0000000c047c723c */ /* 0x002fe2000004187c */
[--C-:B------:R-:W-:Y:S01]  /*5720*/  FFMA.FTZ R12, R203, UR4, -R214.reuse ;  /* 0x00000004cb0c7c23 */ /* 0x100fe200080108d6 */
[----:B------:R-:W-:-:S03]  /*5730*/  FFMA.FTZ R203, R179, UR4, -R214 ;  /* 0x00000004b3cb7c23 */ /* 0x000fc600080108d6 */
[----:B------:R-:W1:Y:S03]  /*5740*/  MUFU.EX2 R201, R12 ;  /* 0x0000000c00c97308 */ /* 0x000e660000000800 */
[C---:B------:R-:W-:Y:S01]  /*5750*/  HMMA.16816.F32.BF16 R84, R4.reuse, R28, R84 ;  /* 0x0000001c0454723c */ /* 0x040fe20000041854 */
[----:B------:R-:W-:Y:S01]  /*5760*/  FFMA.FTZ R28, R202, UR4, -R207 ;  /* 0x00000004ca1c7c23 */ /* 0x000fe200080108cf */
[----:B------:R-:W-:Y:S04]  /*5770*/  MUFU.EX2 R203, R203 ;  /* 0x000000cb00cb7308 */ /* 0x000fe80000000800 */
[----:B------:R4:W-:Y:S02]  /*5780*/  MUFU.EX2 R202, R177 ;  /* 0x000000b100ca7308 */ /* 0x0009e40000000800 */
[C---:B--2---:R-:W-:Y:S02]  /*5790*/  HMMA.16816.F32.BF16 R140, R4.reuse, R8, R140 ;  /* 0x00000008048c723c */ /* 0x044fe4000004188c */
[----:B------:R2:W3:Y:S06]  /*57a0*/  MUFU.EX2 R216, R28 ;  /* 0x0000001c00d87308 */ /* 0x0004ec0000000800 */
[C---:B------:R-:W-:Y:S01]  /*57b0*/  HMMA.16816.F32.BF16 R144, R4.reuse, R10, R144 ;  /* 0x0000000a0490723c */ /* 0x040fe20000041890 */
[----:B------:R-:W3:Y:S04]  /*57c0*/  LDSM.16.MT88.4 R8, [R200+0x1f000] ;  /* 0x01f00000c808783b */ /* 0x000ee80000004200 */
[----:B----4-:R-:W-:Y:S03]  /*57d0*/  LDSM.16.MT88.4 R176, [R192+0x19000] ;  /* 0x01900000c0b0783b */ /* 0x010fe60000004200 */
        /* <DEDUP_REMOVED lines=10> */
[----:B--2---:R-:W-:Y:S07]  /*5880*/  LDSM.16.MT88.4 R28, [R198+0x1b000] ;  /* 0x01b00000c61c783b */ /* 0x004fee0000004200 */
[C---:B------:R-:W-:Y:S08]  /*5890*/  HMMA.16816.F32.BF16 R108, R4.reuse, R20, R108 ;  /* 0x00000014046c723c */ /* 0x040ff0000004186c */
[C---:B------:R-:W-:Y:S01]  /*58a0*/  HMMA.16816.F32.BF16 R112, R4.reuse, R22, R112 ;  /* 0x000000160470723c */ /* 0x040fe20000041870 */
[----:B------:R-:W-:Y:S07]  /*58b0*/  LDSM.16.MT88.4 R20, [R200+0x19000] ;  /* 0x01900000c814783b */ /* 0x000fee0000004200 */
[C---:B------:R-:W-:Y:S01]  /*58c0*/  HMMA.16816.F32.BF16 R128, R4.reuse, R14, R128 ;  /* 0x0000000e0480723c */ /* 0x040fe20000041880 */
[----:B------:R-:W2:Y:S07]  /*58d0*/  LDSM.16.MT88.4 R12, [R200+0x1d000] ;  /* 0x01d00000c80c783b */ /* 0x000eae0000004200 */
[C---:B-----5:R-:W-:Y:S08]  /*58e0*/  HMMA.16816.F32.BF16 R152, R4.reuse, R24, R152 ;  /* 0x000000180498723c */ /* 0x060ff00000041898 */
[----:B------:R-:W-:Y:S01]  /*58f0*/  HMMA.16816.F32.BF16 R148, R4, R26, R148 ;  /* 0x0000001a0494723c */ /* 0x000fe20000041894 */
[----:B-1----:R-:W-:Y:S01]  /*5900*/  F2FP.BF16.F32.PACK_AB R4, R208, R201 ;  /* 0x000000c9d004723e */ /* 0x002fe200000010ff */
        /* <DEDUP_REMOVED lines=33> */
[----:B------:R-:W-:Y:S01]  /*5b20*/  FFMA.FTZ R179, R210, UR4, -R207 ;  /* 0x00000004d2b37c23 */ /* 0x000fe200080108cf */
[----:B------:R-:W3:Y:S04]  /*5b30*/  MUFU.EX2 R177, R177 ;  /* 0x000000b100b17308 */ /* 0x000ee80000000800 */
[----:B------:R-:W-:Y:S01]  /*5b40*/  MUFU.EX2 R178, R178 ;  /* 0x000000b200b27308 */ /* 0x000fe20000000800 */
[C---:B--2---:R-:W-:Y:S03]  /*5b50*/  HMMA.16816.F32.BF16 R116, R4.reuse, R12, R116 ;  /* 0x0000000c0474723c */ /* 0x044fe60000041874 */
[----:B------:R-:W2:Y:S05]  /*5b60*/  MUFU.EX2 R179, R179 ;  /* 0x000000b300b37308 */ /* 0x000eaa0000000800 */
[C---:B------:R-:W-:Y:S01]  /*5b70*/  HMMA.16816.F32.BF16 R120, R4.reuse, R14, R120 ;  /* 0x0000000e0478723c */ /* 0x040fe20000041878 */
[----:B------:R-:W2:Y:S07]  /*5b80*/  LDSM.16.MT88.4 R12, [R200+0x19800] ;  /* 0x01980000c80c783b */ /* 0x000eae0000004200 */
[C---:B-1----:R-:W-:Y:S08]  /*5b90*/  HMMA.16816.F32.BF16 R140, R4.reuse, R16, R140 ;  /* 0x00000010048c723c */ /* 0x042ff0000004188c */
        /* <DEDUP_REMOVED lines=16> */
[----:B------:R-:W4:Y:S07]  /*5ca0*/  LDSM.16.MT88.4 R20, [R200+0x1d800] ;  /* 0x01d80000c814783b */ /* 0x000f2e0000004200 */
        /* <DEDUP_REMOVED lines=16> */
[C---:B----4-:R-:W-:Y:S08]  /*5db0*/  HMMA.16816.F32.BF16 R100, R4.reuse, R20, R100 ;  /* 0x000000140464723c */ /* 0x050ff00000041864 */
[C---:B--2---:R-:W-:Y:S08]  /*5dc0*/  HMMA.16816.F32.BF16 R160, R4.reuse, R8, R160 ;  /* 0x0000000804a0723c */ /* 0x044ff000000418a0 */
[C---:B------:R-:W-:Y:S01]  /*5dd0*/  HMMA.16816.F32.BF16 R156, R4.reuse, R10, R156 ;  /* 0x0000000a049c723c */ /* 0x040fe2000004189c */
[----:B------:R-:W2:Y:S07]  /*5de0*/  LDSM.16.MT88.4 R8, [R192+0x1f800] ;  /* 0x01f80000c008783b */ /* 0x000eae0000004200 */
[C---:B------:R-:W-:Y:S01]  /*5df0*/  HMMA.16816.F32.BF16 R104, R4.reuse, R22, R104 ;  /* 0x000000160468723c */ /* 0x040fe20000041868 */
[----:B------:R-:W4:Y:S07]  /*5e00*/  LDSM.16.MT88.4 R20, [R198+0x1b800] ;  /* 0x01b80000c614783b */ /* 0x000f2e0000004200 */
[C---:B---3--:R-:W-:Y:S08]  /*5e10*/  HMMA.16816.F32.BF16 R44, R4.reuse, R12, R44 ;  /* 0x0000000c042c723c */ /* 0x048ff0000004182c */
[C---:B------:R-:W-:Y:S01]  /*5e20*/  HMMA.16816.F32.BF16 R48, R4.reuse, R14, R48 ;  /* 0x0000000e0430723c */ /* 0x040fe20000041830 */
[----:B------:R-:W3:Y:S07]  /*5e30*/  LDSM.16.MT88.4 R12, [R198+0x1d800] ;  /* 0x01d80000c60c783b */ /* 0x000eee0000004200 */
[C---:B-1----:R-:W-:Y:S08]  /*5e40*/  HMMA.16816.F32.BF16 R92, R4.reuse, R16, R92 ;  /* 0x00000010045c723c */ /* 0x042ff0000004185c */
[C---:B------:R-:W-:Y:S01]  /*5e50*/  HMMA.16816.F32.BF16 R96, R4.reuse, R18, R96 ;  /* 0x000000120460723c */ /* 0x040fe20000041860 */
[----:B------:R-:W1:Y:S07]  /*5e60*/  LDSM.16.MT88.4 R16, [R198+0x1f800] ;  /* 0x01f80000c610783b */ /* 0x000e6e0000004200 */
        /* <DEDUP_REMOVED lines=29> */
[C---:B---3--:R-:W-:Y:S08]  /*6040*/  HMMA.16816.F32.BF16 R116, R4.reuse, R12, R116 ;  /* 0x0000000c0474723c */ /* 0x048ff00000041874 */
[C---:B------:R-:W-:Y:S08]  /*6050*/  HMMA.16816.F32.BF16 R120, R4.reuse, R14, R120 ;  /* 0x0000000e0478723c */ /* 0x040ff00000041878 */
[C---:B------:R-:W-:Y:S08]  /*6060*/  HMMA.16816.F32.BF16 R128, R4.reuse, R10, R128 ;  /* 0x0000000a0480723c */ /* 0x040ff00000041880 */
[C---:B-1----:R-:W-:Y:S08]  /*6070*/  HMMA.16816.F32.BF16 R152, R4.reuse, R16, R152 ;  /* 0x000000100498723c */ /* 0x042ff00000041898 */
        /* <DEDUP_REMOVED lines=10> */
[----:B------:R-:W-:Y:S01]  /*6120*/  UIMAD UR14, UR14, UR9, UR17 ;  /* 0x000000090e0e72a4 */ /* 0x000fe2000f8e0211 */
[----:B------:R-:W-:Y:S01]  /*6130*/  IMAD.U32 R12, RZ, RZ, UR16 ;  /* 0x00000010ff0c7e24 */ /* 0x000fe2000f8e00ff */
[----:B------:R-:W-:Y:S01]  /*6140*/  USHF.L.U32 UR12, UR16, 0x6, URZ ;  /* 0x00000006100c7899 */ /* 0x000fe200080006ff */
[----:B------:R-:W-:Y:S01]  /*6150*/  LOP3.LUT R221, R221, 0x7c00, RZ, 0xc0, !PT ;  /* 0x00007c00dddd7812 */ /* 0x000fe200078ec0ff */
[----:B------:R-:W-:Y:S01]  /*6160*/  USHF.L.U64.HI UR13, UR16, 0x6, UR14 ;  /* 0x00000006100d7899 */ /* 0x000fe2000801020e */
[----:B------:R-:W-:Y:S01]  /*6170*/  LOP3.LUT R9, R220, 0x8, RZ, 0xc0, !PT ;  /* 0x00000008dc097812 */ /* 0x000fe200078ec0ff */
[----:B------:R-:W-:Y:S01]  /*6180*/  ULEA UR12, UP0, UR8, UR12, 0x5 ;  /* 0x0000000c080c7291 */ /* 0x000fe2000f8028ff */
[----:B------:R-:W-:Y:S01]  /*6190*/  IMAD.U32 R7, RZ, RZ, UR14 ;  /* 0x0000000eff077e24 */ /* 0x000fe2000f8e00ff */
[CC--:B------:R-:W-:Y:S01]  /*61a0*/  LEA R10, P3, R12.reuse, R229.reuse, 0x7 ;  /* 0x000000e50c0a7211 */ /* 0x0c0fe200078638ff */
[----:B------:R-:W-:Y:S01]  /*61b0*/  VIADD R166, R195, UR6 ;  /* 0x00000006c3a67c36 */ /* 0x000fe20008000000 */
[----:B------:R-:W-:Y:S01]  /*61c0*/  ULEA.HI.X UR13, UR8, UR13, UR9, 0x5, UP0 ;  /* 0x0000000d080d7291 */ /* 0x000fe200080f2c09 */
[----:B------:R-:W-:Y:S01]  /*61d0*/  LOP3.LUT R6, R221, 0x200, R2, 0xf8, !PT ;  /* 0x00000200dd067812 */ /* 0x000fe200078ef802 */
[----:B------:R-:W-:Y:S01]  /*61e0*/  IMAD.U32 R4, RZ, RZ, UR12 ;  /* 0x0000000cff047e24 */ /* 0x000fe2000f8e00ff */
[----:B------:R-:W-:Y:S01]  /*61f0*/  LEA.HI.X R11, R12, R228, R7, 0x7, P3 ;  /* 0x000000e40c0b7211 */ /* 0x000fe200018f3c07 */
[----:B------:R-:W-:Y:S01]  /*6200*/  IMAD.U32 R13, RZ, RZ, UR17 ;  /* 0x00000011ff0d7e24 */ /* 0x000fe2000f8e00ff */
[----:B-1----:R-:W-:Y:S01]  /*6210*/  ISETP.GE.AND P5, PT, R219, UR4, PT ;  /* 0x00000004db007c0c */ /* 0x002fe2000bfa6270 */
[----:B------:R-:W-:Y:S01]  /*6220*/  BAR.SYNC.DEFER_BLOCKING 0x0 ;  /* 0x0000000000007b1d */ /* 0x000fe20000010000 */
[----:B------:R-:W-:Y:S01]  /*6230*/  IMAD.U32 R5, RZ, RZ, UR13 ;  /* 0x0000000dff057e24 */ /* 0x000fe2000f8e00ff */
[----:B------:R-:W-:Y:S01]  /*6240*/  LEA R8, P1, R4, R229, 0x1 ;  /* 0x000000e504087211 */ /* 0x000fe200078208ff */
[----:B------:R-:W-:Y:S01]  /*6250*/  UISETP.GE.U32.AND UP0, UPT, UR20, 0x3, UPT ;  /* 0x000000031400788c */ /* 0x000fe2000bf06070 */
[----:B------:R-:W-:-:S02]  /*6260*/  ISETP.GE.AND P4, PT, R241, UR4, PT ;  /* 0x00000004f1007c0c */ /* 0x000fc4000bf86270 */
[----:B------:R-:W-:Y:S02]  /*6270*/  LOP3.LUT R6, R6, R0, R9, 0xf6, !PT ;  /* 0x0000000006067212 */ /* 0x000fe400078ef609 */
[----:B------:R-:W-:Y:S02]  /*6280*/  ISETP.GE.AND P3, PT, R240, UR4, PT ;  /* 0x00000004f0007c0c */ /* 0x000fe4000bf66270 */
[----:B------:R-:W-:Y:S02]  /*6290*/  LEA.HI.X R9, R4, R228, R5, 0x1, P1 ;  /* 0x000000e404097211 */ /* 0x000fe400008f0c05 */
[----:B------:R-:W-:Y:S02]  /*62a0*/  ISETP.GE.AND P1, PT, R238, UR4, PT ;  /* 0x00000004ee007c0c */ /* 0x000fe4000bf26270 */
[----:B------:R-:W-:Y:S02]  /*62b0*/  LEA R222, R6, UR6, 0x1 ;  /* 0x0000000606de7c11 */ /* 0x000fe4000f8e08ff */
[----:B------:R-:W-:-:S03]  /*62c0*/  SEL R167, R167, 0xffffffe0, !P2 ;  /* 0xffffffe0a7a77807 */ /* 0x000fc60005000000 */
[--C-:B------:R-:W-:Y:S02]  /*62d0*/  IMAD.IADD R214, R213, 0x1, R222.reuse ;  /* 0x00000001d5d67824 */ /* 0x100fe400078e02de */
[C---:B------:R-:W-:Y:S02]  /*62e0*/  IMAD.IADD R216, R167.reuse, 0x1, R222 ;  /* 0x00000001a7d87824 */ /* 0x040fe400078e02de */
[C---:B------:R-:W-:Y:S01]  /*62f0*/  IMAD.IADD R215, R166.reuse, 0x1, R167 ;  /* 0x00000001a6d77824 */ /* 0x040fe200078e02a7 */
        /* <DEDUP_REMOVED lines=50> */
[----:B-1----:R-:W1:Y:S04]  /*6620*/  LDSM.16.M88.4 R8, [R215+0x10800] ;  /* 0x01080000d708783b */ /* 0x002e680000000200 */
[----:B------:R-:W1:Y:S04]  /*6630*/  LDSM.16.M88.4 R180, [R215+0x11000] ;  /* 0x01100000d7b4783b */ /* 0x000e680000000200 */
[----:B------:R-:W1:Y:S04]  /*6640*/  LDSM.16.M88.4 R176, [R215+0x11800] ;  /* 0x01180000d7b0783b */ /* 0x000e680000000200 */
[----:B------:R-:W-:Y:S01]  /*6650*/  LDSM.16.M88.4 R204, [R166+0x10000] ;  /* 0x01000000a6cc783b */ /* 0x000fe20000000200 */
[C---:B--2---:R-:W-:Y:S03]  /*6660*/  HMMA.16816.F32.BF16 R168, R196.reuse, R32, RZ ;  /* 0x00000020c4a8723c */ /* 0x044fe600000418ff */
[----:B------:R-:W-:Y:S04]  /*6670*/  LDSM.16.M88.4 R188, [R166+0x10800] ;  /* 0x01080000a6bc783b */ /* 0x000fe80000000200 */
[----:B------:R-:W-:Y:S01]  /*6680*/  LDSM.16.M88.4 R184, [R212] ;  /* 0x00000000d4b8783b */ /* 0x000fe20000000200 */
[C---:B---3--:R-:W-:Y:S03]  /*6690*/  HMMA.16816.F32.BF16 R28, R196.reuse, R24, RZ ;  /* 0x00000018c41c723c */ /* 0x048fe600000418ff */
[----:B------:R-:W-:Y:S04]  /*66a0*/  LDSM.16.M88.4 R208, [R195+UR6+0x13000] ;  /* 0x01300006c3d0783b */ /* 0x000fe80008000200 */
[----:B------:R-:W0:Y:S01]  /*66b0*/  LDGDEPBAR ;  /* 0x00000000000079af */ /* 0x000e220000000000 */
[C---:B----4-:R-:W-:Y:S08]  /*66c0*/  HMMA.16816.F32.BF16 R20, R196.reuse, R16, RZ ;  /* 0x00000010c414723c */ /* 0x050ff000000418ff */
[C---:B------:R-:W-:Y:S08]  /*66d0*/  HMMA.16816.F32.BF16 R32, R196.reuse, R34, RZ ;  /* 0x00000022c420723c */ /* 0x040ff000000418ff */
[C---:B------:R-:W-:Y:S08]  /*66e0*/  HMMA.16816.F32.BF16 R24, R196.reuse, R26, RZ ;  /* 0x0000001ac418723c */ /* 0x040ff000000418ff */
[C---:B------:R-:W-:Y:S08]  /*66f0*/  HMMA.16816.F32.BF16 R16, R196.reuse, R18, RZ ;  /* 0x00000012c410723c */ /* 0x040ff000000418ff */
[C---:B-----5:R-:W-:Y:S08]  /*6700*/  HMMA.16816.F32.BF16 R200, R196.reuse, R4, RZ ;  /* 0x00000004c4c8723c */ /* 0x060ff000000418ff */
[----:B------:R-:W-:Y:S01]  /*6710*/  HMMA.16816.F32.BF16 R196, R196, R6, RZ ;  /* 0x00000006c4c4723c */ /* 0x000fe200000418ff */
[----:B------:R-:W2:Y:S07]  /*6720*/  LDSM.16.M88.4 R4, [R214] ;  /* 0x00000000d604783b */ /* 0x000eae0000000200 */
[C---:B------:R-:W-:Y:S08]  /*6730*/  HMMA.16816.F32.BF16 R168, R172.reuse, R12, R168 ;  /* 0x0000000caca8723c */ /* 0x040ff000000418a8 */
[C---:B------:R-:W-:Y:S01]  /*6740*/  HMMA.16816.F32.BF16 R32, R172.reuse, R14, R32 ;  /* 0x0000000eac20723c */ /* 0x040fe20000041820 */
[----:B------:R-:W3:Y:S07]  /*6750*/  LDSM.16.M88.4 R12, [R166+0x11000] ;  /* 0x01100000a60c783b */ /* 0x000eee0000000200 */
[C---:B-1----:R-:W-:Y:S08]  /*6760*/  HMMA.16816.F32.BF16 R28, R172.reuse, R8, R28 ;  /* 0x00000008ac1c723c */ /* 0x042ff0000004181c */
        /* <DEDUP_REMOVED lines=8> */
[----:B------:R-:W5:Y:S03]  /*67f0*/  LDSM.16.M88.4 R172, [R167+0x11000] ;  /* 0x01100000a7ac783b */ /* 0x000f660000000200 */
        /* <DEDUP_REMOVED lines=8> */
[----:B------:R-:W-:Y:S07]  /*6880*/  LDSM.16.M88.4 R12, [R195+UR6+0x12000] ;  /* 0x01200006c30c783b */ /* 0x000fee0008000200 */
[C---:B-1----:R-:W-:Y:S08]  /*6890*/  HMMA.16816.F32.BF16 R200, R4.reuse, R8, R200 ;  /* 0x0000000804c8723c */ /* 0x042ff000000418c8 */
[----:B------:R-:W-:Y:S01]  /*68a0*/  HMMA.16816.F32.BF16 R196, R4, R10, R196 ;  /* 0x0000000a04c4723c */ /* 0x000fe200000418c4 */
[----:B------:R-:W1:Y:S04]  /*68b0*/  LDSM.16.M88.4 R8, [R222+0x4000] ;  /* 0x00400000de08783b */ /* 0x000e680000000200 */
[----:B------:R-:W3:Y:S03]  /*68c0*/  LDSM.16.M88.4 R4, [R195+UR6+0x12800] ;  /* 0x01280006c304783b */ /* 0x000ee60008000200 */
        /* <DEDUP_REMOVED lines=9> */
[C---:B--2---:R-:W-:Y:S08]  /*6960*/  HMMA.16816.F32.BF16 R200, R184.reuse, R188, R200 ;  /* 0x000000bcb8c8723c */ /* 0x044ff000000418c8 */
[----:B------:R-:W-:Y:S01]  /*6970*/  HMMA.16816.F32.BF16 R196, R184, R190, R196 ;  /* 0x000000beb8c4723c */ /* 0x000fe200000418c4 */
[----:B------:R-:W2:Y:S04]  /*6980*/  LDSM.16.M88.4 R188, [R215+0x13000] ;  /* 0x01300000d7bc783b */ /* 0x000ea80000000200 */
[----:B------:R-:W2:Y:S03]  /*6990*/  LDSM.16.M88.4 R184, [R215+0x13800] ;  /* 0x01380000d7b8783b */ /* 0x000ea60000000200 */
[C---:B-1----:R-:W-:Y:S08]  /*69a0*/  HMMA.16816.F32.BF16 R168, R8.reuse, R12, R168 ;  /* 0x0000000c08a8723c */ /* 0x042ff000000418a8 */
[C---:B------:R-:W-:Y:S01]  /*69b0*/  HMMA.16816.F32.BF16 R32, R8.reuse, R14, R32 ;  /* 0x0000000e0820723c */ /* 0x040fe20000041820 */
[----:B------:R-:W-:Y:S07]  /*69c0*/  LDSM.16.M88.4 R12, [R166+0x12000] ;  /* 0x01200000a60c783b */ /* 0x000fee0000000200 */
[C---:B---3--:R-:W-:Y:S08]  /*69d0*/  HMMA.16816.F32.BF16 R28, R8.reuse, R4, R28 ;  /* 0x00000004081c723c */ /* 0x048ff0000004181c */
[C---:B------:R-:W-:Y:S01]  /*69e0*/  HMMA.16816.F32.BF16 R24, R8.reuse, R6, R24 ;  /* 0x000000060818723c */ /* 0x040fe20000041818 */
[----:B------:R-:W1:Y:S07]  /*69f0*/  LDSM.16.M88.4 R4, [R214+0x4000] ;  /* 0x00400000d604783b */ /* 0x000e6e0000000200 */
[C---:B------:R-:W-:Y:S08]  /*6a00*/  HMMA.16816.F32.BF16 R20, R8.reuse, R208, R20 ;  /* 0x000000d00814723c */ /* 0x040ff00000041814 */
[C---:B------:R-:W-:Y:S01]  /*6a10*/  HMMA.16816.F32.BF16 R16, R8.reuse, R210, R16 ;  /* 0x000000d20810723c */ /* 0x040fe20000041810 */
[----:B------:R-:W-:Y:S07]  /*6a20*/  LDSM.16.M88.4 R208, [R214+0x8000] ;  /* 0x00800000d6d0783b */ /* 0x000fee0000000200 */
[C---:B----4-:R-:W-:Y:S08]  /*6a30*/  HMMA.16816.F32.BF16 R200, R8.reuse, R180, R200 ;  /* 0x000000b408c8723c */ /* 0x050ff000000418c8 */
[----:B------:R-:W-:Y:S01]  /*6a40*/  HMMA.16816.F32.BF16 R196, R8, R182, R196 ;  /* 0x000000b608c4723c */ /* 0x000fe200000418c4 */
[----:B------:R-:W3:Y:S04]  /*6a50*/  LDSM.16.M88.4 R8, [R166+0x12800] ;  /* 0x01280000a608783b */ /* 0x000ee80000000200 */
[----:B------:R-:W4:Y:S03]  /*6a60*/  LDSM.16.M88.4 R180, [R166+0x13000] ;  /* 0x01300000a6b4783b */ /* 0x000f260000000200 */
[C---:B-----5:R-:W-:Y:S08]  /*6a70*/  HMMA.16816.F32.BF16 R168, R176.reuse, R172, R168 ;  /* 0x000000acb0a8723c */ /* 0x060ff000000418a8 */
[C---:B------:R-:W-:Y:S01]  /*6a80*/  HMMA.16816.F32.BF16 R32, R176.reuse, R174, R32 ;  /* 0x000000aeb020723c */ /* 0x040fe20000041820 */
[----:B------:R-:W5:Y:S07]  /*6a90*/  LDSM.16.M88.4 R172, [R166+0x13800] ;  /* 0x01380000a6ac783b */ /* 0x000f6e0000000200 */
[C---:B------:R-:W-:Y:S08]  /*6aa0*/  HMMA.16816.F32.BF16 R28, R176.reuse, R204, R28 ;  /* 0x000000ccb01c723c */ /* 0x040ff0000004181c */
[C---:B------:R-:W-:Y:S01]  /*6ab0*/  HMMA.16816.F32.BF16 R24, R176.reuse, R206, R24 ;  /* 0x000000ceb018723c */ /* 0x040fe20000041818 */
[----:B------:R-:W-:Y:S07]  /*6ac0*/  LDSM.16.M88.4 R204, [R195+UR6+0x15800] ;  /* 0x01580006c3cc783b */ /* 0x000fee0008000200 */
[C---:B--2---:R-:W-:Y:S08]  /*6ad0*/  HMMA.16816.F32.BF16 R20, R176.reuse, R188, R20 ;  /* 0x000000bcb014723c */ /* 0x044ff00000041814 */
        /* <DEDUP_REMOVED lines=9> */
[C---:B---3--:R-:W-:Y:S08]  /*6b70*/  HMMA.16816.F32.BF16 R28, R4.reuse, R8, R28 ;  /* 0x00000008041c723c */ /* 0x048ff0000004181c */
        /* <DEDUP_REMOVED lines=83> */
[----:B------:R-:W-:Y:S07]  /*70b0*/  LDSM.16.M88.4 R184, [R215+0x17000] ;  /* 0x01700000d7b8783b */ /* 0x000fee0000000200 */
        /* <DEDUP_REMOVED lines=10> */
[C---:B---3--:R-:W-:Y:S08]  /*7160*/  HMMA.16816.F32.BF16 R168, R200.reuse, R188, R168 ;  /* 0x000000bcc8a8723c */ /* 0x048ff000000418a8 */
[C---:B------:R-:W-:Y:S08]  /*7170*/  HMMA.16816.F32.BF16 R32, R200.reuse, R190, R32 ;  /* 0x000000bec820723c */ /* 0x040ff00000041820 */
[----:B-----5:R-:W-:Y:S01]  /*7180*/  HMMA.16816.F32.BF16 R196, R200, R14, R196 ;  /* 0x0000000ec8c4723c */ /* 0x020fe200000418c4 */
[----:B------:R-:W-:-:S07]  /*7190*/  IMAD.SHL.U32 R14, R218, 0x2, RZ ;  /* 0x00000002da0e7824 */ /* 0x000fce00078e00ff */
[----:B------:R-:W-:Y:S08]  /*71a0*/  HMMA.16816.F32.BF16 R20, R172, R184, R20 ;  /* 0x000000b8ac14723c */ /* 0x000ff00000041814 */
[----:B-1----:R-:W-:Y:S01]  /*71b0*/  HMMA.16816.F32.BF16 R168, R8, R4, R168 ;  /* 0x0000000408a8723c */ /* 0x002fe200000418a8 */
[----:B------:R-:W-:Y:S01]  /*71c0*/  LOP3.LUT R5, R14, 0x6, RZ, 0xc0, !PT ;  /* 0x000000060e057812 */ /* 0x000fe200078ec0ff */
[----:B------:R-:W-:-:S04]  /*71d0*/  IMAD.U32 R4, RZ, RZ, UR20 ;  /* 0x00000014ff047e24 */ /* 0x000fc8000f8e00ff */
[----:B------:R-:W-:Y:S02]  /*71e0*/  IMAD R14, R4, 0x40, R5 ;  /* 0x00000040040e7824 */ /* 0x000fe400078e0205 */
[----:B------:R-:W-:Y:S02]  /*71f0*/  HMMA.16816.F32.BF16 R16, R172, R186, R16 ;  /* 0x000000baac10723c */ /* 0x000fe40000041810 */
[C---:B------:R-:W-:Y:S02]  /*7200*/  VIADD R5, R14.reuse, 0xffffff80 ;  /* 0xffffff800e057836 */ /* 0x040fe40000000000 */
[----:B------:R-:W-:-:S03]  /*7210*/  VIADD R4, R14, 0xffffffb8 ;  /* 0xffffffb80e047836 */ /* 0x000fc60000000000 */
[----:B------:R-:W-:Y:S01]  /*7220*/  I2FP.F32.U32 R15, R5 ;  /* 0x00000005000f7245 */ /* 0x000fe20000201000 */
[----:B------:R-:W-:Y:S01]  /*7230*/  HMMA.16816.F32.BF16 R204, R172, R176, R204 ;  /* 0x000000b0accc723c */ /* 0x000fe200000418cc */
[----:B------:R-:W1:Y:S01]  /*7240*/  LDSM.16.M88.4 R172, [R167+0x16800] ;  /* 0x01680000a7ac783b */ /* 0x000e620000000200 */
[----:B------:R-:W-:Y:S02]  /*7250*/  ISETP.GE.AND P6, PT, R5, R194, PT ;  /* 0x000000c20500720c */ /* 0x000fe40003fc6270 */
[C---:B------:R-:W-:Y:S01]  /*7260*/  FFMA.FTZ R168, R15.reuse, UR5, R168 ;  /* 0x000000050fa87c23 */ /* 0x040fe200080100a8 */
[----:B------:R-:W-:Y:S01]  /*7270*/  FFMA.FTZ R170, R15, UR5, R170 ;  /* 0x000000050faa7c23 */ /* 0x000fe200080100aa */
[----:B------:R-:W-:Y:S01]  /*7280*/  I2FP.F32.U32 R15, R4 ;  /* 0x00000004000f7245 */ /* 0x000fe20000201000 */
[----:B------:R2:W3:Y:S01]  /*7290*/  LDSM.16.M88.4 R176, [R166+0x17000] ;  /* 0x01700000a6b0783b */ /* 0x0004e20000000200 */
[----:B------:R-:W-:Y:S01]  /*72a0*/  HMMA.16816.F32.BF16 R196, R8, R182, R196 ;  /* 0x000000b608c4723c */ /* 0x000fe200000418c4 */
[----:B------:R-:W-:-:S02]  /*72b0*/  FSEL R186, R168, -INF , !P6 ;  /* 0xff800000a8ba7808 */ /* 0x000fc40007000000 */
[----:B------:R-:W-:Y:S01]  /*72c0*/  ISETP.GE.AND P6, PT, R5, R193, PT ;  /* 0x000000c10500720c */ /* 0x000fe20003fc6270 */
[----:B------:R-:W-:-:S03]  /*72d0*/  VIADD R5, R14, 0xffffff81 ;  /* 0xffffff810e057836 */ /* 0x000fc60000000000 */
[----:B------:R-:W-:Y:S01]  /*72e0*/  FSEL R212, R170, -INF , !P6 ;  /* 0xff800000aad47808 */ /* 0x000fe20007000000 */
[----:B------:R-:W-:Y:S01]  /*72f0*/  HMMA.16816.F32.BF16 R32, R8, R6, R32 ;  /* 0x000000060820723c */ /* 0x000fe20000041820 */
[----:B------:R-:W-:Y:S02]  /*7300*/  ISETP.GE.AND P6, PT, R4, R194, PT ;  /* 0x000000c20400720c */ /* 0x000fe40003fc6270 */
[----:B------:R-:W-:-:S05]  /*7310*/  I2FP.F32.U32 R6, R5 ;  /* 0x0000000500067245 */ /* 0x000fca0000201000 */
[C---:B------:R-:W-:Y:S01]  /*7320*/  HMMA.16816.F32.BF16 R28, R200.reuse, R208, R28 ;  /* 0x000000d0c81c723c */ /* 0x040fe2000004181c */
[C---:B------:R-:W-:Y:S01]  /*7330*/  FFMA.FTZ R169, R6.reuse, UR5, R169 ;  /* 0x0000000506a97c23 */ /* 0x040fe200080100a9 */
[----:B------:R-:W-:Y:S01]  /*7340*/  FFMA.FTZ R171, R6, UR5, R171 ;  /* 0x0000000506ab7c23 */ /* 0x000fe200080100ab */
[C---:B------:R-:W-:Y:S01]  /*7350*/  FFMA.FTZ R7, R15.reuse, UR5, R196 ;  /* 0x000000050f077c23 */ /* 0x040fe200080100c4 */
[----:B------:R-:W-:Y:S01]  /*7360*/  FFMA.FTZ R196, R15, UR5, R198 ;  /* 0x000000050fc47c23 */ /* 0x000fe200080100c6 */
[C---:B------:R-:W-:Y:S02]  /*7370*/  VIADD R15, R14.reuse, 0xffffff88 ;  /* 0xffffff880e0f7836 */ /* 0x040fe40000000000 */
[----:B--2---:R-:W-:Y:S01]  /*7380*/  VIADD R166, R14, 0xffffff89 ;  /* 0xffffff890ea67836 */ /* 0x004fe20000000000 */
[----:B------:R-:W-:Y:S01]  /*7390*/  FSEL R198, R7, -INF , !P6 ;  /* 0xff80000007c67808 */ /* 0x000fe20007000000 */
[----:B------:R-:W-:Y:S01]  /*73a0*/  HMMA.16816.F32.BF16 R24, R200, R210, R24 ;  /* 0x000000d2c818723c */ /* 0x000fe20000041818 */
[----:B------:R-:W-:-:S02]  /*73b0*/  ISETP.GE.AND P6, PT, R4, R193, PT ;  /* 0x000000c10400720c */ /* 0x000fc40003fc6270 */
[----:B------:R-:W-:Y:S02]  /*73c0*/  I2FP.F32.U32 R168, R166 ;  /* 0x000000a600a87245 */ /* 0x000fe40000201000 */
[----:B------:R-:W-:Y:S02]  /*73d0*/  FSEL R196, R196, -INF , !P6 ;  /* 0xff800000c4c47808 */ /* 0x000fe40007000000 */
[----:B------:R-:W-:Y:S01]  /*73e0*/  ISETP.GE.AND P6, PT, R5, R194, PT ;  /* 0x000000c20500720c */ /* 0x000fe20003fc6270 */
[C---:B------:R-:W-:Y:S01]  /*73f0*/  FFMA.FTZ R33, R168.reuse, UR5, R33 ;  /* 0x00000005a8217c23 */ /* 0x040fe20008010021 */
[----:B------:R-:W-:Y:S01]  /*7400*/  FFMA.FTZ R168, R168, UR5, R35 ;  /* 0x00000005a8a87c23 */ /* 0x000fe20008010023 */
[----:B------:R-:W-:Y:S01]  /*7410*/  HMMA.16816.F32.BF16 R204, R200, R12, R204 ;  /* 0x0000000cc8cc723c */ /* 0x000fe200000418cc */
[----:B------:R-:W-:Y:S02]  /*7420*/  FSEL R210, R169, -INF , !P6 ;  /* 0xff800000a9d27808 */ /* 0x000fe40007000000 */
[----:B------:R-:W-:-:S02]  /*7430*/  I2FP.F32.U32 R169, R15 ;  /* 0x0000000f00a97245 */ /* 0x000fc40000201000 */
[----:B------:R-:W-:Y:S02]  /*7440*/  ISETP.GE.AND P6, PT, R5, R193, PT ;  /* 0x000000c10500720c */ /* 0x000fe40003fc6270 */
[----:B------:R-:W2:Y:S01]  /*7450*/  LDSM.16.M88.4 R4, [R167+0x17000] ;  /* 0x01700000a704783b */ /* 0x000ea20000000200 */
[----:B------:R-:W-:Y:S01]  /*7460*/  FFMA.FTZ R214, R169, UR5, R32 ;  /* 0x00000005a9d67c23 */ /* 0x000fe20008010020 */
[----:B-1----:R-:W-:Y:S01]  /*7470*/  HMMA.16816.F32.BF16 R28, R8, R172, R28 ;  /* 0x000000ac081c723c */ /* 0x002fe2000004181c */
[----:B------:R-:W-:Y:S01]  /*7480*/  FSEL R32, R171, -INF , !P6 ;  /* 0xff800000ab207808 */ /* 0x000fe20007000000 */
[----:B------:R-:W-:Y:S01]  /*7490*/  FFMA.FTZ R34, R169, UR5, R34 ;  /* 0x00000005a9227c23 */ /* 0x000fe20008010022 */
[----:B------:R-:W-:Y:S01]  /*74a0*/  ISETP.GE.AND P6, PT, R15, R194, PT ;  /* 0x000000c20f00720c */ /* 0x000fe20003fc6270 */
[----:B------:R-:W-:-:S04]  /*74b0*/  DEPBAR.LE SB0, 0x0 ;  /* 0x000080000000791a */ /* 0x000fc80000000000 */
[----:B------:R-:W-:Y:S01]  /*74c0*/  FSEL R214, R214, -INF , !P6 ;  /* 0xff800000d6d67808 */ /* 0x000fe20007000000 */
[----:B---3--:R-:W-:Y:S01]  /*74d0*/  HMMA.16816.F32.BF16 R20, R200, R176, R20 ;  /* 0x000000b0c814723c */ /* 0x008fe20000041814 */
[----:B------:R-:W-:Y:S01]  /*74e0*/  BAR.SYNC.DEFER_BLOCKING 0x0 ;  /* 0x0000000000007b1d */ /* 0x000fe20000010000 */
[----:B------:R-:W-:Y:S01]  /*74f0*/  ISETP.GE.AND P6, PT, R15, R193, PT ;  /* 0x000000c10f00720c */ /* 0x000fe20003fc6270 */
[----:B------:R-:W-:-:S03]  /*7500*/  VIADD R15, R14, 0xffffff90 ;  /* 0xffffff900e0f7836 */ /* 0x000fc60000000000 */
[----:B------:R-:W-:Y:S02]  /*7510*/  FSEL R34, R34, -INF , !P6 ;  /* 0xff80000022227808 */ /* 0x000fe40007000000 */
[----:B------:R-:W-:Y:S01]  /*7520*/  ISETP.GE.AND P6, PT, R166, R194, PT ;  /* 0x000000c2a600720c */ /* 0x000fe20003fc6270 */
[----:B------:R-:W-:Y:S01]  /*7530*/  HMMA.16816.F32.BF16 R24, R8, R174, R24 ;  /* 0x000000ae0818723c */ /* 0x000fe20000041818 */
[----:B------:R-:W-:Y:S02]  /*7540*/  I2FP.F32.U32 R35, R15 ;  /* 0x0000000f00237245 */ /* 0x000fe40000201000 */
[----:B------:R-:W-:Y:S01]  /*7550*/  FSEL R216, R33, -INF , !P6 ;  /* 0xff80000021d87808 */ /* 0x000fe20007000000 */
[----:B------:R-:W-:Y:S01]  /*7560*/  VIADD R33, R14, 0xffffff91 ;  /* 0xffffff910e217836 */ /* 0x000fe20000000000 */
[----:B------:R-:W-:Y:S01]  /*7570*/  ISETP.GE.AND P6, PT, R166, R193, PT ;  /* 0x000000c1a600720c */ /* 0x000fe20003fc6270 */
[C---:B------:R-:W-:Y:S01]  /*7580*/  FFMA.FTZ R172, R35.reuse, UR5, R28 ;  /* 0x0000000523ac7c23 */ /* 0x040fe2000801001c */
[----:B------:R-:W-:Y:S01]  /*7590*/  FFMA.FTZ R166, R35, UR5, R30 ;  /* 0x0000000523a67c23 */ /* 0x000fe2000801001e */
[----:B------:R-:W-:Y:S01]  /*75a0*/  HMMA.16816.F32.BF16 R16, R200, R178, R16 ;  /* 0x000000b2c810723c */ /* 0x000fe20000041810 */
[----:B------:R-:W-:-:S02]  /*75b0*/  FSEL R28, R168, -INF , !P6 ;  /* 0xff800000a81c7808 */ /* 0x000fc40007000000 */
[C---:B------:R-:W-:Y:S02]  /*75c0*/  ISETP.GE.AND P6, PT, R15.reuse, R194, PT ;  /* 0x000000c20f00720c */ /* 0x040fe40003fc6270 */
[----:B------:R-:W-:Y:S02]  /*75d0*/  I2FP.F32.U32 R30, R33 ;  /* 0x00000021001e7245 */ /* 0x000fe40000201000 */
[----:B------:R-:W-:Y:S01]  /*75e0*/  FSEL R172, R172, -INF , !P6 ;  /* 0xff800000acac7808 */ /* 0x000fe20007000000 */
[----:B------:R-:W-:Y:S01]  /*75f0*/  HMMA.16816.F32.BF16 R204, R8, R180, R204 ;  /* 0x000000b408cc723c */ /* 0x000fe200000418cc */
[----:B------:R-:W-:Y:S01]  /*7600*/  ISETP.GE.AND P6, PT, R15, R193, PT ;  /* 0x000000c10f00720c */ /* 0x000fe20003fc6270 */
[----:B------:R-:W-:Y:S02]  /*7610*/  VIADD R15, R14, 0xffffff98 ;  /* 0xffffff980e0f7836 */ /* 0x000fe40000000000 */
[C---:B------:R-:W-:Y:S01]  /*7620*/  FFMA.FTZ R176, R30.reuse, UR5, R29 ;  /* 0x000000051eb07c23 */ /* 0x040fe2000801001d */
[----:B------:R-:W-:Y:S01]  /*7630*/  FFMA.FTZ R31, R30, UR5, R31 ;  /* 0x000000051e1f7c23 */ /* 0x000fe2000801001f */
[----:B------:R-:W-:-:S02]  /*7640*/  FSEL R166, R166, -INF , !P6 ;  /* 0xff800000a6a67808 */ /* 0x000fc40007000000 */
[C---:B------:R-:W-:Y:S01]  /*7650*/  ISETP.GE.AND P6, PT, R33.reuse, R194, PT ;  /* 0x000000c22100720c */ /* 0x040fe20003fc6270 */
[C---:B--2---:R-:W-:Y:S01]  /*7660*/  HMMA.16816.F32.BF16 R20, R8.reuse, R4, R20 ;  /* 0x000000040814723c */ /* 0x044fe20000041814 */
[----:B------:R-:W-:Y:S01]  /*7670*/  I2FP.F32.U32 R29, R15 ;  /* 0x0000000f001d7245 */ /* 0x000fe20000201000 */
[----:B------:R-:W-:Y:S01]  /*7680*/  VIADD R4, R14, 0xffffff99 ;  /* 0xffffff990e047836 */ /* 0x000fe20000000000 */
[----:B------:R-:W-:Y:S01]  /*7690*/  FSEL R176, R176, -INF , !P6 ;  /* 0xff800000b0b07808 */ /* 0x000fe20007000000 */
[C---:B------:R-:W-:Y:S01]  /*76a0*/  VIADD R5, R14.reuse, 0xffffffa0 ;  /* 0xffffffa00e057836 */ /* 0x040fe20000000000 */
[----:B------:R-:W-:Y:S01]  /*76b0*/  ISETP.GE.AND P6, PT, R33, R193, PT ;  /* 0x000000c12100720c */ /* 0x000fe20003fc6270 */
[C---:B------:R-:W-:Y:S01]  /*76c0*/  FFMA.FTZ R178, R29.reuse, UR5, R24 ;  /* 0x000000051db27c23 */ /* 0x040fe20008010018 */
[----:B------:R-:W-:Y:S01]  /*76d0*/  FFMA.FTZ R26, R29, UR5, R26 ;  /* 0x000000051d1a7c23 */ /* 0x000fe2000801001a */
[----:B------:R-:W-:Y:S01]  /*76e0*/  I2FP.F32.U32 R24, R4 ;  /* 0x0000000400187245 */ /* 0x000fe20000201000 */
[----:B------:R-:W-:Y:S01]  /*76f0*/  HMMA.16816.F32.BF16 R16, R8, R6, R16 ;  /* 0x000000060810723c */ /* 0x000fe20000041810 */
[----:B------:R-:W-:Y:S01]  /*7700*/  FSEL R168, R31, -INF , !P6 ;  /* 0xff8000001fa87808 */ /* 0x000fe20007000000 */
[----:B------:R-:W-:Y:S01]  /*7710*/  VIADD R6, R14, 0xffffffa1 ;  /* 0xffffffa10e067836 */ /* 0x000fe20000000000 */
[----:B------:R-:W-:Y:S01]  /*7720*/  ISETP.GE.AND P6, PT, R15, R194, PT ;  /* 0x000000c20f00720c */ /* 0x000fe20003fc6270 */
[C---:B------:R-:W-:Y:S01]  /*7730*/  FFMA.FTZ R25, R24.reuse, UR5, R25 ;  /* 0x0000000518197c23 */ /* 0x040fe20008010019 */
[----:B------:R-:W-:Y:S01]  /*7740*/  FFMA.FTZ R27, R24, UR5, R27 ;  /* 0x00000005181b7c23 */ /* 0x000fe2000801001b */
[----:B------:R-:W-:-:S02]  /*7750*/  I2FP.F32.U32 R13, R5 ;  /* 0x00000005000d7245 */ /* 0x000fc40000201000 */
[----:B------:R-:W-:Y:S02]  /*7760*/  FSEL R178, R178, -INF , !P6 ;  /* 0xff800000b2b27808 */ /* 0x000fe40007000000 */
[----:B------:R-:W-:Y:S01]  /*7770*/  ISETP.GE.AND P6, PT, R15, R193, PT ;  /* 0x000000c10f00720c */ /* 0x000fe20003fc6270 */
[C---:B------:R-:W-:Y:S01]  /*7780*/  FFMA.FTZ R20, R13.reuse, UR5, R20 ;  /* 0x000000050d147c23 */ /* 0x040fe20008010014 */
[----:B------:R-:W-:Y:S01]  /*7790*/  FFMA.FTZ R22, R13, UR5, R22 ;  /* 0x000000050d167c23 */ /* 0x000fe20008010016 */
[----:B------:R-:W-:Y:S02]  /*77a0*/  I2FP.F32.U32 R12, R6 ;  /* 0x00000006000c7245 */ /* 0x000fe40000201000 */
[----:B------:R-:W-:Y:S02]  /*77b0*/  FSEL R170, R26, -INF , !P6 ;  /* 0xff8000001aaa7808 */ /* 0x000fe40007000000 */
[----:B------:R-:W-:Y:S01]  /*77c0*/  ISETP.GE.AND P6, PT, R4, R194, PT ;  /* 0x000000c20400720c */ /* 0x000fe20003fc6270 */
[C---:B------:R-:W-:Y:S01]  /*77d0*/  FFMA.FTZ R21, R12.reuse, UR5, R21 ;  /* 0x000000050c157c23 */ /* 0x040fe20008010015 */
[----:B------:R-:W-:-:S02]  /*77e0*/  FFMA.FTZ R23, R12, UR5, R23 ;  /* 0x000000050c177c23 */ /* 0x000fc40008010017 */
        /* <DEDUP_REMOVED lines=21> */
[----:B------:R-:W-:Y:S02]  /*7940*/  VIADD R4, R14, 0xffffffb0 ;  /* 0xffffffb00e047836 */ /* 0x000fe40000000000 */
[C---:B------:R-:W-:Y:S01]  /*7950*/  FFMA.FTZ R17, R8.reuse, UR5, R17 ;  /* 0x0000000508117c23 */ /* 0x040fe20008010011 */
[----:B------:R-:W-:Y:S01]  /*7960*/  FFMA.FTZ R19, R8, UR5, R19 ;  /* 0x0000000508137c23 */ /* 0x000fe20008010013 */
[----:B------:R-:W-:Y:S01]  /*7970*/  FSEL R190, R18, -INF , !P6 ;  /* 0xff80000012be7808 */ /* 0x000fe20007000000 */
[----:B------:R-:W-:Y:S01]  /*7980*/  VIADD R14, R14, 0xffffffb9 ;  /* 0xffffffb90e0e7836 */ /* 0x000fe20000000000 */
[----:B------:R-:W-:-:S02]  /*7990*/  ISETP.GE.AND P6, PT, R6, R194, PT ;  /* 0x000000c20600720c */ /* 0x000fc40003fc6270 */
[----:B------:R-:W-:Y:S02]  /*79a0*/  I2FP.F32.U32 R7, R4 ;  /* 0x0000000400077245 */ /* 0x000fe40000201000 */
[----:B------:R-:W-:Y:S02]  /*79b0*/  FSEL R252, R17, -INF , !P6 ;  /* 0xff80000011fc7808 */ /* 0x000fe40007000000 */
[----:B------:R-:W-:Y:S01]  /*79c0*/  ISETP.GE.AND P6, PT, R6, R193, PT ;  /* 0x000000c10600720c */ /* 0x000fe20003fc6270 */
[C---:B------:R-:W-:Y:S01]  /*79d0*/  FFMA.FTZ R204, R7.reuse, UR5, R204 ;  /* 0x0000000507cc7c23 */ /* 0x040fe200080100cc */
[----:B------:R-:W-:Y:S01]  /*79e0*/  I2FP.F32.U32 R6, R5 ;  /* 0x0000000500067245 */ /* 0x000fe20000201000 */
[----:B------:R-:W-:Y:S01]  /*79f0*/  FFMA.FTZ R206, R7, UR5, R206 ;  /* 0x0000000507ce7c23 */ /* 0x000fe200080100ce */
[----:B------:R-:W-:Y:S02]  /*7a00*/  FSEL R188, R19, -INF , !P6 ;  /* 0xff80000013bc7808 */ /* 0x000fe40007000000 */
[----:B------:R-:W-:Y:S01]  /*7a10*/  ISETP.GE.AND P6, PT, R4, R194, PT ;  /* 0x000000c20400720c */ /* 0x000fe20003fc6270 */
[----:B------:R-:W-:Y:S01]  /*7a20*/  FFMA.FTZ R205, R6, UR5, R205 ;  /* 0x0000000506cd7c23 */ /* 0x000fe200080100cd */
[----:B------:R-:W-:Y:S01]  /*7a30*/  FMNMX3.FTZ R7, R164, R186, R210, !PT ;  /* 0x000000baa4077276 */ /* 0x000fe200078100d2 */
[----:B------:R-:W-:Y:S01]  /*7a40*/  FFMA.FTZ R207, R6, UR5, R207 ;  /* 0x0000000506cf7c23 */ /* 0x000fe200080100cf */
[----:B------:R-:W-:-:S02]  /*7a50*/  FSEL R244, R204, -INF , !P6 ;  /* 0xff800000ccf47808 */ /* 0x000fc40007000000 */
[----:B------:R-:W-:Y:S02]  /*7a60*/  ISETP.GE.AND P6, PT, R4, R193, PT ;  /* 0x000000c10400720c */ /* 0x000fe40003fc6270 */
[----:B------:R-:W-:Y:S02]  /*7a70*/  FMNMX3.FTZ R7, R7, R214, R216, !PT ;  /* 0x000000d607077276 */ /* 0x000fe400078100d8 */
[----:B------:R-:W-:Y:S02]  /*7a80*/  FSEL R234, R206, -INF , !P6 ;  /* 0xff800000ceea7808 */ /* 0x000fe40007000000 */
[----:B------:R-:W-:Y:S02]  /*7a90*/  ISETP.GE.AND P6, PT, R5, R194, PT ;  /* 0x000000c20500720c */ /* 0x000fe40003fc6270 */
[----:B------:R-:W-:Y:S02]  /*7aa0*/  FMNMX3.FTZ R7, R7, R172, R176, !PT ;  /* 0x000000ac07077276 */ /* 0x000fe400078100b0 */
[----:B------:R-:W-:-:S02]  /*7ab0*/  FSEL R242, R205, -INF , !P6 ;  /* 0xff800000cdf27808 */ /* 0x000fc40007000000 */
[----:B------:R-:W-:Y:S02]  /*7ac0*/  ISETP.GE.AND P6, PT, R5, R193, PT ;  /* 0x000000c10500720c */ /* 0x000fe40003fc6270 */
[----:B------:R-:W-:Y:S02]  /*7ad0*/  FMNMX3.FTZ R5, R3, R212, R32, !PT ;  /* 0x000000d403057276 */ /* 0x000fe40007810020 */
[----:B------:R-:W-:Y:S02]  /*7ae0*/  FMNMX3.FTZ R7, R7, R178, R184, !PT ;  /* 0x000000b207077276 */ /* 0x000fe400078100b8 */
[----:B------:R-:W-:Y:S02]  /*7af0*/  FMNMX3.FTZ R5, R5, R34, R28, !PT ;  /* 0x0000002205057276 */ /* 0x000fe4000781001c */
[----:B------:R-:W-:Y:S02]  /*7b00*/  I2FP.F32.U32 R4, R14 ;  /* 0x0000000e00047245 */ /* 0x000fe40000201000 */
[----:B------:R-:W-:-:S02]  /*7b10*/  FMNMX3.FTZ R5, R5, R166, R168, !PT ;  /* 0x000000a605057276 */ /* 0x000fc400078100a8 */
[----:B------:R-:W-:Y:S01]  /*7b20*/  FMNMX3.FTZ R7, R7, R246, R250, !PT ;  /* 0x000000f607077276 */ /* 0x000fe200078100fa */
[C---:B------:R-:W-:Y:S01]  /*7b30*/  FFMA.FTZ R197, R4.reuse, UR5, R197 ;  /* 0x0000000504c57c23 */ /* 0x040fe200080100c5 */
[----:B------:R-:W-:Y:S01]  /*7b40*/  FSEL R226, R207, -INF , !P6 ;  /* 0xff800000cfe27808 */ /* 0x000fe20007000000 */
[----:B------:R-:W-:Y:S01]  /*7b50*/  FFMA.FTZ R199, R4, UR5, R199 ;  /* 0x0000000504c77c23 */ /* 0x000fe200080100c7 */
[----:B------:R-:W-:Y:S02]  /*7b60*/  ISETP.GE.AND P6, PT, R14, R194, PT ;  /* 0x000000c20e00720c */ /* 0x000fe40003fc6270 */
[----:B------:R-:W-:Y:S02]  /*7b70*/  FMNMX3.FTZ R5, R5, R170, R174, !PT ;  /* 0x000000aa05057276 */ /* 0x000fe400078100ae */
[----:B------:R-:W-:Y:S02]  /*7b80*/  FMNMX3.FTZ R7, R7, R180, R252, !PT ;  /* 0x000000b407077276 */ /* 0x000fe400078100fc */
[----:B------:R-:W-:-:S02]  /*7b90*/  FSEL R233, R197, -INF , !P6 ;  /* 0xff800000c5e97808 */ /* 0x000fc40007000000 */
[----:B------:R-:W-:Y:S02]  /*7ba0*/  ISETP.GE.AND P6, PT, R14, R193, PT ;  /* 0x000000c10e00720c */ /* 0x000fe40003fc6270 */
[----:B------:R-:W-:Y:S02]  /*7bb0*/  FMNMX3.FTZ R5, R5, R182, R248, !PT ;  /* 0x000000b605057276 */ /* 0x000fe400078100f8 */
[----:B------:R-:W-:Y:S02]  /*7bc0*/  FMNMX3.FTZ R6, R7, R244, R242, !PT ;  /* 0x000000f407067276 */ /* 0x000fe400078100f2 */
[----:B------:R-:W-:Y:S02]  /*7bd0*/  FSEL R199, R199, -INF , !P6 ;  /* 0xff800000c7c77808 */ /* 0x000fe40007000000 */
[----:B------:R-:W-:Y:S02]  /*7be0*/  FMNMX3.FTZ R7, R5, R190, R188, !PT ;  /* 0x000000be05077276 */ /* 0x000fe400078100bc */
[----:B------:R-:W-:Y:S01]  /*7bf0*/  FMNMX3.FTZ R6, R6, R198, R233, !PT ;  /* 0x000000c606067276 */ /* 0x000fe200078100e9 */
[----:B------:R-:W-:Y:S06]  /*7c00*/  BRA.U !UP0, `(.L_x_299) ;  /* 0x0000000108e47547 */ /* 0x000fec000b800000 */
        /* <DEDUP_REMOVED lines=57> */
.L_x_299:
[----:B------:R-:W-:Y:S01]  /*7fa0*/  FMNMX3.FTZ R7, R7, R234, R226, !PT ;  /* 0x000000ea07077276 */ /* 0x000fe200078100e2 */
[----:B------:R-:W2:Y:S01]  /*7fb0*/  SHFL.BFLY PT, R5, R6, 0x2, 0x1f ;  /* 0x0c401f0006057f89 */ /* 0x000ea200000e0000 */
[----:B------:R-:W3:Y:S01]  /*7fc0*/  LDCU UR4, c[0x0][0x45c] ;  /* 0x00008b80ff0477ac */ /* 0x000ee20008000800 */
[----:B------:R-:W-:Y:S02]  /*7fd0*/  SEL R165, R165, 0xffffffe0, !P2 ;  /* 0xffffffe0a5a57807 */ /* 0x000fe40005000000 */
[----:B-1----:R-:W-:Y:S01]  /*7fe0*/  FMNMX3.FTZ R8, R7, R196, R199, !PT ;  /* 0x000000c407087276 */ /* 0x002fe200078100c7 */
[----:B------:R-:W-:Y:S01]  /*7ff0*/  LDSM.16.MT88.4 R12, [R192+0x18000] ;  /* 0x01800000c00c783b */ /* 0x000fe20000004200 */
[----:B------:R-:W-:Y:S02]  /*8000*/  IADD3 R197, PT, PT, R165, R192, RZ ;  /* 0x000000c0a5c57210 */ /* 0x000fe40007ffe0ff */
[----:B------:R-:W-:Y:S01]  /*8010*/  IADD3 R16, PT, PT, R192, 0x18000, RZ ;  /* 0x00018000c0107810 */ /* 0x000fe20007ffe0ff */
[----:B------:R-:W1:Y:S04]  /*8020*/  SHFL.BFLY PT, R7, R8, 0x2, 0x1f ;  /* 0x0c401f0008077f89 */ /* 0x000e6800000e0000 */
        /* <DEDUP_REMOVED lines=23> */
[----:B------:R-:W-:Y:S01]  /*81a0*/  IADD3 R212, PT, PT, R192, 0x18040, RZ ;  /* 0x00018040c0d47810 */ /* 0x000fe20007ffe0ff */
[----:B------:R-:W-:Y:S01]  /*81b0*/  FMUL.FTZ R3, R4, UR4 ;  /* 0x0000000404037c20 */ /* 0x000fe20008410000 */
[----:B------:R-:W-:Y:S01]  /*81c0*/  @P0 IADD3 R212, PT, PT, R16, -0x40, RZ ;  /* 0xffffffc010d40810 */ /* 0x000fe20007ffe0ff */
[----:B------:R-:W-:Y:S01]  /*81d0*/  FFMA.FTZ R210, R28, UR4, -R225 ;  /* 0x000000041cd27c23 */ /* 0x000fe200080108e1 */
[----:B------:R-:W-:Y:S01]  /*81e0*/  FFMA.FTZ R201, R216, UR4, -R235 ;  /* 0x00000004d8c97c23 */ /* 0x000fe200080108eb */
[--C-:B------:R-:W-:Y:S01]  /*81f0*/  FFMA.FTZ R200, R32, UR4, -R225.reuse ;  /* 0x0000000420c87c23 */ /* 0x100fe200080108e1 */
[----:B------:R-:W-:Y:S01]  /*8200*/  IADD3 R211, PT, PT, R165, R212, RZ ;  /* 0x000000d4a5d37210 */ /* 0x000fe20007ffe0ff */
[----:B------:R-:W2:Y:S01]  /*8210*/  MUFU.EX2 R3, R3 ;  /* 0x0000000300037308 */ /* 0x000ea20000000800 */
[----:B------:R-:W3:Y:S01]  /*8220*/  LDSM.16.MT88.4 R28, [R212] ;  /* 0x00000000d41c783b */ /* 0x000ee20000004200 */
[----:B------:R-:W-:Y:S01]  /*8230*/  FFMA.FTZ R205, R34, UR4, -R225 ;  /* 0x0000000422cd7c23 */ /* 0x000fe200080108e1 */
[----:B------:R-:W-:Y:S01]  /*8240*/  FFMA.FTZ R217, R172, UR4, -R235 ;  /* 0x00000004acd97c23 */ /* 0x000fe200080108eb */
[----:B------:R-:W-:Y:S01]  /*8250*/  MUFU.EX2 R206, R206 ;  /* 0x000000ce00ce7308 */ /* 0x000fe20000000800 */
[-C--:B-1----:R-:W-:Y:S01]  /*8260*/  FMUL.FTZ R24, R44, R207.reuse ;  /* 0x000000cf2c187220 */ /* 0x082fe20000410000 */
[-C--:B------:R-:W-:Y:S01]  /*8270*/  FMUL.FTZ R25, R45, R207.reuse ;  /* 0x000000cf2d197220 */ /* 0x080fe20000410000 */
[-C--:B------:R-:W-:Y:S01]  /*8280*/  FMUL.FTZ R16, R36, R207.reuse ;  /* 0x000000cf24107220 */ /* 0x080fe20000410000 */
[-C--:B------:R-:W-:Y:S01]  /*8290*/  FMUL.FTZ R17, R37, R207.reuse ;  /* 0x000000cf25117220 */ /* 0x080fe20000410000 */
[----:B------:R-:W1:Y:S01]  /*82a0*/  MUFU.EX2 R203, R203 ;  /* 0x000000cb00cb7308 */ /* 0x000e620000000800 */
[-C--:B------:R-:W-:Y:S01]  /*82b0*/  FMUL.FTZ R40, R40, R207.reuse ;  /* 0x000000cf28287220 */ /* 0x080fe20000410000 */
[-C--:B------:R-:W-:Y:S01]  /*82c0*/  FMUL.FTZ R41, R41, R207.reuse ;  /* 0x000000cf29297220 */ /* 0x080fe20000410000 */
[----:B------:R-:W-:Y:S01]  /*82d0*/  FMUL.FTZ R32, R52, R207 ;  /* 0x000000cf34207220 */ /* 0x000fe20000410000 */
[----:B------:R-:W-:Y:S01]  /*82e0*/  MUFU.EX2 R204, R204 ;  /* 0x000000cc00cc7308 */ /* 0x000fe20000000800 */
[-C--:B--2---:R-:W-:Y:S01]  /*82f0*/  FMUL.FTZ R26, R46, R3.reuse ;  /* 0x000000032e1a7220 */ /* 0x084fe20000410000 */
[-C--:B------:R-:W-:Y:S01]  /*8300*/  FMUL.FTZ R27, R47, R3.reuse ;  /* 0x000000032f1b7220 */ /* 0x080fe20000410000 */
[-C--:B------:R-:W-:Y:S01]  /*8310*/  FMUL.FTZ R18, R38, R3.reuse ;  /* 0x0000000326127220 */ /* 0x080fe20000410000 */
[-C--:B------:R-:W-:Y:S01]  /*8320*/  FMUL.FTZ R19, R39, R3.reuse ;  /* 0x0000000327137220 */ /* 0x080fe20000410000 */
[----:B------:R-:W2:Y:S01]  /*8330*/  LDSM.16.MT88.4 R44, [R192+0x1a000] ;  /* 0x01a00000c02c783b */ /* 0x000ea20000004200 */
[----:B------:R-:W4:Y:S01]  /*8340*/  MUFU.EX2 R201, R201 ;  /* 0x000000c900c97308 */ /* 0x000f220000000800 */
[-C--:B------:R-:W-:Y:S01]  /*8350*/  FMUL.FTZ R42, R42, R3.reuse ;  /* 0x000000032a2a7220 */ /* 0x080fe20000410000 */
[----:B------:R-:W-:Y:S01]  /*8360*/  FMUL.FTZ R43, R43, R3 ;  /* 0x000000032b2b7220 */ /* 0x000fe20000410000 */
[----:B------:R-:W5:Y:S01]  /*8370*/  LDSM.16.MT88.4 R36, [R211] ;  /* 0x00000000d324783b */ /* 0x000f620000004200 */
[----:B------:R-:W-:Y:S01]  /*8380*/  MUFU.EX2 R202, R202 ;  /* 0x000000ca00ca7308 */ /* 0x000fe20000000800 */
[----:B-1----:R-:W-:Y:S01]  /*8390*/  F2FP.BF16.F32.PACK_AB R4, R203, R206 ;  /* 0x000000cecb04723e */ /* 0x002fe200000010ff */
[----:B------:R-:W-:Y:S01]  /*83a0*/  FMUL.FTZ R33, R53, R207 ;  /* 0x000000cf35217220 */ /* 0x000fe20000410000 */
[-C--:B------:R-:W-:Y:S01]  /*83b0*/  FMUL.FTZ R34, R54, R3.reuse ;  /* 0x0000000336227220 */ /* 0x080fe20000410000 */
[----:B------:R-:W1:Y:S01]  /*83c0*/  MUFU.EX2 R200, R200 ;  /* 0x000000c800c87308 */ /* 0x000e620000000800 */
[----:B------:R-:W-:Y:S01]  /*83d0*/  FMUL.FTZ R35, R55, R3 ;  /* 0x0000000337237220 */ /* 0x000fe20000410000 */
[-C--:B------:R-:W-:Y:S01]  /*83e0*/  FMUL.FTZ R48, R48, R207.reuse ;  /* 0x000000cf30307220 */ /* 0x080fe20000410000 */
[----:B------:R-:W5:Y:S01]  /*83f0*/  LDSM.16.MT88.4 R52, [R197+0x1a000] ;  /* 0x01a00000c534783b */ /* 0x000f620000004200 */
[----:B------:R-:W-:Y:S01]  /*8400*/  MUFU.EX2 R205, R205 ;  /* 0x000000cd00cd7308 */ /* 0x000fe20000000800 */
[----:B------:R-:W-:Y:S01]  /*8410*/  FMUL.FTZ R49, R49, R207 ;  /* 0x000000cf31317220 */ /* 0x000fe20000410000 */
[----:B----4-:R-:W-:Y:S01]  /*8420*/  F2FP.BF16.F32.PACK_AB R6, R201, R204 ;  /* 0x000000ccc906723e */ /* 0x010fe200000010ff */
[-C--:B------:R-:W-:Y:S01]  /*8430*/  FMUL.FTZ R50, R50, R3.reuse ;  /* 0x0000000332327220 */ /* 0x080fe20000410000 */
[----:B------:R-:W4:Y:S01]  /*8440*/  MUFU.EX2 R210, R210 ;  /* 0x000000d200d27308 */ /* 0x000f220000000800 */
[----:B------:R-:W-:Y:S01]  /*8450*/  FMUL.FTZ R51, R51, R3 ;  /* 0x0000000333337220 */ /* 0x000fe20000410000 */
[-C--:B------:R-:W-:Y:S01]  /*8460*/  FMUL.FTZ R64, R64, R207.reuse ;  /* 0x000000cf40407220 */ /* 0x080fe20000410000 */
[----:B------:R-:W-:Y:S01]  /*8470*/  FMUL.FTZ R65, R65, R207 ;  /* 0x000000cf41417220 */ /* 0x000fe20000410000 */
[-C--:B------:R-:W-:Y:S01]  /*8480*/  FMUL.FTZ R66, R66, R3.reuse ;  /* 0x0000000342427220 */ /* 0x080fe20000410000 */
[----:B------:R-:W-:Y:S01]  /*8490*/  FMUL.FTZ R67, R67, R3 ;  /* 0x0000000343437220 */ /* 0x000fe20000410000 */
[----:B-1----:R-:W-:Y:S01]  /*84a0*/  F2FP.BF16.F32.PACK_AB R5, R200, R202 ;  /* 0x000000cac805723e */ /* 0x002fe200000010ff */
[-C--:B------:R-:W-:Y:S01]  /*84b0*/  FMUL.FTZ R56, R56, R207.reuse ;  /* 0x000000cf38387220 */ /* 0x080fe20000410000 */
[----:B------:R-:W-:Y:S01]  /*84c0*/  FMUL.FTZ R57, R57, R207 ;  /* 0x000000cf39397220 */ /* 0x000fe20000410000 */
[-C--:B------:R-:W-:Y:S01]  /*84d0*/  FMUL.FTZ R58, R58, R3.reuse ;  /* 0x000000033a3a7220 */ /* 0x080fe20000410000 */
[----:B------:R-:W-:Y:S01]  /*84e0*/  FMUL.FTZ R59, R59, R3 ;  /* 0x000000033b3b7220 */ /* 0x000fe20000410000 */
[-C--:B------:R-:W-:Y:S01]  /*84f0*/  FMUL.FTZ R72, R72, R207.reuse ;  /* 0x000000cf48487220 */ /* 0x080fe20000410000 */
[----:B------:R-:W-:Y:S01]  /*8500*/  FMUL.FTZ R73, R73, R207 ;  /* 0x000000cf49497220 */ /* 0x000fe20000410000 */
[----:B------:R-:W-:Y:S01]  /*8510*/  FMUL.FTZ R74, R74, R3 ;  /* 0x000000034a4a7220 */ /* 0x000fe20000410000 */
[----:B----4-:R-:W-:Y:S01]  /*8520*/  F2FP.BF16.F32.PACK_AB R7, R210, R205 ;  /* 0x000000cdd207723e */ /* 0x010fe200000010ff */
        /* <DEDUP_REMOVED lines=30> */
[C---:B--2---:R-:W-:Y:S01]  /*8710*/  HMMA.16816.F32.BF16 R40, R4.reuse, R44, R40 ;  /* 0x0000002c0428723c */ /* 0x044fe20000041828 */
        /* <DEDUP_REMOVED lines=13> */
[----:B------:R-:W2:Y:S01]  /*87f0*/  LDSM.16.MT88.4 R68, [R211+0x2000] ;  /* 0x00200000d344783b */ /* 0x000ea20000004200 */
        /* <DEDUP_REMOVED lines=15> */
[----:B------:R-:W3:Y:S01]  /*88f0*/  LDSM.16.MT88.4 R84, [R197+0x1c000] ;  /* 0x01c00000c554783b */ /* 0x000ee20000004200 */
[----:B------:R-:W-:Y:S01]  /*8900*/  FMUL.FTZ R10, R162, R3 ;  /* 0x00000003a20a7220 */ /* 0x000fe20000410000 */
[C---:B------:R-:W-:Y:S01]  /*8910*/  HMMA.16816.F32.BF16 R36, R4.reuse, R38, R56 ;  /* 0x000000260424723c */ /* 0x040fe20000041838 */
[-C--:B------:R-:W-:Y:S01]  /*8920*/  FMUL.FTZ R56, R76, R207.reuse ;  /* 0x000000cf4c387220 */ /* 0x080fe20000410000 */
[----:B------:R-:W-:Y:S01]  /*8930*/  FMUL.FTZ R57, R77, R207 ;  /* 0x000000cf4d397220 */ /* 0x000fe20000410000 */
[-C--:B------:R-:W-:Y:S01]  /*8940*/  FMUL.FTZ R58, R78, R3.reuse ;  /* 0x000000034e3a7220 */ /* 0x080fe20000410000 */
[-C--:B------:R-:W-:Y:S01]  /*8950*/  FMUL.FTZ R59, R79, R3.reuse ;  /* 0x000000034f3b7220 */ /* 0x080fe20000410000 */
[----:B------:R-:W-:Y:S01]  /*8960*/  FMUL.FTZ R11, R163, R3 ;  /* 0x00000003a30b7220 */ /* 0x000fe20000410000 */
[----:B------:R-:W4:Y:S01]  /*8970*/  LDSM.16.MT88.4 R76, [R192+0x1c000] ;  /* 0x01c00000c04c783b */ /* 0x000f220000004200 */
[----:B------:R-:W-:Y:S01]  /*8980*/  FFMA.FTZ R227, R174, UR4, -R225 ;  /* 0x00000004aee37c23 */ /* 0x000fe200080108e1 */
        /* <DEDUP_REMOVED lines=8> */
[C---:B------:R-:W-:Y:S01]  /*8a10*/  HMMA.16816.F32.BF16 R52, R4.reuse, R54, R72 ;  /* 0x000000360434723c */ /* 0x040fe20000041848 */
[-C--:B------:R-:W-:Y:S01]  /*8a20*/  FMUL.FTZ R72, R92, R207.reuse ;  /* 0x000000cf5c487220 */ /* 0x080fe20000410000 */
[----:B------:R-:W-:Y:S01]  /*8a30*/  FMUL.FTZ R73, R93, R207 ;  /* 0x000000cf5d497220 */ /* 0x000fe20000410000 */
[-C--:B------:R-:W-:Y:S01]  /*8a40*/  FMUL.FTZ R74, R94, R3.reuse ;  /* 0x000000035e4a7220 */ /* 0x080fe20000410000 */
[----:B------:R-:W-:Y:S01]  /*8a50*/  FMUL.FTZ R75, R95, R3 ;  /* 0x000000035f4b7220 */ /* 0x000fe20000410000 */
[----:B------:R-:W-:Y:S01]  /*8a60*/  FFMA.FTZ R214, R184, UR4, -R235 ;  /* 0x00000004b8d67c23 */ /* 0x000fe200080108eb */
[----:B------:R-:W5:Y:S01]  /*8a70*/  LDSM.16.MT88.4 R92, [R212+0x4000] ;  /* 0x00400000d45c783b */ /* 0x000f620000004200 */
[--C-:B------:R-:W-:Y:S01]  /*8a80*/  FFMA.FTZ R224, R166, UR4, -R225.reuse ;  /* 0x00000004a6e07c23 */ /* 0x100fe200080108e1 */
[C---:B-1----:R-:W-:Y:S01]  /*8a90*/  HMMA.16816.F32.BF16 R56, R4.reuse, R60, R56 ;  /* 0x0000003c0438723c */ /* 0x042fe20000041838 */
[--C-:B------:R-:W-:Y:S01]  /*8aa0*/  FFMA.FTZ R223, R168, UR4, -R225.reuse ;  /* 0x00000004a8df7c23 */ /* 0x100fe200080108e1 */
[----:B------:R-:W-:Y:S01]  /*8ab0*/  FFMA.FTZ R222, R170, UR4, -R225 ;  /* 0x00000004aade7c23 */ /* 0x000fe200080108e1 */
[----:B------:R-:W-:Y:S01]  /*8ac0*/  MUFU.EX2 R217, R217 ;  /* 0x000000d900d97308 */ /* 0x000fe20000000800 */
[----:B------:R-:W-:Y:S01]  /*8ad0*/  LDSM.16.MT88.4 R164, [R192+0x1c800] ;  /* 0x01c80000c0a4783b */ /* 0x000fe20000004200 */
[--C-:B------:R-:W-:Y:S01]  /*8ae0*/  FFMA.FTZ R243, R246, UR4, -R235.reuse ;  /* 0x00000004f6f37c23 */ /* 0x100fe200080108eb */
[--C-:B------:R-:W-:Y:S01]  /*8af0*/  FFMA.FTZ R246, R250, UR4, -R235.reuse ;  /* 0x00000004faf67c23 */ /* 0x100fe200080108eb */
[----:B------:R-:W1:Y:S01]  /*8b00*/  MUFU.EX2 R216, R216 ;  /* 0x000000d800d87308 */ /* 0x000e620000000800 */
[C---:B------:R-:W-:Y:S01]  /*8b10*/  HMMA.16816.F32.BF16 R60, R4.reuse, R62, R80 ;  /* 0x0000003e043c723c */ /* 0x040fe20000041850 */
[-C--:B------:R-:W-:Y:S01]  /*8b20*/  FMUL.FTZ R80, R100, R207.reuse ;  /* 0x000000cf64507220 */ /* 0x080fe20000410000 */
[----:B------:R-:W-:Y:S01]  /*8b30*/  FMUL.FTZ R81, R101, R207 ;  /* 0x000000cf65517220 */ /* 0x000fe20000410000 */
[-C--:B------:R-:W-:Y:S01]  /*8b40*/  FMUL.FTZ R82, R102, R3.reuse ;  /* 0x0000000366527220 */ /* 0x080fe20000410000 */
[----:B------:R-:W-:Y:S01]  /*8b50*/  FMUL.FTZ R83, R103, R3 ;  /* 0x0000000367537220 */ /* 0x000fe20000410000 */
[----:B------:R-:W-:Y:S01]  /*8b60*/  MUFU.EX2 R215, R215 ;  /* 0x000000d700d77308 */ /* 0x000fe20000000800 */
[----:B------:R-:W1:Y:S01]  /*8b70*/  LDSM.16.MT88.4 R100, [R211+0x4000] ;  /* 0x00400000d364783b */ /* 0x000e620000004200 */
[----:B------:R-:W-:Y:S01]  /*8b80*/  FFMA.FTZ R245, R252, UR4, -R235 ;  /* 0x00000004fcf57c23 */ /* 0x000fe200080108eb */
[C---:B--2---:R-:W-:Y:S01]  /*8b90*/  HMMA.16816.F32.BF16 R64, R4.reuse, R68, R64 ;  /* 0x000000440440723c */ /* 0x044fe20000041840 */
[----:B------:R-:W-:Y:S01]  /*8ba0*/  MUFU.EX2 R214, R214 ;  /* 0x000000d600d67308 */ /* 0x000fe20000000800 */
[----:B------:R-:W-:Y:S01]  /*8bb0*/  LDSM.16.MT88.4 R168, [R212+0x4800] ;  /* 0x00480000d4a8783b */ /* 0x000fe20000004200 */
[----:B------:R-:W-:Y:S01]  /*8bc0*/  FFMA.FTZ R247, R248, UR4, -R225 ;  /* 0x00000004f8f77c23 */ /* 0x000fe200080108e1 */
[----:B------:R-:W-:Y:S01]  /*8bd0*/  FFMA.FTZ R250, R180, UR4, -R235 ;  /* 0x00000004b4fa7c23 */ /* 0x000fe200080108eb */
[----:B------:R-:W-:Y:S01]  /*8be0*/  MUFU.EX2 R224, R224 ;  /* 0x000000e000e07308 */ /* 0x000fe20000000800 */
[----:B------:R-:W-:Y:S01]  /*8bf0*/  LDSM.16.MT88.4 R176, [R197+0x1e800] ;  /* 0x01e80000c5b0783b */ /* 0x000fe20000004200 */
[--C-:B------:R-:W-:Y:S01]  /*8c00*/  FFMA.FTZ R252, R182, UR4, -R225.reuse ;  /* 0x00000004b6fc7c23 */ /* 0x100fe200080108e1 */
[C---:B---3--:R-:W-:Y:S01]  /*8c10*/  HMMA.16816.F32.BF16 R80, R4.reuse, R84, R80 ;  /* 0x000000540450723c */ /* 0x048fe20000041850 */
[----:B------:R-:W2:Y:S01]  /*8c20*/  MUFU.EX2 R223, R223 ;  /* 0x000000df00df7308 */ /* 0x000ea20000000800 */
[----:B------:R-:W-:Y:S01]  /*8c30*/  LDSM.16.MT88.4 R184, [R212+0x6800] ;  /* 0x00680000d4b8783b */ /* 0x000fe20000004200 */
[--C-:B------:R-:W-:Y:S01]  /*8c40*/  FFMA.FTZ R248, R190, UR4, -R225.reuse ;  /* 0x00000004bef87c23 */ /* 0x100fe200080108e1 */
[----:B------:R-:W-:Y:S01]  /*8c50*/  FFMA.FTZ R249, R188, UR4, -R225 ;  /* 0x00000004bcf97c23 */ /* 0x000fe200080108e1 */
        /* <DEDUP_REMOVED lines=11> */
[----:B----4-:R-:W-:Y:S01]  /*8d10*/  HMMA.16816.F32.BF16 R72, R4, R76, R72 ;  /* 0x0000004c0448723c */ /* 0x010fe20000041848 */
[----:B------:R-:W-:Y:S01]  /*8d20*/  MUFU.EX2 R243, R243 ;  /* 0x000000f300f37308 */ /* 0x000fe20000000800 */
[----:B------:R-:W-:Y:S01]  /*8d30*/  FFMA.FTZ R198, R198, UR4, -R235 ;  /* 0x00000004c6c67c23 */ /* 0x000fe200080108eb */
[--C-:B------:R-:W-:Y:S01]  /*8d40*/  FFMA.FTZ R226, R226, UR4, -R225.reuse ;  /* 0x00000004e2e27c23 */ /* 0x100fe200080108e1 */
[----:B------:R-:W-:Y:S01]  /*8d50*/  FFMA.FTZ R196, R196, UR4, -R225 ;  /* 0x00000004c4c47c23 */ /* 0x000fe200080108e1 */
[----:B------:R-:W4:Y:S01]  /*8d60*/  MUFU.EX2 R246, R246 ;  /* 0x000000f600f67308 */ /* 0x000f220000000800 */
[----:B------:R-:W-:-:S02]  /*8d70*/  FFMA.FTZ R206, R239, R207, R206 ;  /* 0x000000cfefce7223 */ /* 0x000fc400000100ce */
        /* <DEDUP_REMOVED lines=16> */
[----:B-----5:R-:W-:Y:S01]  /*8e80*/  HMMA.16816.F32.BF16 R88, R4, R92, R88 ;  /* 0x0000005c0458723c */ /* 0x020fe20000041858 */
[----:B------:R-:W-:Y:S02]  /*8e90*/  MUFU.EX2 R252, R252 ;  /* 0x000000fc00fc7308 */ /* 0x000fe40000000800 */
[----:B------:R-:W-:-:S02]  /*8ea0*/  FADD.FTZ R204, R201, R204 ;  /* 0x000000ccc9cc7221 */ /* 0x000fc40000010000 */
[----:B------:R-:W5:Y:S03]  /*8eb0*/  MUFU.EX2 R247, R247 ;  /* 0x000000f700f77308 */ /* 0x000f660000000800 */
[C---:B------:R-:W-:Y:S01]  /*8ec0*/  HMMA.16816.F32.BF16 R92, R4.reuse, R94, R112 ;  /* 0x0000005e045c723c */ /* 0x040fe20000041870 */
[-C--:B------:R-:W-:Y:S01]  /*8ed0*/  FMUL.FTZ R112, R132, R207.reuse ;  /* 0x000000cf84707220 */ /* 0x080fe20000410000 */
[----:B------:R-:W-:Y:S01]  /*8ee0*/  FMUL.FTZ R113, R133, R207 ;  /* 0x000000cf85717220 */ /* 0x000fe20000410000 */
[-C--:B------:R-:W-:Y:S01]  /*8ef0*/  FMUL.FTZ R114, R134, R3.reuse ;  /* 0x0000000386727220 */ /* 0x080fe20000410000 */
[----:B------:R-:W-:Y:S01]  /*8f00*/  FMUL.FTZ R115, R135, R3 ;  /* 0x0000000387737220 */ /* 0x000fe20000410000 */
[----:B------:R-:W-:Y:S01]  /*8f10*/  MUFU.EX2 R248, R248 ;  /* 0x000000f800f87308 */ /* 0x000fe20000000800 */
[----:B------:R-:W5:Y:S02]  /*8f20*/  LDSM.16.MT88.4 R132, [R211+0x6000] ;  /* 0x00600000d384783b */ /* 0x000f640000004200 */
[C---:B-1----:R-:W-:Y:S01]  /*8f30*/  HMMA.16816.F32.BF16 R96, R4.reuse, R100, R96 ;  /* 0x000000640460723c */ /* 0x042fe20000041860 */
[----:B------:R-:W1:Y:S04]  /*8f40*/  MUFU.EX2 R249, R249 ;  /* 0x000000f900f97308 */ /* 0x000e680000000800 */
[----:B------:R3:W-:Y:S03]  /*8f50*/  MUFU.EX2 R242, R244 ;  /* 0x000000f400f27308 */ /* 0x0007e60000000800 */
[C---:B------:R-:W-:Y:S01]  /*8f60*/  HMMA.16816.F32.BF16 R100, R4.reuse, R102, R120 ;  /* 0x000000660464723c */ /* 0x040fe20000041878 */
[-C--:B------:R-:W-:Y:S01]  /*8f70*/  FMUL.FTZ R120, R140, R207.reuse ;  /* 0x000000cf8c787220 */ /* 0x080fe20000410000 */
[----:B------:R-:W-:Y:S01]  /*8f80*/  FMUL.FTZ R121, R141, R207 ;  /* 0x000000cf8d797220 */ /* 0x000fe20000410000 */
[-C--:B------:R-:W-:Y:S01]  /*8f90*/  FMUL.FTZ R122, R142, R3.reuse ;  /* 0x000000038e7a7220 */ /* 0x080fe20000410000 */
[----:B------:R-:W-:Y:S01]  /*8fa0*/  FMUL.FTZ R123, R143, R3 ;  /* 0x000000038f7b7220 */ /* 0x000fe20000410000 */
[----:B------:R-:W1:Y:S01]  /*8fb0*/  MUFU.EX2 R251, R251 ;  /* 0x000000fb00fb7308 */ /* 0x000e620000000800 */
[----:B------:R-:W1:Y:S02]  /*8fc0*/  LDSM.16.MT88.4 R140, [R192+0x18800] ;  /* 0x01880000c08c783b */ /* 0x000e640000004200 */
[----:B--2---:R-:W-:Y:S01]  /*8fd0*/  HMMA.16816.F32.BF16 R104, R4, R108, R104 ;  /* 0x0000006c0468723c */ /* 0x004fe20000041868 */
[----:B------:R-:W-:Y:S01]  /*8fe0*/  MUFU.EX2 R226, R226 ;  /* 0x000000e200e27308 */ /* 0x000fe20000000800 */
[----:B---3--:R-:W-:-:S06]  /*8ff0*/  FFMA.FTZ R244, R199, UR4, -R225 ;  /* 0x00000004c7f47c23 */ /* 0x008fcc00080108e1 */
[C---:B------:R-:W-:Y:S01]  /*9000*/  HMMA.16816.F32.BF16 R120, R4.reuse, R124, R120 ;  /* 0x0000007c0478723c */ /* 0x040fe20000041878 */
[----:B------:R-:W-:Y:S07]  /*9010*/  MUFU.EX2 R244, R244 ;  /* 0x000000f400f47308 */ /* 0x000fee0000000800 */
[----:B------:R-:W-:Y:S01]  /*9020*/  HMMA.16816.F32.BF16 R108, R4, R110, R128 ;  /* 0x0000006e046c723c */ /* 0x000fe20000041880 */
[-C--:B------:R-:W-:Y:S01]  /*9030*/  FMUL.FTZ R128, R152, R207.reuse ;  /* 0x000000cf98807220 */ /* 0x080fe20000410000 */
[----:B------:R-:W-:Y:S01]  /*9040*/  FMUL.FTZ R129, R153, R207 ;  /* 0x000000cf99817220 */ /* 0x000fe20000410000 */
[-C--:B------:R-:W-:Y:S01]  /*9050*/  FMUL.FTZ R130, R154, R3.reuse ;  /* 0x000000039a827220 */ /* 0x080fe20000410000 */
[----:B------:R-:W-:-:S02]  /*9060*/  FMUL.FTZ R131, R155, R3 ;  /* 0x000000039b837220 */ /* 0x000fc40000410000 */
[----:B------:R-:W-:Y:S02]  /*9070*/  LDSM.16.MT88.4 R152, [R212+0x800] ;  /* 0x00080000d498783b */ /* 0x000fe40000004200 */
        /* <DEDUP_REMOVED lines=9> */
[----:B------:R-:W-:Y:S01]  /*9110*/  FADD.FTZ R200, R200, R3 ;  /* 0x00000003c8c87221 */ /* 0x000fe20000010000 */
[----:B------:R-:W2:Y:S01]  /*9120*/  LDSM.16.MT88.4 R136, [R197+0x18800] ;  /* 0x01880000c588783b */ /* 0x000ea20000004200 */
[----:B------:R-:W-:-:S02]  /*9130*/  MOV R3, R208 ;  /* 0x000000d000037202 */ /* 0x000fc40000000f00 */
[----:B------:R-:W-:-:S03]  /*9140*/  FADD.FTZ R205, R205, R200 ;  /* 0x000000c8cdcd7221 */ /* 0x000fc60000010000 */
[----:B------:R-:W-:Y:S01]  /*9150*/  HMMA.16816.F32.BF16 R8, R4, R12, R8 ;  /* 0x0000000c0408723c */ /* 0x000fe20000041808 */
[----:B------:R-:W-:-:S07]  /*9160*/  FADD.FTZ R205, R210, R205 ;  /* 0x000000cdd2cd7221 */ /* 0x000fce0000010000 */
[C---:B------:R-:W-:Y:S01]  /*9170*/  HMMA.16816.F32.BF16 R12, R4.reuse, R14, R156 ;  /* 0x0000000e040c723c */ /* 0x040fe2000004189c */
[----:B------:R-:W3:Y:S07]  /*9180*/  LDSM.16.MT88.4 R156, [R192+0x1e800] ;  /* 0x01e80000c09c783b */ /* 0x000eee0000004200 */
[----:B-----5:R-:W-:Y:S01]  /*9190*/  HMMA.16816.F32.BF16 R128, R4, R132, R128 ;  /* 0x000000840480723c */ /* 0x020fe20000041880 */
[----:B------:R-:W-:Y:S01]  /*91a0*/  F2FP.BF16.F32.PACK_AB R132, R216, R217 ;  /* 0x000000d9d884723e */ /* 0x000fe200000010ff */
[----:B------:R-:W-:Y:S01]  /*91b0*/  FADD.FTZ R217, R217, R204 ;  /* 0x000000ccd9d97221 */ /* 0x000fe20000010000 */
[----:B------:R-:W-:Y:S01]  /*91c0*/  F2FP.BF16.F32.PACK_AB R133, R223, R224 ;  /* 0x000000e0df85723e */ /* 0x000fe200000010ff */
[----:B------:R-:W-:-:S02]  /*91d0*/  FADD.FTZ R224, R224, R205 ;  /* 0x000000cde0e07221 */ /* 0x000fc40000010000 */
        /* <DEDUP_REMOVED lines=9> */
[----:B-1----:R-:W-:Y:S02]  /*9270*/  HMMA.16816.F32.BF16 R8, R132, R140, R8 ;  /* 0x0000008c8408723c */ /* 0x002fe40000041808 */
[----:B------:R-:W-:-:S06]  /*9280*/  FADD.FTZ R227, R227, R222 ;  /* 0x000000dee3e37221 */ /* 0x000fcc0000010000 */
[C---:B------:R-:W-:Y:S01]  /*9290*/  HMMA.16816.F32.BF16 R12, R132.reuse, R142, R12 ;  /* 0x0000008e840c723c */ /* 0x040fe2000004180c */
[----:B------:R-:W1:Y:S07]  /*92a0*/  LDSM.16.MT88.4 R140, [R192+0x1a800] ;  /* 0x01a80000c08c783b */ /* 0x000e6e0000004200 */
[C---:B--2---:R-:W-:Y:S08]  /*92b0*/  HMMA.16816.F32.BF16 R16, R132.reuse, R136, R16 ;  /* 0x000000888410723c */ /* 0x044ff00000041810 */
[C---:B------:R-:W-:Y:S01]  /*92c0*/  HMMA.16816.F32.BF16 R20, R132.reuse, R138, R20 ;  /* 0x0000008a8414723c */ /* 0x040fe20000041814 */
[----:B------:R-:W2:Y:S07]  /*92d0*/  LDSM.16.MT88.4 R136, [R197+0x1a800] ;  /* 0x01a80000c588783b */ /* 0x000eae0000004200 */
[C---:B------:R-:W-:Y:S08]  /*92e0*/  HMMA.16816.F32.BF16 R24, R132.reuse, R152, R24 ;  /* 0x000000988418723c */ /* 0x040ff00000041818 */
[C---:B------:R-:W-:Y:S01]  /*92f0*/  HMMA.16816.F32.BF16 R28, R132.reuse, R154, R28 ;  /* 0x0000009a841c723c */ /* 0x040fe2000004181c */
[----:B------:R-:W4:Y:S07]  /*9300*/  LDSM.16.MT88.4 R152, [R197+0x1c800] ;  /* 0x01c80000c598783b */ /* 0x000f2e0000004200 */
[C---:B------:R-:W-:Y:S08]  /*9310*/  HMMA.16816.F32.BF16 R32, R132.reuse, R148, R32 ;  /* 0x000000948420723c */ /* 0x040ff00000041820 */
[C---:B------:R-:W-:Y:S08]  /*9320*/  HMMA.16816.F32.BF16 R36, R132.reuse, R150, R36 ;  /* 0x000000968424723c */ /* 0x040ff00000041824 */
[C---:B------:R-:W-:Y:S01]  /*9330*/  HMMA.16816.F32.BF16 R148, R132.reuse, R172, R64 ;  /* 0x000000ac8494723c */ /* 0x040fe20000041840 */
[----:B------:R-:W5:Y:S07]  /*9340*/  LDSM.16.MT88.4 R64, [R211+0x6800] ;  /* 0x00680000d340783b */ /* 0x000f6e0000004200 */
[C---:B---3--:R-:W-:Y:S08]  /*9350*/  HMMA.16816.F32.BF16 R104, R132.reuse, R156, R104 ;  /* 0x0000009c8468723c */ /* 0x048ff00000041868 */
[C---:B------:R-:W-:Y:S01]  /*9360*/  HMMA.16816.F32.BF16 R108, R132.reuse, R158, R108 ;  /* 0x0000009e846c723c */ /* 0x040fe2000004186c */
[----:B------:R-:W3:Y:S07]  /*9370*/  LDSM.16.MT88.4 R156, [R192+0x19000] ;  /* 0x01900000c09c783b */ /* 0x000eee0000004200 */
[C---:B-1----:R-:W-:Y:S08]  /*9380*/  HMMA.16816.F32.BF16 R40, R132.reuse, R140, R40 ;  /* 0x0000008c8428723c */ /* 0x042ff00000041828 */
[C---:B------:R-:W-:Y:S08]  /*9390*/  HMMA.16816.F32.BF16 R44, R132.reuse, R142, R44 ;  /* 0x0000008e842c723c */ /* 0x040ff0000004182c */
[C---:B------:R-:W-:Y:S08]  /*93a0*/  HMMA.16816.F32.BF16 R72, R132.reuse, R164, R72 ;  /* 0x000000a48448723c */ /* 0x040ff00000041848 */
[C---:B------:R-:W-:Y:S08]  /*93b0*/  HMMA.16816.F32.BF16 R76, R132.reuse, R166, R76 ;  /* 0x000000a6844c723c */ /* 0x040ff0000004184c */
[C---:B--2---:R-:W-:Y:S08]  /*93c0*/  HMMA.16816.F32.BF16 R48, R132.reuse, R136, R48 ;  /* 0x000000888430723c */ /* 0x044ff00000041830 */
[C---:B------:R-:W-:Y:S01]  /*93d0*/  HMMA.16816.F32.BF16 R140, R132.reuse, R144, R56 ;  /* 0x00000090848c723c */ /* 0x040fe20000041838 */
[----:B------:R-:W-:Y:S07]  /*93e0*/  LDSM.16.MT88.4 R56, [R211+0x1000] ;  /* 0x00100000d338783b */ /* 0x000fee0000004200 */
        /* <DEDUP_REMOVED lines=12> */
[----:B------:R-:W1:Y:S07]  /*94b0*/  LDSM.16.MT88.4 R84, [R212+0x3000] ;  /* 0x00300000d454783b */ /* 0x000e6e0000004200 */
[C---:B------:R-:W-:Y:S01]  /*94c0*/  HMMA.16816.F32.BF16 R168, R132.reuse, R170, R92 ;  /* 0x000000aa84a8723c */ /* 0x040fe2000004185c */
[----:B------:R-:W-:Y:S07]  /*94d0*/  LDSM.16.MT88.4 R92, [R197+0x1b000] ;  /* 0x01b00000c55c783b */ /* 0x000fee0000004200 */
[C---:B------:R-:W-:Y:S01]  /*94e0*/  HMMA.16816.F32.BF16 R172, R132.reuse, R160, R96 ;  /* 0x000000a084ac723c */ /* 0x040fe20000041860 */
[----:B------:R-:W-:Y:S07]  /*94f0*/  LDSM.16.MT88.4 R96, [R192+0x1d000] ;  /* 0x01d00000c060783b */ /* 0x000fee0000004200 */
[C---:B------:R-:W-:Y:S08]  /*9500*/  HMMA.16816.F32.BF16 R100, R132.reuse, R162, R100 ;  /* 0x000000a28464723c */ /* 0x040ff00000041864 */
[C---:B------:R-:W-:Y:S08]  /*9510*/  HMMA.16816.F32.BF16 R176, R132.reuse, R178, R116 ;  /* 0x000000b284b0723c */ /* 0x040ff00000041874 */
[C---:B------:R-:W-:Y:S08]  /*9520*/  HMMA.16816.F32.BF16 R184, R132.reuse, R186, R124 ;  /* 0x000000ba84b8723c */ /* 0x040ff0000004187c */
[C---:B-----5:R-:W-:Y:S01]  /*9530*/  HMMA.16816.F32.BF16 R188, R132.reuse, R64, R128 ;  /* 0x0000004084bc723c */ /* 0x060fe20000041880 */
[----:B------:R-:W-:Y:S07]  /*9540*/  LDSM.16.MT88.4 R128, [R192+0x1f000] ;  /* 0x01f00000c080783b */ /* 0x000fee0000004200 */
[----:B------:R-:W-:Y:S01]  /*9550*/  HMMA.16816.F32.BF16 R4, R132, R66, R4 ;  /* 0x000000428404723c */ /* 0x000fe20000041804 */
[----:B------:R-:W-:Y:S01]  /*9560*/  F2FP.BF16.F32.PACK_AB R132, R246, R243 ;  /* 0x000000f3f684723e */ /* 0x000fe200000010ff */
[----:B------:R-:W-:Y:S01]  /*9570*/  LDSM.16.MT88.4 R64, [R192+0x1b000] ;  /* 0x01b00000c040783b */ /* 0x000fe20000004200 */
        /* <DEDUP_REMOVED lines=8> */
[----:B---3--:R-:W-:Y:S01]  /*9600*/  HMMA.16816.F32.BF16 R160, R132, R156, R8 ;  /* 0x0000009c84a0723c */ /* 0x008fe20000041808 */
[----:B------:R-:W2:Y:S01]  /*9610*/  LDSM.16.MT88.4 R8, [R197+0x1f000] ;  /* 0x01f00000c508783b */ /* 0x000ea20000004200 */
[----:B------:R-:W-:Y:S01]  /*9620*/  FADD.FTZ R248, R248, R247 ;  /* 0x000000f7f8f87221 */ /* 0x000fe20000010000 */
[----:B------:R-:W-:-:S03]  /*9630*/  FADD.FTZ R245, R245, R250 ;  /* 0x000000faf5f57221 */ /* 0x000fc60000010000 */
[----:B------:R-:W-:Y:S02]  /*9640*/  FADD.FTZ R248, R249, R248 ;  /* 0x000000f8f9f87221 */ /* 0x000fe40000010000 */
[C---:B------:R-:W-:Y:S01]  /*9650*/  HMMA.16816.F32.BF16 R156, R132.reuse, R158, R12 ;  /* 0x0000009e849c723c */ /* 0x040fe2000004180c */
[----:B------:R-:W3:Y:S07]  /*9660*/  LDSM.16.MT88.4 R12, [R197+0x1d000] ;  /* 0x01d00000c50c783b */ /* 0x000eee0000004200 */
[C---:B-1----:R-:W-:Y:S08]  /*9670*/  HMMA.16816.F32.BF16 R140, R132.reuse, R84, R140 ;  /* 0x00000054848c723c */ /* 0x042ff0000004188c */
[C---:B------:R-:W-:Y:S08]  /*9680*/  HMMA.16816.F32.BF16 R144, R132.reuse, R86, R144 ;  /* 0x000000568490723c */ /* 0x040ff00000041890 */
[C---:B------:R-:W-:Y:S01]  /*9690*/  HMMA.16816.F32.BF16 R84, R132.reuse, R88, R148 ;  /* 0x000000588454723c */ /* 0x040fe20000041894 */
[----:B------:R-:W1:Y:S07]  /*96a0*/  LDSM.16.MT88.4 R148, [R211+0x7000] ;  /* 0x00700000d394783b */ /* 0x000e6e0000004200 */
[C---:B------:R-:W-:Y:S08]  /*96b0*/  HMMA.16816.F32.BF16 R24, R132.reuse, R52, R24 ;  /* 0x000000348418723c */ /* 0x040ff00000041818 */
[C---:B--2---:R-:W-:Y:S01]  /*96c0*/  HMMA.16816.F32.BF16 R112, R132.reuse, R8, R112 ;  /* 0x000000088470723c */ /* 0x044fe20000041870 */
[----:B------:R-:W-:Y:S01]  /*96d0*/  FFMA.FTZ R8, R233, UR4, -R235 ;  /* 0x00000004e9087c23 */ /* 0x000fe200080108eb */
[----:B------:R-:W-:Y:S01]  /*96e0*/  FFMA.FTZ R235, R234, UR4, -R225 ;  /* 0x00000004eaeb7c23 */ /* 0x000fe200080108e1 */
[----:B------:R-:W-:Y:S04]  /*96f0*/  MUFU.EX2 R233, R198 ;  /* 0x000000c600e97308 */ /* 0x000fe80000000800 */
[----:B------:R2:W-:Y:S01]  /*9700*/  MUFU.EX2 R234, R8 ;  /* 0x0000000800ea7308 */ /* 0x0005e20000000800 */
[C---:B------:R-:W-:Y:S03]  /*9710*/  HMMA.16816.F32.BF16 R28, R132.reuse, R54, R28 ;  /* 0x00000036841c723c */ /* 0x040fe6000004181c */
[----:B------:R-:W4:Y:S04]  /*9720*/  MUFU.EX2 R235, R235 ;  /* 0x000000eb00eb7308 */ /* 0x000f280000000800 */
[----:B------:R-:W5:Y:S01]  /*9730*/  MUFU.EX2 R225, R196 ;  /* 0x000000c400e17308 */ /* 0x000f620000000800 */
[C---:B------:R-:W-:Y:S08]  /*9740*/  HMMA.16816.F32.BF16 R48, R132.reuse, R92, R48 ;  /* 0x0000005c8430723c */ /* 0x040ff00000041830 */
[C---:B------:R-:W-:Y:S08]  /*9750*/  HMMA.16816.F32.BF16 R136, R132.reuse, R94, R136 ;  /* 0x0000005e8488723c */ /* 0x040ff00000041888 */
[C---:B------:R-:W-:Y:S01]  /*9760*/  HMMA.16816.F32.BF16 R52, R132.reuse, R56, R32 ;  /* 0x000000388434723c */ /* 0x040fe20000041820 */
[----:B------:R-:W-:Y:S07]  /*9770*/  LDSM.16.MT88.4 R32, [R212+0x5000] ;  /* 0x00500000d420783b */ /* 0x000fee0000004200 */
[C---:B------:R-:W-:Y:S01]  /*9780*/  HMMA.16816.F32.BF16 R92, R132.reuse, R96, R72 ;  /* 0x00000060845c723c */ /* 0x040fe20000041848 */
[----:B------:R-:W5:Y:S07]  /*9790*/  LDSM.16.MT88.4 R72, [R197+0x1b800] ;  /* 0x01b80000c548783b */ /* 0x000f6e0000004200 */
[C---:B------:R-:W-:Y:S01]  /*97a0*/  HMMA.16816.F32.BF16 R56, R132.reuse, R58, R36 ;  /* 0x0000003a8438723c */ /* 0x040fe20000041824 */
[----:B------:R-:W5:Y:S07]  /*97b0*/  LDSM.16.MT88.4 R36, [R212+0x7000] ;  /* 0x00700000d424783b */ /* 0x000f6e0000004200 */
[C---:B------:R-:W-:Y:S01]  /*97c0*/  HMMA.16816.F32.BF16 R176, R132.reuse, R10, R176 ;  /* 0x0000000a84b0723c */ /* 0x040fe200000418b0 */
[----:B--2---:R-:W2:Y:S07]  /*97d0*/  LDSM.16.MT88.4 R8, [R197+0x1f800] ;  /* 0x01f80000c508783b */ /* 0x004eae0000004200 */
[C---:B---3--:R-:W-:Y:S08]  /*97e0*/  HMMA.16816.F32.BF16 R80, R132.reuse, R12, R80 ;  /* 0x0000000c8450723c */ /* 0x048ff00000041850 */
[C---:B------:R-:W-:Y:S08]  /*97f0*/  HMMA.16816.F32.BF16 R12, R132.reuse, R14, R152 ;  /* 0x0000000e840c723c */ /* 0x040ff00000041898 */
[C---:B-1----:R-:W-:Y:S01]  /*9800*/  HMMA.16816.F32.BF16 R152, R132.reuse, R148, R188 ;  /* 0x000000948498723c */ /* 0x042fe200000418bc */
[----:B------:R-:W-:Y:S07]  /*9810*/  LDSM.16.MT88.4 R188, [R212+0x7800] ;  /* 0x00780000d4bc783b */ /* 0x000fee0000004200 */
[C---:B------:R-:W-:Y:S01]  /*9820*/  HMMA.16816.F32.BF16 R148, R132.reuse, R150, R4 ;  /* 0x000000968494723c */ /* 0x040fe20000041804 */
[----:B------:R-:W-:Y:S01]  /*9830*/  F2FP.BF16.F32.PACK_AB R4, R251, R242 ;  /* 0x000000f2fb04723e */ /* 0x000fe200000010ff */
[----:B------:R-:W-:Y:S01]  /*9840*/  FADD.FTZ R242, R242, R245 ;  /* 0x000000f5f2f27221 */ /* 0x000fe20000010000 */
[----:B----4-:R-:W-:Y:S01]  /*9850*/  F2FP.BF16.F32.PACK_AB R5, R226, R235 ;  /* 0x000000ebe205723e */ /* 0x010fe200000010ff */
[----:B------:R-:W-:Y:S01]  /*9860*/  FADD.FTZ R235, R235, R248 ;  /* 0x000000f8ebeb7221 */ /* 0x000fe20000010000 */
[----:B------:R-:W-:Y:S01]  /*9870*/  F2FP.BF16.F32.PACK_AB R6, R234, R233 ;  /* 0x000000e9ea06723e */ /* 0x000fe200000010ff */
[----:B------:R-:W-:Y:S01]  /*9880*/  FADD.FTZ R242, R251, R242 ;  /* 0x000000f2fbf27221 */ /* 0x000fe20000010000 */
[----:B-----5:R-:W-:Y:S01]  /*9890*/  F2FP.BF16.F32.PACK_AB R7, R244, R225 ;  /* 0x000000e1f407723e */ /* 0x020fe200000010ff */
        /* <DEDUP_REMOVED lines=8> */
[C---:B------:R-:W-:Y:S01]  /*9920*/  HMMA.16816.F32.BF16 R60, R132.reuse, R64, R40 ;  /* 0x00000040843c723c */ /* 0x040fe20000041828 */
[----:B------:R-:W1:Y:S07]  /*9930*/  LDSM.16.MT88.4 R40, [R197+0x19800] ;  /* 0x01980000c528783b */ /* 0x000e6e0000004200 */
[C---:B------:R-:W-:Y:S01]  /*9940*/  HMMA.16816.F32.BF16 R116, R132.reuse, R120, R172 ;  /* 0x000000788474723c */ /* 0x040fe200000418ac */
[----:B------:R-:W-:Y:S07]  /*9950*/  LDSM.16.MT88.4 R172, [R192+0x19800] ;  /* 0x01980000c0ac783b */ /* 0x000fee0000004200 */
[----:B------:R-:W-:Y:S01]  /*9960*/  HMMA.16816.F32.BF16 R124, R132, R128, R104 ;  /* 0x00000080847c723c */ /* 0x000fe20000041868 */
[----:B------:R-:W3:Y:S04]  /*9970*/  LDSM.16.MT88.4 R104, [R197+0x1d800] ;  /* 0x01d80000c568783b */ /* 0x000ee80000004200 */
[----:B------:R-:W-:Y:S03]  /*9980*/  LDSM.16.MT88.4 R196, [R212+0x5800] ;  /* 0x00580000d4c4783b */ /* 0x000fe60000004200 */
[----:B------:R-:W-:Y:S08]  /*9990*/  HMMA.16816.F32.BF16 R68, R4, R72, R48 ;  /* 0x000000480444723c */ /* 0x000ff00000041830 */
[C---:B------:R-:W-:Y:S08]  /*99a0*/  HMMA.16816.F32.BF16 R64, R132.reuse, R66, R44 ;  /* 0x000000428440723c */ /* 0x040ff0000004182c */
        /* <DEDUP_REMOVED lines=8> */
[C---:B------:R-:W-:Y:S08]  /*9a30*/  HMMA.16816.F32.BF16 R180, R132.reuse, R36, R180 ;  /* 0x0000002484b4723c */ /* 0x040ff000000418b4 */
[----:B------:R-:W-:Y:S08]  /*9a40*/  HMMA.16816.F32.BF16 R184, R132, R38, R184 ;  /* 0x0000002684b8723c */ /* 0x000ff000000418b8 */
[C---:B------:R-:W-:Y:S08]  /*9a50*/  HMMA.16816.F32.BF16 R72, R4.reuse, R74, R136 ;  /* 0x0000004a0448723c */ /* 0x040ff00000041888 */
[C---:B--2---:R-:W-:Y:S08]  /*9a60*/  HMMA.16816.F32.BF16 R132, R4.reuse, R8, R112 ;  /* 0x000000080484723c */ /* 0x044ff00000041870 */
[C---:B------:R-:W-:Y:S01]  /*9a70*/  HMMA.16816.F32.BF16 R136, R4.reuse, R10, R176 ;  /* 0x0000000a0488723c */ /* 0x040fe200000418b0 */
[----:B------:R-:W2:Y:S07]  /*9a80*/  LDSM.16.MT88.4 R8, [R192+0x1d800] ;  /* 0x01d80000c008783b */ /* 0x000eae0000004200 */
[C---:B-1----:R-:W-:Y:S01]  /*9a90*/  HMMA.16816.F32.BF16 R36, R4.reuse, R40, R16 ;  /* 0x000000280424723c */ /* 0x042fe20000041810 */
[----:B------:R-:W-:Y:S07]  /*9aa0*/  LDSM.16.MT88.4 R16, [R211+0x3800] ;  /* 0x00380000d310783b */ /* 0x000fee0000004200 */
[C---:B---3--:R-:W-:Y:S08]  /*9ab0*/  HMMA.16816.F32.BF16 R100, R4.reuse, R104, R80 ;  /* 0x000000680464723c */ /* 0x048ff00000041850 */
[C---:B------:R-:W-:Y:S01]  /*9ac0*/  HMMA.16816.F32.BF16 R40, R4.reuse, R42, R20 ;  /* 0x0000002a0428723c */ /* 0x040fe20000041814 */
[----:B------:R-:W1:Y:S07]  /*9ad0*/  LDSM.16.MT88.4 R20, [R192+0x1b800] ;  /* 0x01b80000c014783b */ /* 0x000e6e0000004200 */
[C---:B------:R-:W-:Y:S01]  /*9ae0*/  HMMA.16816.F32.BF16 R104, R4.reuse, R106, R12 ;  /* 0x0000006a0468723c */ /* 0x040fe2000004180c */
[----:B------:R-:W3:Y:S07]  /*9af0*/  LDSM.16.MT88.4 R12, [R211+0x5800] ;  /* 0x00580000d30c783b */ /* 0x000eee0000004200 */
[C---:B----4-:R-:W-:Y:S01]  /*9b00*/  HMMA.16816.F32.BF16 R44, R4.reuse, R76, R24 ;  /* 0x0000004c042c723c */ /* 0x050fe20000041818 */
[----:B------:R-:W4:Y:S07]  /*9b10*/  LDSM.16.MT88.4 R24, [R192+0x1f800] ;  /* 0x01f80000c018783b */ /* 0x000f2e0000004200 */
[C---:B--2---:R-:W-:Y:S08]  /*9b20*/  HMMA.16816.F32.BF16 R92, R4.reuse, R8, R92 ;  /* 0x00000008045c723c */ /* 0x044ff0000004185c */
[C---:B------:R-:W-:Y:S01]  /*9b30*/  HMMA.16816.F32.BF16 R96, R4.reuse, R10, R96 ;  /* 0x0000000a0460723c */ /* 0x040fe20000041860 */
[----:B------:R-:W2:Y:S07]  /*9b40*/  LDSM.16.MT88.4 R8, [R211+0x7800] ;  /* 0x00780000d308783b */ /* 0x000eae0000004200 */
        /* <DEDUP_REMOVED lines=14> */
[C---:B---3--:R-:W-:Y:S08]  /*9c30*/  HMMA.16816.F32.BF16 R116, R4.reuse, R12, R116 ;  /* 0x0000000c0474723c */ /* 0x048ff00000041874 */
[C---:B------:R-:W-:Y:S08]  /*9c40*/  HMMA.16816.F32.BF16 R120, R4.reuse, R14, R120 ;  /* 0x0000000e0478723c */ /* 0x040ff00000041878 */
[C---:B----4-:R-:W-:Y:S08]  /*9c50*/  HMMA.16816.F32.BF16 R124, R4.reuse, R24, R124 ;  /* 0x00000018047c723c */ /* 0x050ff0000004187c */
[C---:B------:R-:W-:Y:S08]  /*9c60*/  HMMA.16816.F32.BF16 R128, R4.reuse, R26, R128 ;  /* 0x0000001a0480723c */ /* 0x040ff00000041880 */
[C---:B--2---:R-:W-:Y:S08]  /*9c70*/  HMMA.16816.F32.BF16 R152, R4.reuse, R8, R152 ;  /* 0x000000080498723c */ /* 0x044ff00000041898 */
[C---:B------:R-:W-:Y:S08]  /*9c80*/  HMMA.16816.F32.BF16 R148, R4.reuse, R10, R148 ;  /* 0x0000000a0494723c */ /* 0x040ff00000041894 */
[----:B------:R-:W-:Y:S01]  /*9c90*/  HMMA.16816.F32.BF16 R108, R4, R196, R164 ;  /* 0x000000c4046c723c */ /* 0x000fe200000418a4 */
[----:B------:R-:W-:Y:S01]  /*9ca0*/  MOV R164, R209 ;  /* 0x000000d100a47202 */ /* 0x000fe20000000f00 */
[----:B------:R-:W-:-:S03]  /*9cb0*/  NOP ;  /* 0x0000000000007918 */ /* 0x000fc60000000000 */
[----:B------:R-:W-:-:S15]  /*9cc0*/  BRA.U !UP0, `(.L_x_298) ;  /* 0x0000003908f07547 */ /* 0x000fde000b800000 */
        /* <DEDUP_REMOVED lines=30> */
[----:B------:R-:W-:-:S03]  /*9eb0*/  LEA R216, R5, UR6, 0x1 ;  /* 0x0000000605d87c11 */ /* 0x000fc6000f8e08ff */
[C---:B------:R-:W-:Y:S02]  /*9ec0*/  IMAD.IADD R210, R181.reuse, 0x1, R3 ;  /* 0x00000001b5d27824 */ /* 0x040fe400078e0203 */
[--C-:B------:R-:W-:Y:S01]  /*9ed0*/  IMAD.IADD R215, R181, 0x1, R216.reuse ;  /* 0x00000001b5d77824 */ /* 0x100fe200078e02d8 */
[----:B------:R-:W-:Y:S01]  /*9ee0*/  @!PT LDS RZ, [RZ] ;  /* 0x00000000fffff984 */ /* 0x000fe20000000800 */
[----:B------:R-:W-:Y:S01]  /*9ef0*/  @!PT LDS RZ, [RZ] ;  /* 0x00000000fffff984 */ /* 0x000fe20000000800 */
[----:B------:R-:W-:Y:S01]  /*9f00*/  @!PT LDS RZ, [RZ] ;  /* 0x00000000fffff984 */ /* 0x000fe20000000800 */
[----:B------:R-:W-:Y:S01]  /*9f10*/  @!P5 LDGSTS.E.BYPASS.LTC128B.128 [R232+0x18000], desc[UR22][R10.64] ;  /* 0x180000000ae8dfae */ /* 0x000fe2000b981a16 */
[----:B------:R-:W-:-:S03]  /*9f20*/  IMAD.IADD R212, R213, 0x1, R216 ;  /* 0x00000001d5d47824 */ /* 0x000fc600078e02d8 */
        /* <DEDUP_REMOVED lines=240> */
[----:B------:R-:W-:-:S03]  /*ae30*/  ISETP.GE.AND P6, PT, R5, R194, PT ;  /* 0x000000c20500720c */ /* 0x000fc60003fc6270 */
[----:B------:R-:W-:-:S04]  /*ae40*/  FFMA.FTZ R164, R15, UR5, R164 ;  /* 0x000000050fa47c23 */ /* 0x000fc800080100a4 */
[----:B------:R-:W-:Y:S08]  /*ae50*/  HMMA.16816.F32.BF16 R188, R8, R178, R188 ;  /* 0x000000b208bc723c */ /* 0x000ff000000418bc */
[----:B------:R-:W-:Y:S01]  /*ae60*/  HMMA.16816.F32.BF16 R28, R196, R204, R28 ;  /* 0x000000ccc41c723c */ /* 0x000fe2000004181c */
[----:B------:R-:W-:Y:S01]  /*ae70*/  FFMA.FTZ R204, R15, UR5, R166 ;  /* 0x000000050fcc7c23 */ /* 0x000fe200080100a6 */
[----:B------:R-:W-:-:S02]  /*ae80*/  I2FP.F32.U32 R15, R4 ;  /* 0x00000004000f7245 */ /* 0x000fc40000201000 */
[----:B------:R-:W-:Y:S01]  /*ae90*/  FSEL R166, R164, -INF , !P6 ;  /* 0xff800000a4a67808 */ /* 0x000fe20007000000 */
[C---:B--2---:R-:W-:Y:S01]  /*aea0*/  VIADD R3, R14.reuse, 0xffffff48 ;  /* 0xffffff480e037836 */ /* 0x044fe20000000000 */
[----:B------:R-:W-:Y:S01]  /*aeb0*/  ISETP.GE.AND P6, PT, R5, R193, PT ;  /* 0x000000c10500720c */ /* 0x000fe20003fc6270 */
[C---:B------:R-:W-:Y:S01]  /*aec0*/  VIADD R5, R14.reuse, 0xffffff41 ;  /* 0xffffff410e057836 */ /* 0x040fe20000000000 */
[----:B------:R-:W-:Y:S01]  /*aed0*/  HMMA.16816.F32.BF16 R32, R8, R6, R32 ;  /* 0x000000060820723c */ /* 0x000fe20000041820 */
[----:B------:R-:W-:Y:S01]  /*aee0*/  VIADD R164, R14, 0xffffff49 ;  /* 0xffffff490ea47836 */ /* 0x000fe20000000000 */
[----:B------:R-:W-:Y:S01]  /*aef0*/  FSEL R204, R204, -INF , !P6 ;  /* 0xff800000cccc7808 */ /* 0x000fe20007000000 */
[C---:B------:R-:W-:Y:S01]  /*af00*/  FFMA.FTZ R7, R15.reuse, UR5, R188 ;  /* 0x000000050f077c23 */ /* 0x040fe200080100bc */
[----:B------:R-:W-:Y:S01]  /*af10*/  ISETP.GE.AND P6, PT, R4, R194, PT ;  /* 0x000000c20400720c */ /* 0x000fe20003fc6270 */
[----:B------:R-:W-:Y:S01]  /*af20*/  FFMA.FTZ R188, R15, UR5, R190 ;  /* 0x000000050fbc7c23 */ /* 0x000fe200080100be */
[----:B------:R-:W-:-:S02]  /*af30*/  I2FP.F32.U32 R6, R5 ;  /* 0x0000000500067245 */ /* 0x000fc40000201000 */
[----:B------:R-:W-:Y:S01]  /*af40*/  FSEL R190, R7, -INF , !P6 ;  /* 0xff80000007be7808 */ /* 0x000fe20007000000 */
[----:B------:R-:W-:Y:S01]  /*af50*/  HMMA.16816.F32.BF16 R24, R196, R206, R24 ;  /* 0x000000cec418723c */ /* 0x000fe20000041818 */
[----:B------:R-:W-:Y:S01]  /*af60*/  ISETP.GE.AND P6, PT, R4, R193, PT ;  /* 0x000000c10400720c */ /* 0x000fe20003fc6270 */
[C---:B------:R-:W-:Y:S01]  /*af70*/  FFMA.FTZ R165, R6.reuse, UR5, R165 ;  /* 0x0000000506a57c23 */ /* 0x040fe200080100a5 */
[----:B------:R-:W-:Y:S01]  /*af80*/  I2FP.F32.U32 R15, R3 ;  /* 0x00000003000f7245 */ /* 0x000fe20000201000 */
[----:B------:R-:W-:Y:S01]  /*af90*/  FFMA.FTZ R167, R6, UR5, R167 ;  /* 0x0000000506a77c23 */ /* 0x000fe200080100a7 */
[----:B------:R-:W-:Y:S02]  /*afa0*/  FSEL R188, R188, -INF , !P6 ;  /* 0xff800000bcbc7808 */ /* 0x000fe40007000000 */
[----:B------:R-:W-:Y:S01]  /*afb0*/  ISETP.GE.AND P6, PT, R5, R194, PT ;  /* 0x000000c20500720c */ /* 0x000fe20003fc6270 */
[----:B-1----:R-:W-:Y:S01]  /*afc0*/  HMMA.16816.F32.BF16 R28, R8, R168, R28 ;  /* 0x000000a8081c723c */ /* 0x002fe2000004181c */
[----:B------:R-:W-:Y:S01]  /*afd0*/  I2FP.F32.U32 R168, R164 ;  /* 0x000000a400a87245 */ /* 0x000fe20000201000 */
[----:B------:R-:W-:Y:S01]  /*afe0*/  FFMA.FTZ R216, R15, UR5, R32 ;  /* 0x000000050fd87c23 */ /* 0x000fe20008010020 */
[----:B------:R-:W-:Y:S01]  /*aff0*/  FSEL R206, R165, -INF , !P6 ;  /* 0xff800000a5ce7808 */ /* 0x000fe20007000000 */
[----:B------:R-:W-:Y:S01]  /*b000*/  FFMA.FTZ R34, R15, UR5, R34 ;  /* 0x000000050f227c23 */ /* 0x000fe20008010022 */
[----:B------:R-:W-:Y:S01]  /*b010*/  ISETP.GE.AND P6, PT, R5, R193, PT ;  /* 0x000000c10500720c */ /* 0x000fe20003fc6270 */
[C---:B------:R-:W-:Y:S01]  /*b020*/  FFMA.FTZ R246, R168.reuse, UR5, R33 ;  /* 0x00000005a8f67c23 */ /* 0x040fe20008010021 */
[----:B------:R1:W2:Y:S01]  /*b030*/  LDSM.16.M88.4 R4, [R210+0x17000] ;  /* 0x01700000d204783b */ /* 0x0002a20000000200 */
[----:B------:R-:W-:Y:S01]  /*b040*/  FFMA.FTZ R35, R168, UR5, R35 ;  /* 0x00000005a8237c23 */ /* 0x000fe20008010023 */
[----:B------:R-:W-:Y:S01]  /*b050*/  FSEL R32, R167, -INF , !P6 ;  /* 0xff800000a7207808 */ /* 0x000fe20007000000 */
[----:B---3--:R-:W-:Y:S01]  /*b060*/  HMMA.16816.F32.BF16 R20, R196, R172, R20 ;  /* 0x000000acc414723c */ /* 0x008fe20000041814 */
[----:B------:R-:W-:Y:S01]  /*b070*/  ISETP.GE.AND P6, PT, R3, R194, PT ;  /* 0x000000c20300720c */ /* 0x000fe20003fc6270 */
[----:B------:R-:W-:Y:S01]  /*b080*/  VIADD R15, R14, 0xffffff51 ;  /* 0xffffff510e0f7836 */ /* 0x000fe20000000000 */
[----:B------:R-:W-:-:S04]  /*b090*/  DEPBAR.LE SB0, 0x0 ;  /* 0x000080000000791a */ /* 0x000fc80000000000 */
[----:B------:R-:W-:Y:S01]  /*b0a0*/  FSEL R216, R216, -INF , !P6 ;  /* 0xff800000d8d87808 */ /* 0x000fe20007000000 */
[----:B------:R-:W-:Y:S01]  /*b0b0*/  HMMA.16816.F32.BF16 R24, R8, R170, R24 ;  /* 0x000000aa0818723c */ /* 0x000fe20000041818 */
[----:B------:R-:W-:Y:S01]  /*b0c0*/  BAR.SYNC.DEFER_BLOCKING 0x0 ;  /* 0x0000000000007b1d */ /* 0x000fe20000010000 */
[----:B------:R-:W-:Y:S01]  /*b0d0*/  ISETP.GE.AND P6, PT, R3, R193, PT ;  /* 0x000000c10300720c */ /* 0x000fe20003fc6270 */
[----:B------:R-:W-:-:S03]  /*b0e0*/  VIADD R3, R14, 0xffffff50 ;  /* 0xffffff500e037836 */ /* 0x000fc60000000000 */
[----:B------:R-:W-:Y:S02]  /*b0f0*/  FSEL R34, R34, -INF , !P6 ;  /* 0xff80000022227808 */ /* 0x000fe40007000000 */
[----:B------:R-:W-:Y:S01]  /*b100*/  ISETP.GE.AND P6, PT, R164, R194, PT ;  /* 0x000000c2a400720c */ /* 0x000fe20003fc6270 */
[C---:B------:R-:W-:Y:S01]  /*b110*/  HMMA.16816.F32.BF16 R16, R196.reuse, R174, R16 ;  /* 0x000000aec410723c */ /* 0x040fe20000041810 */
        /* <DEDUP_REMOVED lines=8> */
[C---:B------:R-:W-:Y:S01]  /*b1a0*/  ISETP.GE.AND P6, PT, R3.reuse, R194, PT ;  /* 0x000000c20300720c */ /* 0x040fe20003fc6270 */
[C---:B-1----:R-:W-:Y:S01]  /*b1b0*/  FFMA.FTZ R210, R30.reuse, UR5, R29 ;  /* 0x000000051ed27c23 */ /* 0x042fe2000801001d */
[----:B------:R-:W-:Y:S02]  /*b1c0*/  FFMA.FTZ R31, R30, UR5, R31 ;  /* 0x000000051e1f7c23 */ /* 0x000fe4000801001f */
[----:B------:R-:W-:Y:S02]  /*b1d0*/  FSEL R178, R178, -INF , !P6 ;  /* 0xff800000b2b27808 */ /* 0x000fe40007000000 */
[----:B------:R-:W-:Y:S01]  /*b1e0*/  ISETP.GE.AND P6, PT, R3, R193, PT ;  /* 0x000000c10300720c */ /* 0x000fe20003fc6270 */
[C---:B------:R-:W-:Y:S01]  /*b1f0*/  VIADD R3, R14.reuse, 0xffffff58 ;  /* 0xffffff580e037836 */ /* 0x040fe20000000000 */
[----:B--2---:R-:W-:Y:S01]  /*b200*/  HMMA.16816.F32.BF16 R20, R8, R4, R20 ;  /* 0x000000040814723c */ /* 0x004fe20000041814 */
[----:B------:R-:W-:Y:S01]  /*b210*/  VIADD R4, R14, 0xffffff59 ;  /* 0xffffff590e047836 */ /* 0x000fe20000000000 */
[----:B------:R-:W-:-:S02]  /*b220*/  FSEL R168, R168, -INF , !P6 ;  /* 0xff800000a8a87808 */ /* 0x000fc40007000000 */
[C---:B------:R-:W-:Y:S02]  /*b230*/  ISETP.GE.AND P6, PT, R15.reuse, R194, PT ;  /* 0x000000c20f00720c */ /* 0x040fe40003fc6270 */
[----:B------:R-:W-:Y:S02]  /*b240*/  I2FP.F32.U32 R29, R3 ;  /* 0x00000003001d7245 */ /* 0x000fe40000201000 */
[----:B------:R-:W-:Y:S01]  /*b250*/  FSEL R210, R210, -INF , !P6 ;  /* 0xff800000d2d27808 */ /* 0x000fe20007000000 */
[----:B------:R-:W-:Y:S01]  /*b260*/  HMMA.16816.F32.BF16 R16, R8, R6, R16 ;  /* 0x000000060810723c */ /* 0x000fe20000041810 */
[----:B------:R-:W-:Y:S01]  /*b270*/  ISETP.GE.AND P6, PT, R15, R193, PT ;  /* 0x000000c10f00720c */ /* 0x000fe20003fc6270 */
[C---:B------:R-:W-:Y:S01]  /*b280*/  FFMA.FTZ R212, R29.reuse, UR5, R24 ;  /* 0x000000051dd47c23 */ /* 0x040fe20008010018 */
[----:B------:R-:W-:Y:S01]  /*b290*/  FFMA.FTZ R26, R29, UR5, R26 ;  /* 0x000000051d1a7c23 */ /* 0x000fe2000801001a */
[----:B------:R-:W-:Y:S02]  /*b2a0*/  I2FP.F32.U32 R24, R4 ;  /* 0x0000000400187245 */ /* 0x000fe40000201000 */
[----:B------:R-:W-:-:S02]  /*b2b0*/  FSEL R170, R31, -INF , !P6 ;  /* 0xff8000001faa7808 */ /* 0x000fc40007000000 */
[C---:B------:R-:W-:Y:S01]  /*b2c0*/  ISETP.GE.AND P6, PT, R3.reuse, R194, PT ;  /* 0x000000c20300720c */ /* 0x040fe20003fc6270 */
[C---:B------:R-:W-:Y:S01]  /*b2d0*/  FFMA.FTZ R25, R24.reuse, UR5, R25 ;  /* 0x0000000518197c23 */ /* 0x040fe20008010019 */
[----:B------:R-:W-:Y:S01]  /*b2e0*/  FFMA.FTZ R27, R24, UR5, R27 ;  /* 0x00000005181b7c23 */ /* 0x000fe2000801001b */
[----:B------:R-:W-:Y:S01]  /*b2f0*/  HMMA.16816.F32.BF16 R200, R8, R176, R200 ;  /* 0x000000b008c8723c */ /* 0x000fe200000418c8 */
[----:B------:R-:W-:Y:S02]  /*b300*/  FSEL R212, R212, -INF , !P6 ;  /* 0xff800000d4d47808 */ /* 0x000fe40007000000 */
[----:B------:R-:W-:Y:S01]  /*b310*/  ISETP.GE.AND P6, PT, R3, R193, PT ;  /* 0x000000c10300720c */ /* 0x000fe20003fc6270 */
[----:B------:R-:W-:-:S03]  /*b320*/  VIADD R3, R14, 0xffffff60 ;  /* 0xffffff600e037836 */ /* 0x000fc60000000000 */
[----:B------:R-:W-:Y:S02]  /*b330*/  FSEL R172, R26, -INF , !P6 ;  /* 0xff8000001aac7808 */ /* 0x000fe40007000000 */
[C---:B------:R-:W-:Y:S02]  /*b340*/  ISETP.GE.AND P6, PT, R4.reuse, R194, PT ;  /* 0x000000c20400720c */ /* 0x040fe40003fc6270 */
[----:B------:R-:W-:Y:S02]  /*b350*/  I2FP.F32.U32 R5, R3 ;  /* 0x0000000300057245 */ /* 0x000fe40000201000 */
[----:B------:R-:W-:Y:S02]  /*b360*/  FSEL R214, R25, -INF , !P6 ;  /* 0xff80000019d67808 */ /* 0x000fe40007000000 */
[----:B------:R-:W-:Y:S01]  /*b370*/  ISETP.GE.AND P6, PT, R4, R193, PT ;  /* 0x000000c10400720c */ /* 0x000fe20003fc6270 */
[----:B------:R-:W-:Y:S02]  /*b380*/  VIADD R4, R14, 0xffffff61 ;  /* 0xffffff610e047836 */ /* 0x000fe40000000000 */
[C---:B------:R-:W-:Y:S01]  /*b390*/  FFMA.FTZ R20, R5.reuse, UR5, R20 ;  /* 0x0000000505147c23 */ /* 0x040fe20008010014 */
[----:B------:R-:W-:Y:S01]  /*b3a0*/  FFMA.FTZ R22, R5, UR5, R22 ;  /* 0x0000000505167c23 */ /* 0x000fe20008010016 */
[----:B------:R-:W-:-:S02]  /*b3b0*/  FSEL R174, R27, -INF , !P6 ;  /* 0xff8000001bae7808 */ /* 0x000fc40007000000 */
        /* <DEDUP_REMOVED lines=24> */
[CC--:B------:R-:W-:Y:S02]  /*b540*/  ISETP.GE.AND P6, PT, R4.reuse, R194.reuse, PT ;  /* 0x000000c20400720c */ /* 0x0c0fe40003fc6270 */
[----:B------:R-:W-:Y:S02]  /*b550*/  I2FP.F32.U32 R5, R3 ;  /* 0x0000000300057245 */ /* 0x000fe40000201000 */
[----:B------:R-:W-:Y:S02]  /*b560*/  FSEL R226, R17, -INF , !P6 ;  /* 0xff80000011e27808 */ /* 0x000fe40007000000 */
[----:B------:R-:W-:Y:S01]  /*b570*/  ISETP.GE.AND P6, PT, R4, R193, PT ;  /* 0x000000c10400720c */ /* 0x000fe20003fc6270 */
[C---:B------:R-:W-:Y:S01]  /*b580*/  FFMA.FTZ R200, R5.reuse, UR5, R200 ;  /* 0x0000000505c87c23 */ /* 0x040fe200080100c8 */
[C---:B------:R-:W-:Y:S02]  /*b590*/  VIADD R4, R14.reuse, 0xffffff71 ;  /* 0xffffff710e047836 */ /* 0x040fe40000000000 */
        /* <DEDUP_REMOVED lines=8> */
[----:B------:R-:W-:Y:S01]  /*b620*/  FMNMX3.FTZ R3, R209, R166, R206, !PT ;  /* 0x000000a6d1037276 */ /* 0x000fe200078100ce */
[----:B------:R-:W-:Y:S01]  /*b630*/  FFMA.FTZ R196, R6, UR5, R203 ;  /* 0x0000000506c47c23 */ /* 0x000fe200080100cb */
[----:B------:R-:W-:Y:S02]  /*b640*/  FSEL R198, R198, -INF , !P6 ;  /* 0xff800000c6c67808 */ /* 0x000fe40007000000 */
[----:B------:R-:W-:-:S02]  /*b650*/  FMNMX3.FTZ R3, R3, R216, R246, !PT ;  /* 0x000000d803037276 */ /* 0x000fc400078100f6 */
[----:B------:R-:W-:Y:S02]  /*b660*/  ISETP.GE.AND P6, PT, R4, R194, PT ;  /* 0x000000c20400720c */ /* 0x000fe40003fc6270 */
[----:B------:R-:W-:Y:S02]  /*b670*/  FMNMX3.FTZ R5, R208, R204, R32, !PT ;  /* 0x000000ccd0057276 */ /* 0x000fe40007810020 */
[----:B------:R-:W-:Y:S02]  /*b680*/  FMNMX3.FTZ R3, R3, R178, R210, !PT ;  /* 0x000000b203037276 */ /* 0x000fe400078100d2 */
[----:B------:R-:W-:Y:S02]  /*b690*/  I2FP.F32.U32 R6, R14 ;  /* 0x0000000e00067245 */ /* 0x000fe40000201000 */
[----:B------:R-:W-:Y:S02]  /*b6a0*/  FSEL R222, R201, -INF , !P6 ;  /* 0xff800000c9de7808 */ /* 0x000fe40007000000 */
[----:B------:R-:W-:Y:S01]  /*b6b0*/  FMNMX3.FTZ R5, R5, R34, R28, !PT ;  /* 0x0000002205057276 */ /* 0x000fe2000781001c */
[----:B------:R-:W-:Y:S01]  /*b6c0*/  FFMA.FTZ R189, R6, UR5, R189 ;  /* 0x0000000506bd7c23 */ /* 0x000fe200080100bd */
[----:B------:R-:W-:-:S02]  /*b6d0*/  FMNMX3.FTZ R3, R3, R212, R214, !PT ;  /* 0x000000d403037276 */ /* 0x000fc400078100d6 */
[----:B------:R-:W-:Y:S02]  /*b6e0*/  ISETP.GE.AND P6, PT, R4, R193, PT ;  /* 0x000000c10400720c */ /* 0x000fe40003fc6270 */
[----:B------:R-:W-:Y:S02]  /*b6f0*/  FMNMX3.FTZ R5, R5, R168, R170, !PT ;  /* 0x000000a805057276 */ /* 0x000fe400078100aa */
[----:B------:R-:W-:Y:S02]  /*b700*/  FMNMX3.FTZ R3, R3, R234, R242, !PT ;  /* 0x000000ea03037276 */ /* 0x000fe400078100f2 */
[----:B------:R-:W-:Y:S02]  /*b710*/  FSEL R196, R196, -INF , !P6 ;  /* 0xff800000c4c47808 */ /* 0x000fe40007000000 */
[----:B------:R-:W-:Y:S02]  /*b720*/  ISETP.GE.AND P6, PT, R14, R194, PT ;  /* 0x000000c20e00720c */ /* 0x000fe40003fc6270 */
[----:B------:R-:W-:-:S02]  /*b730*/  FMNMX3.FTZ R5, R5, R172, R174, !PT ;  /* 0x000000ac05057276 */ /* 0x000fc400078100ae */
[----:B------:R-:W-:Y:S02]  /*b740*/  FMNMX3.FTZ R3, R3, R244, R226, !PT ;  /* 0x000000f403037276 */ /* 0x000fe400078100e2 */
[----:B------:R-:W-:Y:S01]  /*b750*/  FSEL R195, R189, -INF , !P6 ;  /* 0xff800000bdc37808 */ /* 0x000fe20007000000 */
[----:B------:R-:W-:Y:S01]  /*b760*/  FFMA.FTZ R189, R6, UR5, R191 ;  /* 0x0000000506bd7c23 */ /* 0x000fe200080100bf */
[----:B------:R-:W-:Y:S02]  /*b770*/  ISETP.GE.AND P6, PT, R14, R193, PT ;  /* 0x000000c10e00720c */ /* 0x000fe40003fc6270 */
[----:B------:R-:W-:Y:S02]  /*b780*/  FMNMX3.FTZ R5, R5, R180, R186, !PT ;  /* 0x000000b405057276 */ /* 0x000fe400078100ba */
[----:B------:R-:W-:Y:S02]  /*b790*/  FMNMX3.FTZ R3, R3, R224, R222, !PT ;  /* 0x000000e003037276 */ /* 0x000fe400078100de */
[----:B------:R-:W-:-:S02]  /*b7a0*/  FSEL R189, R189, -INF , !P6 ;  /* 0xff800000bdbd7808 */ /* 0x000fc40007000000 */
        /* <DEDUP_REMOVED lines=60> */
.L_x_300:
[----:B------:R-:W-:Y:S01]  /*bb70*/  FMNMX3.FTZ R7, R5, R198, R196, !PT ;  /* 0x000000c605077276 */ /* 0x000fe200078100c4 */
[----:B------:R-:W2:Y:S01]  /*bb80*/  LDCU UR4, c[0x0][0x45c] ;  /* 0x00008b80ff0477ac */ /* 0x000ea20008000800 */
[----:B------:R-:W3:Y:S01]  /*bb90*/  SHFL.BFLY PT, R5, R6, 0x2, 0x1f ;  /* 0x0c401f0006057f89 */ /* 0x000ee200000e0000 */
[----:B------:R-:W-:Y:S02]  /*bba0*/  MOV R207, 0x20 ;  /* 0x0000002000cf7802 */ /* 0x000fe40000000f00 */
[----:B------:R-:W-:Y:S01]  /*bbb0*/  FMNMX3.FTZ R7, R7, R188, R189, !PT ;  /* 0x000000bc07077276 */ /* 0x000fe200078100bd */
[----:B------:R-:W-:Y:S01]  /*bbc0*/  LDSM.16.MT88.4 R12, [R192+0x18000] ;  /* 0x01800000c00c783b */ /* 0x000fe20000004200 */
[----:B------:R-:W-:Y:S01]  /*bbd0*/  IADD3 R16, PT, PT, R192, 0x18000, RZ ;  /* 0x00018000c0107810 */ /* 0x000fe20007ffe0ff */
[----:B------:R-:W-:Y:S01]  /*bbe0*/  UIADD3 UR7, UPT, UPT, UR20, -0x4, URZ ;  /* 0xfffffffc14077890 */ /* 0x000fe2000fffe0ff */
[----:B------:R-:W-:Y:S01]  /*bbf0*/  SEL R207, R207, 0xffffffe0, !P2 ;  /* 0xffffffe0cfcf7807 */ /* 0x000fe20005000000 */
[----:B------:R-:W4:Y:S01]  /*bc00*/  SHFL.BFLY PT, R4, R7, 0x2, 0x1f ;  /* 0x0c401f0007047f89 */ /* 0x000f2200000e0000 */
[----:B---3--:R-:W-:-:S05]  /*bc10*/  FMNMX.FTZ R5, R6, R5, !PT ;  /* 0x0000000506057209 */ /* 0x008fca0007810000 */
[----:B------:R-:W3:Y:S01]  /*bc20*/  SHFL.BFLY PT, R164, R5, 0x1, 0x1f ;  /* 0x0c201f0005a47f89 */ /* 0x000ee200000e0000 */
[----:B----4-:R-:W-:-:S05]  /*bc30*/  FMNMX.FTZ R4, R7, R4, !PT ;  /* 0x0000000407047209 */ /* 0x010fca0007810000 */
[----:B------:R-:W4:Y:S01]  /*bc40*/  SHFL.BFLY PT, R3, R4, 0x1, 0x1f ;  /* 0x0c201f0004037f89 */ /* 0x000f2200000e0000 */
[----:B---3--:R-:W-:-:S04]  /*bc50*/  FMNMX.FTZ R164, R5, R164, !PT ;  /* 0x000000a405a47209 */ /* 0x008fc80007810000 */
[C---:B------:R-:W-:Y:S01]  /*bc60*/  FSETP.NEU.FTZ.AND P3, PT, R164.reuse, -INF , PT ;  /* 0xff800000a400780b */ /* 0x040fe20003f7d000 */
[----:B--2---:R-:W-:Y:S01]  /*bc70*/  FMUL.FTZ R193, R164, UR4 ;  /* 0x00000004a4c17c20 */ /* 0x004fe20008410000 */
[----:B----4-:R-:W-:Y:S02]  /*bc80*/  FMNMX.FTZ R3, R4, R3, !PT ;  /* 0x0000000304037209 */ /* 0x010fe40007810000 */
[----:B------:R-:W-:Y:S02]  /*bc90*/  FSEL R4, R164, RZ, P3 ;  /* 0x000000ffa4047208 */ /* 0x000fe40001800000 */
[C---:B------:R-:W-:Y:S01]  /*bca0*/  FSETP.NEU.FTZ.AND P1, PT, R3.reuse, -INF , PT ;  /* 0xff8000000300780b */ /* 0x040fe20003f3d000 */
[----:B------:R-:W-:Y:S01]  /*bcb0*/  FMUL.FTZ R191, R3, UR4 ;  /* 0x0000000403bf7c20 */ /* 0x000fe20008410000 */
[----:B------:R-:W-:Y:S01]  /*bcc0*/  FSEL R193, R193, RZ, P3 ;  /* 0x000000ffc1c17208 */ /* 0x000fe20001800000 */
[----:B------:R-:W-:Y:S01]  /*bcd0*/  FADD.FTZ R4, R209, -R4 ;  /* 0x80000004d1047221 */ /* 0x000fe20000010000 */
[----:B------:R-:W-:-:S02]  /*bce0*/  FSEL R5, R3, RZ, P1 ;  /* 0x000000ff03057208 */ /* 0x000fc40000800000 */
[----:B------:R-:W-:Y:S01]  /*bcf0*/  IADD3 R209, PT, PT, R207, R192, RZ ;  /* 0x000000c0cfd17210 */ /* 0x000fe20007ffe0ff */
[----:B------:R-:W-:Y:S01]  /*bd00*/  FFMA.FTZ R201, R206, UR4, -R193 ;  /* 0x00000004cec97c23 */ /* 0x000fe200080108c1 */
[----:B------:R-:W-:Y:S01]  /*bd10*/  FMUL.FTZ R206, R4, UR4 ;  /* 0x0000000404ce7c20 */ /* 0x000fe20008410000 */
[----:B------:R-:W-:Y:S01]  /*bd20*/  FADD.FTZ R5, R208, -R5 ;  /* 0x80000005d0057221 */ /* 0x000fe20000010000 */
[----:B------:R-:W-:Y:S01]  /*bd30*/  IADD3 R208, PT, PT, R192, 0x18040, RZ ;  /* 0x00018040c0d07810 */ /* 0x000fe20007ffe0ff */
[----:B------:R-:W2:Y:S01]  /*bd40*/  LDSM.16.MT88.4 R20, [R209+0x18000] ;  /* 0x01800000d114783b */ /* 0x000ea20000004200 */
[----:B------:R-:W-:Y:S01]  /*bd50*/  @P0 IADD3 R208, PT, PT, R16, -0x40, RZ ;  /* 0xffffffc010d00810 */ /* 0x000fe20007ffe0ff */
[----:B------:R-:W-:Y:S01]  /*bd60*/  FMUL.FTZ R205, R5, UR4 ;  /* 0x0000000405cd7c20 */ /* 0x000fe20008410000 */
[----:B------:R-:W3:Y:S01]  /*bd70*/  MUFU.EX2 R206, R206 ;  /* 0x000000ce00ce7308 */ /* 0x000ee20000000800 */
[----:B------:R-:W-:Y:S01]  /*bd80*/  FSEL R191, R191, RZ, P1 ;  /* 0x000000ffbfbf7208 */ /* 0x000fe20000800000 */
[--C-:B------:R-:W-:Y:S01]  /*bd90*/  FFMA.FTZ R202, R166, UR4, -R193.reuse ;  /* 0x00000004a6ca7c23 */ /* 0x100fe200080108c1 */
[----:B------:R-:W-:Y:S01]  /*bda0*/  IADD3 R207, PT, PT, R207, R208, RZ ;  /* 0x000000d0cfcf7210 */ /* 0x000fe20007ffe0ff */
[----:B------:R-:W-:Y:S01]  /*bdb0*/  FFMA.FTZ R200, R216, UR4, -R193 ;  /* 0x00000004d8c87c23 */ /* 0x000fe200080108c1 */
[----:B------:R-:W4:Y:S01]  /*bdc0*/  MUFU.EX2 R205, R205 ;  /* 0x000000cd00cd7308 */ /* 0x000f220000000800 */
[--C-:B------:R-:W-:Y:S01]  /*bdd0*/  FFMA.FTZ R166, R204, UR4, -R191.reuse ;  /* 0x00000004cca67c23 */ /* 0x100fe200080108bf */
[----:B------:R-:W-:Y:S01]  /*bde0*/  FFMA.FTZ R204, R28, UR4, -R191 ;  /* 0x000000041ccc7c23 */ /* 0x000fe200080108bf */
[----:B------:R-:W-:Y:S01]  /*bdf0*/  FFMA.FTZ R167, R246, UR4, -R193 ;  /* 0x00000004f6a77c23 */ /* 0x000fe200080108c1 */
[----:B------:R-:W-:Y:S01]  /*be00*/  LDSM.16.MT88.4 R28, [R208] ;  /* 0x00000000d01c783b */ /* 0x000fe20000004200 */
[--C-:B------:R-:W-:Y:S01]  /*be10*/  FFMA.FTZ R165, R32, UR4, -R191.reuse ;  /* 0x0000000420a57c23 */ /* 0x100fe200080108bf */
[----:B------:R-:W-:Y:S01]  /*be20*/  FFMA.FTZ R203, R34, UR4, -R191 ;  /* 0x0000000422cb7c23 */ /* 0x000fe200080108bf */
[----:B------:R-:W-:Y:S01]  /*be30*/  MUFU.EX2 R202, R202 ;  /* 0x000000ca00ca7308 */ /* 0x000fe20000000800 */
[--C-:B------:R-:W-:Y:S01]  /*be40*/  FFMA.FTZ R215, R178, UR4, -R193.reuse ;  /* 0x00000004b2d77c23 */ /* 0x100fe200080108c1 */
[-C--:B---3--:R-:W-:Y:S01]  /*be50*/  FMUL.FTZ R16, R36, R206.reuse ;  /* 0x000000ce24107220 */ /* 0x088fe20000410000 */
[-C--:B------:R-:W-:Y:S01]  /*be60*/  FMUL.FTZ R17, R37, R206.reuse ;  /* 0x000000ce25117220 */ /* 0x080fe20000410000 */
[-C--:B------:R-:W-:Y:S01]  /*be70*/  FMUL.FTZ R24, R44, R206.reuse ;  /* 0x000000ce2c187220 */ /* 0x080fe20000410000 */
[-C--:B------:R-:W-:Y:S01]  /*be80*/  FMUL.FTZ R25, R45, R206.reuse ;  /* 0x000000ce2d197220 */ /* 0x080fe20000410000 */
[----:B------:R-:W3:Y:S01]  /*be90*/  MUFU.EX2 R201, R201 ;  /* 0x000000c900c97308 */ /* 0x000ee20000000800 */
[-C--:B----4-:R-:W-:Y:S01]  /*bea0*/  FMUL.FTZ R18, R38, R205.reuse ;  /* 0x000000cd26127220 */ /* 0x090fe20000410000 */
[-C--:B------:R-:W-:Y:S01]  /*beb0*/  FMUL.FTZ R19, R39, R205.reuse ;  /* 0x000000cd27137220 */ /* 0x080fe20000410000 */
[-C--:B------:R-:W-:Y:S01]  /*bec0*/  FMUL.FTZ R26, R46, R205.reuse ;  /* 0x000000cd2e1a7220 */ /* 0x080fe20000410000 */
[----:B------:R-:W4:Y:S01]  /*bed0*/  LDSM.16.MT88.4 R36, [R207] ;  /* 0x00000000cf24783b */ /* 0x000f220000004200 */
[-C--:B------:R-:W-:Y:S01]  /*bee0*/  FMUL.FTZ R27, R47, R205.reuse ;  /* 0x000000cd2f1b7220 */ /* 0x080fe20000410000 */
[----:B------:R-:W-:Y:S01]  /*bef0*/  MUFU.EX2 R200, R200 ;  /* 0x000000c800c87308 */ /* 0x000fe20000000800 */
[-C--:B------:R-:W-:Y:S01]  /*bf00*/  FMUL.FTZ R32, R52, R206.reuse ;  /* 0x000000ce34207220 */ /* 0x080fe20000410000 */
[----:B------:R-:W5:Y:S01]  /*bf10*/  LDSM.16.MT88.4 R44, [R192+0x1a000] ;  /* 0x01a00000c02c783b */ /* 0x000f620000004200 */
[-C--:B------:R-:W-:Y:S01]  /*bf20*/  FMUL.FTZ R33, R53, R206.reuse ;  /* 0x000000ce35217220 */ /* 0x080fe20000410000 */
[----:B------:R-:W1:Y:S01]  /*bf30*/  MUFU.EX2 R167, R167 ;  /* 0x000000a700a77308 */ /* 0x000e620000000800 */
[-C--:B------:R-:W-:Y:S01]  /*bf40*/  FMUL.FTZ R34, R54, R205.reuse ;  /* 0x000000cd36227220 */ /* 0x080fe20000410000 */
[-C--:B------:R-:W-:Y:S01]  /*bf50*/  FMUL.FTZ R35, R55, R205.reuse ;  /* 0x000000cd37237220 */ /* 0x080fe20000410000 */
[----:B------:R-:W-:Y:S01]  /*bf60*/  FMUL.FTZ R40, R40, R206 ;  /* 0x000000ce28287220 */ /* 0x000fe20000410000 */
[----:B------:R-:W-:Y:S01]  /*bf70*/  MUFU.EX2 R166, R166 ;  /* 0x000000a600a67308 */ /* 0x000fe20000000800 */
[----:B---3--:R-:W-:Y:S01]  /*bf80*/  F2FP.BF16.F32.PACK_AB R4, R201, R202 ;  /* 0x000000cac904723e */ /* 0x008fe200000010ff */
[-C--:B------:R-:W-:Y:S01]  /*bf90*/  FMUL.FTZ R41, R41, R206.reuse ;  /* 0x000000ce29297220 */ /* 0x080fe20000410000 */
[-C--:B------:R-:W-:Y:S01]  /*bfa0*/  FMUL.FTZ R42, R42, R205.reuse ;  /* 0x000000cd2a2a7220 */ /* 0x080fe20000410000 */
[----:B------:R-:W3:Y:S01]  /*bfb0*/  MUFU.EX2 R165, R165 ;  /* 0x000000a500a57308 */ /* 0x000ee20000000800 */
[-C--:B------:R-:W-:Y:S01]  /*bfc0*/  FMUL.FTZ R43, R43, R205.reuse ;  /* 0x000000cd2b2b7220 */ /* 0x080fe20000410000 */
[----:B------:R-:W-:Y:S01]  /*bfd0*/  LDSM.16.MT88.4 R52, [R209+0x1a000] ;  /* 0x01a00000d134783b */ /* 0x000fe20000004200 */
[-C--:B------:R-:W-:Y:S01]  /*bfe0*/  FMUL.FTZ R56, R56, R206.reuse ;  /* 0x000000ce38387220 */ /* 0x080fe20000410000 */
[----:B------:R-:W-:Y:S01]  /*bff0*/  MUFU.EX2 R203, R203 ;  /* 0x000000cb00cb7308 */ /* 0x000fe20000000800 */
[----:B------:R-:W-:Y:S01]  /*c000*/  FMUL.FTZ R57, R57, R206 ;  /* 0x000000ce39397220 */ /* 0x000fe20000410000 */
[----:B-1----:R-:W-:Y:S01]  /*c010*/  F2FP.BF16.F32.PACK_AB R6, R167, R200 ;  /* 0x000000c8a706723e */ /* 0x002fe200000010ff */
[-C--:B------:R-:W-:Y:S01]  /*c020*/  FMUL.FTZ R58, R58, R205.reuse ;  /* 0x000000cd3a3a7220 */ /* 0x080fe20000410000 */
[----:B------:R-:W1:Y:S01]  /*c030*/  MUFU.EX2 R204, R204 ;  /* 0x000000cc00cc7308 */ /* 0x000e620000000800 */
[-C--:B------:R-:W-:Y:S01]  /*c040*/  FMUL.FTZ R59, R59, R205.reuse ;  /* 0x000000cd3b3b7220 */ /* 0x080fe20000410000 */
[-C--:B------:R-:W-:Y:S01]  /*c050*/  FMUL.FTZ R64, R64, R206.reuse ;  /* 0x000000ce40407220 */ /* 0x080fe20000410000 */
[----:B------:R-:W-:Y:S01]  /*c060*/  FMUL.FTZ R65, R65, R206 ;  /* 0x000000ce41417220 */ /* 0x000fe20000410000 */
[-C--:B------:R-:W-:Y:S01]  /*c070*/  FMUL.FTZ R66, R66, R205.reuse ;  /* 0x000000cd42427220 */ /* 0x080fe20000410000 */
        /* <DEDUP_REMOVED lines=9> */
[----:B-1----:R-:W-:Y:S01]  /*c110*/  F2FP.BF16.F32.PACK_AB R7, R204, R203 ;  /* 0x000000cbcc07723e */ /* 0x002fe200000010ff */
[-C--:B------:R-:W-:Y:S01]  /*c120*/  FMUL.FTZ R75, R75, R205.reuse ;  /* 0x000000cd4b4b7220 */ /* 0x080fe20000410000 */
[-C--:B------:R-:W-:Y:S01]  /*c130*/  FMUL.FTZ R80, R80, R206.reuse ;  /* 0x000000ce50507220 */ /* 0x080fe20000410000 */
[-C--:B------:R-:W-:Y:S01]  /*c140*/  FMUL.FTZ R81, R81, R206.reuse ;  /* 0x000000ce51517220 */ /* 0x080fe20000410000 */
[-C--:B------:R-:W-:Y:S01]  /*c150*/  FMUL.FTZ R82, R82, R205.reuse ;  /* 0x000000cd52527220 */ /* 0x080fe20000410000 */
[-C--:B------:R-:W-:Y:S01]  /*c160*/  FMUL.FTZ R83, R83, R205.reuse ;  /* 0x000000cd53537220 */ /* 0x080fe20000410000 */
[-C--:B------:R-:W-:Y:S01]  /*c170*/  FMUL.FTZ R96, R96, R206.reuse ;  /* 0x000000ce60607220 */ /* 0x080fe20000410000 */
[C---:B--2---:R-:W-:Y:S01]  /*c180*/  HMMA.16816.F32.BF16 R16, R4.reuse, R20, R16 ;  /* 0x000000140410723c */ /* 0x044fe20000041810 */
        /* <DEDUP_REMOVED lines=31> */
[C---:B-----5:R-:W-:Y:S01]  /*c380*/  HMMA.16816.F32.BF16 R40, R4.reuse, R44, R40 ;  /* 0x0000002c0428723c */ /* 0x060fe20000041828 */
        /* <DEDUP_REMOVED lines=20> */
[----:B------:R-:W-:Y:S01]  /*c4d0*/  FFMA.FTZ R211, R212, UR4, -R193 ;  /* 0x00000004d4d37c23 */ /* 0x000fe200080108c1 */
[--C-:B------:R-:W-:Y:S01]  /*c4e0*/  FFMA.FTZ R217, R170, UR4, -R191.reuse ;  /* 0x00000004aad97c23 */ /* 0x100fe200080108bf */
[--C-:B------:R-:W-:Y:S01]  /*c4f0*/  FFMA.FTZ R213, R172, UR4, -R191.reuse ;  /* 0x00000004acd57c23 */ /* 0x100fe200080108bf */
[C---:B------:R-:W-:Y:S01]  /*c500*/  HMMA.16816.F32.BF16 R28, R4.reuse, R30, R48 ;  /* 0x0000001e041c723c */ /* 0x040fe20000041830 */
[-C--:B------:R-:W-:Y:S01]  /*c510*/  FMUL.FTZ R48, R68, R206.reuse ;  /* 0x000000ce44307220 */ /* 0x080fe20000410000 */
[-C--:B------:R-:W-:Y:S01]  /*c520*/  FMUL.FTZ R49, R69, R206.reuse ;  /* 0x000000ce45317220 */ /* 0x080fe20000410000 */
[-C--:B------:R-:W-:Y:S01]  /*c530*/  FMUL.FTZ R50, R70, R205.reuse ;  /* 0x000000cd46327220 */ /* 0x080fe20000410000 */
[-C--:B------:R-:W-:Y:S01]  /*c540*/  FMUL.FTZ R51, R71, R205.reuse ;  /* 0x000000cd47337220 */ /* 0x080fe20000410000 */
[----:B------:R-:W-:Y:S01]  /*c550*/  FFMA.FTZ R216, R174, UR4, -R191 ;  /* 0x00000004aed87c23 */ /* 0x000fe200080108bf */
[----:B------:R-:W4:Y:S01]  /*c560*/  LDSM.16.MT88.4 R68, [R207+0x2000] ;  /* 0x00200000cf44783b */ /* 0x000f220000004200 */
[----:B------:R-:W-:Y:S01]  /*c570*/  MUFU.EX2 R215, R215 ;  /* 0x000000d700d77308 */ /* 0x000fe20000000800 */
[C---:B-1----:R-:W-:Y:S01]  /*c580*/  HMMA.16816.F32.BF16 R56, R4.reuse, R60, R56 ;  /* 0x0000003c0438723c */ /* 0x042fe20000041838 */
[-C--:B------:R-:W-:Y:S01]  /*c590*/  FMUL.FTZ R8, R160, R206.reuse ;  /* 0x000000cea0087220 */ /* 0x080fe20000410000 */
[-C--:B------:R-:W-:Y:S01]  /*c5a0*/  FMUL.FTZ R9, R161, R206.reuse ;  /* 0x000000cea1097220 */ /* 0x080fe20000410000 */
[----:B------:R-:W-:Y:S01]  /*c5b0*/  MUFU.EX2 R211, R211 ;  /* 0x000000d300d37308 */ /* 0x000fe20000000800 */
[-C--:B------:R-:W-:Y:S01]  /*c5c0*/  FMUL.FTZ R10, R162, R205.reuse ;  /* 0x000000cda20a7220 */ /* 0x080fe20000410000 */
[-C--:B------:R-:W-:Y:S01]  /*c5d0*/  FMUL.FTZ R11, R163, R205.reuse ;  /* 0x000000cda30b7220 */ /* 0x080fe20000410000 */
[-C--:B------:R-:W-:Y:S01]  /*c5e0*/  FMUL.FTZ R156, R156, R206.reuse ;  /* 0x000000ce9c9c7220 */ /* 0x080fe20000410000 */
[----:B------:R-:W-:Y:S01]  /*c5f0*/  MUFU.EX2 R217, R217 ;  /* 0x000000d900d97308 */ /* 0x000fe20000000800 */
[C---:B------:R-:W-:Y:S01]  /*c600*/  HMMA.16816.F32.BF16 R48, R4.reuse, R52, R48 ;  /* 0x000000340430723c */ /* 0x040fe20000041830 */
        /* <DEDUP_REMOVED lines=10> */
[-C--:B------:R-:W-:Y:S01]  /*c6b0*/  FMUL.FTZ R74, R94, R205.reuse ;  /* 0x000000cd5e4a7220 */ /* 0x080fe20000410000 */
[-C--:B------:R-:W-:Y:S01]  /*c6c0*/  FMUL.FTZ R75, R95, R205.reuse ;  /* 0x000000cd5f4b7220 */ /* 0x080fe20000410000 */
[-C--:B------:R-:W-:Y:S01]  /*c6d0*/  FMUL.FTZ R150, R150, R205.reuse ;  /* 0x000000cd96967220 */ /* 0x080fe20000410000 */
[----:B------:R-:W-:Y:S01]  /*c6e0*/  LDSM.16.MT88.4 R92, [R208+0x4000] ;  /* 0x00400000d05c783b */ /* 0x000fe20000004200 */
        /* <DEDUP_REMOVED lines=9> */
[C---:B--2---:R-:W-:Y:S01]  /*c780*/  HMMA.16816.F32.BF16 R72, R4.reuse, R76, R72 ;  /* 0x0000004c0448723c */ /* 0x044fe20000041848 */
[----:B------:R-:W1:Y:S01]  /*c790*/  LDSM.16.MT88.4 R100, [R207+0x4000] ;  /* 0x00400000cf64783b */ /* 0x000e620000004200 */
[----:B------:R-:W-:Y:S01]  /*c7a0*/  FFMA.FTZ R225, R226, UR4, -R193 ;  /* 0x00000004e2e17c23 */ /* 0x000fe200080108c1 */
[--C-:B------:R-:W-:Y:S01]  /*c7b0*/  FFMA.FTZ R233, R180, UR4, -R191.reuse ;  /* 0x00000004b4e97c23 */ /* 0x100fe200080108bf */
[--C-:B------:R-:W-:Y:S01]  /*c7c0*/  FFMA.FTZ R242, R186, UR4, -R191.reuse ;  /* 0x00000004baf27c23 */ /* 0x100fe200080108bf */
[----:B------:R-:W-:Y:S01]  /*c7d0*/  LDSM.16.MT88.4 R176, [R208+0x2800] ;  /* 0x00280000d0b0783b */ /* 0x000fe20000004200 */
[----:B------:R-:W-:Y:S01]  /*c7e0*/  FFMA.FTZ R227, R184, UR4, -R191 ;  /* 0x00000004b8e37c23 */ /* 0x000fe200080108bf */
[----:B------:R-:W-:Y:S01]  /*c7f0*/  MUFU.EX2 R223, R223 ;  /* 0x000000df00df7308 */ /* 0x000fe20000000800 */
[C---:B------:R-:W-:Y:S01]  /*c800*/  HMMA.16816.F32.BF16 R76, R4.reuse, R78, R96 ;  /* 0x0000004e044c723c */ /* 0x040fe20000041860 */
[-C--:B------:R-:W-:Y:S01]  /*c810*/  FMUL.FTZ R96, R116, R206.reuse ;  /* 0x000000ce74607220 */ /* 0x080fe20000410000 */
[-C--:B------:R-:W-:Y:S01]  /*c820*/  FMUL.FTZ R97, R117, R206.reuse ;  /* 0x000000ce75617220 */ /* 0x080fe20000410000 */
[-C--:B------:R-:W-:Y:S01]  /*c830*/  FMUL.FTZ R98, R118, R205.reuse ;  /* 0x000000cd76627220 */ /* 0x080fe20000410000 */
[-C--:B------:R-:W-:Y:S01]  /*c840*/  FMUL.FTZ R99, R119, R205.reuse ;  /* 0x000000cd77637220 */ /* 0x080fe20000410000 */
[----:B------:R-:W-:Y:S01]  /*c850*/  LDSM.16.MT88.4 R172, [R207+0x2800] ;  /* 0x00280000cfac783b */ /* 0x000fe20000004200 */
[----:B------:R-:W-:Y:S01]  /*c860*/  MUFU.EX2 R234, R234 ;  /* 0x000000ea00ea7308 */ /* 0x000fe20000000800 */
[----:B------:R-:W-:Y:S01]  /*c870*/  FFMA.FTZ R235, R222, UR4, -R193 ;  /* 0x00000004deeb7c23 */ /* 0x000fe200080108c1 */
[C---:B---3--:R-:W-:Y:S01]  /*c880*/  HMMA.16816.F32.BF16 R80, R4.reuse, R84, R80 ;  /* 0x000000540450723c */ /* 0x048fe20000041850 */
[----:B------:R-:W2:Y:S01]  /*c890*/  LDSM.16.MT88.4 R116, [R209+0x1e000] ;  /* 0x01e00000d174783b */ /* 0x000ea20000004200 */
[----:B------:R-:W-:Y:S01]  /*c8a0*/  MUFU.EX2 R225, R225 ;  /* 0x000000e100e17308 */ /* 0x000fe20000000800 */
[--C-:B------:R-:W-:Y:S01]  /*c8b0*/  FFMA.FTZ R245, R198, UR4, -R191.reuse ;  /* 0x00000004c6f57c23 */ /* 0x100fe200080108bf */
[--C-:B------:R-:W-:Y:S01]  /*c8c0*/  FFMA.FTZ R246, R196, UR4, -R191.reuse ;  /* 0x00000004c4f67c23 */ /* 0x100fe200080108bf */
[----:B------:R-:W-:Y:S01]  /*c8d0*/  LDSM.16.MT88.4 R184, [R192+0x1b000] ;  /* 0x01b00000c0b8783b */ /* 0x000fe20000004200 */
[----:B------:R-:W-:Y:S01]  /*c8e0*/  MUFU.EX2 R233, R233 ;  /* 0x000000e900e97308 */ /* 0x000fe20000000800 */
[--C-:B------:R-:W-:Y:S01]  /*c8f0*/  FFMA.FTZ R247, R188, UR4, -R191.reuse ;  /* 0x00000004bcf77c23 */ /* 0x100fe200080108bf */
[C---:B------:R-:W-:Y:S01]  /*c900*/  HMMA.16816.F32.BF16 R84, R4.reuse, R86, R104 ;  /* 0x000000560454723c */ /* 0x040fe20000041868 */
[-C--:B------:R-:W-:Y:S01]  /*c910*/  FMUL.FTZ R104, R124, R206.reuse ;  /* 0x000000ce7c687220 */ /* 0x080fe20000410000 */
[-C--:B------:R-:W-:Y:S01]  /*c920*/  FMUL.FTZ R105, R125, R206.reuse ;  /* 0x000000ce7d697220 */ /* 0x080fe20000410000 */
[-C--:B------:R-:W-:Y:S01]  /*c930*/  FMUL.FTZ R106, R126, R205.reuse ;  /* 0x000000cd7e6a7220 */ /* 0x080fe20000410000 */
[-C--:B------:R-:W-:Y:S01]  /*c940*/  FMUL.FTZ R107, R127, R205.reuse ;  /* 0x000000cd7f6b7220 */ /* 0x080fe20000410000 */
[----:B------:R-:W-:Y:S01]  /*c950*/  MUFU.EX2 R242, R242 ;  /* 0x000000f200f27308 */ /* 0x000fe20000000800 */
[----:B------:R-:W3:Y:S01]  /*c960*/  LDSM.16.MT88.4 R124, [R208+0x6000] ;  /* 0x00600000d07c783b */ /* 0x000ee20000004200 */
[----:B------:R-:W-:Y:S01]  /*c970*/  FFMA.FTZ R248, R189, UR4, -R191 ;  /* 0x00000004bdf87c23 */ /* 0x000fe200080108bf */
[C---:B----4-:R-:W-:Y:S01]  /*c980*/  HMMA.16816.F32.BF16 R64, R4.reuse, R68, R64 ;  /* 0x000000440440723c */ /* 0x050fe20000041840 */
[----:B------:R-:W-:Y:S01]  /*c990*/  MUFU.EX2 R227, R227 ;  /* 0x000000e300e37308 */ /* 0x000fe20000000800 */
[----:B------:R-:W-:Y:S01]  /*c9a0*/  LDSM.16.MT88.4 R196, [R209+0x1f800] ;  /* 0x01f80000d1c4783b */ /* 0x000fe20000004200 */
[----:B------:R-:W-:Y:S01]  /*c9b0*/  FFMA.FTZ R243, R195, UR4, -R193 ;  /* 0x00000004c3f37c23 */ /* 0x000fe200080108c1 */
[-C--:B------:R-:W-:Y:S01]  /*c9c0*/  FFMA.FTZ R202, R239, R206.reuse, R202 ;  /* 0x000000ceefca7223 */ /* 0x080fe200000100ca */
[----:B------:R-:W-:Y:S03]  /*c9d0*/  MUFU.EX2 R235, R235 ;  /* 0x000000eb00eb7308 */ /* 0x000fe60000000800 */
        /* <DEDUP_REMOVED lines=8> */
[----:B-1----:R-:W-:Y:S01]  /*ca60*/  HMMA.16816.F32.BF16 R96, R4, R100, R96 ;  /* 0x000000640460723c */ /* 0x002fe20000041860 */
[----:B------:R-:W-:Y:S02]  /*ca70*/  MUFU.EX2 R245, R245 ;  /* 0x000000f500f57308 */ /* 0x000fe40000000800 */
[----:B------:R-:W-:-:S02]  /*ca80*/  FADD.FTZ R200, R200, R201 ;  /* 0x000000c9c8c87221 */ /* 0x000fc40000010000 */
[----:B------:R-:W-:Y:S02]  /*ca90*/  MUFU.EX2 R246, R246 ;  /* 0x000000f600f67308 */ /* 0x000fe40000000800 */
[----:B------:R-:W-:Y:S01]  /*caa0*/  FADD.FTZ R200, R167, R200 ;  /* 0x000000c8a7c87221 */ /* 0x000fe20000010000 */
        /* <DEDUP_REMOVED lines=26> */
[-C--:B------:R-:W-:Y:S01]  /*cc50*/  FMUL.FTZ R129, R153, R206.reuse ;  /* 0x000000ce99817220 */ /* 0x080fe20000410000 */
[----:B------:R4:W5:Y:S01]  /*cc60*/  MUFU.EX2 R212, R128 ;  /* 0x0000008000d47308 */ /* 0x0009620000000800 */
[-C--:B------:R-:W-:Y:S01]  /*cc70*/  FMUL.FTZ R130, R154, R205.reuse ;  /* 0x000000cd9a827220 */ /* 0x080fe20000410000 */
[----:B------:R-:W-:Y:S01]  /*cc80*/  FMUL.FTZ R131, R155, R205 ;  /* 0x000000cd9b837220 */ /* 0x000fe20000410000 */
[C---:B------:R-:W-:Y:S01]  /*cc90*/  HMMA.16816.F32.BF16 R8, R4.reuse, R12, R8 ;  /* 0x0000000c0408723c */ /* 0x040fe20000041808 */
[----:B------:R-:W-:Y:S01]  /*cca0*/  MUFU.EX2 R210, R210 ;  /* 0x000000d200d27308 */ /* 0x000fe20000000800 */
[----:B------:R-:W-:Y:S03]  /*ccb0*/  LDSM.16.MT88.4 R168, [R208+0x4800] ;  /* 0x00480000d0a8783b */ /* 0x000fe60000004200 */
[----:B------:R-:W2:Y:S03]  /*ccc0*/  MUFU.EX2 R214, R214 ;  /* 0x000000d600d67308 */ /* 0x000ea60000000800 */
[----:B------:R-:W-:Y:S01]  /*ccd0*/  HMMA.16816.F32.BF16 R12, R4, R14, R156 ;  /* 0x0000000e040c723c */ /* 0x000fe2000004189c */
[----:B------:R-:W-:Y:S01]  /*cce0*/  LDSM.16.MT88.4 R156, [R192+0x1e800] ;  /* 0x01e80000c09c783b */ /* 0x000fe20000004200 */
[----:B----4-:R-:W-:-:S03]  /*ccf0*/  FMUL.FTZ R128, R152, R206 ;  /* 0x000000ce98807220 */ /* 0x010fc60000410000 */
[----:B------:R-:W4:Y:S04]  /*cd00*/  LDSM.16.MT88.4 R152, [R207+0x800] ;  /* 0x00080000cf98783b */ /* 0x000f280000004200 */
[----:B-1----:R-:W-:Y:S01]  /*cd10*/  HMMA.16816.F32.BF16 R128, R4, R132, R128 ;  /* 0x000000840480723c */ /* 0x002fe20000041880 */
[----:B-----5:R-:W-:Y:S01]  /*cd20*/  F2FP.BF16.F32.PACK_AB R132, R212, R215 ;  /* 0x000000d7d484723e */ /* 0x020fe200000010ff */
[----:B------:R-:W-:Y:S01]  /*cd30*/  FADD.FTZ R215, R215, R200 ;  /* 0x000000c8d7d77221 */ /* 0x000fe20000010000 */
[----:B--2---:R-:W-:-:S03]  /*cd40*/  F2FP.BF16.F32.PACK_AB R133, R217, R214 ;  /* 0x000000d6d985723e */ /* 0x004fc600000010ff */
[----:B------:R-:W-:Y:S02]  /*cd50*/  FADD.FTZ R212, R212, R215 ;  /* 0x000000d7d4d47221 */ /* 0x000fe40000010000 */
[----:B------:R-:W-:Y:S01]  /*cd60*/  HMMA.16816.F32.BF16 R4, R4, R134, R148 ;  /* 0x000000860404723c */ /* 0x000fe20000041894 */
[----:B------:R-:W-:Y:S01]  /*cd70*/  F2FP.BF16.F32.PACK_AB R134, R210, R211 ;  /* 0x000000d3d286723e */ /* 0x000fe200000010ff */
[----:B------:R-:W-:Y:S01]  /*cd80*/  LDSM.16.MT88.4 R148, [R192+0x1c800] ;  /* 0x01c80000c094783b */ /* 0x000fe20000004200 */
[----:B------:R-:W-:Y:S01]  /*cd90*/  F2FP.BF16.F32.PACK_AB R135, R216, R213 ;  /* 0x000000d5d887723e */ /* 0x000fe200000010ff */
[----:B------:R-:W-:-:S04]  /*cda0*/  FADD.FTZ R211, R211, R212 ;  /* 0x000000d4d3d37221 */ /* 0x000fc80000010000 */
[----:B------:R-:W-:Y:S02]  /*cdb0*/  FADD.FTZ R210, R210, R211 ;  /* 0x000000d3d2d27221 */ /* 0x000fe40000010000 */
[C---:B------:R-:W-:Y:S08]  /*cdc0*/  HMMA.16816.F32.BF16 R16, R132.reuse, R136, R16 ;  /* 0x000000888410723c */ /* 0x040ff00000041810 */
[C---:B------:R-:W-:Y:S01]  /*cdd0*/  HMMA.16816.F32.BF16 R20, R132.reuse, R138, R20 ;  /* 0x0000008a8414723c */ /* 0x040fe20000041814 */
[----:B------:R-:W1:Y:S07]  /*cde0*/  LDSM.16.MT88.4 R136, [R209+0x1a800] ;  /* 0x01a80000d188783b */ /* 0x000e6e0000004200 */
[C---:B---3--:R-:W-:Y:S08]  /*cdf0*/  HMMA.16816.F32.BF16 R24, R132.reuse, R144, R24 ;  /* 0x000000908418723c */ /* 0x048ff00000041818 */
        /* <DEDUP_REMOVED lines=23> */
[----:B------:R3:W2:Y:S03]  /*cf70*/  MUFU.EX2 R226, R56 ;  /* 0x0000003800e27308 */ /* 0x0006a60000000800 */
        /* <DEDUP_REMOVED lines=25> */
[----:B------:R-:W-:-:S02]  /*d110*/  F2FP.BF16.F32.PACK_AB R133, R242, R233 ;  /* 0x000000e9f285723e */ /* 0x000fc400000010ff */
[----:B--2---:R-:W-:Y:S01]  /*d120*/  F2FP.BF16.F32.PACK_AB R134, R225, R226 ;  /* 0x000000e2e186723e */ /* 0x004fe200000010ff */
[----:B------:R-:W-:Y:S01]  /*d130*/  FADD.FTZ R223, R234, R223 ;  /* 0x000000dfeadf7221 */ /* 0x000fe20000010000 */
[----:B------:R-:W-:-:S03]  /*d140*/  F2FP.BF16.F32.PACK_AB R135, R244, R227 ;  /* 0x000000e3f487723e */ /* 0x000fc600000010ff */
[----:B------:R-:W-:-:S04]  /*d150*/  FADD.FTZ R226, R226, R223 ;  /* 0x000000dfe2e27221 */ /* 0x000fc80000010000 */
[----:B------:R-:W-:Y:S01]  /*d160*/  HMMA.16816.F32.BF16 R160, R132, R84, R8 ;  /* 0x0000005484a0723c */ /* 0x000fe20000041808 */
[----:B------:R-:W2:Y:S01]  /*d170*/  LDSM.16.MT88.4 R8, [R208+0x3000] ;  /* 0x00300000d008783b */ /* 0x000ea20000004200 */
[----:B------:R-:W-:-:S06]  /*d180*/  FADD.FTZ R225, R225, R226 ;  /* 0x000000e2e1e17221 */ /* 0x000fcc0000010000 */
        /* <DEDUP_REMOVED lines=9> */
[C---:B--2---:R-:W-:Y:S08]  /*d220*/  HMMA.16816.F32.BF16 R140, R132.reuse, R8, R140 ;  /* 0x00000008848c723c */ /* 0x044ff0000004188c */
[C---:B----4-:R-:W-:Y:S01]  /*d230*/  HMMA.16816.F32.BF16 R32, R132.reuse, R12, R148 ;  /* 0x0000000c8420723c */ /* 0x050fe20000041894 */
[----:B------:R-:W1:Y:S07]  /*d240*/  LDSM.16.MT88.4 R148, [R207+0x7000] ;  /* 0x00700000cf94783b */ /* 0x000e6e0000004200 */
        /* <DEDUP_REMOVED lines=10> */
[----:B------:R-:W5:Y:S07]  /*d2f0*/  MUFU.EX2 R224, R224 ;  /* 0x000000e000e07308 */ /* 0x000f6e0000000800 */
[C---:B------:R-:W-:Y:S01]  /*d300*/  HMMA.16816.F32.BF16 R36, R132.reuse, R186, R44 ;  /* 0x000000ba8424723c */ /* 0x040fe2000004182c */
[----:B---3--:R-:W3:Y:S07]  /*d310*/  LDSM.16.MT88.4 R64, [R192+0x1b800] ;  /* 0x01b80000c040783b */ /* 0x008eee0000004200 */
[C---:B------:R-:W-:Y:S08]  /*d320*/  HMMA.16816.F32.BF16 R80, R132.reuse, R116, R80 ;  /* 0x000000748450723c */ /* 0x040ff00000041850 */
[C---:B------:R-:W-:Y:S08]  /*d330*/  HMMA.16816.F32.BF16 R44, R132.reuse, R118, R144 ;  /* 0x00000076842c723c */ /* 0x040ff00000041890 */
[C---:B------:R-:W-:Y:S01]  /*d340*/  HMMA.16816.F32.BF16 R12, R132.reuse, R14, R92 ;  /* 0x0000000e840c723c */ /* 0x040fe2000004185c */
[----:B------:R-:W3:Y:S07]  /*d350*/  LDSM.16.MT88.4 R92, [R192+0x19800] ;  /* 0x01980000c05c783b */ /* 0x000eee0000004200 */
[C---:B------:R-:W-:Y:S08]  /*d360*/  HMMA.16816.F32.BF16 R112, R132.reuse, R176, R112 ;  /* 0x000000b08470723c */ /* 0x040ff00000041870 */
[C---:B------:R-:W-:Y:S01]  /*d370*/  HMMA.16816.F32.BF16 R88, R132.reuse, R90, R68 ;  /* 0x0000005a8458723c */ /* 0x040fe20000041844 */
[----:B------:R-:W-:Y:S07]  /*d380*/  LDSM.16.MT88.4 R68, [R209+0x19800] ;  /* 0x01980000d144783b */ /* 0x000fee0000004200 */
[C---:B------:R-:W-:Y:S01]  /*d390*/  HMMA.16816.F32.BF16 R116, R132.reuse, R120, R96 ;  /* 0x000000788474723c */ /* 0x040fe20000041860 */
[----:B------:R-:W3:Y:S07]  /*d3a0*/  LDSM.16.MT88.4 R96, [R192+0x1d800] ;  /* 0x01d80000c060783b */ /* 0x000eee0000004200 */
[C---:B------:R-:W-:Y:S08]  /*d3b0*/  HMMA.16816.F32.BF16 R176, R132.reuse, R178, R152 ;  /* 0x000000b284b0723c */ /* 0x040ff00000041898 */
[C---:B------:R-:W-:Y:S01]  /*d3c0*/  HMMA.16816.F32.BF16 R120, R132.reuse, R122, R100 ;  /* 0x0000007a8478723c */ /* 0x040fe20000041864 */
[----:B------:R-:W-:Y:S07]  /*d3d0*/  LDSM.16.MT88.4 R100, [R209+0x1b800] ;  /* 0x01b80000d164783b */ /* 0x000fee0000004200 */
[C---:B------:R-:W-:Y:S08]  /*d3e0*/  HMMA.16816.F32.BF16 R104, R132.reuse, R172, R104 ;  /* 0x000000ac8468723c */ /* 0x040ff00000041868 */
[C---:B------:R-:W-:Y:S08]  /*d3f0*/  HMMA.16816.F32.BF16 R108, R132.reuse, R174, R108 ;  /* 0x000000ae846c723c */ /* 0x040ff0000004186c */
[C---:B-1----:R-:W-:Y:S01]  /*d400*/  HMMA.16816.F32.BF16 R152, R132.reuse, R148, R168 ;  /* 0x000000948498723c */ /* 0x042fe200000418a8 */
[----:B------:R-:W1:Y:S04]  /*d410*/  LDSM.16.MT88.4 R168, [R192+0x1f800] ;  /* 0x01f80000c0a8783b */ /* 0x000e680000004200 */
        /* <DEDUP_REMOVED lines=12> */
[----:B------:R-:W-:-:S02]  /*d4e0*/  F2FP.BF16.F32.PACK_AB R5, R246, R245 ;  /* 0x000000f5f605723e */ /* 0x000fc400000010ff */
[----:B-----5:R-:W-:Y:S01]  /*d4f0*/  F2FP.BF16.F32.PACK_AB R6, R243, R224 ;  /* 0x000000e0f306723e */ /* 0x020fe200000010ff */
[----:B------:R-:W-:Y:S01]  /*d500*/  FADD.FTZ R235, R235, R222 ;  /* 0x000000deebeb7221 */ /* 0x000fe20000010000 */
[----:B------:R-:W-:-:S03]  /*d510*/  F2FP.BF16.F32.PACK_AB R7, R248, R247 ;  /* 0x000000f7f807723e */ /* 0x000fc600000010ff */
[----:B------:R-:W-:-:S04]  /*d520*/  FADD.FTZ R224, R224, R235 ;  /* 0x000000ebe0e07221 */ /* 0x000fc80000010000 */
[----:B---3--:R-:W-:Y:S01]  /*d530*/  HMMA.16816.F32.BF16 R60, R4, R64, R40 ;  /* 0x00000040043c723c */ /* 0x008fe20000041828 */
[----:B------:R-:W-:-:S07]  /*d540*/  FADD.FTZ R239, R243, R224 ;  /* 0x000000e0f3ef7221 */ /* 0x000fce0000010000 */
[C---:B------:R-:W-:Y:S08]  /*d550*/  HMMA.16816.F32.BF16 R160, R4.reuse, R92, R160 ;  /* 0x0000005c04a0723c */ /* 0x040ff000000418a0 */
[C---:B------:R-:W-:Y:S08]  /*d560*/  HMMA.16816.F32.BF16 R156, R4.reuse, R94, R128 ;  /* 0x0000005e049c723c */ /* 0x040ff00000041880 */
[C---:B------:R-:W-:Y:S08]  /*d570*/  HMMA.16816.F32.BF16 R64, R4.reuse, R66, R36 ;  /* 0x000000420440723c */ /* 0x040ff00000041824 */
[C---:B------:R-:W-:Y:S08]  /*d580*/  HMMA.16816.F32.BF16 R92, R4.reuse, R96, R72 ;  /* 0x00000060045c723c */ /* 0x040ff00000041848 */
[C---:B------:R-:W-:Y:S01]  /*d590*/  HMMA.16816.F32.BF16 R36, R4.reuse, R68, R16 ;  /* 0x000000440424723c */ /* 0x040fe20000041810 */
[----:B------:R-:W-:Y:S07]  /*d5a0*/  LDSM.16.MT88.4 R16, [R207+0x3800] ;  /* 0x00380000cf10783b */ /* 0x000fee0000004200 */
[C---:B------:R-:W-:Y:S01]  /*d5b0*/  HMMA.16816.F32.BF16 R40, R4.reuse, R70, R20 ;  /* 0x000000460428723c */ /* 0x040fe20000041814 */
[----:B------:R-:W-:Y:S07]  /*d5c0*/  LDSM.16.MT88.4 R20, [R207+0x5800] ;  /* 0x00580000cf14783b */ /* 0x000fee0000004200 */
[C---:B-1----:R-:W-:Y:S08]  /*d5d0*/  HMMA.16816.F32.BF16 R124, R4.reuse, R168, R104 ;  /* 0x000000a8047c723c */ /* 0x042ff00000041868 */
[C---:B------:R-:W-:Y:S08]  /*d5e0*/  HMMA.16816.F32.BF16 R68, R4.reuse, R100, R48 ;  /* 0x000000640444723c */ /* 0x040ff00000041830 */
[C---:B------:R-:W-:Y:S08]  /*d5f0*/  HMMA.16816.F32.BF16 R72, R4.reuse, R102, R136 ;  /* 0x000000660448723c */ /* 0x040ff00000041888 */
[C---:B--2---:R-:W-:Y:S08]  /*d600*/  HMMA.16816.F32.BF16 R100, R4.reuse, R132, R80 ;  /* 0x000000840464723c */ /* 0x044ff00000041850 */
[C---:B------:R-:W-:Y:S08]  /*d610*/  HMMA.16816.F32.BF16 R104, R4.reuse, R134, R44 ;  /* 0x000000860468723c */ /* 0x040ff0000004182c */
[C---:B------:R-:W-:Y:S08]  /*d620*/  HMMA.16816.F32.BF16 R132, R4.reuse, R196, R112 ;  /* 0x000000c40484723c */ /* 0x040ff00000041870 */
[----:B------:R-:W-:Y:S01]  /*d630*/  HMMA.16816.F32.BF16 R112, R4, R186, R12 ;  /* 0x000000ba0470723c */ /* 0x000fe2000004180c */
[----:B------:R-:W-:-:S04]  /*d640*/  FFMA.FTZ R12, R237, R205, R166 ;  /* 0x000000cded0c7223 */ /* 0x000fc800000100a6 */
[----:B------:R-:W-:-:S03]  /*d650*/  FADD.FTZ R12, R165, R12 ;  /* 0x0000000ca50c7221 */ /* 0x000fc60000010000 */
[----:B------:R-:W-:Y:S01]  /*d660*/  HMMA.16816.F32.BF16 R128, R4, R170, R108 ;  /* 0x000000aa0480723c */ /* 0x000fe2000004186c */
[----:B------:R-:W1:Y:S01]  /*d670*/  LDSM.16.MT88.4 R168, [R207+0x1800] ;  /* 0x00180000cfa8783b */ /* 0x000e620000004200 */
[----:B------:R-:W-:-:S04]  /*d680*/  FADD.FTZ R13, R203, R12 ;  /* 0x0000000ccb0d7221 */ /* 0x000fc80000010000 */
[----:B------:R-:W-:Y:S02]  /*d690*/  FADD.FTZ R13, R204, R13 ;  /* 0x0000000dcc0d7221 */ /* 0x000fe40000010000 */
[----:B------:R-:W-:Y:S01]  /*d6a0*/  HMMA.16816.F32.BF16 R80, R4, R190, R8 ;  /* 0x000000be0450723c */ /* 0x000fe20000041808 */
[----:B------:R-:W2:Y:S01]  /*d6b0*/  LDSM.16.MT88.4 R8, [R207+0x7800] ;  /* 0x00780000cf08783b */ /* 0x000ea20000004200 */
[----:B------:R-:W-:-:S04]  /*d6c0*/  FADD.FTZ R12, R214, R13 ;  /* 0x0000000dd60c7221 */ /* 0x000fc80000010000 */
[----:B------:R-:W-:Y:S02]  /*d6d0*/  FADD.FTZ R12, R217, R12 ;  /* 0x0000000cd90c7221 */ /* 0x000fe40000010000 */
[----:B------:R-:W-:Y:S02]  /*d6e0*/  HMMA.16816.F32.BF16 R96, R4, R98, R76 ;  /* 0x000000620460723c */ /* 0x000fe4000004184c */
        /* <DEDUP_REMOVED lines=26> */
.L_x_298:
[----:B------:R-:W-:-:S09]  /*d890*/  UISETP.GE.AND UP0, UPT, UR7, URZ, UPT ;  /* 0x000000ff0700728c */ /* 0x000fd2000bf06270 */
[----:B------:R-:W-:Y:S05]  /*d8a0*/  BRA.U !UP0, `(.L_x_301) ;  /* 0x00000039086c7547 */ /* 0x000fea000b800000 */
[----:B------:R-:W-:Y:S01]  /*d8b0*/  SHF.R.U32.HI R5, RZ, 0x1, R218 ;  /* 0x00000001ff057819 */ /* 0x000fe200000116da */
[----:B------:R-:W-:Y:S01]  /*d8c0*/  IMAD.SHL.U32 R224, R218, 0x2, RZ ;  /* 0x00000002dae07824 */ /* 0x000fe200078e00ff */
[----:B------:R-:W1:Y:S01]  /*d8d0*/  S2UR UR8, SR_CgaCtaId ;  /* 0x00000000000879c3 */ /* 0x000e620000008800 */
[----:B------:R-:W2:Y:S01]  /*d8e0*/  S2R R218, SR_TID.X ;  /* 0x0000000000da7919 */ /* 0x000ea20000002100 */
[----:B------:R-:W3:Y:S01]  /*d8f0*/  LDCU UR4, c[0x0][0x440] ;  /* 0x00008800ff0477ac */ /* 0x000ee20008000800 */
[----:B------:R-:W-:Y:S01]  /*d900*/  LOP3.LUT R5, R0, 0x8, R5, 0x78, !PT ;  /* 0x0000000800057812 */ /* 0x000fe200078e7805 */
[----:B------:R-:W-:Y:S01]  /*d910*/  IMAD.MOV.U32 R216, RZ, RZ, 0x20 ;  /* 0x00000020ffd87424 */ /* 0x000fe200078e00ff */
[----:B------:R-:W-:Y:S01]  /*d920*/  MOV R215, 0x40 ;  /* 0x0000004000d77802 */ /* 0x000fe20000000f00 */
[----:B------:R-:W-:Y:S01]  /*d930*/  IMAD.MOV.U32 R212, RZ, RZ, 0x20 ;  /* 0x00000020ffd47424 */ /* 0x000fe200078e00ff */
[----:B------:R-:W-:Y:S01]  /*d940*/  LOP3.LUT R217, R5, 0x200, R2, 0xf8, !PT ;  /* 0x0000020005d97812 */ /* 0x000fe200078ef802 */
[----:B------:R-:W4:Y:S01]  /*d950*/  LDC.64 R226, c[0x0][0x3c0] ;  /* 0x0000f000ffe27b82 */ /* 0x000f220000000a00 */
[----:B------:R-:W-:Y:S01]  /*d960*/  SEL R216, R216, 0xffffffe0, !P2 ;  /* 0xffffffe0d8d87807 */ /* 0x000fe20005000000 */
[----:B------:R-:W-:Y:S01]  /*d970*/  IMAD.MOV.U32 R0, RZ, RZ, R3 ;  /* 0x000000ffff007224 */ /* 0x000fe200078e0003 */
[----:B------:R-:W-:Y:S01]  /*d980*/  LEA R217, R217, UR6, 0x1 ;  /* 0x00000006d9d97c11 */ /* 0x000fe2000f8e08ff */
[----:B------:R-:W-:Y:S01]  /*d990*/  IMAD.MOV.U32 R165, RZ, RZ, R164 ;  /* 0x000000ffffa57224 */ /* 0x000fe200078e00a4 */
[----:B------:R-:W-:Y:S01]  /*d9a0*/  LOP3.LUT R224, R224, 0x6, RZ, 0xc0, !PT ;  /* 0x00000006e0e07812 */ /* 0x000fe200078ec0ff */
[----:B------:R-:W-:Y:S01]  /*d9b0*/  UMOV UR9, 0x400 ;  /* 0x0000040000097882 */ /* 0x000fe20000000000 */
[C---:B------:R-:W-:Y:S01]  /*d9c0*/  IADD3 R235, PT, PT, R217.reuse, 0x18000, RZ ;  /* 0x00018000d9eb7810 */ /* 0x040fe20007ffe0ff */
[----:B------:R-:W-:Y:S01]  /*d9d0*/  IMAD.IADD R216, R216, 0x1, R217 ;  /* 0x00000001d8d87824 */ /* 0x000fe200078e02d9 */
[----:B------:R-:W4:Y:S01]  /*d9e0*/  LDCU UR10, c[0x0][0x440] ;  /* 0x00008800ff0a77ac */ /* 0x000f220008000800 */
[----:B------:R-:W-:Y:S01]  /*d9f0*/  VIADD R234, R217, 0x18040 ;  /* 0x00018040d9ea7836 */ /* 0x000fe20000000000 */
[----:B---3--:R-:W-:Y:S01]  /*da00*/  ISETP.GE.AND P1, PT, R219, UR4, PT ;  /* 0x00000004db007c0c */ /* 0x008fe2000bf26270 */
[----:B------:R-:W3:Y:S01]  /*da10*/  LDCU UR4, c[0x0][0x45c] ;  /* 0x00008b80ff0477ac */ /* 0x000ee20008000800 */
[----:B-1----:R-:W-:Y:S01]  /*da20*/  ULEA UR8, UR8, UR9, 0x18 ;  /* 0x0000000908087291 */ /* 0x002fe2000f8ec0ff */
[C---:B--2---:R-:W-:Y:S01]  /*da30*/  IMAD.SHL.U32 R214, R218.reuse, 0x40, RZ ;  /* 0x00000040dad67824 */ /* 0x044fe200078e00ff */
[C---:B------:R-:W-:Y:S01]  /*da40*/  LOP3.LUT P0, RZ, R218.reuse, 0x2, RZ, 0xc0, !PT ;  /* 0x00000002daff7812 */ /* 0x040fe2000780c0ff */
[----:B------:R-:W-:-:S03]  /*da50*/  IMAD.SHL.U32 R233, R218, 0x20, RZ ;  /* 0x00000020dae97824 */ /* 0x000fc600078e00ff */
[----:B------:R-:W-:Y:S02]  /*da60*/  SEL R212, R212, 0xffffffe0, !P0 ;  /* 0xffffffe0d4d47807 */ /* 0x000fe40004000000 */
[----:B------:R-:W-:Y:S01]  /*da70*/  LOP3.LUT R213, R214, 0x400, RZ, 0xc0, !PT ;  /* 0x00000400d6d57812 */ /* 0x000fe200078ec0ff */
[----:B---3--:R-:W-:Y:S06]  /*da80*/  BRA `(.L_x_302) ;  /* 0x0000000000ec7947 */ /* 0x008fec0003800000 */
.L_x_304:
        /* <DEDUP_REMOVED lines=59> */
.L_x_302:
        /* <DEDUP_REMOVED lines=54> */
[----:B------:R-:W-:Y:S01]  /*e1a0*/  IMAD.IADD R222, R212, 0x1, R225 ;  /* 0x00000001d4de7824 */ /* 0x000fe200078e02e1 */
[----:B------:R-:W-:Y:S01]  /*e1b0*/  IADD3 R167, PT, PT, R166, R225, RZ ;  /* 0x000000e1a6a77210 */ /* 0x000fe20007ffe0ff */
[C---:B------:R-:W-:Y:S02]  /*e1c0*/  IMAD.IADD R164, R197.reuse, 0x1, R212 ;  /* 0x00000001c5a47824 */ /* 0x040fe400078e02d4 */
        /* <DEDUP_REMOVED lines=23> */
[----:B------:R-:W4:Y:S01]  /*e340*/  LDSM.16.M88.4 R180, [R223+UR6+0x11000] ;  /* 0x01100006dfb4783b */ /* 0x000f220008000200 */
[----:B-1----:R-:W-:Y:S04]  /*e350*/  IMAD.IADD R3, R197, 0x1, R166 ;  /* 0x00000001c5037824 */ /* 0x002fe800078e02a6 */
[----:B------:R-:W0:Y:S01]  /*e360*/  LDGDEPBAR ;  /* 0x00000000000079af */ /* 0x000e220000000000 */
[C---:B------:R-:W-:Y:S02]  /*e370*/  IMAD.IADD R166, R212.reuse, 0x1, R167 ;  /* 0x00000001d4a67824 */ /* 0x040fe400078e02a7 */
[----:B------:R-:W-:Y:S02]  /*e380*/  IMAD.IADD R2, R212, 0x1, R3 ;  /* 0x00000001d4027824 */ /* 0x000fe400078e0203 */
[----:B------:R-:W1:Y:S05]  /*e390*/  LDSM.16.M88.4 R184, [R223+UR6+0x11800] ;  /* 0x01180006dfb8783b */ /* 0x000e6a0008000200 */
[----:B------:R-:W-:Y:S05]  /*e3a0*/  LDSM.16.M88.4 R188, [R222] ;  /* 0x00000000debc783b */ /* 0x000fea0000000200 */
[----:B------:R-:W5:Y:S05]  /*e3b0*/  LDSM.16.M88.4 R192, [R164+0x10000] ;  /* 0x01000000a4c0783b */ /* 0x000f6a0000000200 */
[----:B------:R-:W-:Y:S05]  /*e3c0*/  LDSM.16.M88.4 R196, [R166] ;  /* 0x00000000a6c4783b */ /* 0x000fea0000000200 */
[----:B------:R-:W-:Y:S01]  /*e3d0*/  LDSM.16.M88.4 R200, [R2+0x10000] ;  /* 0x0100000002c8783b */ /* 0x000fe20000000200 */
[C---:B--2---:R-:W-:Y:S04]  /*e3e0*/  HMMA.16816.F32.BF16 R4, R168.reuse, R172, RZ ;  /* 0x000000aca804723c */ /* 0x044fe800000418ff */
[----:B------:R-:W-:Y:S04]  /*e3f0*/  LDSM.16.M88.4 R204, [R2+0x10800] ;  /* 0x0108000002cc783b */ /* 0x000fe80000000200 */
[C---:B------:R-:W-:Y:S01]  /*e400*/  HMMA.16816.F32.BF16 R8, R168.reuse, R174, RZ ;  /* 0x000000aea808723c */ /* 0x040fe200000418ff */
[----:B------:R-:W2:Y:S05]  /*e410*/  LDSM.16.M88.4 R172, [R164+0x10800] ;  /* 0x01080000a4ac783b */ /* 0x000eaa0000000200 */
[----:B------:R-:W-:Y:S02]  /*e420*/  LDSM.16.M88.4 R208, [R3+0x14000] ;  /* 0x0140000003d0783b */ /* 0x000fe40000000200 */
        /* <DEDUP_REMOVED lines=8> */
[----:B------:R-:W1:Y:S05]  /*e4b0*/  LDSM.16.M88.4 R168, [R164+0x11800] ;  /* 0x01180000a4a8783b */ /* 0x000e6a0000000200 */
[----:B------:R-:W4:Y:S02]  /*e4c0*/  LDSM.16.M88.4 R184, [R3+0x10000] ;  /* 0x0100000003b8783b */ /* 0x000f240000000200 */
        /* <DEDUP_REMOVED lines=11> */
[----:B------:R-:W1:Y:S05]  /*e580*/  LDSM.16.M88.4 R168, [R2+0x11000] ;  /* 0x0110000002a8783b */ /* 0x000e6a0000000200 */
[----:B------:R-:W-:Y:S02]  /*e590*/  LDSM.16.M88.4 R188, [R223+UR6+0x13000] ;  /* 0x01300006dfbc783b */ /* 0x000fe40008000200 */
        /* <DEDUP_REMOVED lines=11> */
[----:B------:R-:W3:Y:S05]  /*e650*/  LDSM.16.M88.4 R180, [R223+UR6+0x12800] ;  /* 0x01280006dfb4783b */ /* 0x000eea0008000200 */
[----:B------:R-:W-:Y:S02]  /*e660*/  LDSM.16.M88.4 R192, [R164+0x12000] ;  /* 0x01200000a4c0783b */ /* 0x000fe40000000200 */
        /* <DEDUP_REMOVED lines=11> */
[----:B------:R-:W4:Y:S05]  /*e720*/  LDSM.16.M88.4 R184, [R222+0x4000] ;  /* 0x00400000deb8783b */ /* 0x000f2a0000000200 */
[----:B------:R-:W-:Y:S02]  /*e730*/  LDSM.16.M88.4 R196, [R2+0x12800] ;  /* 0x0128000002c4783b */ /* 0x000fe40000000200 */
        /* <DEDUP_REMOVED lines=11> */
[----:B------:R-:W-:Y:S05]  /*e7f0*/  LDSM.16.M88.4 R168, [R167+0x4000] ;  /* 0x00400000a7a8783b */ /* 0x000fea0000000200 */
[----:B------:R-:W1:Y:S02]  /*e800*/  LDSM.16.M88.4 R172, [R3+0x12000] ;  /* 0x0120000003ac783b */ /* 0x000e640000000200 */
        /* <DEDUP_REMOVED lines=11> */
[----:B------:R-:W-:Y:S05]  /*e8c0*/  LDSM.16.M88.4 R184, [R166+0x4000] ;  /* 0x00400000a6b8783b */ /* 0x000fea0000000200 */
[----:B------:R-:W4:Y:S02]  /*e8d0*/  LDSM.16.M88.4 R188, [R2+0x12000] ;  /* 0x0120000002bc783b */ /* 0x000f240000000200 */
        /* <DEDUP_REMOVED lines=11> */
[----:B------:R-:W5:Y:S05]  /*e990*/  LDSM.16.M88.4 R168, [R223+UR6+0x15000] ;  /* 0x01500006dfa8783b */ /* 0x000f6a0008000200 */
[----:B------:R-:W-:Y:S02]  /*e9a0*/  LDSM.16.M88.4 R192, [R222+0x8000] ;  /* 0x00800000dec0783b */ /* 0x000fe40000000200 */
        /* <DEDUP_REMOVED lines=11> */
[----:B------:R-:W2:Y:S05]  /*ea60*/  LDSM.16.M88.4 R176, [R164+0x15000] ;  /* 0x01500000a4b0783b */ /* 0x000eaa0000000200 */
[----:B------:R-:W2:Y:S02]  /*ea70*/  LDSM.16.M88.4 R184, [R164+0x15800] ;  /* 0x01580000a4b8783b */ /* 0x000ea40000000200 */
        /* <DEDUP_REMOVED lines=11> */
[----:B------:R-:W4:Y:S05]  /*eb30*/  LDSM.16.M88.4 R180, [R3+0x15000] ;  /* 0x0150000003b4783b */ /* 0x000f2a0000000200 */
[----:B------:R-:W4:Y:S02]  /*eb40*/  LDSM.16.M88.4 R188, [R3+0x15800] ;  /* 0x0158000003bc783b */ /* 0x000f240000000200 */
        /* <DEDUP_REMOVED lines=11> */
[----:B------:R-:W2:Y:S05]  /*ec00*/  LDSM.16.M88.4 R184, [R2+0x14800] ;  /* 0x0148000002b8783b */ /* 0x000eaa0000000200 */
[----:B------:R-:W-:Y:S02]  /*ec10*/  LDSM.16.M88.4 R192, [R225+0xc000] ;  /* 0x00c00000e1c0783b */ /* 0x000fe40000000200 */
        /* <DEDUP_REMOVED lines=10> */
[----:B------:R-:W5:Y:S05]  /*ecc0*/  LDSM.16.M88.4 R188, [R223+UR6+0x16800] ;  /* 0x01680006dfbc783b */ /* 0x000f6a0008000200 */
[----:B------:R-:W-:Y:S02]  /*ecd0*/  LDSM.16.M88.4 R200, [R223+UR6+0x17800] ;  /* 0x01780006dfc8783b */ /* 0x000fe40008000200 */
        /* <DEDUP_REMOVED lines=11> */
[----:B------:R-:W4:Y:S05]  /*ed90*/  LDSM.16.M88.4 R172, [R164+0x17000] ;  /* 0x01700000a4ac783b */ /* 0x000f2a0000000200 */
[----:B------:R-:W-:Y:S02]  /*eda0*/  LDSM.16.M88.4 R180, [R167+0xc000] ;  /* 0x00c00000a7b4783b */ /* 0x000fe40000000200 */
        /* <DEDUP_REMOVED lines=22> */
[C---:B-1----:R-:W-:Y:S01]  /*ef10*/  HMMA.16816.F32.BF16 R28, R184.reuse, R176, R28 ;  /* 0x000000b0b81c723c */ /* 0x042fe2000004181c */
[----:B--2---:R-:W-:Y:S04]  /*ef20*/  IMAD.U32 R3, RZ, RZ, UR7 ;  /* 0x00000007ff037e24 */ /* 0x004fe8000f8e00ff */
[----:B------:R-:W-:Y:S03]  /*ef30*/  IMAD R3, R3, 0x40, R224 ;  /* 0x0000004003037824 */ /* 0x000fe600078e02e0 */
[----:B------:R-:W-:Y:S01]  /*ef40*/  HMMA.16816.F32.BF16 R32, R184, R178, R32 ;  /* 0x000000b2b820723c */ /* 0x000fe20000041820 */
[----:B------:R-:W1:Y:S02]  /*ef50*/  LDSM.16.M88.4 R176, [R2+0x17000] ;  /* 0x0170000002b0783b */ /* 0x000e640000000200 */
[C---:B------:R-:W-:Y:S05]  /*ef60*/  VIADD R167, R3.reuse, 0x8 ;  /* 0x0000000803a77836 */ /* 0x040fea0000000000 */
[C---:B------:R-:W-:Y:S08]  /*ef70*/  HMMA.16816.F32.BF16 R4, R180.reuse, R188, R4 ;  /* 0x000000bcb404723c */ /* 0x040ff00000041804 */
[C---:B------:R-:W-:Y:S08]  /*ef80*/  HMMA.16816.F32.BF16 R8, R180.reuse, R190, R8 ;  /* 0x000000beb408723c */ /* 0x040ff00000041808 */
[C---:B-----5:R-:W-:Y:S08]  /*ef90*/  HMMA.16816.F32.BF16 R12, R180.reuse, R192, R12 ;  /* 0x000000c0b40c723c */ /* 0x060ff0000004180c */
[C---:B------:R-:W-:Y:S08]  /*efa0*/  HMMA.16816.F32.BF16 R16, R180.reuse, R194, R16 ;  /* 0x000000c2b410723c */ /* 0x040ff00000041810 */
[C---:B------:R-:W-:Y:S03]  /*efb0*/  HMMA.16816.F32.BF16 R20, R180.reuse, R196, R20 ;  /* 0x000000c4b414723c */ /* 0x040fe60000041814 */
[C---:B------:R-:W-:Y:S04]  /*efc0*/  IADD3 R196, PT, PT, R3.reuse, 0x1, RZ ;  /* 0x0000000103c47810 */ /* 0x040fe80007ffe0ff */
[----:B------:R-:W-:Y:S01]  /*efd0*/  I2FP.F32.U32 R196, R196 ;  /* 0x000000c400c47245 */ /* 0x000fe20000201000 */
[C---:B------:R-:W-:Y:S03]  /*efe0*/  HMMA.16816.F32.BF16 R24, R180.reuse, R198, R24 ;  /* 0x000000c6b418723c */ /* 0x040fe60000041818 */
[----:B------:R-:W-:Y:S01]  /*eff0*/  I2FP.F32.U32 R199, R3 ;  /* 0x0000000300c77245 */ /* 0x000fe20000201000 */
[----:B------:R-:W-:Y:S04]  /*f000*/  VIADD R198, R3, 0x9 ;  /* 0x0000000903c67836 */ /* 0x000fe80000000000 */
[C---:B---3--:R-:W-:Y:S08]  /*f010*/  HMMA.16816.F32.BF16 R28, R180.reuse, R168, R28 ;  /* 0x000000a8b41c723c */ /* 0x048ff0000004181c */
        /* <DEDUP_REMOVED lines=17> */
[C---:B------:R-:W-:Y:S02]  /*f130*/  VIADD R167, R3.reuse, 0x18 ;  /* 0x0000001803a77836 */ /* 0x040fe40000000000 */
[----:B------:R-:W-:Y:S01]  /*f140*/  FFMA.FTZ R7, R196, UR5, R7 ;  /* 0x00000005c4077c23 */ /* 0x000fe20008010007 */
[C---:B-1----:R-:W-:Y:S03]  /*f150*/  HMMA.16816.F32.BF16 R20, R200.reuse, R176, R20 ;  /* 0x000000b0c814723c */ /* 0x042fe60000041814 */
[----:B------:R-:W-:Y:S02]  /*f160*/  VIADD R196, R3, 0x11 ;  /* 0x0000001103c47836 */ /* 0x000fe40000000000 */
[C---:B------:R-:W-:Y:S01]  /*f170*/  FFMA.FTZ R12, R199.reuse, UR5, R12 ;  /* 0x00000005c70c7c23 */ /* 0x040fe2000801000c */
[----:B------:R-:W-:Y:S01]  /*f180*/  FFMA.FTZ R14, R199, UR5, R14 ;  /* 0x00000005c70e7c23 */ /* 0x000fe2000801000e */
[----:B------:R-:W-:Y:S01]  /*f190*/  I2FP.F32.U32 R199, R167 ;  /* 0x000000a700c77245 */ /* 0x000fe20000201000 */
[----:B------:R-:W-:Y:S01]  /*f1a0*/  VIADD R167, R3, 0x20 ;  /* 0x0000002003a77836 */ /* 0x000fe20000000000 */
[C---:B------:R-:W-:Y:S03]  /*f1b0*/  HMMA.16816.F32.BF16 R24, R200.reuse, R178, R24 ;  /* 0x000000b2c818723c */ /* 0x040fe60000041818 */
[C---:B------:R-:W-:Y:S01]  /*f1c0*/  FFMA.FTZ R9, R2.reuse, UR5, R9 ;  /* 0x0000000502097c23 */ /* 0x040fe20008010009 */
[----:B------:R-:W-:Y:S01]  /*f1d0*/  I2FP.F32.U32 R167, R167 ;  /* 0x000000a700a77245 */ /* 0x000fe20000201000 */
[----:B------:R-:W-:Y:S01]  /*f1e0*/  FFMA.FTZ R11, R2, UR5, R11 ;  /* 0x00000005020b7c23 */ /* 0x000fe2000801000b */
[----:B------:R-:W-:Y:S01]  /*f1f0*/  I2FP.F32.U32 R2, R196 ;  /* 0x000000c400027245 */ /* 0x000fe20000201000 */
[----:B------:R-:W-:Y:S01]  /*f200*/  FFMA.FTZ R16, R199, UR5, R16 ;  /* 0x00000005c7107c23 */ /* 0x000fe20008010010 */
[C---:B------:R-:W-:Y:S01]  /*f210*/  IADD3 R196, PT, PT, R3.reuse, 0x19, RZ ;  /* 0x0000001903c47810 */ /* 0x040fe20007ffe0ff */
[C---:B---3--:R-:W-:Y:S03]  /*f220*/  HMMA.16816.F32.BF16 R28, R200.reuse, R168, R28 ;  /* 0x000000a8c81c723c */ /* 0x048fe6000004181c */
[C---:B------:R-:W-:Y:S01]  /*f230*/  FFMA.FTZ R13, R2.reuse, UR5, R13 ;  /* 0x00000005020d7c23 */ /* 0x040fe2000801000d */
[----:B------:R-:W-:Y:S01]  /*f240*/  FFMA.FTZ R15, R2, UR5, R15 ;  /* 0x00000005020f7c23 */ /* 0x000fe2000801000f */
[----:B------:R-:W-:Y:S01]  /*f250*/  I2FP.F32.U32 R2, R196 ;  /* 0x000000c400027245 */ /* 0x000fe20000201000 */
[----:B------:R-:W-:Y:S02]  /*f260*/  VIADD R196, R3, 0x21 ;  /* 0x0000002103c47836 */ /* 0x000fe40000000000 */
[C---:B------:R-:W-:Y:S01]  /*f270*/  FFMA.FTZ R20, R167.reuse, UR5, R20 ;  /* 0x00000005a7147c23 */ /* 0x040fe20008010014 */
[----:B------:R-:W-:Y:S01]  /*f280*/  FFMA.FTZ R22, R167, UR5, R22 ;  /* 0x00000005a7167c23 */ /* 0x000fe20008010016 */
[----:B------:R-:W-:Y:S01]  /*f290*/  IADD3 R167, PT, PT, R3, 0x30, RZ ;  /* 0x0000003003a77810 */ /* 0x000fe20007ffe0ff */
[----:B------:R-:W-:Y:S01]  /*f2a0*/  FFMA.FTZ R18, R199, UR5, R18 ;  /* 0x00000005c7127c23 */ /* 0x000fe20008010012 */
[----:B------:R-:W-:Y:S01]  /*f2b0*/  I2FP.F32.U32 R196, R196 ;  /* 0x000000c400c47245 */ /* 0x000fe20000201000 */
[C---:B------:R-:W-:Y:S01]  /*f2c0*/  FFMA.FTZ R17, R2.reuse, UR5, R17 ;  /* 0x0000000502117c23 */ /* 0x040fe20008010011 */
[----:B------:R-:W-:Y:S01]  /*f2d0*/  I2FP.F32.U32 R167, R167 ;  /* 0x000000a700a77245 */ /* 0x000fe20000201000 */
[----:B------:R-:W-:Y:S01]  /*f2e0*/  FFMA.FTZ R19, R2, UR5, R19 ;  /* 0x0000000502137c23 */ /* 0x000fe20008010013 */
[----:B------:R-:W-:Y:S02]  /*f2f0*/  VIADD R199, R3, 0x28 ;  /* 0x0000002803c77836 */ /* 0x000fe40000000000 */
[C---:B------:R-:W-:Y:S01]  /*f300*/  FFMA.FTZ R21, R196.reuse, UR5, R21 ;  /* 0x00000005c4157c23 */ /* 0x040fe20008010015 */
[----:B------:R-:W-:Y:S01]  /*f310*/  FFMA.FTZ R23, R196, UR5, R23 ;  /* 0x00000005c4177c23 */ /* 0x000fe20008010017 */
[----:B------:R-:W-:Y:S01]  /*f320*/  FMNMX3.FTZ R196, R165, R4, R5, !PT ;  /* 0x00000004a5c47276 */ /* 0x000fe20007810005 */
[C---:B------:R-:W-:Y:S01]  /*f330*/  FFMA.FTZ R28, R167.reuse, UR5, R28 ;  /* 0x00000005a71c7c23 */ /* 0x040fe2000801001c */
[----:B------:R-:W-:Y:S01]  /*f340*/  I2FP.F32.U32 R199, R199 ;  /* 0x000000c700c77245 */ /* 0x000fe20000201000 */
[----:B------:R-:W-:Y:S01]  /*f350*/  FFMA.FTZ R30, R167, UR5, R30 ;  /* 0x00000005a71e7c23 */ /* 0x000fe2000801001e */
[----:B------:R-:W-:Y:S01]  /*f360*/  FMNMX3.FTZ R167, R0, R6, R7, !PT ;  /* 0x0000000600a77276 */ /* 0x000fe20007810007 */
[----:B------:R-:W-:Y:S01]  /*f370*/  VIADD R2, R3, 0x29 ;  /* 0x0000002903027836 */ /* 0x000fe20000000000 */
[----:B------:R-:W-:Y:S01]  /*f380*/  FMNMX3.FTZ R196, R196, R8, R9, !PT ;  /* 0x00000008c4c47276 */ /* 0x000fe20007810009 */
[----:B------:R-:W-:Y:S03]  /*f390*/  HMMA.16816.F32.BF16 R32, R200, R170, R32 ;  /* 0x000000aac820723c */ /* 0x000fe60000041820 */
[----:B------:R-:W-:Y:S01]  /*f3a0*/  FMNMX3.FTZ R167, R167, R10, R11, !PT ;  /* 0x0000000aa7a77276 */ /* 0x000fe2000781000b */
[----:B------:R-:W-:Y:S01]  /*f3b0*/  VIADD R198, R3, 0x31 ;  /* 0x0000003103c67836 */ /* 0x000fe20000000000 */
[----:B------:R-:W-:Y:S01]  /*f3c0*/  I2FP.F32.U32 R2, R2 ;  /* 0x0000000200027245 */ /* 0x000fe20000201000 */
[C---:B------:R-:W-:Y:S01]  /*f3d0*/  FFMA.FTZ R24, R199.reuse, UR5, R24 ;  /* 0x00000005c7187c23 */ /* 0x040fe20008010018 */
[----:B------:R-:W-:Y:S01]  /*f3e0*/  FMNMX3.FTZ R196, R196, R12, R13, !PT ;  /* 0x0000000cc4c47276 */ /* 0x000fe2000781000d */
[----:B------:R-:W-:Y:S01]  /*f3f0*/  FFMA.FTZ R26, R199, UR5, R26 ;  /* 0x00000005c71a7c23 */ /* 0x000fe2000801001a */
[----:B------:R-:W-:Y:S01]  /*f400*/  FMNMX3.FTZ R167, R167, R14, R15, !PT ;  /* 0x0000000ea7a77276 */ /* 0x000fe2000781000f */
[----:B------:R-:W-:Y:S01]  /*f410*/  FFMA.FTZ R25, R2, UR5, R25 ;  /* 0x0000000502197c23 */ /* 0x000fe20008010019 */
[----:B------:R-:W-:Y:S01]  /*f420*/  FMNMX3.FTZ R196, R196, R16, R17, !PT ;  /* 0x00000010c4c47276 */ /* 0x000fe20007810011 */
[----:B------:R-:W-:Y:S01]  /*f430*/  FFMA.FTZ R27, R2, UR5, R27 ;  /* 0x00000005021b7c23 */ /* 0x000fe2000801001b */
[----:B------:R-:W-:Y:S01]  /*f440*/  FMNMX3.FTZ R167, R167, R18, R19, !PT ;  /* 0x00000012a7a77276 */ /* 0x000fe20007810013 */
[C---:B------:R-:W-:Y:S01]  /*f450*/  VIADD R199, R3.reuse, 0x38 ;  /* 0x0000003803c77836 */ /* 0x040fe20000000000 */
[----:B------:R-:W-:Y:S01]  /*f460*/  I2FP.F32.U32 R198, R198 ;  /* 0x000000c600c67245 */ /* 0x000fe20000201000 */
[----:B------:R-:W-:Y:S01]  /*f470*/  VIADD R2, R3, 0x39 ;  /* 0x0000003903027836 */ /* 0x000fe20000000000 */
        /* <DEDUP_REMOVED lines=17> */
.L_x_303:
        /* <DEDUP_REMOVED lines=461> */
.L_x_301:
        /* <DEDUP_REMOVED lines=14> */
[----:B------:R-:W1:Y:S01]  /*11340*/  S2UR UR7, SR_CTAID.Z ;  /* 0x00000000000779c3 */ /* 0x000e620000002700 */
[----:B--2---:R-:W-:Y:S01]  /*11350*/  FADD.FTZ R8, R8, R239 ;  /* 0x000000ef08087221 */ /* 0x004fe20000010000 */
[----:B------:R-:W2:Y:S01]  /*11360*/  SHFL.BFLY PT, R2, R9, 0x1, 0x1f ;  /* 0x0c201f0009027f89 */ /* 0x000ea200000e0000 */
[----:B------:R-:W-:Y:S01]  /*11370*/  LOP3.LUT R221, R221, 0x6, R0, 0xf8, !PT ;  /* 0x00000006dddd7812 */ /* 0x000fe200078ef800 */
[----:B------:R-:W-:-:S02]  /*11380*/  UISETP.NE.AND UP2, UPT, UR19, -0x1, UPT ;  /* 0xffffffff1300788c */ /* 0x000fc4000bf45270 */
[----:B------:R-:W4:Y:S01]  /*11390*/  SHFL.BFLY PT, R5, R8, 0x1, 0x1f ;  /* 0x0c201f0008057f89 */ /* 0x000f2200000e0000 */
[----:B---3--:R-:W-:Y:S01]  /*113a0*/  @!UP3 UIMAD.WIDE.U32 UR14, UR13, UR8, URZ ;  /* 0x000000080d0eb2a5 */ /* 0x008fe2000f8e00ff */
[----:B------:R-:W3:Y:S01]  /*113b0*/  S2UR UR8, SR_CTAID.X ;  /* 0x00000000000879c3 */ /* 0x000ee20000002500 */
[----:B-----5:R-:W-:Y:S01]  /*113c0*/  @UP3 UIMAD.WIDE.U32 UR16, UR19, UR4, URZ ;  /* 0x00000004131032a5 */ /* 0x020fe2000f8e00ff */
[----:B------:R-:W5:Y:S01]  /*113d0*/  @UP1 LDCU UR10, c[0x0][0x430] ;  /* 0x00008600ff0a17ac */ /* 0x000f620008000800 */
[----:B------:R-:W-:Y:S02]  /*113e0*/  @!UP3 UIMAD UR9, UR13, UR9, UR15 ;  /* 0x000000090d09b2a4 */ /* 0x000fe4000f8e020f */
[----:B------:R-:W-:Y:S02]  /*113f0*/  @UP3 UIMAD UR9, UR19, UR5, UR17 ;  /* 0x00000005130932a4 */ /* 0x000fe4000f8e0211 */
[----:B------:R-:W-:-:S03]  /*11400*/  @!UP2 UIMAD UR19, UR13, UR11, URZ ;  /* 0x0000000b0d13a2a4 */ /* 0x000fc6000f8e02ff */
[----:B------:R-:W5:Y:S01]  /*11410*/  LDCU UR15, c[0x0][0x434] ;  /* 0x00008680ff0f77ac */ /* 0x000f620008000800 */
[----:B------:R-:W-:Y:S01]  /*11420*/  UISETP.NE.AND UP0, UPT, UR12, URZ, !UP1 ;  /* 0x000000ff0c00728c */ /* 0x000fe2000cf05270 */
[----:B--2---:R-:W-:Y:S01]  /*11430*/  FADD.FTZ R2, R9, R2 ;  /* 0x0000000209027221 */ /* 0x004fe20000010000 */
[----:B------:R-:W2:Y:S01]  /*11440*/  @UP1 LDCU UR5, c[0x0][0x430] ;  /* 0x00008600ff0517ac */ /* 0x000ea20008000800 */
[----:B----4-:R-:W-:Y:S02]  /*11450*/  FADD.FTZ R4, R8, R5 ;  /* 0x0000000508047221 */ /* 0x010fe40000010000 */
[----:B------:R-:W4:Y:S01]  /*11460*/  MUFU.RCP R6, R2 ;  /* 0x0000000200067308 */ /* 0x000f220000001000 */
[----:B------:R-:W-:Y:S01]  /*11470*/  SHF.L.U32 R5, R218, 0x4, RZ ;  /* 0x00000004da057819 */ /* 0x000fe200000006ff */
[----:B------:R-:W-:Y:S01]  /*11480*/  @UP1 UMOV UR4, 0x1 ;  /* 0x0000000100041882 */ /* 0x000fe20000000000 */
[----:B------:R-:W-:Y:S01]  /*11490*/  FSETP.NE.FTZ.AND P3, PT, R2, RZ, PT ;  /* 0x000000ff0200720b */ /* 0x000fe20003f75000 */
[----:B-----5:R-:W-:Y:S01]  /*114a0*/  @UP1 UIMAD UR15, UR10, UR11, URZ ;  /* 0x0000000b0a0f12a4 */ /* 0x020fe2000f8e02ff */
[----:B------:R-:W-:Y:S01]  /*114b0*/  LOP3.LUT R5, R5, 0x1c0, RZ, 0xc0, !PT ;  /* 0x000001c005057812 */ /* 0x000fe200078ec0ff */
[----:B------:R-:W-:Y:S01]  /*114c0*/  @UP3 UMOV UR14, UR16 ;  /* 0x00000010000e3c82 */ /* 0x000fe20008000000 */
[----:B------:R-:W-:Y:S01]  /*114d0*/  FSETP.NE.FTZ.AND P4, PT, R4, RZ, PT ;  /* 0x000000ff0400720b */ /* 0x000fe20003f95000 */
[----:B------:R-:W5:Y:S01]  /*114e0*/  MUFU.RCP R7, R4 ;  /* 0x0000000400077308 */ /* 0x000f620000001000 */
[----:B------:R-:W-:-:S02]  /*114f0*/  LOP3.LUT R0, R5, 0x38, R0, 0xf8, !PT ;  /* 0x0000003805007812 */ /* 0x000fc400078ef800 */
[----:B------:R-:W-:Y:S02]  /*11500*/  MOV R5, 0x20 ;  /* 0x0000002000057802 */ /* 0x000fe40000000f00 */
[----:B------:R-:W-:-:S04]  /*11510*/  LOP3.LUT R0, R221, R0, RZ, 0xfc, !PT ;  /* 0x00000000dd007212 */ /* 0x000fc800078efcff */
[----:B------:R-:W-:Y:S02]  /*11520*/  LEA R9, R0, UR6, 0x1 ;  /* 0x0000000600097c11 */ /* 0x000fe4000f8e08ff */
[----:B----4-:R-:W-:Y:S02]  /*11530*/  FSEL R6, R6, 1, P3 ;  /* 0x3f80000006067808 */ /* 0x010fe40001800000 */
[----:B------:R-:W-:Y:S02]  /*11540*/  SEL R0, R5, 0xffffffe0, !P2 ;  /* 0xffffffe005007807 */ /* 0x000fe40005000000 */
[----:B------:R-:W-:Y:S01]  /*11550*/  IADD3 R13, PT, PT, R9, 0x40, RZ ;  /* 0x00000040090d7810 */ /* 0x000fe20007ffe0ff */
[C---:B------:R-:W-:Y:S01]  /*11560*/  FMUL.FTZ R162, R6.reuse, R162 ;  /* 0x000000a206a27220 */ /* 0x040fe20000410000 */
[C---:B------:R-:W-:Y:S01]  /*11570*/  FMUL.FTZ R163, R6.reuse, R163 ;  /* 0x000000a306a37220 */ /* 0x040fe20000410000 */
[----:B-----5:R-:W-:Y:S01]  /*11580*/  FSEL R7, R7, 1, P4 ;  /* 0x3f80000007077808 */ /* 0x020fe20002000000 */
        /* <DEDUP_REMOVED lines=257> */
[----:B----4-:R-:W-:-:S03]  /*125a0*/  LOP3.LUT R5, R236, 0x1f8, RZ, 0xc0, !PT ;  /* 0x000001f8ec057812 */ /* 0x010fc600078ec0ff */
        /* <DEDUP_REMOVED lines=10> */
[----:B-123--:R-:W-:Y:S05]  /*12650*/  BRA.U UP1, `(.L_x_305) ;  /* 0x0000000101207547 */ /* 0x00efea000b800000 */
        /* <DEDUP_REMOVED lines=8> */
.L_x_305:
        /* <DEDUP_REMOVED lines=15> */
[----:B------:R-:W5:Y:S01]  /*127d0*/  @P3 MUFU.LG2 R2, R2 ;  /* 0x0000000200023308 */ /* 0x000f620000000c00 */
[----:B------:R-:W-:Y:S01]  /*127e0*/  USHF.R.S32.HI UR10, URZ, 0x1f, UR15 ;  /* 0x0000001fff0a7899 */ /* 0x000fe2000801140f */
[----:B----4-:R-:W-:Y:S01]  /*127f0*/  MOV R7, 0x7f800000 ;  /* 0x7f80000000077802 */ /* 0x010fe20000000f00 */
[----:B------:R-:W-:Y:S01]  /*12800*/  USHF.R.S32.HI UR4, URZ, 0x1f, UR11 ;  /* 0x0000001fff047899 */ /* 0x000fe2000801140b */
[----:B------:R-:W-:Y:S01]  /*12810*/  LOP3.LUT R6, R13, 0x7, R6, 0xf8, !PT ;  /* 0x000000070d067812 */ /* 0x000fe200078ef806 */
[----:B------:R-:W-:Y:S01]  /*12820*/  UIADD3 UR19, UP1, UP0, UR11, UR19, UR15 ;  /* 0x000000130b137290 */ /* 0x000fe2000f83e00f */
[----:B------:R4:W3:Y:S01]  /*12830*/  LDS.128 R8, [R0+0x3000] ;  /* 0x0030000000087984 */ /* 0x0008e20000000c00 */
[----:B--2---:R-:W-:-:S02]  /*12840*/  @P4 FMUL.FTZ R15, R4, 0.69314718246459960938 ;  /* 0x3f317218040f4820 */ /* 0x004fc40000410000 */
[----:B------:R-:W-:Y:S02]  /*12850*/  UIADD3.X UR4, UPT, UPT, UR4, UR6, UR10, UP1, UP0 ;  /* 0x0000000604047290 */ /* 0x000fe40008fe040a */
        /* <DEDUP_REMOVED lines=21> */
.L_x_307:
[----:B------:R-:W-:Y:S05]  /*129b0*/  BSYNC.RECONVERGENT B0 ;  /* 0x0000000000007941 */ /* 0x000fea0003800200 */
.L_x_306:
        /* <DEDUP_REMOVED lines=42> */
.L_x_309:
[----:B------:R-:W-:Y:S05]  /*12c60*/  BSYNC.RECONVERGENT B0 ;  /* 0x0000000000007941 */ /* 0x000fea0003800200 */
.L_x_308:
        /* <DEDUP_REMOVED lines=27> */
.L_x_311:
[----:B------:R-:W-:Y:S05]  /*12e20*/  BSYNC.RECONVERGENT B0 ;  /* 0x0000000000007941 */ /* 0x000fea0003800200 */
.L_x_310:
        /* <DEDUP_REMOVED lines=27> */
.L_x_313:
[----:B------:R-:W-:Y:S05]  /*12fe0*/  BSYNC.RECONVERGENT B0 ;  /* 0x0000000000007941 */ /* 0x000fea0003800200 */
.L_x_312:
        /* <DEDUP_REMOVED lines=27> */
.L_x_314:
        /* <DEDUP_REMOVED lines=14> */
.L_x_1188:


//--------------------- .text._ZN5flash16flash_fwd_kernelI23Flash_fwd_kernel_traitsILi256ELi64ELi64ELi4ELb0ELb0EN7cutlass10bfloat16_tE19Flash_kernel_traitsILi256ELi64ELi64ELi4ES3_EELb1ELb1ELb0ELb0ELb0ELb0ELb0ELb0EEEvNS_16Flash_fwd_paramsE --------------------------
	.section	.text._ZN5flash16flash_fwd_kernelI23Flash_fwd_kernel_traitsILi256ELi64ELi64ELi4ELb0ELb0EN7cutlass10bfloat16_tE19Flash_kernel_traitsILi256ELi64ELi64ELi4ES3_EELb1ELb1ELb0ELb0ELb0ELb0ELb0ELb0EEEvNS_16Flash_fwd_paramsE,"ax",@progbits
	.align	128
        .global         _ZN5flash16flash_fwd_kernelI23Flash_fwd_kernel_traitsILi256ELi64ELi64ELi4ELb0ELb0EN7cutlass10bfloat16_tE19Flash_kernel_traitsILi256ELi64ELi64ELi4ES3_EELb1ELb1ELb0ELb0ELb0ELb0ELb0ELb0EEEvNS_16Flash_fwd_paramsE
        .type           _ZN5flash16flash_fwd_kernelI23Flash_fwd_kernel_traitsILi256ELi64ELi64ELi4ELb0ELb0EN7cutlass10bfloat16_tE19Flash_kernel_traitsILi256ELi64ELi64ELi4ES3_EELb1ELb1ELb0ELb0ELb0ELb0ELb0ELb0EEEvNS_16Flash_fwd_paramsE,@function
        .size           _ZN5flash16flash_fwd_kernelI23Flash_fwd_kernel_traitsILi256ELi64ELi64ELi4ELb0ELb0EN7cutlass10bfloat16_tE19Flash_kernel_traitsILi256ELi64ELi64ELi4ES3_EELb1ELb1ELb0ELb0ELb0ELb0ELb0ELb0EEEvNS_16Flash_fwd_paramsE,(.L_x_1189 - _ZN5flash16flash_fwd_kernelI23Flash_fwd_kernel_traitsILi256ELi64ELi64ELi4ELb0ELb0EN7cutlass10bfloat16_tE19Flash_kernel_traitsILi256ELi64ELi64ELi4ES3_EELb1ELb1ELb0ELb0ELb0ELb0ELb0ELb0EEEvNS_16Flash_fwd_paramsE)
        .other          _ZN5flash16flash_fwd_kernelI23Flash_fwd_kernel_traitsILi256ELi64ELi64ELi4ELb0ELb0EN7cutlass10bfloat16_tE19Flash_kernel_traitsILi256ELi64ELi64ELi4ES3_EELb1ELb1ELb0ELb0ELb0ELb0ELb0ELb0EEEvNS_16Flash_fwd_paramsE,@"STO_CUDA_ENTRY STV_DEFAULT"
_ZN5flash16flash_fwd_kernelI23Flash_fwd_kernel_traitsILi256ELi64ELi64ELi4ELb0ELb0EN7cutlass10bfloat16_tE19Flash_kernel_traitsILi256ELi64ELi64ELi4ES3_EELb1ELb1ELb0ELb0ELb0ELb0ELb0ELb0EEEvNS_16Flash_fwd_paramsE:
.text._ZN5flash16flash_fwd_kernelI23Flash_fwd_kernel_traitsILi256ELi64ELi64ELi4ELb0ELb0EN7cutlass10bfloat16_tE19Flash_kernel_traitsILi256ELi64ELi64ELi4ES3_EELb1ELb1ELb0ELb0ELb0ELb0ELb0ELb0EEEvNS_16Flash_fwd_paramsE:
[----:B------:R-:W-:Y:S01]  /*0000*/  LDC R1, c[0x0][0x37c] ;  /* 0x0000df00ff017b82 */ /* 0x000fe20000000800 */
[----:B------:R-:W1:Y:S07]  /*0010*/  LDCU.U8 UR4, c[0x0][0x524] ;  /* 0x0000a480ff0477ac */ /* 0x000e6e0008000000 */
[----:B------:R-:W2:Y:S01]  /*0020*/  LDC R85, c[0x0][0x518] ;  /* 0x00014600ff557b82 */ /* 0x000ea20000000800 */
[----:B------:R-:W3:Y:S01]  /*0030*/  LDCU.64 UR28, c[0x0][0x510] ;  /* 0x0000a200ff1c77ac */ /* 0x000ee20008000a00 */
[----:B------:R-:W4:Y:S06]  /*0040*/  LDCU.64 UR24, c[0x0][0x358] ;  /* 0x00006b00ff1877ac */ /* 0x000f2c0008000a00 */
[----:B------:R-:W2:Y:S01]  /*0050*/  LDC R3, c[0x0][0x51c] ;  /* 0x00014700ff037b82 */ /* 0x000ea20000000800 */
[----:B------:R-:W2:Y:S01]  /*0060*/  S2R R209, SR_TID.X ;  /* 0x0000000000d17919 */ /* 0x000ea20000002100 */
[----:B------:R-:W2:Y:S01]  /*0070*/  LDCU.64 UR10, c[0x0][0x460] ;  /* 0x00008c00ff0a77ac */ /* 0x000ea20008000a00 */
[----:B------:R-:W2:Y:S01]  /*0080*/  LDCU.64 UR8, c[0x0][0x470] ;  /* 0x00008e00ff0877ac */ /* 0x000ea20008000a00 */
[----:B-1----:R-:W-:-:S04]  /*0090*/  ISETP.NE.AND P1, PT, RZ, UR4, PT ;  /* 0x00000004ff007c0c */ /* 0x002fc8000bf25270 */
[----:B------:R-:W-:Y:S01]  /*00a0*/  S2UR UR13, SR_CTAID.X ;  /* 0x00000000000d79c3 */ /* 0x000fe20000002500 */
[----:B------:R-:W1:Y:S01]  /*00b0*/  LDCU.64 UR14, c[0x0][0x460] ;  /* 0x00008c00ff0e77ac */ /* 0x000e620008000a00 */
[----:B---3--:R-:W-:Y:S02]  /*00c0*/  IMAD.U32 R8, RZ, RZ, UR28 ;  /* 0x0000001cff087e24 */ /* 0x008fe4000f8e00ff */
[----:B------:R-:W-:-:S04]  /*00d0*/  IMAD.U32 R9, RZ, RZ, UR29 ;  /* 0x0000001dff097e24 */ /* 0x000fc8000f8e00ff */
[----:B------:R-:W1:Y:S08]  /*00e0*/  S2UR UR22, SR_CTAID.Y ;  /* 0x00000000001679c3 */ /* 0x000e700000002600 */
[----:B------:R-:W3:Y:S01]  /*00f0*/  S2UR UR21, SR_CTAID.Z ;  /* 0x00000000001579c3 */ /* 0x000ee20000002700 */
[----:B----4-:R-:W4:Y:S01]  /*0100*/  @P1 LDG.E.64 R8, desc[UR24][R8.64] ;  /* 0x0000001808081981 */ /* 0x010f22000c1e1b00 */
[----:B--2---:R-:W-:Y:S01]  /*0110*/  @P1 IMAD.MOV.U32 R2, RZ, RZ, R85 ;  /* 0x000000ffff021224 */ /* 0x004fe200078e0055 */
[----:B------:R-:W2:Y:S04]  /*0120*/  LDCU.U8 UR12, c[0x0][0x532] ;  /* 0x0000a640ff0c77ac */ /* 0x000ea80008000000 */
[----:B------:R-:W4:Y:S01]  /*0130*/  @P1 LDG.E.64 R6, desc[UR24][R2.64] ;  /* 0x0000001802061981 */ /* 0x000f22000c1e1b00 */
[----:B------:R-:W4:Y:S01]  /*0140*/  @P1 LDC R0, c[0x0][0x520] ;  /* 0x00014800ff001b82 */ /* 0x000f220000000800 */
[----:B------:R-:W2:Y:S01]  /*0150*/  LDCU.64 UR6, c[0x0][0x468] ;  /* 0x00008d00ff0677ac */ /* 0x000ea20008000a00 */
[----:B------:R-:W-:Y:S01]  /*0160*/  ISETP.NE.U32.AND P4, PT, RZ, UR10, PT ;  /* 0x0000000aff007c0c */ /* 0x000fe2000bf85070 */
[----:B------:R-:W-:-:S03]  /*0170*/  UISETP.NE.U32.AND UP4, UPT, UR10, URZ, UPT ;  /* 0x000000ff0a00728c */ /* 0x000fc6000bf85070 */
[----:B------:R-:W-:Y:S01]  /*0180*/  ISETP.NE.AND.EX P4, PT, RZ, UR11, PT, P4 ;  /* 0x0000000bff007c0c */ /* 0x000fe2000bf85340 */
[----:B------:R-:W-:Y:S02]  /*0190*/  UISETP.NE.U32.AND UP3, UPT, UR8, URZ, UPT ;  /* 0x000000ff0800728c */ /* 0x000fe4000bf65070 */
[----:B------:R-:W-:Y:S02]  /*01a0*/  UISETP.NE.AND.EX UP4, UPT, UR11, URZ, UPT, UP4 ;  /* 0x000000ff0b00728c */ /* 0x000fe4000bf85340 */
[----:B------:R-:W-:Y:S02]  /*01b0*/  UISETP.NE.AND.EX UP3, UPT, UR9, URZ, UPT, UP3 ;  /* 0x000000ff0900728c */ /* 0x000fe4000bf65330 */
[----:B-1----:R-:W-:Y:S02]  /*01c0*/  UIMAD.WIDE.U32 UR14, UR22, 0x4, UR14 ;  /* 0x00000004160e78a5 */ /* 0x002fe4000f8e000e */
[----:B------:R-:W-:Y:S01]  /*01d0*/  PLOP3.LUT P2, PT, PT, PT, UP4, 0x80, 0x8 ;  /* 0x000000000008781c */ /* 0x000fe20003f4f048 */
[----:B---3--:R-:W-:-:S02]  /*01e0*/  ULOP3.LUT UR4, UR21, UR13, UR22, 0xfe, !UPT ;  /* 0x0000000d15047292 */ /* 0x008fc4000f8efe16 */
[----:B------:R-:W-:Y:S02]  /*01f0*/  USHF.L.U32 UR11, UR22, 0x2, URZ ;  /* 0x00000002160b7899 */ /* 0x000fe400080006ff */
[----:B--2---:R-:W-:Y:S02]  /*0200*/  UISETP.NE.AND UP5, UPT, UR12, URZ, UPT ;  /* 0x000000ff0c00728c */ /* 0x004fe4000bfa5270 */
[----:B------:R-:W-:Y:S01]  /*0210*/  LOP3.LUT P3, RZ, R209, UR4, RZ, 0xfc, !PT ;  /* 0x00000004d1ff7c12 */ /* 0x000fe2000f86fcff */
[----:B------:R-:W-:Y:S02]  /*0220*/  UISETP.EQ.U32.AND UP2, UPT, UR6, URZ, UPT ;  /* 0x000000ff0600728c */ /* 0x000fe4000bf42070 */
[----:B------:R-:W-:Y:S02]  /*0230*/  USHF.R.U32.HI UR10, URZ, 0x1e, UR22 ;  /* 0x0000001eff0a7899 */ /* 0x000fe40008011616 */
[----:B------:R-:W1:Y:S08]  /*0240*/  LDCU.64 UR4, c[0x0][0x478] ;  /* 0x00008f00ff0477ac */ /* 0x000e700008000a00 */
[----:B------:R-:W2:Y:S01]  /*0250*/  @!P3 LDC.64 R4, c[0x0][0x528] ;  /* 0x00014a00ff04bb82 */ /* 0x000ea20000000a00 */
[----:B------:R-:W-:-:S02]  /*0260*/  UISETP.EQ.OR.EX UP2, UPT, UR7, URZ, !UP5, UP2 ;  /* 0x000000ff0700728c */ /* 0x000fc4000ef42720 */
[----:B-1----:R-:W-:-:S04]  /*0270*/  UISETP.NE.U32.AND UP0, UPT, UR4, URZ, UPT ;  /* 0x000000ff0400728c */ /* 0x002fc8000bf05070 */
[----:B------:R-:W-:Y:S01]  /*0280*/  UISETP.NE.AND.EX UP0, UPT, UR5, URZ, UPT, UP0 ;  /* 0x000000ff0500728c */ /* 0x000fe2000bf05300 */
[----:B----4-:R-:W-:Y:S02]  /*0290*/  @P1 R2UR UR28, R8 ;  /* 0x00000000081c12ca */ /* 0x010fe400000e0000 */
[----:B------:R-:W-:Y:S02]  /*02a0*/  @P1 R2UR UR29, R9 ;  /* 0x00000000091d12ca */ /* 0x000fe400000e0000 */
[----:B------:R-:W-:-:S05]  /*02b0*/  @P1 IADD3 R85, P0, PT, R6, R0, RZ ;  /* 0x0000000006551210 */ /* 0x000fca0007f1e0ff */
[----:B------:R-:W-:-:S04]  /*02c0*/  @P1 IMAD.X R3, RZ, RZ, R7, P0 ;  /* 0x000000ffff031224 */ /* 0x000fc800000e0607 */
[----:B------:R-:W-:Y:S02]  /*02d0*/  IMAD.U32 R8, RZ, RZ, UR28 ;  /* 0x0000001cff087e24 */ /* 0x000fe4000f8e00ff */
[----:B------:R-:W-:Y:S02]  /*02e0*/  IMAD.U32 R9, RZ, RZ, UR29 ;  /* 0x0000001dff097e24 */ /* 0x000fe4000f8e00ff */
[----:B------:R-:W-:-:S03]  /*02f0*/  @!P3 IMAD.MOV.U32 R2, RZ, RZ, R85 ;  /* 0x000000ffff02b224 */ /* 0x000fc600078e0055 */
[----:B--2---:R1:W-:Y:S01]  /*0300*/  @!P3 STG.E.64 desc[UR24][R4.64], R8 ;  /* 0x000000080400b986 */ /* 0x0043e2000c101b18 */
[----:B------:R-:W-:-:S03]  /*0310*/  PLOP3.LUT P1, PT, PT, PT, UP3, 0x80, 0x8 ;  /* 0x000000000008781c */ /* 0x000fc60003f2f038 */
[----:B------:R2:W-:Y:S01]  /*0320*/  @!P3 STG.E.64 desc[UR24][R4.64+0x8], R2 ;  /* 0x000008020400b986 */ /* 0x0005e2000c101b18 */
[----:B------:R-:W-:Y:S02]  /*0330*/  PLOP3.LUT P3, PT, PT, PT, UP2, 0x80, 0x8 ;  /* 0x000000000008781c */ /* 0x000fe40003f6f028 */
[----:B------:R-:W-:Y:S01]  /*0340*/  PLOP3.LUT P0, PT, PT, PT, UP0, 0x80, 0x8 ;  /* 0x000000000008781c */ /* 0x000fe20003f0f008 */
[----:B-1----:R-:W-:Y:S01]  /*0350*/  IMAD.U32 R8, RZ, RZ, UR14 ;  /* 0x0000000eff087e24 */ /* 0x002fe2000f8e00ff */
[----:B------:R-:W-:Y:S01]  /*0360*/  @UP3 UIADD3 UR14, UP1, UPT, UR11, UR8, URZ ;  /* 0x000000080b0e3290 */ /* 0x000fe2000ff3e0ff */
[----:B------:R-:W-:-:S03]  /*0370*/  IMAD.U32 R9, RZ, RZ, UR15 ;  /* 0x0000000fff097e24 */ /* 0x000fc6000f8e00ff */
[----:B------:R-:W-:Y:S02]  /*0380*/  @UP3 UIADD3.X UR15, UPT, UPT, UR10, UR9, URZ, UP1, !UPT ;  /* 0x000000090a0f3290 */ /* 0x000fe40008ffe4ff */
[----:B------:R-:W-:Y:S01]  /*0390*/  UIADD3 UR9, UP1, UPT, UR11, UR6, URZ ;  /* 0x000000060b097290 */ /* 0x000fe2000ff3e0ff */
[----:B------:R-:W3:Y:S04]  /*03a0*/  @P4 LDG.E R6, desc[UR24][R8.64] ;  /* 0x0000001808064981 */ /* 0x000ee8000c1e1900 */
[----:B--2---:R1:W2:Y:S01]  /*03b0*/  @P2 LDG.E R2, desc[UR24][R8.64+0x4] ;  /* 0x0000041808022981 */ /* 0x0042a2000c1e1900 */
[----:B------:R-:W-:Y:S01]  /*03c0*/  UIADD3.X UR8, UPT, UPT, UR10, UR7, URZ, UP1, !UPT ;  /* 0x000000070a087290 */ /* 0x000fe20008ffe4ff */
[----:B------:R-:W-:Y:S02]  /*03d0*/  IMAD.U32 R4, RZ, RZ, UR14 ;  /* 0x0000000eff047e24 */ /* 0x000fe4000f8e00ff */
[----:B------:R-:W-:Y:S01]  /*03e0*/  IMAD.U32 R5, RZ, RZ, UR15 ;  /* 0x0000000fff057e24 */ /* 0x000fe2000f8e00ff */
[----:B------:R-:W-:-:S04]  /*03f0*/  @UP0 UIADD3 UR4, UP1, UPT, UR11, UR4, URZ ;  /* 0x000000040b040290 */ /* 0x000fc8000ff3e0ff */
[----:B------:R-:W4:Y:S01]  /*0400*/  @P1 LDG.E R4, desc[UR24][R4.64] ;  /* 0x0000001804041981 */ /* 0x000f22000c1e1900 */
[----:B------:R-:W-:Y:S01]  /*0410*/  @UP0 UIADD3.X UR5, UPT, UPT, UR10, UR5, URZ, UP1, !UPT ;  /* 0x000000050a050290 */ /* 0x000fe20008ffe4ff */
[----:B------:R-:W-:Y:S02]  /*0420*/  IMAD.U32 R10, RZ, RZ, UR4 ;  /* 0x00000004ff0a7e24 */ /* 0x000fe4000f8e00ff */
[----:B-1----:R-:W-:Y:S02]  /*0430*/  IMAD.U32 R8, RZ, RZ, UR9 ;  /* 0x00000009ff087e24 */ /* 0x002fe4000f8e00ff */
[----:B------:R-:W-:-:S05]  /*0440*/  IMAD.U32 R9, RZ, RZ, UR8 ;  /* 0x00000008ff097e24 */ /* 0x000fca000f8e00ff */
[----:B------:R-:W4:Y:S01]  /*0450*/  @!P3 LDG.E R5, desc[UR24][R8.64] ;  /* 0x000000180805b981 */ /* 0x000f22000c1e1900 */
[----:B------:R-:W-:Y:S01]  /*0460*/  IMAD.U32 R11, RZ, RZ, UR5 ;  /* 0x00000005ff0b7e24 */ /* 0x000fe2000f8e00ff */
[----:B------:R-:W1:Y:S04]  /*0470*/  @!UP4 LDCU UR27, c[0x0][0x434] ;  /* 0x00008680ff1bc7ac */ /* 0x000e680008000800 */
[----:B------:R1:W5:Y:S01]  /*0480*/  @P0 LDG.E R0, desc[UR24][R10.64] ;  /* 0x000000180a000981 */ /* 0x000362000c1e1900 */
[----:B------:R-:W-:Y:S01]  /*0490*/  UMOV UR18, 0xffffffff ;  /* 0xffffffff00127882 */ /* 0x000fe20000000000 */
[----:B------:R-:W1:Y:S01]  /*04a0*/  @!UP0 LDCU.64 UR4, c[0x0][0x488] ;  /* 0x00009100ff0487ac */ /* 0x000e620008000a00 */
[----:B------:R-:W-:Y:S01]  /*04b0*/  UISETP.NE.U32.AND UP1, UPT, UR6, URZ, UPT ;  /* 0x000000ff0600728c */ /* 0x000fe2000bf25070 */
[----:B------:R-:W-:Y:S01]  /*04c0*/  UMOV UR14, 0xffffffff ;  /* 0xffffffff000e7882 */ /* 0x000fe20000000000 */
[----:B------:R-:W-:-:S02]  /*04d0*/  USHF.L.U32 UR23, UR13, 0x6, URZ ;  /* 0x000000060d177899 */ /* 0x000fc400080006ff */
[----:B------:R-:W-:Y:S01]  /*04e0*/  UISETP.NE.AND.EX UP1, UPT, UR7, URZ, UPT, UP1 ;  /* 0x000000ff0700728c */ /* 0x000fe2000bf25310 */
[----:B------:R-:W-:Y:S01]  /*04f0*/  UMOV UR12, URZ ;  /* 0x000000ff000c7c82 */ /* 0x000fe20008000000 */
[----:B------:R-:W1:Y:S01]  /*0500*/  @!UP0 LDCU UR6, c[0x0][0x43c] ;  /* 0x00008780ff0687ac */ /* 0x000e620008000800 */
[----:B---3--:R-:W-:Y:S02]  /*0510*/  @P4 R2UR UR18, R6 ;  /* 0x00000000061242ca */ /* 0x008fe400000e0000 */
[----:B--2---:R-:W-:Y:S02]  /*0520*/  @P2 R2UR UR8, R2 ;  /* 0x00000000020822ca */ /* 0x004fe400000e0000 */
[----:B----4-:R-:W-:-:S11]  /*0530*/  @P1 R2UR UR12, R4 ;  /* 0x00000000040c12ca */ /* 0x010fd600000e0000 */
[----:B-1----:R-:W-:-:S04]  /*0540*/  @UP4 UIADD3 UR27, UPT, UPT, UR8, -UR18, URZ ;  /* 0x80000012081b4290 */ /* 0x002fc8000fffe0ff */
[----:B------:R-:W-:-:S06]  /*0550*/  UISETP.GT.AND UP2, UPT, UR27, UR23, UPT ;  /* 0x000000171b00728c */ /* 0x000fcc000bf44270 */
        /* <DEDUP_REMOVED lines=11> */
.L_x_315:
[----:B-----5:R-:W-:Y:S01]  /*0610*/  @P0 R2UR UR26, R0 ;  /* 0x00000000001a02ca */ /* 0x020fe200000e0000 */
[----:B------:R-:W-:Y:S01]  /*0620*/  @!UP0 UISETP.NE.AND.EX UP2, UPT, UR5, URZ, UPT, UP2 ;  /* 0x000000ff0500828c */ /* 0x000fe2000bf45320 */
[----:B-1----:R-:W-:-:S13]  /*0630*/  @!P1 EXIT ;  /* 0x000000000000994d */ /* 0x002fda0003800000 */
[----:B------:R-:W1:Y:S01]  /*0640*/  LDCU UR20, c[0x0][0x508] ;  /* 0x0000a100ff1477ac */ /* 0x000e620008000800 */
[----:B------:R-:W-:Y:S02]  /*0650*/  @!UP0 USEL UR6, UR6, URZ, UP2 ;  /* 0x000000ff06068287 */ /* 0x000fe40009000000 */
[----:B------:R-:W-:Y:S02]  /*0660*/  @UP0 UIADD3 UR26, UPT, UPT, UR26, -UR12, URZ ;  /* 0x8000000c1a1a0290 */ /* 0x000fe4000fffe0ff */
[----:B------:R-:W-:Y:S02]  /*0670*/  @!UP0 UIADD3 UR26, UPT, UPT, UR6, UR4, -UR12 ;  /* 0x00000004061a8290 */ /* 0x000fe4000fffe80c */
[----:B------:R-:W-:Y:S02]  /*0680*/  UIADD3 UR5, UPT, UPT, UR13, 0x1, URZ ;  /* 0x000000010d057890 */ /* 0x000fe4000fffe0ff */
[----:B------:R-:W-:Y:S02]  /*0690*/  UIADD3 UR7, UPT, UPT, UR26, 0x3f, URZ ;  /* 0x0000003f1a077890 */ /* 0x000fe4000fffe0ff */
[----:B------:R-:W-:-:S02]  /*06a0*/  ULEA UR5, UR5, -UR27, 0x6 ;  /* 0x8000001b05057291 */ /* 0x000fc4000f8e30ff */
[----:B------:R-:W-:Y:S02]  /*06b0*/  USHF.R.S32.HI UR6, URZ, 0x1f, UR7 ;  /* 0x0000001fff067899 */ /* 0x000fe40008011407 */
[----:B-1----:R-:W-:Y:S02]  /*06c0*/  UIADD3 UR5, UPT, UPT, UR7, UR20, UR5 ;  /* 0x0000001407057290 */ /* 0x002fe4000fffe005 */
[----:B------:R-:W-:Y:S02]  /*06d0*/  ULEA.HI UR6, UR6, UR7, URZ, 0x6 ;  /* 0x0000000706067291 */ /* 0x000fe4000f8f30ff */
[----:B------:R-:W-:Y:S02]  /*06e0*/  USHF.R.S32.HI UR4, URZ, 0x1f, UR5 ;  /* 0x0000001fff047899 */ /* 0x000fe40008011405 */
[----:B------:R-:W-:Y:S02]  /*06f0*/  USHF.R.S32.HI UR6, URZ, 0x6, UR6 ;  /* 0x00000006ff067899 */ /* 0x000fe40008011406 */
[----:B------:R-:W-:-:S04]  /*0700*/  ULEA.HI UR4, UR4, UR5, URZ, 0x6 ;  /* 0x0000000504047291 */ /* 0x000fc8000f8f30ff */
[----:B------:R-:W-:-:S04]  /*0710*/  USHF.R.S32.HI UR4, URZ, 0x6, UR4 ;  /* 0x00000006ff047899 */ /* 0x000fc80008011404 */
[----:B------:R-:W-:-:S04]  /*0720*/  UISETP.LT.AND UP0, UPT, UR6, UR4, UPT ;  /* 0x000000040600728c */ /* 0x000fc8000bf01270 */
[----:B------:R-:W-:-:S04]  /*0730*/  USEL UR19, UR6, UR4, UP0 ;  /* 0x0000000406137287 */ /* 0x000fc80008000000 */
[----:B------:R-:W-:-:S09]  /*0740*/  UISETP.GT.AND UP0, UPT, UR19, URZ, UPT ;  /* 0x000000ff1300728c */ /* 0x000fd2000bf04270 */
[----:B------:R-:W-:Y:S05]  /*0750*/  BRA.U UP0, `(.L_x_316) ;  /* 0x0000000d00347547 */ /* 0x000fea000b800000 */
        /* <DEDUP_REMOVED lines=27> */
.L_x_317:
        /* <DEDUP_REMOVED lines=57> */
.L_x_319:
[----:B------:R-:W-:Y:S05]  /*0ca0*/  BSYNC.RECONVERGENT B0 ;  /* 0x0000000000007941 */ /* 0x000fea0003800200 */
.L_x_318:
        /* <DEDUP_REMOVED lines=24> */
.L_x_321:
[----:B------:R-:W-:Y:S05]  /*0e30*/  BSYNC.RECONVERGENT B0 ;  /* 0x0000000000007941 */ /* 0x000fea0003800200 */
.L_x_320:
        /* <DEDUP_REMOVED lines=24> */
.L_x_323:
[----:B------:R-:W-:Y:S05]  /*0fc0*/  BSYNC.RECONVERGENT B0 ;  /* 0x0000000000007941 */ /* 0x000fea0003800200 */
.L_x_322:
        /* <DEDUP_REMOVED lines=26> */
.L_x_325:
[----:B------:R-:W-:Y:S05]  /*1170*/  BSYNC.RECONVERGENT B0 ;  /* 0x0000000000007941 */ /* 0x000fea0003800200 */
.L_x_324:
[----:B------:R-:W-:Y:S04]  /*1180*/  BSSY.RECONVERGENT B0, `(.L_x_326) ;  /* 0x000000a000007945 */ /* 0x000fe80003800200 */
[----:B------:R-:W-:Y:S05]  /*1190*/  @P6 BRA `(.L_x_327) ;  /* 0x0000000000206947 */ /* 0x000fea0003800000 */
[----:B------:R-:W5:Y:S01]  /*11a0*/  LDCU.64 UR4, c[0x0][0x420] ;  /* 0x00008400ff0477ac */ /* 0x000f620008000a00 */
[----:B------:R-:W-:-:S05]  /*11b0*/  IMAD R0, R16, UR6, RZ ;  /* 0x0000000610007c24 */ /* 0x000fca000f8e02ff */
[----:B----4-:R-:W-:-:S04]  /*11c0*/  IADD3 R2, P0, PT, R0, UR7, RZ ;  /* 0x0000000700027c10 */ /* 0x010fc8000ff1e0ff */
[----:B------:R-:W-:Y:S02]  /*11d0*/  LEA.HI.X.SX32 R0, R0, UR10, 0x1, P0 ;  /* 0x0000000a00007c11 */ /* 0x000fe400080f0eff */
[----:B-----5:R-:W-:-:S04]  /*11e0*/  LEA R8, P0, R2, UR4, 0x2 ;  /* 0x0000000402087c11 */ /* 0x020fc8000f8010ff */
[----:B------:R-:W-:Y:S01]  /*11f0*/  LEA.HI.X R9, R2, UR5, R0, 0x2, P0 ;  /* 0x0000000502097c11 */ /* 0x000fe200080f1400 */
[----:B------:R-:W-:-:S05]  /*1200*/  IMAD.MOV.U32 R0, RZ, RZ, 0x7f800000 ;  /* 0x7f800000ff007424 */ /* 0x000fca00078e00ff */
[----:B------:R4:W-:Y:S03]  /*1210*/  STG.E desc[UR24][R8.64], R0 ;  /* 0x0000000008007986 */ /* 0x0009e6000c101918 */
.L_x_327:
[----:B------:R-:W-:Y:S05]  /*1220*/  BSYNC.RECONVERGENT B0 ;  /* 0x0000000000007941 */ /* 0x000fea0003800200 */
.L_x_326:
[----:B------:R-:W-:Y:S04]  /*1230*/  BSSY.RECONVERGENT B0, `(.L_x_328) ;  /* 0x000000a000007945 */ /* 0x000fe80003800200 */
[----:B------:R-:W-:Y:S05]  /*1240*/  @P5 BRA `(.L_x_329) ;  /* 0x0000000000205947 */ /* 0x000fea0003800000 */
[----:B------:R-:W5:Y:S01]  /*1250*/  LDCU.64 UR4, c[0x0][0x420] ;  /* 0x00008400ff0477ac */ /* 0x000f620008000a00 */
[----:B----4-:R-:W-:-:S05]  /*1260*/  IMAD R0, R6, UR6, RZ ;  /* 0x0000000606007c24 */ /* 0x010fca000f8e02ff */
[----:B------:R-:W-:-:S04]  /*1270*/  IADD3 R2, P0, PT, R0, UR7, RZ ;  /* 0x0000000700027c10 */ /* 0x000fc8000ff1e0ff */
[----:B------:R-:W-:Y:S02]  /*1280*/  LEA.HI.X.SX32 R0, R0, UR10, 0x1, P0 ;  /* 0x0000000a00007c11 */ /* 0x000fe400080f0eff */
[----:B-----5:R-:W-:-:S04]  /*1290*/  LEA R6, P0, R2, UR4, 0x2 ;  /* 0x0000000402067c11 */ /* 0x020fc8000f8010ff */
[----:B------:R-:W-:Y:S01]  /*12a0*/  LEA.HI.X R7, R2, UR5, R0, 0x2, P0 ;  /* 0x0000000502077c11 */ /* 0x000fe200080f1400 */
[----:B------:R-:W-:-:S05]  /*12b0*/  IMAD.MOV.U32 R0, RZ, RZ, 0x7f800000 ;  /* 0x7f800000ff007424 */ /* 0x000fca00078e00ff */
[----:B------:R4:W-:Y:S03]  /*12c0*/  STG.E desc[UR24][R6.64], R0 ;  /* 0x0000000006007986 */ /* 0x0009e6000c101918 */
.L_x_329:
[----:B------:R-:W-:Y:S05]  /*12d0*/  BSYNC.RECONVERGENT B0 ;  /* 0x0000000000007941 */ /* 0x000fea0003800200 */
.L_x_328:
        /* <DEDUP_REMOVED lines=10> */
.L_x_331:
[----:B------:R-:W-:Y:S05]  /*1380*/  BSYNC.RECONVERGENT B0 ;  /* 0x0000000000007941 */ /* 0x000fea0003800200 */
.L_x_330:
[----:B------:R-:W-:Y:S05]  /*1390*/  @P3 EXIT ;  /* 0x000000000000394d */ /* 0x000fea0003800000 */
[----:B------:R-:W5:Y:S01]  /*13a0*/  LDCU.64 UR4, c[0x0][0x420] ;  /* 0x00008400ff0477ac */ /* 0x000f620008000a00 */
[----:B----4-:R-:W-:-:S05]  /*13b0*/  IMAD R0, R4, UR6, RZ ;  /* 0x0000000604007c24 */ /* 0x010fca000f8e02ff */
[----:B------:R-:W-:-:S04]  /*13c0*/  IADD3 R2, P0, PT, R0, UR7, RZ ;  /* 0x0000000700027c10 */ /* 0x000fc8000ff1e0ff */
[----:B------:R-:W-:Y:S02]  /*13d0*/  LEA.HI.X.SX32 R0, R0, UR10, 0x1, P0 ;  /* 0x0000000a00007c11 */ /* 0x000fe400080f0eff */
[----:B-----5:R-:W-:-:S04]  /*13e0*/  LEA R4, P0, R2, UR4, 0x2 ;  /* 0x0000000402047c11 */ /* 0x020fc8000f8010ff */
[----:B------:R-:W-:Y:S01]  /*13f0*/  LEA.HI.X R5, R2, UR5, R0, 0x2, P0 ;  /* 0x0000000502057c11 */ /* 0x000fe200080f1400 */
[----:B------:R-:W-:-:S05]  /*1400*/  IMAD.MOV.U32 R0, RZ, RZ, 0x7f800000 ;  /* 0x7f800000ff007424 */ /* 0x000fca00078e00ff */
[----:B------:R-:W-:Y:S01]  /*1410*/  STG.E desc[UR24][R4.64], R0 ;  /* 0x0000000004007986 */ /* 0x000fe2000c101918 */
[----:B------:R-:W-:Y:S05]  /*1420*/  EXIT ;  /* 0x000000000000794d */ /* 0x000fea0003800000 */
.L_x_316:
        /* <DEDUP_REMOVED lines=21> */
.L_x_332:
[----:B------:R-:W1:Y:S01]  /*1580*/  LDCU.64 UR10, c[0x0][0x3b8] ;  /* 0x00007700ff0a77ac */ /* 0x000e620008000a00 */
[----:B------:R-:W-:-:S04]  /*1590*/  UIADD3 UR13, UPT, UPT, UR12, UR14, URZ ;  /* 0x0000000e0c0d7290 */ /* 0x000fc8000fffe0ff */
[----:B-1----:R-:W-:Y:S02]  /*15a0*/  UIMAD.WIDE.U32 UR6, UR13, UR10, URZ ;  /* 0x0000000a0d0672a5 */ /* 0x002fe4000f8e00ff */
[----:B------:R-:W-:-:S04]  /*15b0*/  UIMAD UR13, UR13, UR11, URZ ;  /* 0x0000000b0d0d72a4 */ /* 0x000fc8000f8e02ff */
[----:B------:R-:W-:Y:S02]  /*15c0*/  UIADD3 UR13, UPT, UPT, UR7, UR13, URZ ;  /* 0x0000000d070d7290 */ /* 0x000fe4000fffe0ff */
.L_x_333:
        /* <DEDUP_REMOVED lines=11> */
[----:B------:R-:W-:-:S04]  /*1680*/  IMAD.HI.U32 R6, R7, R4, R6 ;  /* 0x0000000407067227 */ /* 0x000fc800078e0006 */
[----:B------:R-:W-:-:S04]  /*1690*/  IMAD.MOV.U32 R4, RZ, RZ, R2 ;  /* 0x000000ffff047224 */ /* 0x000fc800078e0002 */
[----:B------:R-:W-:-:S04]  /*16a0*/  IMAD.HI.U32 R6, R6, R4, RZ ;  /* 0x0000000406067227 */ /* 0x000fc800078e00ff */
[----:B------:R-:W-:-:S04]  /*16b0*/  IMAD.MOV R2, RZ, RZ, -R6 ;  /* 0x000000ffff027224 */ /* 0x000fc800078e0a06 */
[----:B------:R-:W-:-:S05]  /*16c0*/  IMAD R2, R5, R2, R4 ;  /* 0x0000000205027224 */ /* 0x000fca00078e0204 */
[----:B------:R-:W-:-:S13]  /*16d0*/  ISETP.GT.U32.AND P1, PT, R5, R2, PT ;  /* 0x000000020500720c */ /* 0x000fda0003f24070 */
[-C--:B------:R-:W-:Y:S01]  /*16e0*/  @!P1 IADD3 R2, PT, PT, R2, -R5.reuse, RZ ;  /* 0x8000000502029210 */ /* 0x080fe20007ffe0ff */
[----:B------:R-:W-:Y:S01]  /*16f0*/  @!P1 VIADD R6, R6, 0x1 ;  /* 0x0000000106069836 */ /* 0x000fe20000000000 */
[----:B------:R-:W-:Y:S02]  /*1700*/  ISETP.NE.AND P1, PT, R0, RZ, PT ;  /* 0x000000ff0000720c */ /* 0x000fe40003f25270 */
[----:B------:R-:W-:Y:S02]  /*1710*/  ISETP.GE.U32.AND P2, PT, R2, R5, PT ;  /* 0x000000050200720c */ /* 0x000fe40003f46070 */
[----:B------:R-:W-:-:S04]  /*1720*/  LOP3.LUT R2, R0, UR21, RZ, 0x3c, !PT ;  /* 0x0000001500027c12 */ /* 0x000fc8000f8e3cff */
[----:B------:R-:W-:-:S07]  /*1730*/  ISETP.GE.AND P0, PT, R2, RZ, PT ;  /* 0x000000ff0200720c */ /* 0x000fce0003f06270 */
        /* <DEDUP_REMOVED lines=16> */
.L_x_334:
[----:B------:R-:W1:Y:S01]  /*1840*/  LDCU.64 UR8, c[0x0][0x3c0] ;  /* 0x00007800ff0877ac */ /* 0x000e620008000a00 */
[----:B------:R-:W-:-:S04]  /*1850*/  UIADD3 UR12, UPT, UPT, UR12, UR14, URZ ;  /* 0x0000000e0c0c7290 */ /* 0x000fc8000fffe0ff */
[----:B-1----:R-:W-:Y:S02]  /*1860*/  UIMAD.WIDE.U32 UR4, UR12, UR8, URZ ;  /* 0x000000080c0472a5 */ /* 0x002fe4000f8e00ff */
[----:B------:R-:W-:-:S04]  /*1870*/  UIMAD UR12, UR12, UR9, URZ ;  /* 0x000000090c0c72a4 */ /* 0x000fc8000f8e02ff */
[----:B------:R-:W-:-:S12]  /*1880*/  UIADD3 UR12, UPT, UPT, UR5, UR12, URZ ;  /* 0x0000000c050c7290 */ /* 0x000fd8000fffe0ff */
.L_x_335:
[----:B------:R-:W-:Y:S01]  /*1890*/  IMAD.SHL.U32 R235, R209, 0x8, RZ ;  /* 0x00000008d1eb7824 */ /* 0x000fe200078e00ff */
[----:B------:R-:W-:Y:S01]  /*18a0*/  SHF.R.U32.HI R14, RZ, 0x3, R209 ;  /* 0x00000003ff0e7819 */ /* 0x000fe200000116d1 */
[----:B------:R-:W1:Y:S01]  /*18b0*/  LDCU.64 UR14, c[0x0][0x390] ;  /* 0x00007200ff0e77ac */ /* 0x000e620008000a00 */
[----:B------:R-:W-:Y:S01]  /*18c0*/  SHF.R.S32.HI R225, RZ, 0x1f, R4 ;  /* 0x0000001fffe17819 */ /* 0x000fe20000011404 */
[----:B------:R-:W2:Y:S01]  /*18d0*/  S2R R8, SR_CTAID.X ;  /* 0x0000000000087919 */ /* 0x000ea20000002500 */
[C---:B------:R-:W-:Y:S01]  /*18e0*/  LOP3.LUT R207, R235.reuse, 0x38, RZ, 0xc0, !PT ;  /* 0x00000038ebcf7812 */ /* 0x040fe200078ec0ff */
[----:B------:R-:W3:Y:S01]  /*18f0*/  S2UR UR31, SR_CgaCtaId ;  /* 0x00000000001f79c3 */ /* 0x000ee20000008800 */
[----:B------:R-:W4:Y:S01]  /*1900*/  LDCU.64 UR16, c[0x0][0x388] ;  /* 0x00007100ff1077ac */ /* 0x000f220008000a00 */
[----:B------:R-:W-:Y:S01]  /*1910*/  LOP3.LUT R229, R235, 0x1f8, RZ, 0xc0, !PT ;  /* 0x000001f8ebe57812 */ /* 0x000fe200078ec0ff */
[----:B------:R-:W-:Y:S01]  /*1920*/  IMAD.MOV.U32 R15, RZ, RZ, RZ ;  /* 0x000000ffff0f7224 */ /* 0x000fe200078e00ff */
[C---:B------:R-:W-:Y:S01]  /*1930*/  IADD3 R6, P1, PT, R207.reuse, UR6, RZ ;  /* 0x00000006cf067c10 */ /* 0x040fe2000ff3e0ff */
[----:B------:R-:W-:Y:S01]  /*1940*/  BSSY.RECONVERGENT B0, `(.L_x_336) ;  /* 0x0000052000007945 */ /* 0x000fe20003800200 */
[----:B------:R-:W-:Y:S01]  /*1950*/  IADD3 R16, P0, PT, R207, UR4, RZ ;  /* 0x00000004cf107c10 */ /* 0x000fe2000ff1e0ff */
[----:B------:R-:W5:Y:S01]  /*1960*/  LDCU.128 UR4, c[0x0][0x3d0] ;  /* 0x00007a00ff0477ac */ /* 0x000f620008000c00 */
[----:B------:R-:W-:Y:S01]  /*1970*/  LOP3.LUT R0, R235, 0x1e00, RZ, 0xc0, !PT ;  /* 0x00001e00eb007812 */ /* 0x000fe200078ec0ff */
[----:B------:R-:W-:Y:S01]  /*1980*/  IMAD.X R7, RZ, RZ, UR13, P1 ;  /* 0x0000000dff077e24 */ /* 0x000fe200088e06ff */
[----:B------:R-:W-:Y:S01]  /*1990*/  IADD3.X R17, PT, PT, RZ, UR12, RZ, P0, !PT ;  /* 0x0000000cff117c10 */ /* 0x000fe200087fe4ff */
[----:B------:R-:W2:Y:S01]  /*19a0*/  LDCU.64 UR12, c[0x0][0x3c8] ;  /* 0x00007900ff0c77ac */ /* 0x000ea20008000a00 */
[----:B------:R-:W-:Y:S01]  /*19b0*/  IADD3 R12, P0, PT, R207, UR32, RZ ;  /* 0x00000020cf0c7c10 */ /* 0x000fe2000ff1e0ff */
[----:B------:R-:W-:Y:S01]  /*19c0*/  IMAD.WIDE.U32 R6, R14, UR10, R6 ;  /* 0x0000000a0e067c25 */ /* 0x000fe2000f8e0006 */
[----:B------:R-:W-:-:S02]  /*19d0*/  LOP3.LUT R229, R229, 0x38, R209, 0x78, !PT ;  /* 0x00000038e5e57812 */ /* 0x000fc400078e78d1 */
[----:B------:R-:W-:Y:S01]  /*19e0*/  LOP3.LUT R234, R207, 0x40, RZ, 0xfc, !PT ;  /* 0x00000040cfea7812 */ /* 0x000fe200078efcff */
[C---:B------:R-:W-:Y:S01]  /*19f0*/  IMAD.WIDE.U32 R16, R14.reuse, UR8, R16 ;  /* 0x000000080e107c25 */ /* 0x040fe2000f8e0010 */
[----:B------:R-:W-:Y:S02]  /*1a00*/  LOP3.LUT R229, R229, R0, RZ, 0xfc, !PT ;  /* 0x00000000e5e57212 */ /* 0x000fe400078efcff */
[C---:B------:R-:W-:Y:S01]  /*1a10*/  LOP3.LUT R233, R207.reuse, 0x80, RZ, 0xfc, !PT ;  /* 0x00000080cfe97812 */ /* 0x040fe200078efcff */
[C---:B------:R-:W-:Y:S01]  /*1a20*/  IMAD R7, R14.reuse, UR11, R7 ;  /* 0x0000000b0e077c24 */ /* 0x040fe2000f8e0207 */
[----:B------:R-:W-:Y:S01]  /*1a30*/  LOP3.LUT R232, R207, 0xc0, RZ, 0xfc, !PT ;  /* 0x000000c0cfe87812 */ /* 0x000fe200078efcff */
[----:B------:R-:W-:Y:S02]  /*1a40*/  IMAD R17, R14, UR9, R17 ;  /* 0x000000090e117c24 */ /* 0x000fe4000f8e0211 */
[C---:B-----5:R-:W-:Y:S02]  /*1a50*/  IMAD R227, R225.reuse, UR4, RZ ;  /* 0x00000004e1e37c24 */ /* 0x060fe4000f8e02ff */
[----:B------:R-:W-:-:S02]  /*1a60*/  IMAD R225, R225, UR6, RZ ;  /* 0x00000006e1e17c24 */ /* 0x000fc4000f8e02ff */
[C---:B------:R-:W-:Y:S01]  /*1a70*/  IMAD R227, R4.reuse, UR5, R227 ;  /* 0x0000000504e37c24 */ /* 0x040fe2000f8e02e3 */
[----:B------:R-:W-:Y:S01]  /*1a80*/  UMOV UR5, 0x400 ;  /* 0x0000040000057882 */ /* 0x000fe20000000000 */
[C---:B------:R-:W-:Y:S01]  /*1a90*/  IMAD R225, R4.reuse, UR7, R225 ;  /* 0x0000000704e17c24 */ /* 0x040fe2000f8e02e1 */
[----:B---3--:R-:W-:Y:S01]  /*1aa0*/  ULEA UR5, UR31, UR5, 0x18 ;  /* 0x000000051f057291 */ /* 0x008fe2000f8ec0ff */
[----:B------:R-:W-:Y:S01]  /*1ab0*/  IMAD.WIDE.U32 R6, R4, UR4, R6 ;  /* 0x0000000404067c25 */ /* 0x000fe2000f8e0006 */
[----:B------:R-:W-:-:S03]  /*1ac0*/  UIADD3 UR4, UPT, UPT, UR19, -0x1, URZ ;  /* 0xffffffff13047890 */ /* 0x000fc6000fffe0ff */
[----:B------:R-:W-:Y:S01]  /*1ad0*/  IMAD.WIDE.U32 R4, R4, UR6, R16 ;  /* 0x0000000604047c25 */ /* 0x000fe2000f8e0010 */
[----:B------:R-:W-:Y:S02]  /*1ae0*/  IADD3 R227, PT, PT, R7, R227, RZ ;  /* 0x000000e307e37210 */ /* 0x000fe40007ffe0ff */
[----:B----4-:R-:W-:Y:S01]  /*1af0*/  LEA R228, P1, R6, UR16, 0x1 ;  /* 0x0000001006e47c11 */ /* 0x010fe2000f8208ff */
[----:B------:R-:W-:Y:S01]  /*1b00*/  IMAD.X R13, RZ, RZ, UR30, P0 ;  /* 0x0000001eff0d7e24 */ /* 0x000fe200080e06ff */
[----:B-1----:R-:W-:Y:S01]  /*1b10*/  LEA R226, P0, R4, UR14, 0x1 ;  /* 0x0000000e04e27c11 */ /* 0x002fe2000f8008ff */
[----:B------:R-:W-:Y:S01]  /*1b20*/  UIADD3 UR14, UPT, UPT, -UR23, UR27, URZ ;  /* 0x0000001b170e7290 */ /* 0x000fe2000fffe1ff */
[----:B--2---:R-:W-:Y:S01]  /*1b30*/  IMAD.U32 R10, RZ, RZ, UR12 ;  /* 0x0000000cff0a7e24 */ /* 0x004fe2000f8e00ff */
[----:B------:R-:W-:Y:S01]  /*1b40*/  USHF.L.U32 UR16, UR4, 0x6, URZ ;  /* 0x0000000604107899 */ /* 0x000fe200080006ff */
[----:B------:R-:W-:Y:S01]  /*1b50*/  IMAD.IADD R225, R5, 0x1, R225 ;  /* 0x0000000105e17824 */ /* 0x000fe200078e02e1 */
[----:B------:R-:W-:Y:S01]  /*1b60*/  LEA.HI.X R227, R6, UR17, R227, 0x1, P1 ;  /* 0x0000001106e37c11 */ /* 0x000fe200088f0ce3 */
[----:B------:R-:W-:Y:S01]  /*1b70*/  IMAD.WIDE.U32 R10, R10, UR21, R12 ;  /* 0x000000150a0a7c25 */ /* 0x000fe2000f8e000c */
[----:B------:R-:W-:-:S02]  /*1b80*/  ISETP.GE.AND P2, PT, R14, UR14, PT ;  /* 0x0000000e0e007c0c */ /* 0x000fc4000bf46270 */
[----:B------:R-:W-:Y:S01]  /*1b90*/  LEA.HI.X R225, R4, UR15, R225, 0x1, P0 ;  /* 0x0000000f04e17c11 */ /* 0x000fe200080f0ce1 */
[C---:B------:R-:W-:Y:S01]  /*1ba0*/  VIADD R6, R14.reuse, 0x10 ;  /* 0x000000100e067836 */ /* 0x040fe20000000000 */
[----:B------:R-:W-:Y:S01]  /*1bb0*/  IADD3 R5, PT, PT, R14, 0x20, RZ ;  /* 0x000000200e057810 */ /* 0x000fe20007ffe0ff */
[----:B------:R-:W-:Y:S01]  /*1bc0*/  IMAD.U32 R12, RZ, RZ, UR13 ;  /* 0x0000000dff0c7e24 */ /* 0x000fe2000f8e00ff */
[----:B------:R-:W-:Y:S01]  /*1bd0*/  UIADD3 UR15, UPT, UPT, -UR16, UR26, URZ ;  /* 0x0000001a100f7290 */ /* 0x000fe2000fffe1ff */
[----:B------:R-:W-:Y:S01]  /*1be0*/  IMAD.WIDE.U32 R8, R8, 0x40, R14 ;  /* 0x0000004008087825 */ /* 0x000fe200078e000e */
        /* <DEDUP_REMOVED lines=39> */
.L_x_337:
[----:B------:R-:W-:Y:S05]  /*1e60*/  BSYNC.RECONVERGENT B0 ;  /* 0x0000000000007941 */ /* 0x000fea0003800200 */
.L_x_336:
[----:B------:R-:W-:Y:S01]  /*1e70*/  USHF.L.U64.HI UR17, UR10, 0x6, UR11 ;  /* 0x000000060a117899 */ /* 0x000fe2000801020b */
[----:B------:R-:W-:Y:S01]  /*1e80*/  BSSY.RECONVERGENT B0, `(.L_x_338) ;  /* 0x0000029000007945 */ /* 0x000fe20003800200 */
[C---:B------:R-:W-:Y:S02]  /*1e90*/  ISETP.GE.AND P6, PT, R14.reuse, UR15, PT ;  /* 0x0000000f0e007c0c */ /* 0x040fe4000bfc6270 */
[----:B------:R-:W-:Y:S01]  /*1ea0*/  IADD3 R4, PT, PT, R14, 0x30, RZ ;  /* 0x000000300e047810 */ /* 0x000fe20007ffe0ff */
[----:B------:R-:W-:Y:S10]  /*1eb0*/  @P0 BRA `(.L_x_339) ;  /* 0x0000000000940947 */ /* 0x000ff40003800000 */
[----:B------:R-:W2:Y:S01]  /*1ec0*/  LDCU.64 UR12, c[0x0][0x3b0] ;  /* 0x00007600ff0c77ac */ /* 0x000ea20008000a00 */
[----:B------:R-:W-:Y:S01]  /*1ed0*/  IADD3 R2, P0, PT, R8, 0x10, RZ ;  /* 0x0000001008027810 */ /* 0x000fe20007f1e0ff */
[----:B------:R-:W-:Y:S01]  /*1ee0*/  IMAD.MOV.U32 R14, RZ, RZ, R10 ;  /* 0x000000ffff0e7224 */ /* 0x000fe200078e000a */
[----:B------:R-:W3:Y:S01]  /*1ef0*/  LDCU UR30, c[0x0][0x440] ;  /* 0x00008800ff1e77ac */ /* 0x000ee20008000800 */
[----:B------:R-:W-:Y:S02]  /*1f00*/  IMAD.MOV.U32 R15, RZ, RZ, R13 ;  /* 0x000000ffff0f7224 */ /* 0x000fe400078e000d */
[----:B------:R-:W-:Y:S01]  /*1f10*/  IMAD.X R0, RZ, RZ, R9, P0 ;  /* 0x000000ffff007224 */ /* 0x000fe200000e0609 */
[----:B------:R-:W4:Y:S03]  /*1f20*/  LDCU.64 UR6, c[0x0][0x380] ;  /* 0x00007000ff0677ac */ /* 0x000f260008000a00 */
[----:B--2---:R-:W-:-:S02]  /*1f30*/  IMAD R0, R0, UR12, RZ ;  /* 0x0000000c00007c24 */ /* 0x004fc4000f8e02ff */
[----:B------:R-:W-:Y:S01]  /*1f40*/  IMAD.WIDE.U32 R14, R2, UR12, R14 ;  /* 0x0000000c020e7c25 */ /* 0x000fe2000f8e000e */
[----:B---3--:R-:W-:-:S03]  /*1f50*/  ISETP.GE.AND P4, PT, R207, UR30, PT ;  /* 0x0000001ecf007c0c */ /* 0x008fc6000bf86270 */
[----:B------:R-:W-:Y:S01]  /*1f60*/  IMAD R0, R2, UR13, R0 ;  /* 0x0000000d02007c24 */ /* 0x000fe2000f8e0200 */
[----:B------:R-:W-:Y:S02]  /*1f70*/  ISETP.GE.AND P3, PT, R234, UR30, PT ;  /* 0x0000001eea007c0c */ /* 0x000fe4000bf66270 */
[----:B----4-:R-:W-:Y:S01]  /*1f80*/  LEA R16, P5, R14, UR6, 0x1 ;  /* 0x000000060e107c11 */ /* 0x010fe2000f8a08ff */
        /* <DEDUP_REMOVED lines=24> */
.L_x_339:
[----:B------:R-:W-:Y:S05]  /*2110*/  BSYNC.RECONVERGENT B0 ;  /* 0x0000000000007941 */ /* 0x000fea0003800200 */
.L_x_338:
[----:B------:R-:W-:Y:S01]  /*2120*/  USHF.L.U32 UR30, UR10, 0x6, URZ ;  /* 0x000000060a1e7899 */ /* 0x000fe200080006ff */
[----:B------:R-:W-:Y:S01]  /*2130*/  BSSY.RECONVERGENT B0, `(.L_x_340) ;  /* 0x0000028000007945 */ /* 0x000fe20003800200 */
[----:B------:R-:W-:-:S03]  /*2140*/  ISETP.GE.AND P0, PT, R4, UR14, PT ;  /* 0x0000000e04007c0c */ /* 0x000fc6000bf06270 */
[----:B------:R-:W-:Y:S10]  /*2150*/  @P1 BRA `(.L_x_341) ;  /* 0x0000000000941947 */ /* 0x000ff40003800000 */
[----:B------:R-:W3:Y:S01]  /*2160*/  LDCU.64 UR12, c[0x0][0x3b0] ;  /* 0x00007600ff0c77ac */ /* 0x000ee20008000a00 */
[----:B------:R-:W-:Y:S01]  /*2170*/  IADD3 R2, P1, PT, R8, 0x20, RZ ;  /* 0x0000002008027810 */ /* 0x000fe20007f3e0ff */
[----:B------:R-:W-:Y:S01]  /*2180*/  IMAD.MOV.U32 R14, RZ, RZ, R10 ;  /* 0x000000ffff0e7224 */ /* 0x000fe200078e000a */
[----:B------:R-:W4:Y:S01]  /*2190*/  LDCU UR31, c[0x0][0x440] ;  /* 0x00008800ff1f77ac */ /* 0x000f220008000800 */
[----:B------:R-:W-:Y:S02]  /*21a0*/  IMAD.MOV.U32 R15, RZ, RZ, R13 ;  /* 0x000000ffff0f7224 */ /* 0x000fe400078e000d */
[----:B------:R-:W-:Y:S01]  /*21b0*/  IMAD.X R0, RZ, RZ, R9, P1 ;  /* 0x000000ffff007224 */ /* 0x000fe200008e0609 */
[----:B------:R-:W2:Y:S03]  /*21c0*/  LDCU.64 UR6, c[0x0][0x380] ;  /* 0x00007000ff0677ac */ /* 0x000ea60008000a00 */
[----:B---3--:R-:W-:-:S02]  /*21d0*/  IMAD R0, R0, UR12, RZ ;  /* 0x0000000c00007c24 */ /* 0x008fc4000f8e02ff */
[----:B------:R-:W-:Y:S01]  /*21e0*/  IMAD.WIDE.U32 R14, R2, UR12, R14 ;  /* 0x0000000c020e7c25 */ /* 0x000fe2000f8e000e */
[----:B----4-:R-:W-:-:S03]  /*21f0*/  ISETP.GE.AND P4, PT, R207, UR31, PT ;  /* 0x0000001fcf007c0c */ /* 0x010fc6000bf86270 */
        /* <DEDUP_REMOVED lines=27> */
.L_x_341:
[----:B------:R-:W-:Y:S05]  /*23b0*/  BSYNC.RECONVERGENT B0 ;  /* 0x0000000000007941 */ /* 0x000fea0003800200 */
.L_x_340:
        /* <DEDUP_REMOVED lines=40> */
.L_x_343:
[----:B------:R-:W-:Y:S05]  /*2640*/  BSYNC.RECONVERGENT B0 ;  /* 0x0000000000007941 */ /* 0x000fea0003800200 */
.L_x_342:
[----:B------:R-:W-:Y:S01]  /*2650*/  UIMAD UR7, UR17, UR4, URZ ;  /* 0x00000004110772a4 */ /* 0x000fe2000f8e02ff */
[----:B------:R-:W-:Y:S03]  /*2660*/  BSSY.RECONVERGENT B0, `(.L_x_344) ;  /* 0x0000021000007945 */ /* 0x000fe60003800200 */
[----:B------:R-:W-:Y:S01]  /*2670*/  UIADD3 UR7, UPT, UPT, UR33, UR7, URZ ;  /* 0x0000000721077290 */ /* 0x000fe2000fffe0ff */
[----:B------:R-:W-:Y:S11]  /*2680*/  @P6 BRA `(.L_x_345) ;  /* 0x0000000000786947 */ /* 0x000ff60003800000 */
[----:B------:R-:W5:Y:S01]  /*2690*/  LDCU UR6, c[0x0][0x440] ;  /* 0x00008800ff0677ac */ /* 0x000f620008000800 */
[----:B------:R-:W-:Y:S02]  /*26a0*/  IMAD.U32 R8, RZ, RZ, UR32 ;  /* 0x00000020ff087e24 */ /* 0x000fe4000f8e00ff */
        /* <DEDUP_REMOVED lines=28> */
.L_x_345:
[----:B------:R-:W-:Y:S05]  /*2870*/  BSYNC.RECONVERGENT B0 ;  /* 0x0000000000007941 */ /* 0x000fea0003800200 */
.L_x_344:
        /* <DEDUP_REMOVED lines=37> */
.L_x_347:
[----:B------:R-:W-:Y:S05]  /*2ad0*/  BSYNC.RECONVERGENT B0 ;  /* 0x0000000000007941 */ /* 0x000fea0003800200 */
.L_x_346:
        /* <DEDUP_REMOVED lines=13> */
[----:B-1----:R-:W-:Y:S02]  /*2bb0*/  LEA R8, P4, R2, R228, 0x1 ;  /* 0x000000e402087211 */ /* 0x002fe400078808ff */
        /* <DEDUP_REMOVED lines=23> */
.L_x_349:
[----:B------:R-:W-:Y:S05]  /*2d30*/  BSYNC.RECONVERGENT B0 ;  /* 0x0000000000007941 */ /* 0x000fea0003800200 */
.L_x_348:
        /* <DEDUP_REMOVED lines=8> */
[----:B-1----:R-:W-:Y:S02]  /*2dc0*/  IMAD.U32 R8, RZ, RZ, UR38 ;  /* 0x00000026ff087e24 */ /* 0x002fe4000f8e00ff */
        /* <DEDUP_REMOVED lines=28> */
.L_x_351:
[----:B------:R-:W-:Y:S05]  /*2f90*/  BSYNC.RECONVERGENT B0 ;  /* 0x0000000000007941 */ /* 0x000fea0003800200 */
.L_x_350:
[----:B------:R-:W5:Y:S01]  /*2fa0*/  LDCU UR6, c[0x0][0x3e0] ;  /* 0x00007c00ff0677ac */ /* 0x000f620008000800 */
[----:B------:R-:W0:Y:S01]  /*2fb0*/  LDGDEPBAR ;  /* 0x00000000000079af */ /* 0x000e220000000000 */
[--C-:B------:R-:W-:Y:S01]  /*2fc0*/  SHF.R.U32.HI R211, RZ, 0x1, R209.reuse ;  /* 0x00000001ffd37819 */ /* 0x100fe200000116d1 */
[----:B------:R-:W-:Y:S01]  /*2fd0*/  IMAD.U32 R87, RZ, RZ, UR23 ;  /* 0x00000017ff577e24 */ /* 0x000fe2000f8e00ff */
[----:B------:R-:W-:Y:S01]  /*2fe0*/  SHF.R.U32.HI R2, RZ, 0x2, R209 ;  /* 0x00000002ff027819 */ /* 0x000fe200000116d1 */
[----:B------:R-:W-:Y:S01]  /*2ff0*/  IMAD.SHL.U32 R208, R209, 0x20, RZ ;  /* 0x00000020d1d07824 */ /* 0x000fe200078e00ff */
[----:B------:R-:W-:Y:S01]  /*3000*/  LOP3.LUT R0, R211, 0x1f0, RZ, 0xc0, !PT ;  /* 0x000001f0d3007812 */ /* 0x000fe200078ec0ff */
[----:B------:R-:W-:Y:S01]  /*3010*/  UIMAD.WIDE.U32 UR36, UR36, UR4, URZ ;  /* 0x00000004242472a5 */ /* 0x000fe2000f8e00ff */
[----:B------:R-:W-:Y:S01]  /*3020*/  LOP3.LUT R2, R2, 0x7, RZ, 0xc0, !PT ;  /* 0x0000000702027812 */ /* 0x000fe200078ec0ff */
[----:B------:R-:W-:Y:S01]  /*3030*/  UIMAD UR7, UR35, UR4, URZ ;  /* 0x00000004230772a4 */ /* 0x000fe2000f8e02ff */
[----:B------:R-:W-:Y:S01]  /*3040*/  IADD3 R87, PT, PT, R0, 0x1, R87 ;  /* 0x0000000100577810 */ /* 0x000fe20007ffe057 */
[----:B------:R-:W-:Y:S01]  /*3050*/  BSSY.RECONVERGENT B0, `(.L_x_352) ;  /* 0x0000037000007945 */ /* 0x000fe20003800200 */
[----:B------:R-:W-:Y:S01]  /*3060*/  LOP3.LUT R0, R209, 0x1f, RZ, 0xc0, !PT ;  /* 0x0000001fd1007812 */ /* 0x000fe200078ec0ff */
[----:B------:R-:W-:Y:S01]  /*3070*/  UIADD3 UR7, UPT, UPT, UR37, UR7, URZ ;  /* 0x0000000725077290 */ /* 0x000fe2000fffe0ff */
[----:B------:R-:W-:Y:S01]  /*3080*/  IADD3 R87, PT, PT, R87, -UR27, R2 ;  /* 0x8000001b57577c10 */ /* 0x000fe2000fffe002 */
[----:B------:R-:W-:Y:S01]  /*3090*/  IMAD.U32 R2, RZ, RZ, UR26 ;  /* 0x0000001aff027e24 */ /* 0x000fe2000f8e00ff */
[----:B------:R-:W-:Y:S01]  /*30a0*/  LOP3.LUT R208, R208, 0x7c00, RZ, 0xc0, !PT ;  /* 0x00007c00d0d07812 */ /* 0x000fe200078ec0ff */
[----:B-----5:R-:W-:Y:S01]  /*30b0*/  UIMAD UR6, UR22, UR6, UR21 ;  /* 0x00000006160672a4 */ /* 0x020fe2000f8e0215 */
[----:B------:R-:W-:-:S02]  /*30c0*/  LOP3.LUT R178, R211, 0x8, RZ, 0xc0, !PT ;  /* 0x00000008d3b27812 */ /* 0x000fc400078ec0ff */
[----:B------:R-:W-:Y:S01]  /*30d0*/  IADD3 R87, PT, PT, R87, UR20, R2 ;  /* 0x0000001457577c10 */ /* 0x000fe2000fffe002 */
[----:B------:R-:W-:Y:S01]  /*30e0*/  USHF.L.U32 UR6, UR6, 0x5, URZ ;  /* 0x0000000506067899 */ /* 0x000fe200080006ff */
[----:B------:R-:W-:-:S04]  /*30f0*/  DEPBAR.LE SB0, 0x0 ;  /* 0x000080000000791a */ /* 0x000fc80000000000 */
[----:B------:R-:W-:Y:S01]  /*3100*/  BAR.SYNC.DEFER_BLOCKING 0x0 ;  /* 0x0000000000007b1d */ /* 0x000fe20000010000 */
[----:B------:R-:W-:Y:S01]  /*3110*/  IADD3 R85, P1, P0, R85, UR6, R0 ;  /* 0x0000000655557c10 */ /* 0x000fe2000f83e000 */
[----:B------:R-:W-:Y:S01]  /*3120*/  IMAD.SHL.U32 R0, R209, 0x40, RZ ;  /* 0x00000040d1007824 */ /* 0x000fe200078e00ff */
[----:B------:R-:W-:-:S04]  /*3130*/  USHF.R.S32.HI UR6, URZ, 0x1f, UR6 ;  /* 0x0000001fff067899 */ /* 0x000fc80008011406 */
[--C-:B------:R-:W-:Y:S02]  /*3140*/  LOP3.LUT R7, R207, 0x1c0, R0.reuse, 0xf8, !PT ;  /* 0x000001c0cf077812 */ /* 0x100fe400078ef800 */
[----:B------:R-:W-:Y:S02]  /*3150*/  IADD3.X R3, PT, PT, R3, UR6, RZ, P1, P0 ;  /* 0x0000000603037c10 */ /* 0x000fe40008fe04ff */
[----:B------:R-:W-:Y:S02]  /*3160*/  LOP3.LUT R177, R208, 0x200, R0, 0xf8, !PT ;  /* 0x00000200d0b17812 */ /* 0x000fe400078ef800 */
[----:B------:R-:W-:Y:S01]  /*3170*/  LOP3.LUT R178, R7, R178, RZ, 0x3c, !PT ;  /* 0x000000b207b27212 */ /* 0x000fe200078e3cff */
[----:B------:R-:W-:Y:S06]  /*3180*/  @P6 BRA `(.L_x_353) ;  /* 0x00000000007c6947 */ /* 0x000fec0003800000 */
[----:B------:R-:W5:Y:S01]  /*3190*/  LDCU UR6, c[0x0][0x440] ;  /* 0x00008800ff0677ac */ /* 0x000f620008000800 */
[----:B-1----:R-:W-:Y:S02]  /*31a0*/  IMAD.U32 R8, RZ, RZ, UR36 ;  /* 0x00000024ff087e24 */ /* 0x002fe4000f8e00ff */
        /* <DEDUP_REMOVED lines=29> */
.L_x_353:
[----:B------:R1:W-:Y:S04]  /*3380*/  STS.128 [R229+0x10000], RZ ;  /* 0x010000ffe5007388 */ /* 0x0003e80000000c00 */
[----:B------:R1:W-:Y:S04]  /*3390*/  STS.128 [R229+0x12000], RZ ;  /* 0x012000ffe5007388 */ /* 0x0003e80000000c00 */
[----:B------:R1:W-:Y:S04]  /*33a0*/  STS.128 [R229+0x14000], RZ ;  /* 0x014000ffe5007388 */ /* 0x0003e80000000c00 */
[----:B------:R1:W-:Y:S02]  /*33b0*/  STS.128 [R229+0x16000], RZ ;  /* 0x016000ffe5007388 */ /* 0x0003e40000000c00 */
.L_x_354:
[----:B------:R-:W-:Y:S05]  /*33c0*/  BSYNC.RECONVERGENT B0 ;  /* 0x0000000000007941 */ /* 0x000fea0003800200 */
.L_x_352:
[----:B------:R-:W-:Y:S01]  /*33d0*/  ISETP.GE.AND P0, PT, R6, UR15, PT ;  /* 0x0000000f06007c0c */ /* 0x000fe2000bf06270 */
[----:B------:R-:W-:Y:S01]  /*33e0*/  IMAD.IADD R82, R178, 0x1, R177 ;  /* 0x00000001b2527824 */ /* 0x000fe200078e02b1 */
[----:B------:R-:W-:Y:S01]  /*33f0*/  LOP3.LUT R2, R209, 0x8, RZ, 0xc0, !PT ;  /* 0x00000008d1027812 */ /* 0x000fe200078ec0ff */
[----:B------:R-:W-:Y:S01]  /*3400*/  BSSY.RECONVERGENT B0, `(.L_x_355) ;  /* 0x000002b000007945 */ /* 0x000fe20003800200 */
        /* <DEDUP_REMOVED lines=42> */
.L_x_356:
[----:B------:R-:W-:Y:S05]  /*36b0*/  BSYNC.RECONVERGENT B0 ;  /* 0x0000000000007941 */ /* 0x000fea0003800200 */
.L_x_355:
        /* <DEDUP_REMOVED lines=39> */
.L_x_358:
[----:B------:R-:W-:Y:S05]  /*3930*/  BSYNC.RECONVERGENT B0 ;  /* 0x0000000000007941 */ /* 0x000fea0003800200 */
.L_x_357:
        /* <DEDUP_REMOVED lines=17> */
[----:B-1----:R-:W-:Y:S02]  /*3a50*/  LEA R6, P4, R4, R226, 0x1 ;  /* 0x000000e204067211 */ /* 0x002fe400078808ff */
        /* <DEDUP_REMOVED lines=23> */
.L_x_360:
[----:B------:R-:W-:Y:S05]  /*3bd0*/  BSYNC.RECONVERGENT B0 ;  /* 0x0000000000007941 */ /* 0x000fea0003800200 */
.L_x_359:
[----:B------:R-:W-:Y:S01]  /*3be0*/  LDSM.16.M88.4 R36, [R82] ;  /* 0x000000005224783b */ /* 0x000fe20000000200 */
[----:B------:R-:W-:Y:S01]  /*3bf0*/  IMAD.MOV.U32 R84, RZ, RZ, 0x20 ;  /* 0x00000020ff547424 */ /* 0x000fe200078e00ff */
[----:B------:R-:W-:Y:S01]  /*3c00*/  LOP3.LUT P0, R2, R209, 0x2, RZ, 0xc0, !PT ;  /* 0x00000002d1027812 */ /* 0x000fe2000780c0ff */
[----:B------:R-:W-:Y:S01]  /*3c10*/  VIADD R217, R81, UR5 ;  /* 0x0000000551d97c36 */ /* 0x000fe20008000000 */
[----:B------:R-:W4:Y:S01]  /*3c20*/  LDSM.16.M88.4 R60, [R81+UR5+0x8000] ;  /* 0x00800005513c783b */ /* 0x000f220008000200 */
[C---:B-1----:R-:W-:Y:S01]  /*3c30*/  LOP3.LUT R8, R209.reuse, 0x4, RZ, 0xc0, !PT ;  /* 0x00000004d1087812 */ /* 0x042fe200078ec0ff */
[----:B------:R-:W-:Y:S01]  /*3c40*/  IMAD.MOV.U32 R176, RZ, RZ, 0x40 ;  /* 0x00000040ffb07424 */ /* 0x000fe200078e00ff */
[----:B------:R-:W-:Y:S01]  /*3c50*/  SEL R84, R84, 0xffffffe0, !P0 ;  /* 0xffffffe054547807 */ /* 0x000fe20004000000 */
[----:B------:R-:W1:Y:S01]  /*3c60*/  LDSM.16.M88.4 R52, [R81+UR5+0x8800] ;  /* 0x008800055134783b */ /* 0x000e620008000200 */
[----:B------:R-:W-:Y:S01]  /*3c70*/  ISETP.NE.AND P0, PT, R8, RZ, PT ;  /* 0x000000ff0800720c */ /* 0x000fe20003f05270 */
[----:B------:R-:W-:Y:S01]  /*3c80*/  IMAD.SHL.U32 R167, R209, 0x2, RZ ;  /* 0x00000002d1a77824 */ /* 0x000fe200078e00ff */
[----:B------:R-:W-:Y:S01]  /*3c90*/  VIMNMX R166, PT, PT, R87, UR26, PT ;  /* 0x0000001a57a67c48 */ /* 0x000fe2000bfe0100 */
[----:B------:R-:W5:Y:S01]  /*3ca0*/  LDSM.16.M88.4 R44, [R81+UR5+0x9000] ;  /* 0x00900005512c783b */ /* 0x000f620008000200 */
[--C-:B------:R-:W-:Y:S01]  /*3cb0*/  IMAD.IADD R80, R82, 0x1, R84.reuse ;  /* 0x0000000152507824 */ /* 0x100fe200078e0254 */
[----:B------:R-:W-:Y:S01]  /*3cc0*/  SEL R176, R176, 0xffffffc0, !P0 ;  /* 0xffffffc0b0b07807 */ /* 0x000fe20004000000 */
[----:B------:R-:W-:Y:S01]  /*3cd0*/  IMAD.IADD R90, R217, 0x1, R84 ;  /* 0x00000001d95a7824 */ /* 0x000fe200078e0254 */
[----:B------:R-:W5:Y:S01]  /*3ce0*/  LDSM.16.M88.4 R68, [R81+UR5+0x9800] ;  /* 0x009800055144783b */ /* 0x000f620008000200 */
[----:B------:R-:W-:Y:S01]  /*3cf0*/  IMAD.U32 R165, RZ, RZ, UR26 ;  /* 0x0000001affa57e24 */ /* 0x000fe2000f8e00ff */
[----:B------:R-:W-:Y:S01]  /*3d00*/  LOP3.LUT R167, R167, 0x6, RZ, 0xc0, !PT ;  /* 0x00000006a7a77812 */ /* 0x000fe200078ec0ff */
[--C-:B------:R-:W-:Y:S01]  /*3d10*/  IMAD.IADD R89, R82, 0x1, R176.reuse ;  /* 0x0000000152597824 */ /* 0x100fe200078e02b0 */
[----:B------:R-:W-:Y:S01]  /*3d20*/  LDSM.16.M88.4 R28, [R80] ;  /* 0x00000000501c783b */ /* 0x000fe20000000200 */
[----:B------:R-:W-:Y:S01]  /*3d30*/  IMAD.IADD R204, R217, 0x1, R176 ;  /* 0x00000001d9cc7824 */ /* 0x000fe200078e02b0 */
[----:B------:R-:W-:Y:S01]  /*3d40*/  VIADDMNMX R165, R87, 0x8, R165, PT ;  /* 0x0000000857a57846 */ /* 0x000fe200038001a5 */
[C---:B------:R-:W-:Y:S01]  /*3d50*/  IMAD.IADD R88, R84.reuse, 0x1, R89 ;  /* 0x0000000154587824 */ /* 0x040fe200078e0259 */
[----:B------:R-:W5:Y:S01]  /*3d60*/  LDSM.16.M88.4 R64, [R90+0x8000] ;  /* 0x008000005a40783b */ /* 0x000f620000000200 */
[----:B------:R-:W-:Y:S01]  /*3d70*/  IMAD.IADD R86, R84, 0x1, R204 ;  /* 0x0000000154567824 */ /* 0x000fe200078e02cc */
[----:B------:R-:W-:-:S02]  /*3d80*/  UISETP.NE.AND UP2, UPT, UR19, 0x1, UPT ;  /* 0x000000011300788c */ /* 0x000fc4000bf45270 */
[----:B--23--:R-:W2:Y:S04]  /*3d90*/  LDSM.16.M88.4 R16, [R90+0x8800] ;  /* 0x008800005a10783b */ /* 0x00cea80000000200 */
[----:B------:R-:W3:Y:S04]  /*3da0*/  LDSM.16.M88.4 R4, [R90+0x9000] ;  /* 0x009000005a04783b */ /* 0x000ee80000000200 */
[----:B------:R-:W3:Y:S04]  /*3db0*/  LDSM.16.M88.4 R32, [R90+0x9800] ;  /* 0x009800005a20783b */ /* 0x000ee80000000200 */
[----:B------:R-:W-:Y:S01]  /*3dc0*/  LDSM.16.M88.4 R8, [R89] ;  /* 0x000000005908783b */ /* 0x000fe20000000200 */
[C---:B----4-:R-:W-:Y:S03]  /*3dd0*/  HMMA.16816.F32.BF16 R12, R36.reuse, R60, RZ ;  /* 0x0000003c240c723c */ /* 0x050fe600000418ff */
[----:B------:R-:W4:Y:S04]  /*3de0*/  LDSM.16.M88.4 R24, [R204+0x8000] ;  /* 0x00800000cc18783b */ /* 0x000f280000000200 */
[----:B------:R-:W4:Y:S01]  /*3df0*/  LDSM.16.M88.4 R20, [R204+0x8800] ;  /* 0x00880000cc14783b */ /* 0x000f220000000200 */
[C---:B-1----:R-:W-:Y:S03]  /*3e00*/  HMMA.16816.F32.BF16 R56, R36.reuse, R52, RZ ;  /* 0x000000342438723c */ /* 0x042fe600000418ff */
[----:B------:R-:W1:Y:S04]  /*3e10*/  LDSM.16.M88.4 R72, [R204+0x9000] ;  /* 0x00900000cc48783b */ /* 0x000e680000000200 */
[----:B------:R-:W-:Y:S01]  /*3e20*/  LDSM.16.M88.4 R76, [R90+0xa800] ;  /* 0x00a800005a4c783b */ /* 0x000fe20000000200 */
[C---:B-----5:R-:W-:Y:S01]  /*3e30*/  HMMA.16816.F32.BF16 R48, R36.reuse, R44, RZ ;  /* 0x0000002c2430723c */ /* 0x060fe200000418ff */
[----:B------:R-:W5:Y:S02]  /*3e40*/  S2R R242, SR_CTAID.X ;  /* 0x0000000000f27919 */ /* 0x000f640000002500 */
[----:B------:R-:W0:Y:S05]  /*3e50*/  LDGDEPBAR ;  /* 0x00000000000079af */ /* 0x000e2a0000000000 */
[C---:B------:R-:W-:Y:S08]  /*3e60*/  HMMA.16816.F32.BF16 R60, R36.reuse, R62, RZ ;  /* 0x0000003e243c723c */ /* 0x040ff000000418ff */
[C---:B------:R-:W-:Y:S08]  /*3e70*/  HMMA.16816.F32.BF16 R52, R36.reuse, R54, RZ ;  /* 0x000000362434723c */ /* 0x040ff000000418ff */
[C---:B------:R-:W-:Y:S08]  /*3e80*/  HMMA.16816.F32.BF16 R44, R36.reuse, R46, RZ ;  /* 0x0000002e242c723c */ /* 0x040ff000000418ff */
[C---:B------:R-:W-:Y:S08]  /*3e90*/  HMMA.16816.F32.BF16 R40, R36.reuse, R68, RZ ;  /* 0x000000442428723c */ /* 0x040ff000000418ff */
[----:B------:R-:W-:Y:S01]  /*3ea0*/  HMMA.16816.F32.BF16 R36, R36, R70, RZ ;  /* 0x000000462424723c */ /* 0x000fe200000418ff */
[----:B------:R-:W5:Y:S07]  /*3eb0*/  LDSM.16.M88.4 R68, [R204+0x9800] ;  /* 0x00980000cc44783b */ /* 0x000f6e0000000200 */
[C---:B------:R-:W-:Y:S08]  /*3ec0*/  HMMA.16816.F32.BF16 R12, R28.reuse, R64, R12 ;  /* 0x000000401c0c723c */ /* 0x040ff0000004180c */
[C---:B------:R-:W-:Y:S01]  /*3ed0*/  HMMA.16816.F32.BF16 R60, R28.reuse, R66, R60 ;  /* 0x000000421c3c723c */ /* 0x040fe2000004183c */
[----:B------:R-:W-:Y:S07]  /*3ee0*/  LDSM.16.M88.4 R64, [R86+0x8800] ;  /* 0x008800005640783b */ /* 0x000fee0000000200 */
[C---:B--2---:R-:W-:Y:S08]  /*3ef0*/  HMMA.16816.F32.BF16 R56, R28.reuse, R16, R56 ;  /* 0x000000101c38723c */ /* 0x044ff00000041838 */
[C---:B------:R-:W-:Y:S01]  /*3f00*/  HMMA.16816.F32.BF16 R52, R28.reuse, R18, R52 ;  /* 0x000000121c34723c */ /* 0x040fe20000041834 */
[----:B------:R-:W-:Y:S07]  /*3f10*/  LDSM.16.M88.4 R16, [R88] ;  /* 0x000000005810783b */ /* 0x000fee0000000200 */
[C---:B---3--:R-:W-:Y:S08]  /*3f20*/  HMMA.16816.F32.BF16 R48, R28.reuse, R4, R48 ;  /* 0x000000041c30723c */ /* 0x048ff00000041830 */
[C---:B------:R-:W-:Y:S01]  /*3f30*/  HMMA.16816.F32.BF16 R44, R28.reuse, R6, R44 ;  /* 0x000000061c2c723c */ /* 0x040fe2000004182c */
[----:B------:R-:W2:Y:S07]  /*3f40*/  LDSM.16.M88.4 R4, [R86+0x8000] ;  /* 0x008000005604783b */ /* 0x000eae0000000200 */
[C---:B------:R-:W-:Y:S08]  /*3f50*/  HMMA.16816.F32.BF16 R40, R28.reuse, R32, R40 ;  /* 0x000000201c28723c */ /* 0x040ff00000041828 */
[----:B------:R-:W-:Y:S01]  /*3f60*/  HMMA.16816.F32.BF16 R36, R28, R34, R36 ;  /* 0x000000221c24723c */ /* 0x000fe20000041824 */
[----:B------:R-:W3:Y:S04]  /*3f70*/  LDSM.16.M88.4 R32, [R86+0x9000] ;  /* 0x009000005620783b */ /* 0x000ee80000000200 */
[----:B------:R-:W-:Y:S03]  /*3f80*/  LDSM.16.M88.4 R28, [R81+UR5+0xa000] ;  /* 0x00a00005511c783b */ /* 0x000fe60008000200 */
[C---:B----4-:R-:W-:Y:S08]  /*3f90*/  HMMA.16816.F32.BF16 R12, R8.reuse, R24, R12 ;  /* 0x00000018080c723c */ /* 0x050ff0000004180c */
[C---:B------:R-:W-:Y:S01]  /*3fa0*/  HMMA.16816.F32.BF16 R60, R8.reuse, R26, R60 ;  /* 0x0000001a083c723c */ /* 0x040fe2000004183c */
[----:B------:R-:W4:Y:S07]  /*3fb0*/  LDSM.16.M88.4 R24, [R86+0x9800] ;  /* 0x009800005618783b */ /* 0x000f2e0000000200 */
[C---:B------:R-:W-:Y:S08]  /*3fc0*/  HMMA.16816.F32.BF16 R56, R8.reuse, R20, R56 ;  /* 0x000000140838723c */ /* 0x040ff00000041838 */
[C---:B------:R-:W-:Y:S01]  /*3fd0*/  HMMA.16816.F32.BF16 R52, R8.reuse, R22, R52 ;  /* 0x000000160834723c */ /* 0x040fe20000041834 */
[----:B------:R-:W4:Y:S07]  /*3fe0*/  LDSM.16.M88.4 R20, [R82+0x2000] ;  /* 0x002000005214783b */ /* 0x000f2e0000000200 */
[C---:B-1----:R-:W-:Y:S08]  /*3ff0*/  HMMA.16816.F32.BF16 R48, R8.reuse, R72, R48 ;  /* 0x000000480830723c */ /* 0x042ff00000041830 */
[C---:B------:R-:W-:Y:S01]  /*4000*/  HMMA.16816.F32.BF16 R44, R8.reuse, R74, R44 ;  /* 0x0000004a082c723c */ /* 0x040fe2000004182c */
[----:B------:R-:W-:Y:S07]  /*4010*/  LDSM.16.M88.4 R72, [R90+0xb000] ;  /* 0x00b000005a48783b */ /* 0x000fee0000000200 */
[C---:B-----5:R-:W-:Y:S08]  /*4020*/  HMMA.16816.F32.BF16 R40, R8.reuse, R68, R40 ;  /* 0x000000440828723c */ /* 0x060ff00000041828 */
[----:B------:R-:W-:Y:S01]  /*4030*/  HMMA.16816.F32.BF16 R36, R8, R70, R36 ;  /* 0x000000460824723c */ /* 0x000fe20000041824 */
[----:B------:R-:W1:Y:S04]  /*4040*/  LDSM.16.M88.4 R8, [R81+UR5+0xa800] ;  /* 0x00a800055108783b */ /* 0x000e680008000200 */
[----:B------:R-:W-:Y:S03]  /*4050*/  LDSM.16.M88.4 R68, [R90+0xb800] ;  /* 0x00b800005a44783b */ /* 0x000fe60000000200 */
[C---:B--2---:R-:W-:Y:S08]  /*4060*/  HMMA.16816.F32.BF16 R12, R16.reuse, R4, R12 ;  /* 0x00000004100c723c */ /* 0x044ff0000004180c */
[C---:B------:R-:W-:Y:S01]  /*4070*/  HMMA.16816.F32.BF16 R60, R16.reuse, R6, R60 ;  /* 0x00000006103c723c */ /* 0x040fe2000004183c */
[----:B------:R-:W2:Y:S07]  /*4080*/  LDSM.16.M88.4 R4, [R81+UR5+0xb000] ;  /* 0x00b000055104783b */ /* 0x000eae0008000200 */
[C---:B------:R-:W-:Y:S08]  /*4090*/  HMMA.16816.F32.BF16 R56, R16.reuse, R64, R56 ;  /* 0x000000401038723c */ /* 0x040ff00000041838 */
[C---:B------:R-:W-:Y:S01]  /*40a0*/  HMMA.16816.F32.BF16 R52, R16.reuse, R66, R52 ;  /* 0x000000421034723c */ /* 0x040fe20000041834 */
[----:B------:R-:W-:Y:S07]  /*40b0*/  LDSM.16.M88.4 R64, [R88+0x2000] ;  /* 0x002000005840783b */ /* 0x000fee0000000200 */
[C---:B---3--:R-:W-:Y:S08]  /*40c0*/  HMMA.16816.F32.BF16 R48, R16.reuse, R32, R48 ;  /* 0x000000201030723c */ /* 0x048ff00000041830 */
[C---:B------:R-:W-:Y:S01]  /*40d0*/  HMMA.16816.F32.BF16 R44, R16.reuse, R34, R44 ;  /* 0x00000022102c723c */ /* 0x040fe2000004182c */
[----:B------:R-:W-:Y:S07]  /*40e0*/  LDSM.16.M88.4 R32, [R80+0x2000] ;  /* 0x002000005020783b */ /* 0x000fee0000000200 */
[C---:B----4-:R-:W-:Y:S08]  /*40f0*/  HMMA.16816.F32.BF16 R40, R16.reuse, R24, R40 ;  /* 0x000000181028723c */ /* 0x050ff00000041828 */
[----:B------:R-:W-:Y:S01]  /*4100*/  HMMA.16816.F32.BF16 R36, R16, R26, R36 ;  /* 0x0000001a1024723c */ /* 0x000fe20000041824 */
[----:B------:R-:W3:Y:S04]  /*4110*/  LDSM.16.M88.4 R24, [R81+UR5+0xb800] ;  /* 0x00b800055118783b */ /* 0x000ee80008000200 */
[----:B------:R-:W4:Y:S03]  /*4120*/  LDSM.16.M88.4 R16, [R90+0xa000] ;  /* 0x00a000005a10783b */ /* 0x000f260000000200 */
[C---:B------:R-:W-:Y:S08]  /*4130*/  HMMA.16816.F32.BF16 R12, R20.reuse, R28, R12 ;  /* 0x0000001c140c723c */ /* 0x040ff0000004180c */
[C---:B------:R-:W-:Y:S01]  /*4140*/  HMMA.16816.F32.BF16 R60, R20.reuse, R30, R60 ;  /* 0x0000001e143c723c */ /* 0x040fe2000004183c */
[----:B------:R-:W-:Y:S07]  /*4150*/  LDSM.16.M88.4 R28, [R204+0xa800] ;  /* 0x00a80000cc1c783b */ /* 0x000fee0000000200 */
[C---:B-1----:R-:W-:Y:S08]  /*4160*/  HMMA.16816.F32.BF16 R56, R20.reuse, R8, R56 ;  /* 0x000000081438723c */ /* 0x042ff00000041838 */
[C---:B------:R-:W-:Y:S01]  /*4170*/  HMMA.16816.F32.BF16 R52, R20.reuse, R10, R52 ;  /* 0x0000000a1434723c */ /* 0x040fe20000041834 */
[----:B------:R-:W-:Y:S07]  /*4180*/  LDSM.16.M88.4 R8, [R204+0xa000] ;  /* 0x00a00000cc08783b */ /* 0x000fee0000000200 */
[C---:B--2---:R-:W-:Y:S08]  /*4190*/  HMMA.16816.F32.BF16 R48, R20.reuse, R4, R48 ;  /* 0x000000041430723c */ /* 0x044ff00000041830 */
[C---:B------:R-:W-:Y:S01]  /*41a0*/  HMMA.16816.F32.BF16 R44, R20.reuse, R6, R44 ;  /* 0x00000006142c723c */ /* 0x040fe2000004182c */
[----:B------:R-:W1:Y:S07]  /*41b0*/  LDSM.16.M88.4 R4, [R89+0x2000] ;  /* 0x002000005904783b */ /* 0x000e6e0000000200 */
[C---:B---3--:R-:W-:Y:S08]  /*41c0*/  HMMA.16816.F32.BF16 R40, R20.reuse, R24, R40 ;  /* 0x000000181428723c */ /* 0x048ff00000041828 */
[----:B------:R-:W-:Y:S01]  /*41d0*/  HMMA.16816.F32.BF16 R36, R20, R26, R36 ;  /* 0x0000001a1424723c */ /* 0x000fe20000041824 */
[----:B------:R-:W2:Y:S04]  /*41e0*/  LDSM.16.M88.4 R20, [R204+0xb000] ;  /* 0x00b00000cc14783b */ /* 0x000ea80000000200 */
[----:B------:R-:W-:Y:S03]  /*41f0*/  LDSM.16.M88.4 R24, [R86+0xa000] ;  /* 0x00a000005618783b */ /* 0x000fe60000000200 */
[C---:B----4-:R-:W-:Y:S08]  /*4200*/  HMMA.16816.F32.BF16 R12, R32.reuse, R16, R12 ;  /* 0x00000010200c723c */ /* 0x050ff0000004180c */
        /* <DEDUP_REMOVED lines=20> */
[----:B------:R-:W-:Y:S07]  /*4350*/  LDSM.16.M88.4 R20, [R81+UR5+0xc000] ;  /* 0x00c000055114783b */ /* 0x000fee0008000200 */
[C---:B---3--:R-:W-:Y:S08]  /*4360*/  HMMA.16816.F32.BF16 R40, R4.reuse, R16, R40 ;  /* 0x000000100428723c */ /* 0x048ff00000041828 */
[----:B------:R-:W-:Y:S01]  /*4370*/  HMMA.16816.F32.BF16 R36, R4, R18, R36 ;  /* 0x000000120424723c */ /* 0x000fe20000041824 */
[----:B------:R-:W2:Y:S04]  /*4380*/  LDSM.16.M88.4 R4, [R82+0x4000] ;  /* 0x004000005204783b */ /* 0x000ea80000000200 */
[----:B------:R-:W3:Y:S03]  /*4390*/  LDSM.16.M88.4 R16, [R81+UR5+0xc800] ;  /* 0x00c800055110783b */ /* 0x000ee60008000200 */
[C---:B------:R-:W-:Y:S08]  /*43a0*/  HMMA.16816.F32.BF16 R12, R64.reuse, R24, R12 ;  /* 0x00000018400c723c */ /* 0x040ff0000004180c */
[C---:B------:R-:W-:Y:S01]  /*43b0*/  HMMA.16816.F32.BF16 R60, R64.reuse, R26, R60 ;  /* 0x0000001a403c723c */ /* 0x040fe2000004183c */
[----:B------:R-:W-:Y:S07]  /*43c0*/  LDSM.16.M88.4 R24, [R80+0x4000] ;  /* 0x004000005018783b */ /* 0x000fee0000000200 */
[C---:B-1----:R-:W-:Y:S08]  /*43d0*/  HMMA.16816.F32.BF16 R56, R64.reuse, R8, R56 ;  /* 0x000000084038723c */ /* 0x042ff00000041838 */
[C---:B------:R-:W-:Y:S01]  /*43e0*/  HMMA.16816.F32.BF16 R52, R64.reuse, R10, R52 ;  /* 0x0000000a4034723c */ /* 0x040fe20000041834 */
[----:B------:R-:W1:Y:S07]  /*43f0*/  LDSM.16.M88.4 R8, [R81+UR5+0xd800] ;  /* 0x00d800055108783b */ /* 0x000e6e0008000200 */
[----:B------:R-:W-:Y:S08]  /*4400*/  HMMA.16816.F32.BF16 R48, R64, R72, R48 ;  /* 0x000000484030723c */ /* 0x000ff00000041830 */
[C---:B--2---:R-:W-:Y:S08]  /*4410*/  HMMA.16816.F32.BF16 R12, R4.reuse, R20, R12 ;  /* 0x00000014040c723c */ /* 0x044ff0000004180c */
[C---:B------:R-:W-:Y:S01]  /*4420*/  HMMA.16816.F32.BF16 R60, R4.reuse, R22, R60 ;  /* 0x00000016043c723c */ /* 0x040fe2000004183c */
[----:B------:R-:W2:Y:S07]  /*4430*/  LDSM.16.M88.4 R20, [R90+0xc800] ;  /* 0x00c800005a14783b */ /* 0x000eae0000000200 */
[C---:B---3--:R-:W-:Y:S08]  /*4440*/  HMMA.16816.F32.BF16 R56, R4.reuse, R16, R56 ;  /* 0x000000100438723c */ /* 0x048ff00000041838 */
[----:B------:R-:W-:Y:S01]  /*4450*/  HMMA.16816.F32.BF16 R52, R4, R18, R52 ;  /* 0x000000120434723c */ /* 0x000fe20000041834 */
[----:B------:R-:W3:Y:S07]  /*4460*/  LDSM.16.M88.4 R16, [R90+0xd000] ;  /* 0x00d000005a10783b */ /* 0x000eee0000000200 */
[C---:B------:R-:W-:Y:S01]  /*4470*/  HMMA.16816.F32.BF16 R44, R64.reuse, R74, R44 ;  /* 0x0000004a402c723c */ /* 0x040fe2000004182c */
[----:B------:R-:W-:Y:S07]  /*4480*/  LDSM.16.M88.4 R72, [R86+0xc000] ;  /* 0x00c000005648783b */ /* 0x000fee0000000200 */
[C---:B------:R-:W-:Y:S08]  /*4490*/  HMMA.16816.F32.BF16 R40, R64.reuse, R68, R40 ;  /* 0x000000444028723c */ /* 0x040ff00000041828 */
[----:B------:R-:W-:Y:S01]  /*44a0*/  HMMA.16816.F32.BF16 R36, R64, R70, R36 ;  /* 0x000000464024723c */ /* 0x000fe20000041824 */
[----:B------:R-:W-:Y:S04]  /*44b0*/  LDSM.16.M88.4 R68, [R86+0xc800] ;  /* 0x00c800005644783b */ /* 0x000fe80000000200 */
[----:B------:R-:W-:Y:S03]  /*44c0*/  LDSM.16.M88.4 R64, [R86+0xd000] ;  /* 0x00d000005640783b */ /* 0x000fe60000000200 */
[C---:B------:R-:W-:Y:S08]  /*44d0*/  HMMA.16816.F32.BF16 R48, R4.reuse, R32, R48 ;  /* 0x000000200430723c */ /* 0x040ff00000041830 */
        /* <DEDUP_REMOVED lines=15> */
[C---:B----4-:R-:W-:Y:S08]  /*45d0*/  HMMA.16816.F32.BF16 R40, R24.reuse, R32, R40 ;  /* 0x000000201828723c */ /* 0x050ff00000041828 */
[----:B------:R-:W-:Y:S01]  /*45e0*/  HMMA.16816.F32.BF16 R36, R24, R34, R36 ;  /* 0x000000221824723c */ /* 0x000fe20000041824 */
[----:B------:R-:W4:Y:S04]  /*45f0*/  LDSM.16.M88.4 R32, [R86+0xd800] ;  /* 0x00d800005620783b */ /* 0x000f280000000200 */
        /* <DEDUP_REMOVED lines=9> */
[----:B------:R-:W2:Y:S07]  /*4690*/  LDSM.16.M88.4 R20, [R81+UR5+0xe800] ;  /* 0x00e800055114783b */ /* 0x000eae0008000200 */
[C---:B---3--:R-:W-:Y:S08]  /*46a0*/  HMMA.16816.F32.BF16 R40, R8.reuse, R16, R40 ;  /* 0x000000100828723c */ /* 0x048ff00000041828 */
[----:B------:R-:W-:Y:S01]  /*46b0*/  HMMA.16816.F32.BF16 R36, R8, R18, R36 ;  /* 0x000000120824723c */ /* 0x000fe20000041824 */
[----:B------:R-:W3:Y:S04]  /*46c0*/  LDSM.16.M88.4 R16, [R81+UR5+0xf000] ;  /* 0x00f000055110783b */ /* 0x000ee80008000200 */
[----:B------:R-:W3:Y:S03]  /*46d0*/  LDSM.16.M88.4 R8, [R81+UR5+0xf800] ;  /* 0x00f800055108783b */ /* 0x000ee60008000200 */
[C---:B-----5:R-:W-:Y:S01]  /*46e0*/  HMMA.16816.F32.BF16 R12, R28.reuse, R72, R12 ;  /* 0x000000481c0c723c */ /* 0x060fe2000004180c */
[----:B------:R-:W5:Y:S07]  /*46f0*/  LDSM.16.M88.4 R80, [R90+0xe000] ;  /* 0x00e000005a50783b */ /* 0x000f6e0000000200 */
[C---:B------:R-:W-:Y:S01]  /*4700*/  HMMA.16816.F32.BF16 R60, R28.reuse, R74, R60 ;  /* 0x0000004a1c3c723c */ /* 0x040fe2000004183c */
[----:B------:R-:W5:Y:S07]  /*4710*/  LDSM.16.M88.4 R72, [R90+0xe800] ;  /* 0x00e800005a48783b */ /* 0x000f6e0000000200 */
[C---:B------:R-:W-:Y:S08]  /*4720*/  HMMA.16816.F32.BF16 R56, R28.reuse, R68, R56 ;  /* 0x000000441c38723c */ /* 0x040ff00000041838 */
[C---:B------:R-:W-:Y:S01]  /*4730*/  HMMA.16816.F32.BF16 R52, R28.reuse, R70, R52 ;  /* 0x000000461c34723c */ /* 0x040fe20000041834 */
[----:B------:R-:W-:Y:S07]  /*4740*/  LDSM.16.M88.4 R68, [R90+0xf000] ;  /* 0x00f000005a44783b */ /* 0x000fee0000000200 */
[C---:B------:R-:W-:Y:S08]  /*4750*/  HMMA.16816.F32.BF16 R48, R28.reuse, R64, R48 ;  /* 0x000000401c30723c */ /* 0x040ff00000041830 */
[C---:B------:R-:W-:Y:S01]  /*4760*/  HMMA.16816.F32.BF16 R44, R28.reuse, R66, R44 ;  /* 0x000000421c2c723c */ /* 0x040fe2000004182c */
[----:B------:R-:W-:Y:S07]  /*4770*/  LDSM.16.M88.4 R64, [R90+0xf800] ;  /* 0x00f800005a40783b */ /* 0x000fee0000000200 */
[C---:B----4-:R-:W-:Y:S08]  /*4780*/  HMMA.16816.F32.BF16 R40, R28.reuse, R32, R40 ;  /* 0x000000201c28723c */ /* 0x050ff00000041828 */
[----:B------:R-:W-:Y:S01]  /*4790*/  HMMA.16816.F32.BF16 R36, R28, R34, R36 ;  /* 0x000000221c24723c */ /* 0x000fe20000041824 */
[----:B------:R-:W-:Y:S04]  /*47a0*/  LDSM.16.M88.4 R32, [R89+0x6000] ;  /* 0x006000005920783b */ /* 0x000fe80000000200 */
[----:B------:R-:W4:Y:S03]  /*47b0*/  LDSM.16.M88.4 R28, [R204+0xe000] ;  /* 0x00e00000cc1c783b */ /* 0x000f260000000200 */
[C---:B-1----:R-:W-:Y:S08]  /*47c0*/  HMMA.16816.F32.BF16 R12, R4.reuse, R24, R12 ;  /* 0x00000018040c723c */ /* 0x042ff0000004180c */
[C---:B------:R-:W-:Y:S01]  /*47d0*/  HMMA.16816.F32.BF16 R60, R4.reuse, R26, R60 ;  /* 0x0000001a043c723c */ /* 0x040fe2000004183c */
[----:B------:R-:W-:Y:S07]  /*47e0*/  LDSM.16.M88.4 R24, [R204+0xe800] ;  /* 0x00e80000cc18783b */ /* 0x000fee0000000200 */
[C---:B--2---:R-:W-:Y:S08]  /*47f0*/  HMMA.16816.F32.BF16 R56, R4.reuse, R20, R56 ;  /* 0x000000140438723c */ /* 0x044ff00000041838 */
        /* <DEDUP_REMOVED lines=8> */
[----:B------:R-:W1:Y:S03]  /*4880*/  LDSM.16.M88.4 R8, [R86+0xe000] ;  /* 0x00e000005608783b */ /* 0x000e660000000200 */
[C---:B-----5:R-:W-:Y:S08]  /*4890*/  HMMA.16816.F32.BF16 R12, R76.reuse, R80, R12 ;  /* 0x000000504c0c723c */ /* 0x060ff0000004180c */
[C---:B------:R-:W-:Y:S08]  /*48a0*/  HMMA.16816.F32.BF16 R60, R76.reuse, R82, R60 ;  /* 0x000000524c3c723c */ /* 0x040ff0000004183c */
[----:B------:R-:W-:Y:S08]  /*48b0*/  HMMA.16816.F32.BF16 R52, R76, R74, R52 ;  /* 0x0000004a4c34723c */ /* 0x000ff00000041834 */
[----:B----4-:R-:W-:Y:S08]  /*48c0*/  HMMA.16816.F32.BF16 R12, R32, R28, R12 ;  /* 0x0000001c200c723c */ /* 0x010ff0000004180c */
[C---:B------:R-:W-:Y:S08]  /*48d0*/  HMMA.16816.F32.BF16 R40, R76.reuse, R64, R40 ;  /* 0x000000404c28723c */ /* 0x040ff00000041828 */
[----:B------:R-:W-:Y:S08]  /*48e0*/  HMMA.16816.F32.BF16 R36, R76, R66, R36 ;  /* 0x000000424c24723c */ /* 0x000ff00000041824 */
[----:B------:R-:W-:Y:S01]  /*48f0*/  HMMA.16816.F32.BF16 R60, R32, R30, R60 ;  /* 0x0000001e203c723c */ /* 0x000fe2000004183c */
[----:B------:R-:W2:Y:S07]  /*4900*/  LDSM.16.M88.4 R28, [R86+0xe800] ;  /* 0x00e80000561c783b */ /* 0x000eae0000000200 */
[----:B-1----:R-:W-:Y:S01]  /*4910*/  HMMA.16816.F32.BF16 R12, R4, R8, R12 ;  /* 0x00000008040c723c */ /* 0x002fe2000004180c */
[----:B------:R-:W-:-:S02]  /*4920*/  SHF.R.U32.HI R9, RZ, 0x5, R209 ;  /* 0x00000005ff097819 */ /* 0x000fc400000116d1 */
[----:B------:R-:W-:-:S03]  /*4930*/  LOP3.LUT R8, R167, UR16, RZ, 0xfc, !PT ;  /* 0x00000010a7087c12 */ /* 0x000fc6000f8efcff */
[----:B------:R-:W-:Y:S01]  /*4940*/  IMAD R242, R242, 0x4, R9 ;  /* 0x00000004f2f27824 */ /* 0x000fe200078e0209 */
[C---:B------:R-:W-:Y:S01]  /*4950*/  ISETP.GE.AND P5, PT, R8.reuse, R166, PT ;  /* 0x000000a60800720c */ /* 0x040fe20003fa6270 */
[----:B------:R-:W-:Y:S01]  /*4960*/  HMMA.16816.F32.BF16 R56, R76, R72, R56 ;  /* 0x000000484c38723c */ /* 0x000fe20000041838 */
[----:B------:R-:W-:Y:S01]  /*4970*/  ISETP.GE.AND P1, PT, R8, R165, PT ;  /* 0x000000a50800720c */ /* 0x000fe20003f26270 */
[----:B------:R-:W-:-:S05]  /*4980*/  IMAD.WIDE.U32 R242, R242, -0x326172a9, RZ ;  /* 0xcd9e8d57f2f27825 */ /* 0x000fca00078e00ff */
[----:B------:R-:W-:Y:S01]  /*4990*/  LOP3.LUT R3, R3, UR28, R243, 0x96, !PT ;  /* 0x0000001c03037c12 */ /* 0x000fe2000f8e96f3 */
[----:B------:R-:W-:Y:S01]  /*49a0*/  HMMA.16816.F32.BF16 R52, R32, R26, R52 ;  /* 0x0000001a2034723c */ /* 0x000fe20000041834 */
[----:B------:R-:W-:Y:S02]  /*49b0*/  IMAD.U32 R27, RZ, RZ, UR16 ;  /* 0x00000010ff1b7e24 */ /* 0x000fe4000f8e00ff */
[----:B------:R-:W-:-:S03]  /*49c0*/  FSEL R26, R12, -INF , !P5 ;  /* 0xff8000000c1a7808 */ /* 0x000fc60006800000 */
[C-C-:B------:R-:W-:Y:S02]  /*49d0*/  LOP3.LUT R8, R27.reuse, 0x1, R167.reuse, 0xfe, !PT ;  /* 0x000000011b087812 */ /* 0x140fe400078efea7 */
[C---:B------:R-:W-:Y:S01]  /*49e0*/  HMMA.16816.F32.BF16 R40, R32.reuse, R16, R40 ;  /* 0x000000102028723c */ /* 0x040fe20000041828 */
[----:B------:R-:W-:Y:S02]  /*49f0*/  LOP3.LUT R9, R27, 0x9, R167, 0xfe, !PT ;  /* 0x000000091b097812 */ /* 0x000fe400078efea7 */
[CC--:B------:R-:W-:Y:S02]  /*4a00*/  ISETP.GE.AND P4, PT, R8.reuse, R166.reuse, PT ;  /* 0x000000a60800720c */ /* 0x0c0fe40003f86270 */
[-C--:B------:R-:W-:Y:S02]  /*4a10*/  ISETP.GE.AND P0, PT, R8, R165.reuse, PT ;  /* 0x000000a50800720c */ /* 0x080fe40003f06270 */
[C---:B------:R-:W-:Y:S01]  /*4a20*/  ISETP.GE.AND P2, PT, R9.reuse, R166, PT ;  /* 0x000000a60900720c */ /* 0x040fe20003f46270 */
[----:B------:R-:W-:Y:S01]  /*4a30*/  HMMA.16816.F32.BF16 R36, R32, R18, R36 ;  /* 0x000000122024723c */ /* 0x000fe20000041824 */
[----:B------:R-:W1:Y:S01]  /*4a40*/  LDSM.16.M88.4 R16, [R86+0xf000] ;  /* 0x00f000005610783b */ /* 0x000e620000000200 */
[----:B------:R-:W-:-:S02]  /*4a50*/  ISETP.GE.AND P5, PT, R9, R165, PT ;  /* 0x000000a50900720c */ /* 0x000fc40003fa6270 */
[----:B------:R-:W-:-:S04]  /*4a60*/  LOP3.LUT R12, R27, 0x10, R167, 0xfe, !PT ;  /* 0x000000101b0c7812 */ /* 0x000fc800078efea7 */
[----:B------:R-:W-:Y:S08]  /*4a70*/  HMMA.16816.F32.BF16 R48, R76, R68, R48 ;  /* 0x000000444c30723c */ /* 0x000ff00000041830 */
[----:B------:R-:W-:Y:S01]  /*4a80*/  HMMA.16816.F32.BF16 R60, R4, R10, R60 ;  /* 0x0000000a043c723c */ /* 0x000fe2000004183c */
[----:B------:R-:W-:-:S04]  /*4a90*/  LOP3.LUT R10, R27, 0x8, R167, 0xfe, !PT ;  /* 0x000000081b0a7812 */ /* 0x000fc800078efea7 */
[C---:B------:R-:W-:Y:S02]  /*4aa0*/  ISETP.GE.AND P3, PT, R10.reuse, R166, PT ;  /* 0x000000a60a00720c */ /* 0x040fe40003f66270 */
[----:B------:R-:W-:Y:S01]  /*4ab0*/  ISETP.GE.AND P6, PT, R10, R165, PT ;  /* 0x000000a50a00720c */ /* 0x000fe20003fc6270 */
[----:B------:R-:W-:Y:S01]  /*4ac0*/  HMMA.16816.F32.BF16 R44, R76, R70, R44 ;  /* 0x000000464c2c723c */ /* 0x000fe2000004182c */
[----:B------:R-:W3:Y:S01]  /*4ad0*/  LDSM.16.M88.4 R8, [R86+0xf800] ;  /* 0x00f800005608783b */ /* 0x000ee20000000200 */
[----:B------:R-:W-:-:S06]  /*4ae0*/  DEPBAR.LE SB0, 0x0 ;  /* 0x000080000000791a */ /* 0x000fcc0000000000 */
[C---:B------:R-:W-:Y:S01]  /*4af0*/  HMMA.16816.F32.BF16 R56, R32.reuse, R24, R56 ;  /* 0x000000182038723c */ /* 0x040fe20000041838 */
[----:B------:R-:W-:Y:S02]  /*4b00*/  FSEL R24, R14, -INF , !P1 ;  /* 0xff8000000e187808 */ /* 0x000fe40004800000 */
[----:B------:R-:W-:Y:S02]  /*4b10*/  FSEL R25, R13, -INF , !P4 ;  /* 0xff8000000d197808 */ /* 0x000fe40006000000 */
[C---:B------:R-:W-:Y:S02]  /*4b20*/  ISETP.GE.AND P1, PT, R12.reuse, R166, PT ;  /* 0x000000a60c00720c */ /* 0x040fe40003f26270 */
[----:B------:R-:W-:Y:S01]  /*4b30*/  ISETP.GE.AND P4, PT, R12, R165, PT ;  /* 0x000000a50c00720c */ /* 0x000fe20003f86270 */
[----:B------:R-:W-:Y:S01]  /*4b40*/  HMMA.16816.F32.BF16 R48, R32, R20, R48 ;  /* 0x000000142030723c */ /* 0x000fe20000041830 */
[C-C-:B------:R-:W-:Y:S02]  /*4b50*/  LOP3.LUT R12, R27.reuse, 0x18, R167.reuse, 0xfe, !PT ;  /* 0x000000181b0c7812 */ /* 0x140fe400078efea7 */
[----:B------:R-:W-:-:S02]  /*4b60*/  LOP3.LUT R20, R27, 0x11, R167, 0xfe, !PT ;  /* 0x000000111b147812 */ /* 0x000fc400078efea7 */
[----:B------:R-:W-:Y:S02]  /*4b70*/  LOP3.LUT R13, R27, 0x19, R167, 0xfe, !PT ;  /* 0x000000191b0d7812 */ /* 0x000fe400078efea7 */
[----:B------:R-:W-:Y:S01]  /*4b80*/  FSEL R60, R60, -INF , !P3 ;  /* 0xff8000003c3c7808 */ /* 0x000fe20005800000 */
[----:B------:R-:W-:Y:S01]  /*4b90*/  HMMA.16816.F32.BF16 R44, R32, R22, R44 ;  /* 0x00000016202c723c */ /* 0x000fe2000004182c */
[----:B------:R-:W-:Y:S02]  /*4ba0*/  FSEL R62, R62, -INF , !P6 ;  /* 0xff8000003e3e7808 */ /* 0x000fe40007000000 */
[----:B------:R-:W-:Y:S02]  /*4bb0*/  FSEL R61, R61, -INF , !P2 ;  /* 0xff8000003d3d7808 */ /* 0x000fe40005000000 */
[C---:B------:R-:W-:Y:S02]  /*4bc0*/  ISETP.GE.AND P6, PT, R12.reuse, R166, PT ;  /* 0x000000a60c00720c */ /* 0x040fe40003fc6270 */
[----:B------:R-:W-:Y:S01]  /*4bd0*/  ISETP.GE.AND P2, PT, R12, R165, PT ;  /* 0x000000a50c00720c */ /* 0x000fe20003f46270 */
[----:B--2---:R-:W-:Y:S01]  /*4be0*/  HMMA.16816.F32.BF16 R56, R4, R28, R56 ;  /* 0x0000001c0438723c */ /* 0x004fe20000041838 */
[----:B------:R-:W-:-:S02]  /*4bf0*/  FSEL R23, R15, -INF , !P0 ;  /* 0xff8000000f177808 */ /* 0x000fc40004000000 */
[----:B------:R-:W-:Y:S02]  /*4c00*/  FSEL R63, R63, -INF , !P5 ;  /* 0xff8000003f3f7808 */ /* 0x000fe40006800000 */
[CC--:B------:R-:W-:Y:S02]  /*4c10*/  ISETP.GE.AND P0, PT, R20.reuse, R166.reuse, PT ;  /* 0x000000a61400720c */ /* 0x0c0fe40003f06270 */
[----:B------:R-:W-:Y:S01]  /*4c20*/  ISETP.GE.AND P5, PT, R13, R166, PT ;  /* 0x000000a60d00720c */ /* 0x000fe20003fa6270 */
[----:B------:R-:W-:Y:S01]  /*4c30*/  HMMA.16816.F32.BF16 R52, R4, R30, R52 ;  /* 0x0000001e0434723c */ /* 0x000fe20000041834 */
[----:B------:R-:W-:-:S07]  /*4c40*/  ISETP.GE.AND P3, PT, R20, R165, PT ;  /* 0x000000a51400720c */ /* 0x000fce0003f66270 */
[C---:B-1----:R-:W-:Y:S01]  /*4c50*/  HMMA.16816.F32.BF16 R48, R4.reuse, R16, R48 ;  /* 0x000000100430723c */ /* 0x042fe20000041830 */
[--C-:B------:R-:W-:Y:S02]  /*4c60*/  LOP3.LUT R16, R27, 0x21, R167.reuse, 0xfe, !PT ;  /* 0x000000211b107812 */ /* 0x100fe400078efea7 */
[----:B------:R-:W-:Y:S02]  /*4c70*/  FSEL R12, R56, -INF , !P1 ;  /* 0xff800000380c7808 */ /* 0x000fe40004800000 */
[----:B------:R-:W-:Y:S02]  /*4c80*/  ISETP.GE.AND P1, PT, R13, R165, PT ;  /* 0x000000a50d00720c */ /* 0x000fe40003f26270 */
[C-C-:B------:R-:W-:Y:S01]  /*4c90*/  LOP3.LUT R13, R27.reuse, 0x20, R167.reuse, 0xfe, !PT ;  /* 0x000000201b0d7812 */ /* 0x140fe200078efea7 */
[----:B------:R-:W-:Y:S01]  /*4ca0*/  HMMA.16816.F32.BF16 R44, R4, R18, R44 ;  /* 0x00000012042c723c */ /* 0x000fe2000004182c */
[----:B------:R-:W-:Y:S02]  /*4cb0*/  LOP3.LUT R17, R27, 0x28, R167, 0xfe, !PT ;  /* 0x000000281b117812 */ /* 0x000fe400078efea7 */
[----:B------:R-:W-:-:S02]  /*4cc0*/  FSEL R20, R58, -INF , !P4 ;  /* 0xff8000003a147808 */ /* 0x000fc40006000000 */
[----:B------:R-:W-:Y:S02]  /*4cd0*/  FSEL R14, R57, -INF , !P0 ;  /* 0xff800000390e7808 */ /* 0x000fe40004000000 */
[CC--:B------:R-:W-:Y:S01]  /*4ce0*/  ISETP.GE.AND P4, PT, R13.reuse, R166.reuse, PT ;  /* 0x000000a60d00720c */ /* 0x0c0fe20003f86270 */
[C---:B---3--:R-:W-:Y:S01]  /*4cf0*/  HMMA.16816.F32.BF16 R40, R4.reuse, R8, R40 ;  /* 0x000000080428723c */ /* 0x048fe20000041828 */
[----:B------:R-:W-:Y:S02]  /*4d00*/  ISETP.GE.AND P0, PT, R13, R165, PT ;  /* 0x000000a50d00720c */ /* 0x000fe40003f06270 */
[----:B------:R-:W-:Y:S02]  /*4d10*/  FSEL R21, R59, -INF , !P3 ;  /* 0xff8000003b157808 */ /* 0x000fe40005800000 */
[----:B------:R-:W-:Y:S02]  /*4d20*/  FSEL R15, R52, -INF , !P6 ;  /* 0xff800000340f7808 */ /* 0x000fe40007000000 */
[----:B------:R-:W-:Y:S01]  /*4d30*/  ISETP.GE.AND P3, PT, R16, R166, PT ;  /* 0x000000a61000720c */ /* 0x000fe20003f66270 */
[----:B------:R-:W-:Y:S01]  /*4d40*/  HMMA.16816.F32.BF16 R36, R4, R10, R36 ;  /* 0x0000000a0424723c */ /* 0x000fe20000041824 */
[----:B------:R-:W-:-:S02]  /*4d50*/  FMNMX3.FTZ R5, R26, R25, R60, !PT ;  /* 0x000000191a057276 */ /* 0x000fc4000781003c */
[----:B------:R-:W-:Y:S02]  /*4d60*/  FMNMX3.FTZ R4, R24, R23, R62, !PT ;  /* 0x0000001718047276 */ /* 0x000fe4000781003e */
[----:B------:R-:W-:Y:S02]  /*4d70*/  FMNMX3.FTZ R5, R5, R61, R12, !PT ;  /* 0x0000003d05057276 */ /* 0x000fe4000781000c */
[----:B------:R-:W-:Y:S02]  /*4d80*/  ISETP.GE.AND P6, PT, R16, R165, PT ;  /* 0x000000a51000720c */ /* 0x000fe40003fc6270 */
[----:B------:R-:W-:Y:S02]  /*4d90*/  FSEL R13, R54, -INF , !P2 ;  /* 0xff800000360d7808 */ /* 0x000fe40005000000 */
[----:B------:R-:W-:Y:S02]  /*4da0*/  ISETP.GE.AND P2, PT, R17, R166, PT ;  /* 0x000000a61100720c */ /* 0x000fe40003f46270 */
[----:B------:R-:W-:-:S02]  /*4db0*/  FSEL R16, R53, -INF , !P5 ;  /* 0xff80000035107808 */ /* 0x000fc40006800000 */
[----:B------:R-:W-:Y:S02]  /*4dc0*/  ISETP.GE.AND P5, PT, R17, R165, PT ;  /* 0x000000a51100720c */ /* 0x000fe40003fa6270 */
[C-C-:B------:R-:W-:Y:S02]  /*4dd0*/  LOP3.LUT R8, R27.reuse, 0x31, R167.reuse, 0xfe, !PT ;  /* 0x000000311b087812 */ /* 0x140fe400078efea7 */
[C-C-:B------:R-:W-:Y:S02]  /*4de0*/  LOP3.LUT R18, R27.reuse, 0x29, R167.reuse, 0xfe, !PT ;  /* 0x000000291b127812 */ /* 0x140fe400078efea7 */
[----:B------:R-:W-:Y:S02]  /*4df0*/  FSEL R205, R48, -INF , !P4 ;  /* 0xff80000030cd7808 */ /* 0x000fe40006000000 */
[----:B------:R-:W-:Y:S02]  /*4e00*/  LOP3.LUT R17, R27, 0x30, R167, 0xfe, !PT ;  /* 0x000000301b117812 */ /* 0x000fe400078efea7 */
[----:B------:R-:W-:-:S02]  /*4e10*/  FMNMX3.FTZ R4, R4, R63, R20, !PT ;  /* 0x0000003f04047276 */ /* 0x000fc40007810014 */
[----:B------:R-:W-:Y:S02]  /*4e20*/  FMNMX3.FTZ R5, R5, R14, R15, !PT ;  /* 0x0000000e05057276 */ /* 0x000fe4000781000f */
[----:B------:R-:W-:Y:S02]  /*4e30*/  FSEL R214, R51, -INF , !P6 ;  /* 0xff80000033d67808 */ /* 0x000fe40007000000 */
[----:B------:R-:W-:Y:S02]  /*4e40*/  FSEL R216, R44, -INF , !P2 ;  /* 0xff8000002cd87808 */ /* 0x000fe40005000000 */
[----:B------:R-:W-:Y:S02]  /*4e50*/  FSEL R22, R55, -INF , !P1 ;  /* 0xff80000037167808 */ /* 0x000fe40004800000 */
[----:B------:R-:W-:Y:S02]  /*4e60*/  FSEL R215, R50, -INF , !P0 ;  /* 0xff80000032d77808 */ /* 0x000fe40004000000 */
[----:B------:R-:W-:-:S02]  /*4e70*/  ISETP.GE.AND P6, PT, R8, R166, PT ;  /* 0x000000a60800720c */ /* 0x000fc40003fc6270 */
[----:B------:R-:W-:Y:S02]  /*4e80*/  ISETP.GE.AND P2, PT, R8, R165, PT ;  /* 0x000000a50800720c */ /* 0x000fe40003f46270 */
[-C--:B------:R-:W-:Y:S02]  /*4e90*/  ISETP.GE.AND P1, PT, R18, R166.reuse, PT ;  /* 0x000000a61200720c */ /* 0x080fe40003f26270 */
[----:B------:R-:W-:Y:S02]  /*4ea0*/  ISETP.GE.AND P0, PT, R17, R166, PT ;  /* 0x000000a61100720c */ /* 0x000fe40003f06270 */
[----:B------:R-:W-:Y:S02]  /*4eb0*/  FSEL R213, R49, -INF , !P3 ;  /* 0xff80000031d57808 */ /* 0x000fe40005800000 */
[----:B------:R-:W-:Y:S02]  /*4ec0*/  LOP3.LUT R8, R27, 0x38, R167, 0xfe, !PT ;  /* 0x000000381b087812 */ /* 0x000fe400078efea7 */
[----:B------:R-:W-:-:S02]  /*4ed0*/  FMNMX3.FTZ R4, R4, R21, R13, !PT ;  /* 0x0000001504047276 */ /* 0x000fc4000781000d */
[----:B------:R-:W-:Y:S02]  /*4ee0*/  FMNMX3.FTZ R5, R5, R16, R205, !PT ;  /* 0x0000001005057276 */ /* 0x000fe400078100cd */
[-C--:B------:R-:W-:Y:S02]  /*4ef0*/  ISETP.GE.AND P4, PT, R18, R165.reuse, PT ;  /* 0x000000a51200720c */ /* 0x080fe40003f86270 */
[----:B------:R-:W-:Y:S02]  /*4f00*/  FSEL R196, R46, -INF , !P5 ;  /* 0xff8000002ec47808 */ /* 0x000fe40006800000 */
[----:B------:R-:W-:Y:S02]  /*4f10*/  ISETP.GE.AND P3, PT, R17, R165, PT ;  /* 0x000000a51100720c */ /* 0x000fe40003f66270 */
[----:B------:R-:W-:Y:S02]  /*4f20*/  LOP3.LUT R27, R27, 0x39, R167, 0xfe, !PT ;  /* 0x000000391b1b7812 */ /* 0x000fe400078efea7 */
[----:B------:R-:W-:-:S02]  /*4f30*/  ISETP.GE.AND P5, PT, R8, R166, PT ;  /* 0x000000a60800720c */ /* 0x000fc40003fa6270 */
[----:B------:R-:W-:Y:S02]  /*4f40*/  FSEL R203, R45, -INF , !P1 ;  /* 0xff8000002dcb7808 */ /* 0x000fe40004800000 */
        /* <DEDUP_REMOVED lines=8> */
[----:B------:R-:W-:Y:S02]  /*4fd0*/  FSEL R202, R36, -INF , !P5 ;  /* 0xff80000024ca7808 */ /* 0x000fe40006800000 */
[----:B------:R-:W-:Y:S02]  /*4fe0*/  FMNMX3.FTZ R4, R4, R214, R196, !PT ;  /* 0x000000d604047276 */ /* 0x000fe400078100c4 */
[----:B------:R-:W-:Y:S01]  /*4ff0*/  FMNMX3.FTZ R5, R5, R203, R212, !PT ;  /* 0x000000cb05057276 */ /* 0x000fe200078100d4 */
[----:B------:R-:W-:Y:S01]  /*5000*/  BAR.SYNC.DEFER_BLOCKING 0x0 ;  /* 0x0000000000007b1d */ /* 0x000fe20000010000 */
[----:B------:R-:W-:-:S02]  /*5010*/  ISETP.GE.AND P0, PT, R27, R165, PT ;  /* 0x000000a51b00720c */ /* 0x000fc40003f06270 */
[----:B------:R-:W-:Y:S02]  /*5020*/  FSEL R199, R43, -INF , !P2 ;  /* 0xff8000002bc77808 */ /* 0x000fe40005000000 */
[----:B------:R-:W-:Y:S02]  /*5030*/  FSEL R198, R38, -INF , !P1 ;  /* 0xff80000026c67808 */ /* 0x000fe40004800000 */
[----:B------:R-:W-:Y:S02]  /*5040*/  FSEL R201, R37, -INF , !P4 ;  /* 0xff80000025c97808 */ /* 0x000fe40006000000 */
[----:B------:R-:W-:Y:S02]  /*5050*/  FMNMX3.FTZ R4, R4, R206, R200, !PT ;  /* 0x000000ce04047276 */ /* 0x000fe400078100c8 */
[----:B------:R-:W-:Y:S02]  /*5060*/  FMNMX3.FTZ R5, R5, R210, R202, !PT ;  /* 0x000000d205057276 */ /* 0x000fe400078100ca */
[----:B------:R-:W-:-:S02]  /*5070*/  FSEL R197, R39, -INF , !P0 ;  /* 0xff80000027c57808 */ /* 0x000fc40004000000 */
[----:B------:R-:W-:Y:S02]  /*5080*/  FMNMX3.FTZ R11, R4, R199, R198, !PT ;  /* 0x000000c7040b7276 */ /* 0x000fe400078100c6 */
[----:B------:R-:W-:Y:S01]  /*5090*/  FMNMX.FTZ R7, R201, R5, !PT ;  /* 0x00000005c9077209 */ /* 0x000fe20007810000 */
[----:B------:R-:W-:Y:S06]  /*50a0*/  BRA.U !UP2, `(.L_x_361) ;  /* 0x000000050ac47547 */ /* 0x000fec000b800000 */
[----:B------:R-:W1:Y:S01]  /*50b0*/  LDCU UR6, c[0x0][0x440] ;  /* 0x00008800ff0677ac */ /* 0x000e620008000800 */
[----:B------:R-:W-:-:S04]  /*50c0*/  UIADD3 UR7, UPT, UPT, UR19, -0x2, URZ ;  /* 0xfffffffe13077890 */ /* 0x000fc8000fffe0ff */
[----:B------:R-:W-:Y:S02]  /*50d0*/  UIMAD.WIDE.U32 UR12, UR30, UR7, URZ ;  /* 0x000000071e0c72a5 */ /* 0x000fe4000f8e00ff */
[----:B------:R-:W-:-:S04]  /*50e0*/  UIMAD UR7, UR17, UR7, URZ ;  /* 0x00000007110772a4 */ /* 0x000fc8000f8e02ff */
[----:B------:R-:W-:Y:S01]  /*50f0*/  UIADD3 UR7, UPT, UPT, UR13, UR7, URZ ;  /* 0x000000070d077290 */ /* 0x000fe2000fffe0ff */
[----:B------:R-:W-:Y:S01]  /*5100*/  IMAD.U32 R8, RZ, RZ, UR12 ;  /* 0x0000000cff087e24 */ /* 0x000fe2000f8e00ff */
[----:B------:R-:W-:Y:S01]  /*5110*/  UIADD3 UR12, UP0, UPT, UR34, UR12, URZ ;  /* 0x0000000c220c7290 */ /* 0x000fe2000ff1e0ff */
[----:B------:R-:W-:Y:S01]  /*5120*/  IMAD.U32 R9, RZ, RZ, UR13 ;  /* 0x0000000dff097e24 */ /* 0x000fe2000f8e00ff */
[----:B-1----:R-:W-:Y:S02]  /*5130*/  ISETP.GE.AND P3, PT, R207, UR6, PT ;  /* 0x00000006cf007c0c */ /* 0x002fe4000bf66270 */
[----:B------:R-:W-:Y:S01]  /*5140*/  IMAD.U32 R4, RZ, RZ, UR7 ;  /* 0x00000007ff047e24 */ /* 0x000fe2000f8e00ff */
[-C--:B------:R-:W-:Y:S01]  /*5150*/  LEA R32, P0, R8, R228.reuse, 0x1 ;  /* 0x000000e408207211 */ /* 0x080fe200078008ff */
[----:B------:R-:W-:Y:S01]  /*5160*/  UIADD3.X UR7, UPT, UPT, UR31, UR7, URZ, UP0, !UPT ;  /* 0x000000071f077290 */ /* 0x000fe200087fe4ff */
[----:B------:R-:W-:Y:S01]  /*5170*/  ISETP.GE.AND P2, PT, R234, UR6, PT ;  /* 0x00000006ea007c0c */ /* 0x000fe2000bf46270 */
[----:B------:R-:W-:Y:S01]  /*5180*/  IMAD.U32 R10, RZ, RZ, UR12 ;  /* 0x0000000cff0a7e24 */ /* 0x000fe2000f8e00ff */
[----:B------:R-:W-:Y:S01]  /*5190*/  ISETP.GE.AND P1, PT, R233, UR6, PT ;  /* 0x00000006e9007c0c */ /* 0x000fe2000bf26270 */
[----:B------:R-:W-:Y:S01]  /*51a0*/  UIADD3 UR13, UP1, UPT, UR34, UR12, URZ ;  /* 0x0000000c220d7290 */ /* 0x000fe2000ff3e0ff */
[-C--:B------:R-:W-:Y:S01]  /*51b0*/  LEA.HI.X R33, R8, R227.reuse, R4, 0x1, P0 ;  /* 0x000000e308217211 */ /* 0x080fe200000f0c04 */
[----:B------:R-:W-:Y:S01]  /*51c0*/  IMAD.U32 R9, RZ, RZ, UR7 ;  /* 0x00000007ff097e24 */ /* 0x000fe2000f8e00ff */
[----:B------:R-:W-:Y:S01]  /*51d0*/  ISETP.GE.AND P0, PT, R232, UR6, PT ;  /* 0x00000006e8007c0c */ /* 0x000fe2000bf06270 */
[----:B------:R-:W-:Y:S01]  /*51e0*/  UIADD3.X UR6, UPT, UPT, UR31, UR7, URZ, UP1, !UPT ;  /* 0x000000071f067290 */ /* 0x000fe20008ffe4ff */
[CC--:B------:R-:W-:Y:S01]  /*51f0*/  LEA R30, P6, R10.reuse, R228.reuse, 0x1 ;  /* 0x000000e40a1e7211 */ /* 0x0c0fe200078c08ff */
[----:B------:R-:W-:Y:S01]  /*5200*/  @!PT LDS RZ, [RZ] ;  /* 0x00000000fffff984 */ /* 0x000fe20000000800 */
[----:B------:R-:W-:Y:S01]  /*5210*/  @!PT LDS RZ, [RZ] ;  /* 0x00000000fffff984 */ /* 0x000fe20000000800 */
[----:B------:R-:W-:Y:S01]  /*5220*/  @!PT LDS RZ, [RZ] ;  /* 0x00000000fffff984 */ /* 0x000fe20000000800 */
[----:B------:R1:W-:Y:S01]  /*5230*/  @!P3 LDGSTS.E.BYPASS.LTC128B.128 [R229+0x8000], desc[UR24][R32.64] ;  /* 0x0800000020e5bfae */ /* 0x0003e2000b981a18 */
[----:B------:R-:W-:Y:S01]  /*5240*/  IMAD.U32 R8, RZ, RZ, UR13 ;  /* 0x0000000dff087e24 */ /* 0x000fe2000f8e00ff */
[----:B------:R-:W-:Y:S01]  /*5250*/  ULEA UR15, UP0, UR10, UR12, 0x5 ;  /* 0x0000000c0a0f7291 */ /* 0x000fe2000f8028ff */
[-C--:B------:R-:W-:Y:S01]  /*5260*/  LEA.HI.X R31, R10, R227.reuse, R9, 0x1, P6 ;  /* 0x000000e30a1f7211 */ /* 0x080fe200030f0c09 */
[----:B------:R1:W-:Y:S01]  /*5270*/  @P3 STS.128 [R229+0x8000], RZ ;  /* 0x008000ffe5003388 */ /* 0x0003e20000000c00 */
[----:B------:R-:W-:Y:S01]  /*5280*/  IMAD.U32 R6, RZ, RZ, UR6 ;  /* 0x00000006ff067e24 */ /* 0x000fe2000f8e00ff */
[C---:B------:R-:W-:Y:S01]  /*5290*/  LEA R28, P5, R8.reuse, R228, 0x1 ;  /* 0x000000e4081c7211 */ /* 0x040fe200078a08ff */
[----:B------:R-:W-:Y:S01]  /*52a0*/  ULEA.HI.X UR12, UR10, UR7, UR11, 0x5, UP0 ;  /* 0x000000070a0c7291 */ /* 0x000fe200080f2c0b */
[----:B------:R-:W-:Y:S01]  /*52b0*/  @!PT LDS RZ, [RZ] ;  /* 0x00000000fffff984 */ /* 0x000fe20000000800 */
[----:B------:R-:W-:Y:S01]  /*52c0*/  @!PT LDS RZ, [RZ] ;  /* 0x00000000fffff984 */ /* 0x000fe20000000800 */
[----:B------:R-:W-:Y:S01]  /*52d0*/  @!PT LDS RZ, [RZ] ;  /* 0x00000000fffff984 */ /* 0x000fe20000000800 */
[----:B------:R1:W-:Y:S01]  /*52e0*/  @!P2 LDGSTS.E.BYPASS.LTC128B.128 [R229+0xa000], desc[UR24][R32.64+0x80] ;  /* 0x0a00008020e5afae */ /* 0x0003e2000b981a18 */
[----:B------:R-:W-:Y:S01]  /*52f0*/  IMAD.U32 R5, RZ, RZ, UR15 ;  /* 0x0000000fff057e24 */ /* 0x000fe2000f8e00ff */
[----:B------:R-:W-:-:S02]  /*5300*/  LEA.HI.X R29, R8, R227, R6, 0x1, P5 ;  /* 0x000000e3081d7211 */ /* 0x000fc400028f0c06 */
[----:B------:R1:W-:Y:S01]  /*5310*/  @P2 STS.128 [R229+0xa000], RZ ;  /* 0x00a000ffe5002388 */ /* 0x0003e20000000c00 */
[----:B------:R-:W-:Y:S01]  /*5320*/  IMAD.U32 R4, RZ, RZ, UR12 ;  /* 0x0000000cff047e24 */ /* 0x000fe2000f8e00ff */
[C---:B------:R-:W-:Y:S02]  /*5330*/  LEA R18, P4, R5.reuse, R228, 0x1 ;  /* 0x000000e405127211 */ /* 0x040fe400078808ff */
[----:B------:R-:W-:Y:S01]  /*5340*/  @!PT LDS RZ, [RZ] ;  /* 0x00000000fffff984 */ /* 0x000fe20000000800 */
[----:B------:R-:W-:Y:S01]  /*5350*/  @!PT LDS RZ, [RZ] ;  /* 0x00000000fffff984 */ /* 0x000fe20000000800 */
[----:B------:R-:W-:Y:S01]  /*5360*/  @!PT LDS RZ, [RZ] ;  /* 0x00000000fffff984 */ /* 0x000fe20000000800 */
[----:B------:R1:W-:Y:S02]  /*5370*/  @!P1 LDGSTS.E.BYPASS.LTC128B.128 [R229+0xc000], desc[UR24][R32.64+0x100] ;  /* 0x0c00010020e59fae */ /* 0x0003e4000b981a18 */
[----:B------:R-:W-:Y:S02]  /*5380*/  LEA.HI.X R19, R5, R227, R4, 0x1, P4 ;  /* 0x000000e305137211 */ /* 0x000fe400020f0c04 */
        /* <DEDUP_REMOVED lines=67> */
.L_x_361:
[----:B------:R-:W-:Y:S01]  /*57c0*/  USHF.L.U32 UR17, UR4, 0x1, URZ ;  /* 0x0000000104117899 */ /* 0x000fe200080006ff */
[----:B------:R-:W-:Y:S01]  /*57d0*/  FMNMX.FTZ R11, R197, R11, !PT ;  /* 0x0000000bc50b7209 */ /* 0x000fe20007810000 */
[----:B------:R-:W2:Y:S01]  /*57e0*/  SHFL.BFLY PT, R4, R7, 0x2, 0x1f ;  /* 0x0c401f0007047f89 */ /* 0x000ea200000e0000 */
[----:B------:R-:W-:Y:S01]  /*57f0*/  IMAD.WIDE.U32 R236, R3, -0x2daee0ad, RZ ;  /* 0xd2511f5303ec7825 */ /* 0x000fe200078e00ff */
[----:B------:R-:W-:Y:S01]  /*5800*/  UIADD3 UR4, UPT, UPT, UR29, -0x4498517b, URZ ;  /* 0xbb67ae851d047890 */ /* 0x000fe2000fffe0ff */
[----:B------:R-:W-:Y:S01]  /*5810*/  LOP3.LUT R0, R178, 0x200, R0, 0xf8, !PT ;  /* 0x00000200b2007812 */ /* 0x000fe200078ef800 */
[----:B------:R-:W3:Y:S01]  /*5820*/  SHFL.BFLY PT, R3, R11, 0x2, 0x1f ;  /* 0x0c401f000b037f89 */ /* 0x000ee200000e0000 */
[----:B------:R-:W-:Y:S01]  /*5830*/  IMAD.WIDE.U32 R238, R85, -0x2daee0ad, RZ ;  /* 0xd2511f5355ee7825 */ /* 0x000fe200078e00ff */
[----:B------:R-:W-:Y:S01]  /*5840*/  UIADD3 UR15, UPT, UPT, UR28, -0x61c88647, URZ ;  /* 0x9e3779b91c0f7890 */ /* 0x000fe2000fffe0ff */
[----:B------:R-:W-:Y:S01]  /*5850*/  LEA R0, R0, UR5, 0x1 ;  /* 0x0000000500007c11 */ /* 0x000fe2000f8e08ff */
[----:B------:R-:W-:Y:S01]  /*5860*/  UIADD3 UR13, UPT, UPT, UR28, 0x3c6ef372, URZ ;  /* 0x3c6ef3721c0d7890 */ /* 0x000fe2000fffe0ff */
[----:B------:R-:W-:Y:S01]  /*5870*/  IMAD.U32 R5, RZ, RZ, UR17 ;  /* 0x00000011ff057e24 */ /* 0x000fe2000f8e00ff */
[----:B------:R-:W-:Y:S01]  /*5880*/  LOP3.LUT R230, R238, UR4, R237, 0x96, !PT ;  /* 0x00000004eee67c12 */ /* 0x000fe2000f8e96ed */
[----:B------:R-:W-:Y:S01]  /*5890*/  UIADD3 UR26, UPT, UPT, UR29, 0x76cf5d0a, URZ ;  /* 0x76cf5d0a1d1a7890 */ /* 0x000fe2000fffe0ff */
[----:B------:R-:W-:Y:S01]  /*58a0*/  IMAD.IADD R218, R176, 0x1, R0 ;  /* 0x00000001b0da7824 */ /* 0x000fe200078e0200 */
[----:B------:R-:W-:Y:S01]  /*58b0*/  UIADD3 UR23, UPT, UPT, UR29, 0x32370b8f, URZ ;  /* 0x32370b8f1d177890 */ /* 0x000fe2000fffe0ff */
[----:B------:R-:W-:Y:S01]  /*58c0*/  LOP3.LUT R5, R5, UR29, R239, 0x96, !PT ;  /* 0x0000001d05057c12 */ /* 0x000fe2000f8e96ef */
[----:B------:R-:W-:Y:S01]  /*58d0*/  IMAD.WIDE.U32 R230, R230, -0x326172a9, RZ ;  /* 0xcd9e8d57e6e67825 */ /* 0x000fe200078e00ff */
[----:B------:R-:W-:Y:S01]  /*58e0*/  UIADD3 UR12, UPT, UPT, UR28, -0x255992d5, URZ ;  /* 0xdaa66d2b1c0c7890 */ /* 0x000fe2000fffe0ff */
[----:B------:R-:W-:Y:S01]  /*58f0*/  LDSM.16.MT88.4 R156, [R0+0x10000] ;  /* 0x01000000009c783b */ /* 0x000fe20000004200 */
[----:B------:R-:W-:Y:S01]  /*5900*/  UIADD3 UR7, UPT, UPT, UR28, 0x78dde6e4, URZ ;  /* 0x78dde6e41c077890 */ /* 0x000fe2000fffe0ff */
[----:B-1----:R-:W-:Y:S01]  /*5910*/  IMAD.WIDE.U32 R18, R5, -0x326172a9, RZ ;  /* 0xcd9e8d5705127825 */ /* 0x002fe200078e00ff */
[----:B------:R-:W-:Y:S01]  /*5920*/  UIADD3 UR22, UPT, UPT, UR29, -0x126145ec, URZ ;  /* 0xed9eba141d167890 */ /* 0x000fe2000fffe0ff */
[----:B------:R-:W-:Y:S01]  /*5930*/  LDSM.16.MT88.4 R48, [R218+0x10000] ;  /* 0x01000000da30783b */ /* 0x000fe20000004200 */
[----:B------:R-:W-:Y:S01]  /*5940*/  UIADD3 UR21, UPT, UPT, UR29, -0x56f99767, URZ ;  /* 0xa90668991d157890 */ /* 0x000fe2000fffe0ff */
[----:B------:R-:W-:Y:S01]  /*5950*/  IMAD.IADD R195, R84, 0x1, R218 ;  /* 0x0000000154c37824 */ /* 0x000fe200078e02da */
[----:B------:R-:W-:Y:S01]  /*5960*/  LOP3.LUT R5, R242, UR15, R19, 0x96, !PT ;  /* 0x0000000ff2057c12 */ /* 0x000fe2000f8e9613 */
[----:B------:R-:W1:Y:S01]  /*5970*/  LDCU UR16, c[0x0][0x45c] ;  /* 0x00008b80ff1077ac */ /* 0x000e620008000800 */
[----:B------:R-:W-:Y:S01]  /*5980*/  LOP3.LUT R18, R18, UR13, R231, 0x96, !PT ;  /* 0x0000000d12127c12 */ /* 0x000fe2000f8e96e7 */
[----:B------:R-:W-:Y:S01]  /*5990*/  IMAD.IADD R172, R84, 0x1, R0 ;  /* 0x0000000154ac7824 */ /* 0x000fe200078e0200 */
[----:B--2---:R-:W-:Y:S01]  /*59a0*/  FMNMX.FTZ R7, R7, R4, !PT ;  /* 0x0000000407077209 */ /* 0x004fe20007810000 */
[----:B------:R-:W-:Y:S01]  /*59b0*/  IMAD.WIDE.U32 R8, R5, -0x2daee0ad, RZ ;  /* 0xd2511f5305087825 */ /* 0x000fe200078e00ff */
[----:B---3--:R-:W-:Y:S01]  /*59c0*/  FMNMX.FTZ R11, R11, R3, !PT ;  /* 0x000000030b0b7209 */ /* 0x008fe20007810000 */
[----:B------:R-:W-:Y:S01]  /*59d0*/  UIADD3 UR4, UPT, UPT, UR28, -0x4ab325aa, URZ ;  /* 0xb54cda561c047890 */ /* 0x000fe2000fffe0ff */
[----:B------:R-:W-:Y:S01]  /*59e0*/  LDSM.16.MT88.4 R40, [R172+0x10000] ;  /* 0x01000000ac28783b */ /* 0x000fe20000004200 */
[----:B------:R-:W-:Y:S01]  /*59f0*/  IMAD.WIDE.U32 R18, R18, -0x2daee0ad, RZ ;  /* 0xd2511f5312127825 */ /* 0x000fe200078e00ff */
[----:B------:R-:W-:Y:S01]  /*5a00*/  LOP3.LUT R3, R236, UR26, R9, 0x96, !PT ;  /* 0x0000001aec037c12 */ /* 0x000fe2000f8e9609 */
[----:B------:R-:W-:Y:S01]  /*5a10*/  UIADD3 UR6, UPT, UPT, UR28, 0x1715609d, URZ ;  /* 0x1715609d1c067890 */ /* 0x000fe2000fffe0ff */
[----:B------:R-:W2:Y:S01]  /*5a20*/  SHFL.BFLY PT, R164, R7, 0x1, 0x1f ;  /* 0x0c201f0007a47f89 */ /* 0x000ea200000e0000 */
[----:B------:R-:W-:Y:S01]  /*5a30*/  UIADD3 UR20, UPT, UPT, UR29, 0x646e171e, URZ ;  /* 0x646e171e1d147890 */ /* 0x000fe2000fffe0ff */
[----:B------:R-:W-:Y:S01]  /*5a40*/  LOP3.LUT R8, R8, UR23, R19, 0x96, !PT ;  /* 0x0000001708087c12 */ /* 0x000fe2000f8e9613 */
[----:B------:R-:W-:Y:S01]  /*5a50*/  IMAD.WIDE.U32 R4, R3, -0x326172a9, RZ ;  /* 0xcd9e8d5703047825 */ /* 0x000fe200078e00ff */
[----:B------:R-:W3:Y:S01]  /*5a60*/  SHFL.BFLY PT, R10, R11, 0x1, 0x1f ;  /* 0x0c201f000b0a7f89 */ /* 0x000ee200000e0000 */
[----:B------:R-:W-:-:S02]  /*5a70*/  UIADD3 UR17, UPT, UPT, UR17, 0x1, URZ ;  /* 0x0000000111117890 */ /* 0x000fc4000fffe0ff */
[----:B------:R-:W-:Y:S01]  /*5a80*/  IMAD.WIDE.U32 R8, R8, -0x326172a9, RZ ;  /* 0xcd9e8d5708087825 */ /* 0x000fe200078e00ff */
[----:B------:R-:W-:Y:S01]  /*5a90*/  LOP3.LUT R3, R230, UR12, R5, 0x96, !PT ;  /* 0x0000000ce6037c12 */ /* 0x000fe2000f8e9605 */
[----:B------:R-:W-:Y:S03]  /*5aa0*/  LDSM.16.MT88.4 R72, [R172+0x12000] ;  /* 0x01200000ac48783b */ /* 0x000fe60000004200 */
[----:B------:R-:W-:Y:S01]  /*5ab0*/  LOP3.LUT R4, R4, UR7, R9, 0x96, !PT ;  /* 0x0000000704047c12 */ /* 0x000fe2000f8e9609 */
[----:B------:R-:W-:Y:S01]  /*5ac0*/  IMAD.WIDE.U32 R28, R3, -0x2daee0ad, RZ ;  /* 0xd2511f53031c7825 */ /* 0x000fe200078e00ff */
[----:B------:R-:W-:Y:S03]  /*5ad0*/  LDSM.16.MT88.4 R104, [R172+0x14000] ;  /* 0x01400000ac68783b */ /* 0x000fe60000004200 */
[----:B------:R-:W-:Y:S01]  /*5ae0*/  IMAD.WIDE.U32 R4, R4, -0x2daee0ad, RZ ;  /* 0xd2511f5304047825 */ /* 0x000fe200078e00ff */
[----:B------:R-:W-:Y:S01]  /*5af0*/  LOP3.LUT R6, R18, UR22, R29, 0x96, !PT ;  /* 0x0000001612067c12 */ /* 0x000fe2000f8e961d */
[----:B------:R-:W-:Y:S03]  /*5b00*/  LDSM.16.MT88.4 R136, [R172+0x16000] ;  /* 0x01600000ac88783b */ /* 0x000fe60000004200 */
[----:B------:R-:W-:Y:S01]  /*5b10*/  LOP3.LUT R3, R28, UR21, R5, 0x96, !PT ;  /* 0x000000151c037c12 */ /* 0x000fe2000f8e9605 */
[----:B------:R-:W-:Y:S01]  /*5b20*/  LDSM.16.MT88.4 R56, [R195+0x10000] ;  /* 0x01000000c338783b */ /* 0x000fe20000004200 */
[----:B--2---:R-:W-:Y:S01]  /*5b30*/  FMNMX.FTZ R164, R7, R164, !PT ;  /* 0x000000a407a47209 */ /* 0x004fe20007810000 */
[----:B------:R-:W-:-:S02]  /*5b40*/  IMAD.WIDE.U32 R6, R6, -0x326172a9, RZ ;  /* 0xcd9e8d5706067825 */ /* 0x000fc400078e00ff */
[----:B------:R-:W-:Y:S01]  /*5b50*/  LDSM.16.MT88.4 R64, [R0+0x12000] ;  /* 0x012000000040783b */ /* 0x000fe20000004200 */
[----:B------:R-:W-:Y:S01]  /*5b60*/  FSETP.NEU.FTZ.AND P0, PT, R164, -INF , PT ;  /* 0xff800000a400780b */ /* 0x000fe20003f1d000 */
[----:B------:R-:W-:Y:S01]  /*5b70*/  IMAD.WIDE.U32 R18, R3, -0x326172a9, RZ ;  /* 0xcd9e8d5703127825 */ /* 0x000fe200078e00ff */
[----:B---3--:R-:W-:-:S03]  /*5b80*/  FMNMX.FTZ R3, R11, R10, !PT ;  /* 0x0000000a0b037209 */ /* 0x008fc60007810000 */
[----:B-1----:R-:W-:Y:S01]  /*5b90*/  FMUL.FTZ R175, R164, UR16 ;  /* 0x00000010a4af7c20 */ /* 0x002fe20008410000 */
[----:B------:R-:W-:Y:S01]  /*5ba0*/  LDSM.16.MT88.4 R80, [R218+0x12000] ;  /* 0x01200000da50783b */ /* 0x000fe20000004200 */
[----:B------:R-:W-:Y:S01]  /*5bb0*/  IMAD.MOV.U32 R10, RZ, RZ, R18 ;  /* 0x000000ffff0a7224 */ /* 0x000fe200078e0012 */
[----:B------:R-:W-:Y:S01]  /*5bc0*/  LOP3.LUT R145, R6, UR4, R19, 0x96, !PT ;  /* 0x0000000406917c12 */ /* 0x000fe2000f8e9613 */
[----:B------:R-:W-:Y:S01]  /*5bd0*/  FMUL.FTZ R174, R3, UR16 ;  /* 0x0000001003ae7c20 */ /* 0x000fe20008410000 */
[C---:B------:R-:W-:Y:S01]  /*5be0*/  PRMT R9, R18.reuse, 0x7773, RZ ;  /* 0x0000777312097816 */ /* 0x040fe200000000ff */
[----:B------:R-:W1:Y:S01]  /*5bf0*/  LDC R6, c[0x0][0x4f8] ;  /* 0x00013e00ff067b82 */ /* 0x000e620000000800 */
[----:B------:R-:W-:Y:S01]  /*5c00*/  PRMT R5, R18, 0x7772, RZ ;  /* 0x0000777212057816 */ /* 0x000fe200000000ff */
[----:B------:R-:W-:Y:S01]  /*5c10*/  LDSM.16.MT88.4 R88, [R195+0x12000] ;  /* 0x01200000c358783b */ /* 0x000fe20000004200 */
[----:B------:R-:W-:Y:S02]  /*5c20*/  LOP3.LUT R144, R145, 0xffff, RZ, 0xc0, !PT ;  /* 0x0000ffff91907812 */ /* 0x000fe400078ec0ff */
[----:B------:R-:W-:Y:S01]  /*5c30*/  PRMT R5, R5, 0x5410, R9 ;  /* 0x0000541005057816 */ /* 0x000fe20000000009 */
[----:B------:R-:W-:Y:S01]  /*5c40*/  LDSM.16.MT88.4 R96, [R0+0x14000] ;  /* 0x014000000060783b */ /* 0x000fe20000004200 */
[----:B------:R-:W-:-:S02]  /*5c50*/  FSEL R175, R175, RZ, P0 ;  /* 0x000000ffafaf7208 */ /* 0x000fc40000000000 */
[----:B------:R-:W-:Y:S01]  /*5c60*/  LOP3.LUT R9, R145, 0xff, RZ, 0xc0, !PT ;  /* 0x000000ff91097812 */ /* 0x000fe200078ec0ff */
[----:B------:R-:W-:Y:S01]  /*5c70*/  LDSM.16.MT88.4 R112, [R218+0x14000] ;  /* 0x01400000da70783b */ /* 0x000fe20000004200 */
[----:B------:R-:W-:Y:S01]  /*5c80*/  SHF.R.U32.HI R144, RZ, 0x8, R144 ;  /* 0x00000008ff907819 */ /* 0x000fe20000011690 */
[--C-:B------:R-:W-:Y:S01]  /*5c90*/  FFMA.FTZ R192, R60, UR16, -R175.reuse ;  /* 0x000000103cc07c23 */ /* 0x100fe200080108af */
[----:B------:R-:W-:Y:S01]  /*5ca0*/  FSETP.NEU.FTZ.AND P0, PT, R3, -INF , PT ;  /* 0xff8000000300780b */ /* 0x000fe20003f1d000 */
[--C-:B------:R-:W-:Y:S01]  /*5cb0*/  FFMA.FTZ R189, R61, UR16, -R175.reuse ;  /* 0x000000103dbd7c23 */ /* 0x100fe200080108af */
[----:B------:R-:W-:Y:S01]  /*5cc0*/  PRMT R144, R9, 0x5410, R144 ;  /* 0x0000541009907816 */ /* 0x000fe20000000090 */
[--C-:B------:R-:W-:Y:S01]  /*5cd0*/  FFMA.FTZ R194, R26, UR16, -R175.reuse ;  /* 0x000000101ac27c23 */ /* 0x100fe200080108af */
[----:B------:R-:W-:Y:S01]  /*5ce0*/  FSEL R174, R174, RZ, P0 ;  /* 0x000000ffaeae7208 */ /* 0x000fe20000000000 */
[----:B------:R-:W-:Y:S01]  /*5cf0*/  FFMA.FTZ R193, R25, UR16, -R175 ;  /* 0x0000001019c17c23 */ /* 0x000fe200080108af */
[----:B------:R-:W-:Y:S01]  /*5d00*/  PRMT R9, R145, 0x7632, R9 ;  /* 0x0000763291097816 */ /* 0x000fe20000000009 */
[----:B------:R-:W-:Y:S01]  /*5d10*/  LDSM.16.MT88.4 R120, [R195+0x14000] ;  /* 0x01400000c378783b */ /* 0x000fe20000004200 */
[----:B------:R-:W-:Y:S01]  /*5d20*/  LOP3.LUT R10, R10, 0xff, RZ, 0xc0, !PT ;  /* 0x000000ff0a0a7812 */ /* 0x000fe200078ec0ff */
[--C-:B------:R-:W-:Y:S01]  /*5d30*/  FFMA.FTZ R187, R62, UR16, -R174.reuse ;  /* 0x000000103ebb7c23 */ /* 0x100fe200080108ae */
[----:B------:R-:W-:Y:S01]  /*5d40*/  LOP3.LUT R9, R9, 0xff, RZ, 0xc0, !PT ;  /* 0x000000ff09097812 */ /* 0x000fe200078ec0ff */
[--C-:B------:R-:W-:Y:S01]  /*5d50*/  FFMA.FTZ R186, R63, UR16, -R174.reuse ;  /* 0x000000103fba7c23 */ /* 0x100fe200080108ae */
[----:B------:R-:W-:Y:S01]  /*5d60*/  PRMT R146, R18, 0x7771, RZ ;  /* 0x0000777112927816 */ /* 0x000fe200000000ff */
[--C-:B------:R-:W-:Y:S01]  /*5d70*/  FFMA.FTZ R191, R24, UR16, -R174.reuse ;  /* 0x0000001018bf7c23 */ /* 0x100fe200080108ae */
[----:B------:R-:W-:Y:S01]  /*5d80*/  SHF.R.U32.HI R145, RZ, 0x18, R145 ;  /* 0x00000018ff917819 */ /* 0x000fe20000011691 */
[----:B------:R-:W-:Y:S01]  /*5d90*/  FFMA.FTZ R190, R23, UR16, -R174 ;  /* 0x0000001017be7c23 */ /* 0x000fe200080108ae */
[----:B------:R-:W-:Y:S01]  /*5da0*/  PRMT R146, R10, 0x5410, R146 ;  /* 0x000054100a927816 */ /* 0x000fe20000000092 */
[----:B------:R-:W-:Y:S01]  /*5db0*/  MUFU.EX2 R187, R187 ;  /* 0x000000bb00bb7308 */ /* 0x000fe20000000800 */
[----:B------:R-:W-:Y:S01]  /*5dc0*/  PRMT R145, R9, 0x5410, R145 ;  /* 0x0000541009917816 */ /* 0x000fe20000000091 */
[----:B------:R-:W-:Y:S01]  /*5dd0*/  LDSM.16.MT88.4 R128, [R0+0x16000] ;  /* 0x016000000080783b */ /* 0x000fe20000004200 */
[----:B------:R-:W-:Y:S01]  /*5de0*/  LOP3.LUT R18, R8, UR6, R7, 0x96, !PT ;  /* 0x0000000608127c12 */ /* 0x000fe2000f8e9607 */
[----:B------:R-:W2:Y:S01]  /*5df0*/  MUFU.EX2 R186, R186 ;  /* 0x000000ba00ba7308 */ /* 0x000ea20000000800 */
[----:B-1----:R-:W-:Y:S01]  /*5e00*/  LOP3.LUT R6, R6, 0xff, RZ, 0xc0, !PT ;  /* 0x000000ff06067812 */ /* 0x002fe200078ec0ff */
[----:B------:R-:W1:Y:S01]  /*5e10*/  LDSM.16.MT88.4 R8, [R195+0x16000] ;  /* 0x01600000c308783b */ /* 0x000e620000004200 */
[----:B------:R-:W-:Y:S01]  /*5e20*/  LOP3.LUT R5, R5, 0xff00ff, RZ, 0xc0, !PT ;  /* 0x00ff00ff05057812 */ /* 0x000fe200078ec0ff */
[----:B------:R-:W-:Y:S01]  /*5e30*/  MUFU.EX2 R191, R191 ;  /* 0x000000bf00bf7308 */ /* 0x000fe20000000800 */
[----:B------:R-:W-:Y:S01]  /*5e40*/  IMAD.WIDE.U32 R18, R18, -0x2daee0ad, RZ ;  /* 0xd2511f5312127825 */ /* 0x000fe200078e00ff */
[----:B------:R-:W3:Y:S03]  /*5e50*/  LDSM.16.MT88.4 R152, [R218+0x16000] ;  /* 0x01600000da98783b */ /* 0x000ee60000004200 */
[----:B------:R-:W-:Y:S01]  /*5e60*/  FFMA.FTZ R188, R12, UR16, -R175 ;  /* 0x000000100cbc7c23 */ /* 0x000fe200080108af */
[----:B------:R-:W4:Y:S01]  /*5e70*/  MUFU.EX2 R190, R190 ;  /* 0x000000be00be7308 */ /* 0x000f220000000800 */
[----:B------:R-:W-:-:S02]  /*5e80*/  IMAD R173, R6, 0x10000, R6 ;  /* 0x0001000006ad7824 */ /* 0x000fc400078e0206 */
[--C-:B------:R-:W-:Y:S01]  /*5e90*/  FFMA.FTZ R185, R14, UR16, -R175.reuse ;  /* 0x000000100eb97c23 */ /* 0x100fe200080108af */
[--C-:B------:R-:W-:Y:S01]  /*5ea0*/  FFMA.FTZ R184, R15, UR16, -R175.reuse ;  /* 0x000000100fb87c23 */ /* 0x100fe200080108af */
[----:B------:R-:W-:Y:S01]  /*5eb0*/  MUFU.EX2 R192, R192 ;  /* 0x000000c000c07308 */ /* 0x000fe20000000800 */
[--C-:B------:R-:W-:Y:S01]  /*5ec0*/  FFMA.FTZ R180, R13, UR16, -R174.reuse ;  /* 0x000000100db47c23 */ /* 0x100fe200080108ae */
[--C-:B------:R-:W-:Y:S01]  /*5ed0*/  HSET2.LE.AND R147, R5, R173.reuse, PT ;  /* 0x000000ad05937233 */ /* 0x100fe20003803000 */
[----:B------:R-:W5:Y:S01]  /*5ee0*/  LDSM.16.MT88.4 R12, [R172+0x10800] ;  /* 0x01080000ac0c783b */ /* 0x000f620000004200 */
[----:B------:R-:W4:Y:S01]  /*5ef0*/  MUFU.EX2 R189, R189 ;  /* 0x000000bd00bd7308 */ /* 0x000f220000000800 */
[----:B--2---:R-:W-:Y:S01]  /*5f00*/  F2FP.BF16.F32.PACK_AB R5, R186, R187 ;  /* 0x000000bbba05723e */ /* 0x004fe200000010ff */
[--C-:B------:R-:W-:Y:S01]  /*5f10*/  FFMA.FTZ R179, R22, UR16, -R174.reuse ;  /* 0x0000001016b37c23 */ /* 0x100fe200080108ae */
[--C-:B------:R-:W-:Y:S01]  /*5f20*/  HSET2.LE.AND R145, R145, R173.reuse, PT ;  /* 0x000000ad91917233 */ /* 0x100fe20003803000 */
[----:B------:R-:W-:Y:S01]  /*5f30*/  MUFU.EX2 R194, R194 ;  /* 0x000000c200c27308 */ /* 0x000fe20000000800 */
[----:B------:R-:W-:Y:S01]  /*5f40*/  LOP3.LUT R147, R5, R147, RZ, 0xc0, !PT ;  /* 0x0000009305937212 */ /* 0x000fe200078ec0ff */
[----:B------:R-:W-:Y:S01]  /*5f50*/  FFMA.FTZ R181, R16, UR16, -R175 ;  /* 0x0000001010b57c23 */ /* 0x000fe200080108af */
[--C-:B------:R-:W-:Y:S01]  /*5f60*/  HSET2.LE.AND R146, R146, R173.reuse, PT ;  /* 0x000000ad92927233 */ /* 0x100fe20003803000 */
[----:B------:R-:W2:Y:S01]  /*5f70*/  MUFU.EX2 R193, R193 ;  /* 0x000000c100c17308 */ /* 0x000ea20000000800 */
[----:B----4-:R-:W-:Y:S01]  /*5f80*/  F2FP.BF16.F32.PACK_AB R5, R190, R191 ;  /* 0x000000bfbe05723e */ /* 0x010fe200000010ff */
[----:B------:R-:W-:Y:S01]  /*5f90*/  FFMA.FTZ R183, R20, UR16, -R174 ;  /* 0x0000001014b77c23 */ /* 0x000fe200080108ae */
[----:B------:R-:W-:Y:S01]  /*5fa0*/  LOP3.LUT R23, R4, UR20, R19, 0x96, !PT ;  /* 0x0000001404177c12 */ /* 0x000fe2000f8e9613 */
[----:B------:R-:W-:Y:S01]  /*5fb0*/  MUFU.EX2 R180, R180 ;  /* 0x000000b400b47308 */ /* 0x000fe20000000800 */
[----:B------:R-:W-:Y:S01]  /*5fc0*/  LOP3.LUT R145, R5, R145, RZ, 0xc0, !PT ;  /* 0x0000009105917212 */ /* 0x000fe200078ec0ff */
[----:B------:R-:W-:Y:S01]  /*5fd0*/  IMAD.MOV.U32 R5, RZ, RZ, R18 ;  /* 0x000000ffff057224 */ /* 0x000fe200078e0012 */
[----:B------:R-:W-:Y:S01]  /*5fe0*/  F2FP.BF16.F32.PACK_AB R6, R189, R192 ;  /* 0x000000c0bd06723e */ /* 0x000fe200000010ff */
[----:B------:R-:W4:Y:S01]  /*5ff0*/  MUFU.EX2 R179, R179 ;  /* 0x000000b300b37308 */ /* 0x000f220000000800 */
[--C-:B------:R-:W-:Y:S01]  /*6000*/  HSET2.LE.AND R144, R144, R173.reuse, PT ;  /* 0x000000ad90907233 */ /* 0x100fe20003803000 */
[----:B------:R-:W-:Y:S01]  /*6010*/  FFMA.FTZ R182, R21, UR16, -R174 ;  /* 0x0000001015b67c23 */ /* 0x000fe200080108ae */
[----:B------:R-:W-:Y:S01]  /*6020*/  LOP3.LUT R146, R6, R146, RZ, 0xc0, !PT ;  /* 0x0000009206927212 */ /* 0x000fe200078ec0ff */
[----:B------:R-:W-:Y:S01]  /*6030*/  MUFU.EX2 R184, R184 ;  /* 0x000000b800b87308 */ /* 0x000fe20000000800 */
[----:B------:R-:W-:Y:S01]  /*6040*/  LOP3.LUT R20, R23, 0xffff, RZ, 0xc0, !PT ;  /* 0x0000ffff17147812 */ /* 0x000fe200078ec0ff */
[----:B------:R-:W-:Y:S01]  /*6050*/  LDSM.16.MT88.4 R168, [R172+0x16800] ;  /* 0x01680000aca8783b */ /* 0x000fe20000004200 */
[----:B--2---:R-:W-:Y:S01]  /*6060*/  F2FP.BF16.F32.PACK_AB R6, R193, R194 ;  /* 0x000000c2c106723e */ /* 0x004fe200000010ff */
[----:B------:R-:W2:Y:S01]  /*6070*/  MUFU.EX2 R181, R181 ;  /* 0x000000b500b57308 */ /* 0x000ea20000000800 */
[----:B------:R-:W-:Y:S01]  /*6080*/  LOP3.LUT R22, R5, 0xff, RZ, 0xc0, !PT ;  /* 0x000000ff05167812 */ /* 0x000fe200078ec0ff */
[----:B------:R-:W-:Y:S01]  /*6090*/  LDSM.16.MT88.4 R32, [R218+0x10800] ;  /* 0x01080000da20783b */ /* 0x000fe20000004200 */
[----:B------:R-:W-:Y:S01]  /*60a0*/  LOP3.LUT R144, R6, R144, RZ, 0xc0, !PT ;  /* 0x0000009006907212 */ /* 0x000fe200078ec0ff */
[----:B------:R-:W-:Y:S01]  /*60b0*/  MUFU.EX2 R188, R188 ;  /* 0x000000bc00bc7308 */ /* 0x000fe20000000800 */
[C---:B------:R-:W-:Y:S01]  /*60c0*/  PRMT R4, R18.reuse, 0x7771, RZ ;  /* 0x0000777112047816 */ /* 0x040fe200000000ff */
[----:B------:R-:W-:Y:S01]  /*60d0*/  LDSM.16.MT88.4 R28, [R195+0x10800] ;  /* 0x01080000c31c783b */ /* 0x000fe20000004200 */
[C---:B------:R-:W-:Y:S01]  /*60e0*/  PRMT R6, R18.reuse, 0x7773, RZ ;  /* 0x0000777312067816 */ /* 0x040fe200000000ff */
[----:B------:R-:W3:Y:S01]  /*60f0*/  MUFU.EX2 R185, R185 ;  /* 0x000000b900b97308 */ /* 0x000ee20000000800 */
[----:B------:R-:W-:Y:S01]  /*6100*/  PRMT R24, R18, 0x7772, RZ ;  /* 0x0000777212187816 */ /* 0x000fe200000000ff */
[C---:B-1----:R-:W-:Y:S01]  /*6110*/  HMMA.16816.F32.BF16 R148, R144.reuse, R8, RZ ;  /* 0x000000089094723c */ /* 0x042fe200000418ff */
[----:B------:R-:W-:Y:S01]  /*6120*/  LOP3.LUT R5, R23, 0xff, RZ, 0xc0, !PT ;  /* 0x000000ff17057812 */ /* 0x000fe200078ec0ff */
[----:B------:R-:W1:Y:S01]  /*6130*/  LDSM.16.MT88.4 R16, [R172+0x12800] ;  /* 0x01280000ac10783b */ /* 0x000e620000004200 */
[----:B------:R-:W-:Y:S01]  /*6140*/  SHF.R.U32.HI R20, RZ, 0x8, R20 ;  /* 0x00000008ff147819 */ /* 0x000fe20000011614 */
[----:B------:R-:W-:Y:S01]  /*6150*/  MUFU.EX2 R183, R183 ;  /* 0x000000b700b77308 */ /* 0x000fe20000000800 */
[----:B------:R-:W-:Y:S01]  /*6160*/  PRMT R24, R24, 0x5410, R6 ;  /* 0x0000541018187816 */ /* 0x000fe20000000006 */
[----:B------:R-:W-:Y:S01]  /*6170*/  FFMA.FTZ R216, R216, UR16, -R175 ;  /* 0x00000010d8d87c23 */ /* 0x000fe200080108af */
[----:B------:R-:W-:Y:S01]  /*6180*/  PRMT R22, R22, 0x5410, R4 ;  /* 0x0000541016167816 */ /* 0x000fe20000000004 */
[----:B------:R-:W5:Y:S01]  /*6190*/  MUFU.EX2 R182, R182 ;  /* 0x000000b600b67308 */ /* 0x000f620000000800 */
[----:B------:R-:W-:Y:S01]  /*61a0*/  PRMT R20, R5, 0x5410, R20 ;  /* 0x0000541005147816 */ /* 0x000fe20000000014 */
[C---:B------:R-:W-:Y:S01]  /*61b0*/  HMMA.16816.F32.BF16 R36, R144.reuse, R40, RZ ;  /* 0x000000289024723c */ /* 0x040fe200000418ff */
[----:B------:R-:W1:Y:S01]  /*61c0*/  LDSM.16.MT88.4 R4, [R172+0x14800] ;  /* 0x01480000ac04783b */ /* 0x000e620000004200 */
[----:B------:R-:W-:Y:S01]  /*61d0*/  PRMT R25, R23, 0x7632, R25 ;  /* 0x0000763217197816 */ /* 0x000fe20000000019 */
[--C-:B------:R-:W-:Y:S01]  /*61e0*/  FFMA.FTZ R215, R215, UR16, -R174.reuse ;  /* 0x00000010d7d77c23 */ /* 0x100fe200080108ae */
[----:B------:R-:W-:Y:S01]  /*61f0*/  LOP3.LUT R24, R24, 0xff00ff, RZ, 0xc0, !PT ;  /* 0x00ff00ff18187812 */ /* 0x000fe200078ec0ff */
[--C-:B------:R-:W-:Y:S01]  /*6200*/  FFMA.FTZ R214, R214, UR16, -R174.reuse ;  /* 0x00000010d6d67c23 */ /* 0x100fe200080108ae */
[----:B------:R-:W-:Y:S01]  /*6210*/  SHF.R.U32.HI R9, RZ, 0x18, R23 ;  /* 0x00000018ff097819 */ /* 0x000fe20000011617 */
[--C-:B------:R-:W-:Y:S01]  /*6220*/  FFMA.FTZ R240, R197, UR16, -R174.reuse ;  /* 0x00000010c5f07c23 */ /* 0x100fe200080108ae */
[----:B------:R-:W-:Y:S01]  /*6230*/  LOP3.LUT R25, R25, 0xff, RZ, 0xc0, !PT ;  /* 0x000000ff19197812 */ /* 0x000fe200078ec0ff */
[C---:B------:R-:W-:Y:S01]  /*6240*/  HMMA.16816.F32.BF16 R40, R144.reuse, R42, RZ ;  /* 0x0000002a9028723c */ /* 0x040fe200000418ff */
[--C-:B------:R-:W-:Y:S01]  /*6250*/  HSET2.LE.AND R8, R24, R173.reuse, PT ;  /* 0x000000ad18087233 */ /* 0x100fe20003803000 */
[----:B------:R-:W1:Y:S01]  /*6260*/  MUFU.EX2 R215, R215 ;  /* 0x000000d700d77308 */ /* 0x000e620000000800 */
[----:B----4-:R-:W-:Y:S01]  /*6270*/  F2FP.BF16.F32.PACK_AB R21, R179, R180 ;  /* 0x000000b4b315723e */ /* 0x010fe200000010ff */
[----:B------:R-:W-:Y:S01]  /*6280*/  FFMA.FTZ R241, R201, UR16, -R175 ;  /* 0x00000010c9f17c23 */ /* 0x000fe200080108af */
[----:B------:R-:W-:Y:S01]  /*6290*/  PRMT R9, R25, 0x5410, R9 ;  /* 0x0000541019097816 */ /* 0x000fe20000000009 */
[----:B------:R-:W4:Y:S01]  /*62a0*/  MUFU.EX2 R214, R214 ;  /* 0x000000d600d67308 */ /* 0x000f220000000800 */
[----:B--2---:R-:W-:Y:S01]  /*62b0*/  F2FP.BF16.F32.PACK_AB R23, R181, R184 ;  /* 0x000000b8b517723e */ /* 0x004fe200000010ff */
[C---:B------:R-:W-:Y:S01]  /*62c0*/  HMMA.16816.F32.BF16 R68, R144.reuse, R72, RZ ;  /* 0x000000489044723c */ /* 0x040fe200000418ff */
[--C-:B------:R-:W-:Y:S01]  /*62d0*/  HSET2.LE.AND R22, R22, R173.reuse, PT ;  /* 0x000000ad16167233 */ /* 0x100fe20003803000 */
[----:B------:R-:W-:Y:S01]  /*62e0*/  FFMA.FTZ R198, R198, UR16, -R174 ;  /* 0x00000010c6c67c23 */ /* 0x000fe200080108ae */
[----:B------:R-:W-:Y:S01]  /*62f0*/  HSET2.LE.AND R9, R9, R173, PT ;  /* 0x000000ad09097233 */ /* 0x000fe20003803000 */
[----:B------:R-:W-:Y:S01]  /*6300*/  MUFU.EX2 R241, R241 ;  /* 0x000000f100f17308 */ /* 0x000fe20000000800 */
[----:B---3--:R-:W-:Y:S01]  /*6310*/  F2FP.BF16.F32.PACK_AB R25, R185, R188 ;  /* 0x000000bcb919723e */ /* 0x008fe200000010ff */
[----:B------:R-:W-:Y:S01]  /*6320*/  FFMA.FTZ R212, R212, UR16, -R175 ;  /* 0x00000010d4d47c23 */ /* 0x000fe200080108af */
[----:B-----5:R-:W-:Y:S01]  /*6330*/  F2FP.BF16.F32.PACK_AB R24, R182, R183 ;  /* 0x000000b7b618723e */ /* 0x020fe200000010ff */
[----:B------:R-:W-:Y:S01]  /*6340*/  HMMA.16816.F32.BF16 R100, R144, R104, RZ ;  /* 0x000000689064723c */ /* 0x000fe200000418ff */
[----:B------:R-:W-:Y:S01]  /*6350*/  MUFU.EX2 R198, R198 ;  /* 0x000000c600c67308 */ /* 0x000fe20000000800 */
[----:B------:R-:W-:Y:S01]  /*6360*/  FADD.FTZ R193, R194, R193 ;  /* 0x000000c1c2c17221 */ /* 0x000fe20000010000 */
[----:B------:R-:W-:Y:S01]  /*6370*/  LOP3.LUT R9, R24, R9, RZ, 0xc0, !PT ;  /* 0x0000000918097212 */ /* 0x000fe200078ec0ff */
[----:B------:R-:W-:Y:S01]  /*6380*/  FADD.FTZ R190, R191, R190 ;  /* 0x000000bebfbe7221 */ /* 0x000fe20000010000 */
[----:B------:R-:W-:Y:S01]  /*6390*/  MUFU.EX2 R240, R240 ;  /* 0x000000f000f07308 */ /* 0x000fe20000000800 */
[----:B------:R-:W-:-:S02]  /*63a0*/  FADD.FTZ R192, R192, R193 ;  /* 0x000000c1c0c07221 */ /* 0x000fc40000010000 */
[----:B------:R-:W-:Y:S01]  /*63b0*/  HMMA.16816.F32.BF16 R132, R144, R136, RZ ;  /* 0x000000889084723c */ /* 0x000fe200000418ff */
[----:B------:R-:W-:Y:S01]  /*63c0*/  FADD.FTZ R190, R187, R190 ;  /* 0x000000bebbbe7221 */ /* 0x000fe20000010000 */
[----:B------:R-:W-:-:S03]  /*63d0*/  FADD.FTZ R192, R189, R192 ;  /* 0x000000c0bdc07221 */ /* 0x000fc60000010000 */
[----:B------:R-:W-:Y:S01]  /*63e0*/  FADD.FTZ R186, R186, R190 ;  /* 0x000000bebaba7221 */ /* 0x000fe20000010000 */
[----:B------:R-:W-:Y:S02]  /*63f0*/  FADD.FTZ R188, R188, R192 ;  /* 0x000000c0bcbc7221 */ /* 0x000fe40000010000 */
        /* <DEDUP_REMOVED lines=8> */
[----:B------:R-:W-:-:S03]  /*6480*/  FADD.FTZ R179, R179, R182 ;  /* 0x000000b6b3b37221 */ /* 0x000fc60000010000 */
[----:B------:R-:W-:Y:S01]  /*6490*/  HMMA.16816.F32.BF16 R52, R144, R56, RZ ;  /* 0x000000389034723c */ /* 0x000fe200000418ff */
[----:B-1----:R-:W-:-:S07]  /*64a0*/  FADD.FTZ R179, R215, R179 ;  /* 0x000000b3d7b37221 */ /* 0x002fce0000010000 */
        /* <DEDUP_REMOVED lines=23> */
[----:B------:R-:W-:-:S02]  /*6620*/  LOP3.LUT R11, R21, R8, RZ, 0xc0, !PT ;  /* 0x00000008150b7212 */ /* 0x000fc400078ec0ff */
[----:B------:R-:W-:Y:S02]  /*6630*/  HSET2.LE.AND R8, R20, R173, PT ;  /* 0x000000ad14087233 */ /* 0x000fe40003803000 */
[----:B------:R-:W-:Y:S02]  /*6640*/  LOP3.LUT R10, R23, R22, RZ, 0xc0, !PT ;  /* 0x00000016170a7212 */ /* 0x000fe400078ec0ff */
[----:B------:R-:W1:Y:S01]  /*6650*/  LDSM.16.MT88.4 R20, [R0+0x10800] ;  /* 0x010800000014783b */ /* 0x000e620000004200 */
[----:B------:R-:W-:-:S03]  /*6660*/  LOP3.LUT R8, R25, R8, RZ, 0xc0, !PT ;  /* 0x0000000819087212 */ /* 0x000fc600078ec0ff */
[----:B------:R-:W-:Y:S04]  /*6670*/  LDSM.16.MT88.4 R24, [R0+0x12800] ;  /* 0x012800000018783b */ /* 0x000fe80000004200 */
        /* <DEDUP_REMOVED lines=19> */
[----:B------:R-:W-:-:S05]  /*67b0*/  IMAD.U32 R4, RZ, RZ, UR17 ;  /* 0x00000011ff047e24 */ /* 0x000fca000f8e00ff */
[----:B------:R-:W-:Y:S02]  /*67c0*/  LOP3.LUT R4, R4, UR29, R239, 0x96, !PT ;  /* 0x0000001d04047c12 */ /* 0x000fe4000f8e96ef */
[----:B------:R-:W-:Y:S03]  /*67d0*/  HMMA.16816.F32.BF16 R60, R8, R24, R60 ;  /* 0x00000018083c723c */ /* 0x000fe6000004183c */
[----:B------:R-:W-:-:S05]  /*67e0*/  IMAD.WIDE.U32 R24, R4, -0x326172a9, RZ ;  /* 0xcd9e8d5704187825 */ /* 0x000fca00078e00ff */
[C---:B------:R-:W-:Y:S01]  /*67f0*/  HMMA.16816.F32.BF16 R96, R8.reuse, R6, R96 ;  /* 0x000000060860723c */ /* 0x040fe20000041860 */
[----:B------:R5:W4:Y:S07]  /*6800*/  LDSM.16.MT88.4 R4, [R218+0x16800] ;  /* 0x01680000da04783b */ /* 0x000b2e0000004200 */
[----:B-1----:R-:W-:Y:S01]  /*6810*/  HMMA.16816.F32.BF16 R108, R8, R20, R108 ;  /* 0x00000014086c723c */ /* 0x002fe2000004186c */
[----:B------:R-:W-:Y:S02]  /*6820*/  LOP3.LUT R20, R242, UR15, R25, 0x96, !PT ;  /* 0x0000000ff2147c12 */ /* 0x000fe4000f8e9619 */
[----:B------:R-:W-:-:S05]  /*6830*/  LOP3.LUT R21, R24, UR13, R231, 0x96, !PT ;  /* 0x0000000d18157c12 */ /* 0x000fca000f8e96e7 */
[----:B------:R-:W-:Y:S01]  /*6840*/  HMMA.16816.F32.BF16 R136, R8, R170, R136 ;  /* 0x000000aa0888723c */ /* 0x000fe20000041888 */
[----:B------:R-:W-:-:S04]  /*6850*/  IMAD.WIDE.U32 R170, R20, -0x2daee0ad, RZ ;  /* 0xd2511f5314aa7825 */ /* 0x000fc800078e00ff */
[----:B------:R-:W-:-:S03]  /*6860*/  IMAD.WIDE.U32 R20, R21, -0x2daee0ad, RZ ;  /* 0xd2511f5315147825 */ /* 0x000fc600078e00ff */
[----:B--2---:R-:W-:Y:S01]  /*6870*/  HMMA.16816.F32.BF16 R116, R8, R12, R116 ;  /* 0x0000000c0874723c */ /* 0x004fe20000041874 */
[----:B------:R-:W-:Y:S02]  /*6880*/  LOP3.LUT R12, R236, UR26, R171, 0x96, !PT ;  /* 0x0000001aec0c7c12 */ /* 0x000fe4000f8e96ab */
[----:B------:R-:W-:-:S05]  /*6890*/  LOP3.LUT R170, R170, UR23, R21, 0x96, !PT ;  /* 0x00000017aaaa7c12 */ /* 0x000fca000f8e9615 */
[----:B------:R-:W-:Y:S01]  /*68a0*/  HMMA.16816.F32.BF16 R132, R8, R168, R132 ;  /* 0x000000a80884723c */ /* 0x000fe20000041884 */
[----:B------:R-:W-:-:S04]  /*68b0*/  IMAD.WIDE.U32 R168, R12, -0x326172a9, RZ ;  /* 0xcd9e8d570ca87825 */ /* 0x000fc800078e00ff */
[----:B------:R-:W-:Y:S01]  /*68c0*/  IMAD.WIDE.U32 R170, R170, -0x326172a9, RZ ;  /* 0xcd9e8d57aaaa7825 */ /* 0x000fe200078e00ff */
[----:B------:R-:W-:Y:S02]  /*68d0*/  LOP3.LUT R12, R230, UR12, R169, 0x96, !PT ;  /* 0x0000000ce60c7c12 */ /* 0x000fe4000f8e96a9 */
[----:B---3--:R-:W-:Y:S02]  /*68e0*/  HMMA.16816.F32.BF16 R124, R8, R16, R124 ;  /* 0x00000010087c723c */ /* 0x008fe4000004187c */
[----:B------:R-:W-:Y:S01]  /*68f0*/  LOP3.LUT R168, R168, UR7, R171, 0x96, !PT ;  /* 0x00000007a8a87c12 */ /* 0x000fe2000f8e96ab */
[----:B------:R-:W-:-:S04]  /*6900*/  IMAD.WIDE.U32 R16, R12, -0x2daee0ad, RZ ;  /* 0xd2511f530c107825 */ /* 0x000fc800078e00ff */
[----:B------:R-:W-:Y:S01]  /*6910*/  IMAD.WIDE.U32 R168, R168, -0x2daee0ad, RZ ;  /* 0xd2511f53a8a87825 */ /* 0x000fe200078e00ff */
[C---:B------:R-:W-:Y:S01]  /*6920*/  HMMA.16816.F32.BF16 R128, R8.reuse, R18, R128 ;  /* 0x000000120880723c */ /* 0x040fe20000041880 */
[----:B-----5:R-:W-:Y:S02]  /*6930*/  LOP3.LUT R218, R20, UR22, R17, 0x96, !PT ;  /* 0x0000001614da7c12 */ /* 0x020fe4000f8e9611 */
[----:B------:R-:W-:Y:S01]  /*6940*/  FFMA.FTZ R20, R203, UR16, -R175 ;  /* 0x00000010cb147c23 */ /* 0x000fe200080108af */
[----:B------:R-:W-:Y:S01]  /*6950*/  LOP3.LUT R18, R16, UR21, R169, 0x96, !PT ;  /* 0x0000001510127c12 */ /* 0x000fe2000f8e96a9 */
[----:B------:R1:W-:Y:S01]  /*6960*/  MUFU.EX2 R203, R216 ;  /* 0x000000d800cb7308 */ /* 0x0003e20000000800 */
[----:B------:R-:W-:Y:S01]  /*6970*/  IMAD.WIDE.U32 R218, R218, -0x326172a9, RZ ;  /* 0xcd9e8d57dada7825 */ /* 0x000fe200078e00ff */
[C---:B----4-:R-:W-:Y:S01]  /*6980*/  F2FP.BF16.F32.PACK_AB R169, R214.reuse, R215 ;  /* 0x000000d7d6a9723e */ /* 0x050fe200000010ff */
[----:B------:R-:W-:Y:S02]  /*6990*/  HMMA.16816.F32.BF16 R140, R8, R4, R140 ;  /* 0x00000004088c723c */ /* 0x000fe4000004188c */
[----:B------:R-:W-:Y:S01]  /*69a0*/  FADD.FTZ R214, R214, R179 ;  /* 0x000000b3d6d67221 */ /* 0x000fe20000010000 */
[----:B------:R-:W-:Y:S01]  /*69b0*/  IMAD.WIDE.U32 R18, R18, -0x326172a9, RZ ;  /* 0xcd9e8d5712127825 */ /* 0x000fe200078e00ff */
[----:B------:R-:W-:Y:S01]  /*69c0*/  LOP3.LUT R170, R170, UR6, R219, 0x96, !PT ;  /* 0x00000006aaaa7c12 */ /* 0x000fe2000f8e96db */
[----:B------:R-:W-:-:S02]  /*69d0*/  UMOV UR6, 0xffffffff ;  /* 0xffffffff00067882 */ /* 0x000fc40000000000 */
[----:B------:R-:W-:Y:S01]  /*69e0*/  IMAD.MOV.U32 R4, RZ, RZ, R18 ;  /* 0x000000ffff047224 */ /* 0x000fe200078e0012 */
[----:B------:R-:W-:Y:S01]  /*69f0*/  LOP3.LUT R5, R218, UR4, R19, 0x96, !PT ;  /* 0x00000004da057c12 */ /* 0x000fe2000f8e9613 */
[C---:B------:R-:W-:Y:S01]  /*6a00*/  HMMA.16816.F32.BF16 R120, R8.reuse, R14, R120 ;  /* 0x0000000e0878723c */ /* 0x040fe20000041878 */
[----:B------:R-:W2:Y:S01]  /*6a10*/  LDSM.16.MT88.4 R12, [R195+0x16800] ;  /* 0x01680000c30c783b */ /* 0x000ea20000004200 */
[C---:B------:R-:W-:Y:S01]  /*6a20*/  PRMT R19, R18.reuse, 0x7773, RZ ;  /* 0x0000777312137816 */ /* 0x040fe200000000ff */
[----:B-1----:R-:W-:Y:S01]  /*6a30*/  FFMA.FTZ R216, R213, UR16, -R175 ;  /* 0x00000010d5d87c23 */ /* 0x002fe200080108af */
[----:B------:R-:W-:Y:S01]  /*6a40*/  PRMT R16, R18, 0x7772, RZ ;  /* 0x0000777212107816 */ /* 0x000fe200000000ff */
[----:B------:R-:W-:Y:S01]  /*6a50*/  IMAD.IADD R218, R176, 0x1, R0 ;  /* 0x00000001b0da7824 */ /* 0x000fe200078e0200 */
[----:B------:R-:W-:Y:S01]  /*6a60*/  PRMT R17, R18, 0x7771, RZ ;  /* 0x0000777112117816 */ /* 0x000fe200000000ff */
[--C-:B------:R-:W-:Y:S01]  /*6a70*/  FFMA.FTZ R18, R196, UR16, -R174.reuse ;  /* 0x00000010c4127c23 */ /* 0x100fe200080108ae */
[C---:B------:R-:W-:Y:S01]  /*6a80*/  HMMA.16816.F32.BF16 R152, R8.reuse, R6, R152 ;  /* 0x000000060898723c */ /* 0x040fe20000041898 */
[----:B------:R-:W-:Y:S01]  /*6a90*/  FFMA.FTZ R6, R206, UR16, -R174 ;  /* 0x00000010ce067c23 */ /* 0x000fe200080108ae */
[C---:B------:R-:W-:Y:S01]  /*6aa0*/  LOP3.LUT R7, R5.reuse, 0xffff, RZ, 0xc0, !PT ;  /* 0x0000ffff05077812 */ /* 0x040fe200078ec0ff */
[----:B------:R1:W3:Y:S01]  /*6ab0*/  MUFU.EX2 R206, R18 ;  /* 0x0000001200ce7308 */ /* 0x0002e20000000800 */
[----:B------:R-:W-:Y:S01]  /*6ac0*/  LOP3.LUT R24, R5, 0xff, RZ, 0xc0, !PT ;  /* 0x000000ff05187812 */ /* 0x000fe200078ec0ff */
[----:B------:R-:W-:Y:S01]  /*6ad0*/  IMAD.WIDE.U32 R170, R170, -0x2daee0ad, RZ ;  /* 0xd2511f53aaaa7825 */ /* 0x000fe200078e00ff */
[----:B------:R-:W-:Y:S01]  /*6ae0*/  SHF.R.U32.HI R25, RZ, 0x18, R5 ;  /* 0x00000018ff197819 */ /* 0x000fe20000011605 */
[----:B------:R-:W4:Y:S01]  /*6af0*/  MUFU.EX2 R196, R20 ;  /* 0x0000001400c47308 */ /* 0x000f220000000800 */
[----:B------:R-:W-:Y:S01]  /*6b00*/  SHF.R.U32.HI R7, RZ, 0x8, R7 ;  /* 0x00000008ff077819 */ /* 0x000fe20000011607 */
[----:B------:R-:W-:Y:S01]  /*6b10*/  HMMA.16816.F32.BF16 R64, R8, R26, R64 ;  /* 0x0000001a0840723c */ /* 0x000fe20000041840 */
[----:B------:R-:W-:Y:S01]  /*6b20*/  PRMT R16, R16, 0x5410, R19 ;  /* 0x0000541010107816 */ /* 0x000fe20000000013 */
[----:B------:R-:W-:Y:S01]  /*6b30*/  MUFU.EX2 R216, R216 ;  /* 0x000000d800d87308 */ /* 0x000fe20000000800 */
[----:B------:R-:W-:-:S02]  /*6b40*/  PRMT R24, R24, 0x5410, R7 ;  /* 0x0000541018187816 */ /* 0x000fc40000000007 */
[----:B------:R-:W-:Y:S02]  /*6b50*/  LOP3.LUT R16, R16, 0xff00ff, RZ, 0xc0, !PT ;  /* 0x00ff00ff10107812 */ /* 0x000fe400078ec0ff */
[----:B------:R-:W-:Y:S01]  /*6b60*/  LOP3.LUT R168, R168, UR20, R171, 0x96, !PT ;  /* 0x00000014a8a87c12 */ /* 0x000fe2000f8e96ab */
[C---:B------:R-:W-:Y:S01]  /*6b70*/  HMMA.16816.F32.BF16 R44, R8.reuse, R32, R44 ;  /* 0x00000020082c723c */ /* 0x040fe2000004182c */
[----:B-1----:R-:W-:Y:S01]  /*6b80*/  LOP3.LUT R18, R4, 0xff, RZ, 0xc0, !PT ;  /* 0x000000ff04127812 */ /* 0x002fe200078ec0ff */
[----:B---3--:R-:W-:Y:S01]  /*6b90*/  FADD.FTZ R214, R206, R214 ;  /* 0x000000d6ced67221 */ /* 0x008fe20000010000 */
[----:B------:R-:W-:Y:S01]  /*6ba0*/  PRMT R4, R5, 0x7632, R4 ;  /* 0x0000763205047816 */ /* 0x000fe20000000004 */
[----:B------:R-:W-:Y:S01]  /*6bb0*/  FFMA.FTZ R5, R205, UR16, -R175 ;  /* 0x00000010cd057c23 */ /* 0x000fe200080108af */
[----:B------:R-:W-:Y:S01]  /*6bc0*/  PRMT R17, R18, 0x5410, R17 ;  /* 0x0000541012117816 */ /* 0x000fe20000000011 */
[----:B------:R-:W1:Y:S01]  /*6bd0*/  MUFU.EX2 R205, R6 ;  /* 0x0000000600cd7308 */ /* 0x000e620000000800 */
[----:B------:R-:W-:Y:S01]  /*6be0*/  LOP3.LUT R4, R4, 0xff, RZ, 0xc0, !PT ;  /* 0x000000ff04047812 */ /* 0x000fe200078ec0ff */
[----:B------:R-:W-:Y:S01]  /*6bf0*/  HMMA.16816.F32.BF16 R48, R8, R34, R48 ;  /* 0x000000220830723c */ /* 0x000fe20000041830 */
[--C-:B------:R-:W-:Y:S01]  /*6c00*/  HSET2.LE.AND R27, R16, R173.reuse, PT ;  /* 0x000000ad101b7233 */ /* 0x100fe20003803000 */
[----:B------:R3:W5:Y:S01]  /*6c10*/  MUFU.EX2 R213, R5 ;  /* 0x0000000500d57308 */ /* 0x0007620000000800 */
[----:B------:R-:W-:Y:S01]  /*6c20*/  PRMT R25, R4, 0x5410, R25 ;  /* 0x0000541004197816 */ /* 0x000fe20000000019 */
[----:B------:R-:W5:Y:S01]  /*6c30*/  LDSM.16.MT88.4 R32, [R172+0x11000] ;  /* 0x01100000ac20783b */ /* 0x000f620000004200 */
[----:B------:R-:W-:-:S02]  /*6c40*/  HSET2.LE.AND R17, R17, R173, PT ;  /* 0x000000ad11117233 */ /* 0x000fc40003803000 */
[--C-:B------:R-:W-:Y:S01]  /*6c50*/  HSET2.LE.AND R24, R24, R173.reuse, PT ;  /* 0x000000ad18187233 */ /* 0x100fe20003803000 */
[C---:B--2---:R-:W-:Y:S01]  /*6c60*/  HMMA.16816.F32.BF16 R148, R8.reuse, R12, R148 ;  /* 0x0000000c0894723c */ /* 0x044fe20000041894 */
[----:B------:R-:W-:Y:S02]  /*6c70*/  HSET2.LE.AND R25, R25, R173, PT ;  /* 0x000000ad19197233 */ /* 0x000fe40003803000 */
[----:B----4-:R-:W-:Y:S02]  /*6c80*/  F2FP.BF16.F32.PACK_AB R26, R196, R203 ;  /* 0x000000cbc41a723e */ /* 0x010fe400000010ff */
[C---:B-1----:R-:W-:Y:S01]  /*6c90*/  F2FP.BF16.F32.PACK_AB R12, R205.reuse, R206 ;  /* 0x000000cecd0c723e */ /* 0x042fe200000010ff */
[----:B------:R-:W-:Y:S01]  /*6ca0*/  FADD.FTZ R205, R205, R214 ;  /* 0x000000d6cdcd7221 */ /* 0x000fe20000010000 */
[----:B------:R-:W-:Y:S01]  /*6cb0*/  LOP3.LUT R26, R26, R17, RZ, 0xc0, !PT ;  /* 0x000000111a1a7212 */ /* 0x000fe200078ec0ff */
[----:B---3--:R-:W1:Y:S01]  /*6cc0*/  LDSM.16.MT88.4 R4, [R172+0x13000] ;  /* 0x01300000ac04783b */ /* 0x008e620000004200 */
[----:B------:R-:W-:Y:S01]  /*6cd0*/  HMMA.16816.F32.BF16 R52, R8, R28, R52 ;  /* 0x0000001c0834723c */ /* 0x000fe20000041834 */
[----:B------:R-:W-:-:S02]  /*6ce0*/  LOP3.LUT R27, R12, R27, RZ, 0xc0, !PT ;  /* 0x0000001b0c1b7212 */ /* 0x000fc400078ec0ff */
[----:B-----5:R-:W-:Y:S01]  /*6cf0*/  F2FP.BF16.F32.PACK_AB R12, R216, R213 ;  /* 0x000000d5d80c723e */ /* 0x020fe200000010ff */
[----:B------:R-:W-:Y:S01]  /*6d00*/  LDSM.16.MT88.4 R16, [R218+0x11000] ;  /* 0x01100000da10783b */ /* 0x000fe20000004200 */
[----:B------:R-:W-:Y:S01]  /*6d10*/  LOP3.LUT R25, R169, R25, RZ, 0xc0, !PT ;  /* 0x00000019a9197212 */ /* 0x000fe200078ec0ff */
[----:B------:R-:W-:Y:S01]  /*6d20*/  FADD.FTZ R213, R213, R184 ;  /* 0x000000b8d5d57221 */ /* 0x000fe20000010000 */
[----:B------:R-:W-:Y:S01]  /*6d30*/  LOP3.LUT R24, R12, R24, RZ, 0xc0, !PT ;  /* 0x000000180c187212 */ /* 0x000fe200078ec0ff */
[----:B------:R-:W-:Y:S01]  /*6d40*/  HMMA.16816.F32.BF16 R56, R8, R30, R56 ;  /* 0x0000001e0838723c */ /* 0x000fe20000041838 */
[----:B------:R-:W2:Y:S01]  /*6d50*/  LDSM.16.MT88.4 R28, [R172+0x15000] ;  /* 0x01500000ac1c783b */ /* 0x000ea20000004200 */
[----:B------:R-:W-:-:S04]  /*6d60*/  FADD.FTZ R213, R216, R213 ;  /* 0x000000d5d8d57221 */ /* 0x000fc80000010000 */
[----:B------:R-:W-:Y:S02]  /*6d70*/  FADD.FTZ R203, R203, R213 ;  /* 0x000000d5cbcb7221 */ /* 0x000fe40000010000 */
[----:B------:R-:W-:Y:S01]  /*6d80*/  HMMA.16816.F32.BF16 R112, R8, R22, R112 ;  /* 0x000000160870723c */ /* 0x000fe20000041870 */
[----:B------:R-:W-:Y:S01]  /*6d90*/  LDSM.16.MT88.4 R20, [R172+0x17000] ;  /* 0x01700000ac14783b */ /* 0x000fe20000004200 */
[----:B------:R-:W-:-:S06]  /*6da0*/  FADD.FTZ R203, R196, R203 ;  /* 0x000000cbc4cb7221 */ /* 0x000fcc0000010000 */
[----:B------:R-:W-:Y:S01]  /*6db0*/  HMMA.16816.F32.BF16 R144, R8, R14, R144 ;  /* 0x0000000e0890723c */ /* 0x000fe20000041890 */
[----:B------:R-:W3:Y:S04]  /*6dc0*/  LDSM.16.MT88.4 R8, [R218+0x15000] ;  /* 0x01500000da08783b */ /* 0x000ee80000004200 */
[----:B------:R-:W-:Y:S03]  /*6dd0*/  LDSM.16.MT88.4 R12, [R218+0x13000] ;  /* 0x01300000da0c783b */ /* 0x000fe60000004200 */
[C---:B------:R-:W-:Y:S08]  /*6de0*/  HMMA.16816.F32.BF16 R36, R24.reuse, R32, R36 ;  /* 0x000000201824723c */ /* 0x040ff00000041824 */
[C---:B-1----:R-:W-:Y:S08]  /*6df0*/  HMMA.16816.F32.BF16 R68, R24.reuse, R4, R68 ;  /* 0x000000041844723c */ /* 0x042ff00000041844 */
[C---:B------:R-:W-:Y:S01]  /*6e00*/  HMMA.16816.F32.BF16 R72, R24.reuse, R6, R72 ;  /* 0x000000061848723c */ /* 0x040fe20000041848 */
[----:B------:R-:W1:Y:S07]  /*6e10*/  LDSM.16.MT88.4 R4, [R218+0x17000] ;  /* 0x01700000da04783b */ /* 0x000e6e0000004200 */
[C---:B--2---:R-:W-:Y:S08]  /*6e20*/  HMMA.16816.F32.BF16 R100, R24.reuse, R28, R100 ;  /* 0x0000001c1864723c */ /* 0x044ff00000041864 */
[C---:B------:R-:W-:Y:S01]  /*6e30*/  HMMA.16816.F32.BF16 R104, R24.reuse, R30, R104 ;  /* 0x0000001e1868723c */ /* 0x040fe20000041868 */
[----:B------:R-:W-:Y:S07]  /*6e40*/  LDSM.16.MT88.4 R28, [R195+0x11000] ;  /* 0x01100000c31c783b */ /* 0x000fee0000004200 */
[C---:B---3--:R-:W-:Y:S08]  /*6e50*/  HMMA.16816.F32.BF16 R108, R24.reuse, R8, R108 ;  /* 0x00000008186c723c */ /* 0x048ff0000004186c */
        /* <DEDUP_REMOVED lines=9> */
[C---:B------:R-:W-:Y:S01]  /*6ef0*/  HMMA.16816.F32.BF16 R80, R24.reuse, R14, R80 ;  /* 0x0000000e1850723c */ /* 0x040fe20000041850 */
[----:B------:R-:W4:Y:S07]  /*6f00*/  LDSM.16.MT88.4 R12, [R0+0x15000] ;  /* 0x01500000000c783b */ /* 0x000f2e0000004200 */
[C---:B--2---:R-:W-:Y:S01]  /*6f10*/  HMMA.16816.F32.BF16 R116, R24.reuse, R8, R116 ;  /* 0x000000081874723c */ /* 0x044fe20000041874 */
[--C-:B------:R-:W-:Y:S01]  /*6f20*/  FFMA.FTZ R8, R210, UR16, -R175.reuse ;  /* 0x00000010d2087c23 */ /* 0x100fe200080108af */
[----:B------:R-:W-:Y:S01]  /*6f30*/  FFMA.FTZ R9, R202, UR16, -R175 ;  /* 0x00000010ca097c23 */ /* 0x000fe200080108af */
[----:B------:R-:W-:Y:S04]  /*6f40*/  MUFU.EX2 R210, R212 ;  /* 0x000000d400d27308 */ /* 0x000fe80000000800 */
[----:B------:R2:W-:Y:S01]  /*6f50*/  MUFU.EX2 R202, R8 ;  /* 0x0000000800ca7308 */ /* 0x0005e20000000800 */
[C---:B------:R-:W-:Y:S08]  /*6f60*/  HMMA.16816.F32.BF16 R52, R24.reuse, R28, R52 ;  /* 0x0000001c1834723c */ /* 0x040ff00000041834 */
[----:B------:R-:W-:Y:S01]  /*6f70*/  HMMA.16816.F32.BF16 R56, R24, R30, R56 ;  /* 0x0000001e1838723c */ /* 0x000fe20000041838 */
[----:B------:R-:W5:Y:S01]  /*6f80*/  LDSM.16.MT88.4 R28, [R195+0x17000] ;  /* 0x01700000c31c783b */ /* 0x000f620000004200 */
[--C-:B--2---:R-:W-:Y:S01]  /*6f90*/  FFMA.FTZ R8, R200, UR16, -R174.reuse ;  /* 0x00000010c8087c23 */ /* 0x104fe200080108ae */
[----:B------:R-:W-:-:S02]  /*6fa0*/  FFMA.FTZ R200, R199, UR16, -R174 ;  /* 0x00000010c7c87c23 */ /* 0x000fc400080108ae */
[----:B------:R2:W-:Y:S03]  /*6fb0*/  MUFU.EX2 R199, R9 ;  /* 0x0000000900c77308 */ /* 0x0005e60000000800 */
[C---:B---3--:R-:W-:Y:S01]  /*6fc0*/  HMMA.16816.F32.BF16 R84, R24.reuse, R16, R84 ;  /* 0x000000101854723c */ /* 0x048fe20000041854 */
[C---:B------:R-:W-:Y:S02]  /*6fd0*/  LOP3.LUT R16, R168.reuse, 0xffff, RZ, 0xc0, !PT ;  /* 0x0000ffffa8107812 */ /* 0x040fe400078ec0ff */
[----:B------:R-:W-:Y:S01]  /*6fe0*/  PRMT R17, R168, 0x7632, R17 ;  /* 0x00007632a8117816 */ /* 0x000fe20000000011 */
[----:B------:R-:W3:Y:S01]  /*6ff0*/  MUFU.EX2 R197, R8 ;  /* 0x0000000800c57308 */ /* 0x000ee20000000800 */
[----:B------:R-:W-:Y:S02]  /*7000*/  SHF.R.U32.HI R16, RZ, 0x8, R16 ;  /* 0x00000008ff107819 */ /* 0x000fe40000011610 */
[----:B------:R-:W-:Y:S01]  /*7010*/  LOP3.LUT R17, R17, 0xff, RZ, 0xc0, !PT ;  /* 0x000000ff11117812 */ /* 0x000fe200078ec0ff */
[----:B------:R-:W-:Y:S01]  /*7020*/  HMMA.16816.F32.BF16 R40, R24, R34, R40 ;  /* 0x000000221828723c */ /* 0x000fe20000041828 */
[----:B------:R-:W5:Y:S01]  /*7030*/  LDSM.16.MT88.4 R32, [R0+0x11000] ;  /* 0x011000000020783b */ /* 0x000f620000004200 */
[----:B------:R-:W4:Y:S01]  /*7040*/  MUFU.EX2 R200, R200 ;  /* 0x000000c800c87308 */ /* 0x000f220000000800 */
[----:B--2---:R-:W-:-:S05]  /*7050*/  IMAD.MOV.U32 R9, RZ, RZ, R170 ;  /* 0x000000ffff097224 */ /* 0x004fca00078e00aa */
[----:B------:R-:W-:Y:S01]  /*7060*/  HMMA.16816.F32.BF16 R120, R24, R10, R120 ;  /* 0x0000000a1878723c */ /* 0x000fe20000041878 */
[----:B------:R-:W-:Y:S01]  /*7070*/  PRMT R10, R170, 0x7773, RZ ;  /* 0x00007773aa0a7816 */ /* 0x000fe200000000ff */
[----:B---3--:R-:W-:Y:S01]  /*7080*/  FADD.FTZ R205, R197, R205 ;  /* 0x000000cdc5cd7221 */ /* 0x008fe20000010000 */
[----:B------:R-:W-:-:S05]  /*7090*/  LOP3.LUT R9, R9, 0xff, RZ, 0xc0, !PT ;  /* 0x000000ff09097812 */ /* 0x000fca00078ec0ff */
[C---:B-1----:R-:W-:Y:S01]  /*70a0*/  HMMA.16816.F32.BF16 R124, R24.reuse, R4, R124 ;  /* 0x00000004187c723c */ /* 0x042fe2000004187c */
[----:B------:R-:W-:Y:S01]  /*70b0*/  PRMT R5, R170, 0x7772, RZ ;  /* 0x00007772aa057816 */ /* 0x000fe200000000ff */
[----:B----4-:R-:W-:Y:S01]  /*70c0*/  FADD.FTZ R205, R200, R205 ;  /* 0x000000cdc8cd7221 */ /* 0x010fe20000010000 */
[----:B------:R-:W-:Y:S02]  /*70d0*/  PRMT R4, R170, 0x7771, RZ ;  /* 0x00007771aa047816 */ /* 0x000fe400000000ff */
[----:B------:R-:W-:Y:S01]  /*70e0*/  PRMT R5, R5, 0x5410, R10 ;  /* 0x0000541005057816 */ /* 0x000fe2000000000a */
[----:B------:R-:W-:Y:S01]  /*70f0*/  FADD.FTZ R205, R198, R205 ;  /* 0x000000cdc6cd7221 */ /* 0x000fe20000010000 */
[----:B------:R-:W-:Y:S01]  /*7100*/  PRMT R4, R9, 0x5410, R4 ;  /* 0x0000541009047816 */ /* 0x000fe20000000004 */
[----:B------:R-:W-:Y:S01]  /*7110*/  HMMA.16816.F32.BF16 R88, R24, R18, R88 ;  /* 0x000000121858723c */ /* 0x000fe20000041858 */
[----:B------:R-:W-:Y:S01]  /*7120*/  LOP3.LUT R18, R168, 0xff, RZ, 0xc0, !PT ;  /* 0x000000ffa8127812 */ /* 0x000fe200078ec0ff */
[----:B------:R-:W-:Y:S03]  /*7130*/  LDSM.16.MT88.4 R8, [R172+0x13800] ;  /* 0x01380000ac08783b */ /* 0x000fe60000004200 */
[----:B------:R-:W-:-:S03]  /*7140*/  PRMT R16, R18, 0x5410, R16 ;  /* 0x0000541012107816 */ /* 0x000fc60000000010 */
[C---:B------:R-:W-:Y:S01]  /*7150*/  HMMA.16816.F32.BF16 R128, R24.reuse, R6, R128 ;  /* 0x000000061880723c */ /* 0x040fe20000041880 */
[----:B------:R-:W-:Y:S02]  /*7160*/  SHF.R.U32.HI R6, RZ, 0x18, R168 ;  /* 0x00000018ff067819 */ /* 0x000fe400000116a8 */
[----:B------:R-:W-:Y:S01]  /*7170*/  LOP3.LUT R7, R5, 0xff00ff, RZ, 0xc0, !PT ;  /* 0x00ff00ff05077812 */ /* 0x000fe200078ec0ff */
[----:B------:R-:W-:Y:S01]  /*7180*/  LDSM.16.MT88.4 R168, [R218+0x15800] ;  /* 0x01580000daa8783b */ /* 0x000fe20000004200 */
[----:B------:R-:W-:Y:S02]  /*7190*/  PRMT R5, R17, 0x5410, R6 ;  /* 0x0000541011057816 */ /* 0x000fe40000000006 */
[--C-:B------:R-:W-:Y:S01]  /*71a0*/  HSET2.LE.AND R6, R4, R173.reuse, PT ;  /* 0x000000ad04067233 */ /* 0x100fe20003803000 */
[----:B------:R-:W-:Y:S01]  /*71b0*/  HMMA.16816.F32.BF16 R132, R24, R20, R132 ;  /* 0x000000141884723c */ /* 0x000fe20000041884 */
[--C-:B------:R-:W-:Y:S02]  /*71c0*/  HSET2.LE.AND R4, R16, R173.reuse, PT ;  /* 0x000000ad10047233 */ /* 0x100fe40003803000 */
[----:B------:R-:W-:Y:S01]  /*71d0*/  LDSM.16.MT88.4 R16, [R172+0x17800] ;  /* 0x01780000ac10783b */ /* 0x000fe20000004200 */
[----:B------:R-:W-:-:S02]  /*71e0*/  HSET2.LE.AND R7, R7, R173, PT ;  /* 0x000000ad07077233 */ /* 0x000fc40003803000 */
[----:B------:R-:W-:Y:S02]  /*71f0*/  HSET2.LE.AND R5, R5, R173, PT ;  /* 0x000000ad05057233 */ /* 0x000fe40003803000 */
[C---:B------:R-:W-:Y:S01]  /*7200*/  HMMA.16816.F32.BF16 R136, R24.reuse, R22, R136 ;  /* 0x000000161888723c */ /* 0x040fe20000041888 */
[----:B------:R-:W1:Y:S07]  /*7210*/  LDSM.16.MT88.4 R20, [R0+0x13000] ;  /* 0x013000000014783b */ /* 0x000e6e0000004200 */
[C---:B------:R-:W-:Y:S08]  /*7220*/  HMMA.16816.F32.BF16 R92, R24.reuse, R12, R92 ;  /* 0x0000000c185c723c */ /* 0x040ff0000004185c */
[C---:B------:R-:W-:Y:S01]  /*7230*/  HMMA.16816.F32.BF16 R96, R24.reuse, R14, R96 ;  /* 0x0000000e1860723c */ /* 0x040fe20000041860 */
[----:B------:R-:W2:Y:S07]  /*7240*/  LDSM.16.MT88.4 R12, [R172+0x11800] ;  /* 0x01180000ac0c783b */ /* 0x000eae0000004200 */
[----:B-----5:R-:W-:Y:S01]  /*7250*/  HMMA.16816.F32.BF16 R148, R24, R28, R148 ;  /* 0x0000001c1894723c */ /* 0x020fe20000041894 */
[----:B------:R-:W-:-:S02]  /*7260*/  F2FP.BF16.F32.PACK_AB R28, R241, R199 ;  /* 0x000000c7f11c723e */ /* 0x000fc400000010ff */
[----:B------:R-:W-:Y:S01]  /*7270*/  F2FP.BF16.F32.PACK_AB R29, R202, R210 ;  /* 0x000000d2ca1d723e */ /* 0x000fe200000010ff */
[----:B------:R-:W-:Y:S01]  /*7280*/  FADD.FTZ R210, R210, R203 ;  /* 0x000000cbd2d27221 */ /* 0x000fe20000010000 */
[----:B------:R-:W-:Y:S02]  /*7290*/  LOP3.LUT R6, R28, R6, RZ, 0xc0, !PT ;  /* 0x000000061c067212 */ /* 0x000fe400078ec0ff */
[----:B------:R-:W-:Y:S01]  /*72a0*/  F2FP.BF16.F32.PACK_AB R28, R200, R197 ;  /* 0x000000c5c81c723e */ /* 0x000fe200000010ff */
[C---:B------:R-:W-:Y:S01]  /*72b0*/  HMMA.16816.F32.BF16 R160, R24.reuse, R32, R160 ;  /* 0x0000002018a0723c */ /* 0x040fe200000418a0 */
[----:B------:R-:W-:Y:S01]  /*72c0*/  F2FP.BF16.F32.PACK_AB R32, R240, R198 ;  /* 0x000000c6f020723e */ /* 0x000fe200000010ff */
[----:B------:R-:W-:Y:S01]  /*72d0*/  FADD.FTZ R210, R202, R210 ;  /* 0x000000d2cad27221 */ /* 0x000fe20000010000 */
[----:B------:R-:W-:Y:S01]  /*72e0*/  LOP3.LUT R4, R29, R4, RZ, 0xc0, !PT ;  /* 0x000000041d047212 */ /* 0x000fe200078ec0ff */
[----:B------:R-:W-:Y:S01]  /*72f0*/  FADD.FTZ R240, R240, R205 ;  /* 0x000000cdf0f07221 */ /* 0x000fe20000010000 */
[----:B------:R-:W-:Y:S01]  /*7300*/  LOP3.LUT R7, R32, R7, RZ, 0xc0, !PT ;  /* 0x0000000720077212 */ /* 0x000fe200078ec0ff */
[----:B------:R-:W-:Y:S01]  /*7310*/  FADD.FTZ R210, R199, R210 ;  /* 0x000000d2c7d27221 */ /* 0x000fe20000010000 */
[----:B------:R-:W-:Y:S01]  /*7320*/  LOP3.LUT R5, R28, R5, RZ, 0xc0, !PT ;  /* 0x000000051c057212 */ /* 0x000fe200078ec0ff */
[----:B------:R-:W-:Y:S01]  /*7330*/  HMMA.16816.F32.BF16 R156, R24, R34, R156 ;  /* 0x00000022189c723c */ /* 0x000fe2000004189c */
[----:B------:R-:W-:Y:S01]  /*7340*/  LDSM.16.MT88.4 R32, [R218+0x17800] ;  /* 0x01780000da20783b */ /* 0x000fe20000004200 */
[----:B------:R-:W-:-:S06]  /*7350*/  FADD.FTZ R241, R241, R210 ;  /* 0x000000d2f1f17221 */ /* 0x000fcc0000010000 */
[C---:B-1----:R-:W-:Y:S08]  /*7360*/  HMMA.16816.F32.BF16 R60, R24.reuse, R20, R60 ;  /* 0x00000014183c723c */ /* 0x042ff0000004183c */
[----:B------:R-:W-:Y:S01]  /*7370*/  HMMA.16816.F32.BF16 R64, R24, R22, R64 ;  /* 0x000000161840723c */ /* 0x000fe20000041840 */
[----:B------:R-:W1:Y:S04]  /*7380*/  LDSM.16.MT88.4 R20, [R172+0x15800] ;  /* 0x01580000ac14783b */ /* 0x000e680000004200 */
[----:B------:R-:W-:Y:S03]  /*7390*/  LDSM.16.MT88.4 R172, [R218+0x13800] ;  /* 0x01380000daac783b */ /* 0x000fe60000004200 */
[C---:B--2---:R-:W-:Y:S08]  /*73a0*/  HMMA.16816.F32.BF16 R36, R4.reuse, R12, R36 ;  /* 0x0000000c0424723c */ /* 0x044ff00000041824 */
[C---:B------:R-:W-:Y:S01]  /*73b0*/  HMMA.16816.F32.BF16 R40, R4.reuse, R14, R40 ;  /* 0x0000000e0428723c */ /* 0x040fe20000041828 */
[----:B------:R-:W2:Y:S07]  /*73c0*/  LDSM.16.MT88.4 R12, [R218+0x11800] ;  /* 0x01180000da0c783b */ /* 0x000eae0000004200 */
[C---:B------:R-:W-:Y:S08]  /*73d0*/  HMMA.16816.F32.BF16 R68, R4.reuse, R8, R68 ;  /* 0x000000080444723c */ /* 0x040ff00000041844 */
[C---:B------:R-:W-:Y:S01]  /*73e0*/  HMMA.16816.F32.BF16 R72, R4.reuse, R10, R72 ;  /* 0x0000000a0448723c */ /* 0x040fe20000041848 */
[----:B------:R-:W3:Y:S07]  /*73f0*/  LDSM.16.MT88.4 R8, [R0+0x11800] ;  /* 0x011800000008783b */ /* 0x000eee0000004200 */
[C---:B------:R-:W-:Y:S08]  /*7400*/  HMMA.16816.F32.BF16 R132, R4.reuse, R16, R132 ;  /* 0x000000100484723c */ /* 0x040ff00000041884 */
[----:B------:R-:W-:Y:S01]  /*7410*/  HMMA.16816.F32.BF16 R136, R4, R18, R136 ;  /* 0x000000120488723c */ /* 0x000fe20000041888 */
[----:B------:R-:W4:Y:S07]  /*7420*/  LDSM.16.MT88.4 R16, [R0+0x15800] ;  /* 0x015800000010783b */ /* 0x000f2e0000004200 */
[----:B------:R-:W-:Y:S01]  /*7430*/  HMMA.16816.F32.BF16 R144, R24, R30, R144 ;  /* 0x0000001e1890723c */ /* 0x000fe20000041890 */
[----:B------:R-:W5:Y:S04]  /*7440*/  LDSM.16.MT88.4 R28, [R195+0x11800] ;  /* 0x01180000c31c783b */ /* 0x000f680000004200 */
[----:B------:R-:W5:Y:S03]  /*7450*/  LDSM.16.MT88.4 R24, [R0+0x13800] ;  /* 0x013800000018783b */ /* 0x000f660000004200 */
        /* <DEDUP_REMOVED lines=18> */
[C---:B-----5:R-:W-:Y:S08]  /*7580*/  HMMA.16816.F32.BF16 R52, R4.reuse, R28, R52 ;  /* 0x0000001c0434723c */ /* 0x060ff00000041834 */
[C---:B------:R-:W-:Y:S08]  /*7590*/  HMMA.16816.F32.BF16 R56, R4.reuse, R30, R56 ;  /* 0x0000001e0438723c */ /* 0x040ff00000041838 */
[C---:B------:R-:W-:Y:S08]  /*75a0*/  HMMA.16816.F32.BF16 R60, R4.reuse, R24, R60 ;  /* 0x00000018043c723c */ /* 0x040ff0000004183c */
[C---:B------:R-:W-:Y:S08]  /*75b0*/  HMMA.16816.F32.BF16 R64, R4.reuse, R26, R64 ;  /* 0x0000001a0440723c */ /* 0x040ff00000041840 */
[C---:B-1----:R-:W-:Y:S08]  /*75c0*/  HMMA.16816.F32.BF16 R84, R4.reuse, R20, R84 ;  /* 0x000000140454723c */ /* 0x042ff00000041854 */
[C---:B------:R-:W-:Y:S08]  /*75d0*/  HMMA.16816.F32.BF16 R88, R4.reuse, R22, R88 ;  /* 0x000000160458723c */ /* 0x040ff00000041858 */
[C---:B--2---:R-:W-:Y:S08]  /*75e0*/  HMMA.16816.F32.BF16 R116, R4.reuse, R12, R116 ;  /* 0x0000000c0474723c */ /* 0x044ff00000041874 */
[C---:B------:R-:W-:Y:S08]  /*75f0*/  HMMA.16816.F32.BF16 R120, R4.reuse, R14, R120 ;  /* 0x0000000e0478723c */ /* 0x040ff00000041878 */
[C---:B---3--:R-:W-:Y:S08]  /*7600*/  HMMA.16816.F32.BF16 R124, R4.reuse, R8, R124 ;  /* 0x00000008047c723c */ /* 0x048ff0000004187c */
[C---:B------:R-:W-:Y:S08]  /*7610*/  HMMA.16816.F32.BF16 R128, R4.reuse, R10, R128 ;  /* 0x0000000a0480723c */ /* 0x040ff00000041880 */
[C---:B----4-:R-:W-:Y:S08]  /*7620*/  HMMA.16816.F32.BF16 R148, R4.reuse, R16, R148 ;  /* 0x000000100494723c */ /* 0x050ff00000041894 */
[----:B------:R-:W-:Y:S01]  /*7630*/  HMMA.16816.F32.BF16 R144, R4, R18, R144 ;  /* 0x000000120490723c */ /* 0x000fe20000041890 */
[----:B------:R-:W-:-:S04]  /*7640*/  NOP ;  /* 0x0000000000007918 */ /* 0x000fc80000000000 */
[----:B------:R-:W-:-:S15]  /*7650*/  BRA.U !UP2, `(.L_x_362) ;  /* 0x000000490a607547 */ /* 0x000fde000b800000 */
[----:B------:R-:W-:Y:S01]  /*7660*/  UIADD3 UR12, UPT, UPT, UR19, -0x2, URZ ;  /* 0xfffffffe130c7890 */ /* 0x000fe2000fffe0ff */
[----:B------:R-:W-:-:S04]  /*7670*/  DEPBAR.LE SB0, 0x0 ;  /* 0x000080000000791a */ /* 0x000fc80000000000 */
[----:B------:R-:W-:Y:S01]  /*7680*/  UIMAD.WIDE.U32 UR16, UR12, UR8, URZ ;  /* 0x000000080c1072a5 */ /* 0x000fe2000f8e00ff */
[----:B------:R-:W-:Y:S01]  /*7690*/  LOP3.LUT R218, R177, R178, RZ, 0xfc, !PT ;  /* 0x000000b2b1da7212 */ /* 0x000fe200078efcff */
[----:B------:R-:W-:Y:S01]  /*76a0*/  UIMAD UR12, UR12, UR9, URZ ;  /* 0x000000090c0c72a4 */ /* 0x000fe2000f8e02ff */
[----:B------:R-:W-:Y:S01]  /*76b0*/  ISETP.NE.AND P4, PT, R2, RZ, PT ;  /* 0x000000ff0200720c */ /* 0x000fe20003f85270 */
[----:B------:R-:W-:Y:S01]  /*76c0*/  USHF.L.U32 UR15, UR8, 0x4, URZ ;  /* 0x00000004080f7899 */ /* 0x000fe200080006ff */
[----:B------:R-:W-:Y:S01]  /*76d0*/  LEA R218, R218, UR5, 0x1 ;  /* 0x00000005dada7c11 */ /* 0x000fe2000f8e08ff */
[----:B------:R-:W-:Y:S01]  /*76e0*/  USHF.L.U64.HI UR13, UR8, 0x4, UR9 ;  /* 0x00000004080d7899 */ /* 0x000fe20008010209 */
[----:B------:R-:W-:Y:S01]  /*76f0*/  IMAD.U32 R12, RZ, RZ, UR16 ;  /* 0x00000010ff0c7e24 */ /* 0x000fe2000f8e00ff */
[----:B------:R-:W-:Y:S01]  /*7700*/  UIADD3 UR6, UPT, UPT, UR12, UR17, URZ ;  /* 0x000000110c067290 */ /* 0x000fe2000fffe0ff */
[----:B------:R-:W-:Y:S01]  /*7710*/  IMAD.U32 R13, RZ, RZ, UR17 ;  /* 0x00000011ff0d7e24 */ /* 0x000fe2000f8e00ff */
[----:B------:R-:W-:Y:S01]  /*7720*/  ULEA UR7, UP0, UR16, UR15, 0x6 ;  /* 0x0000000f10077291 */ /* 0x000fe2000f8030ff */
[----:B------:R-:W-:Y:S01]  /*7730*/  IMAD.MOV.U32 R2, RZ, RZ, 0x20 ;  /* 0x00000020ff027424 */ /* 0x000fe200078e00ff */
[----:B------:R-:W1:Y:S01]  /*7740*/  LDCU UR4, c[0x0][0x440] ;  /* 0x00008800ff0477ac */ /* 0x000e620008000800 */
[----:B------:R-:W-:Y:S01]  /*7750*/  LEA R10, P1, R12, R226, 0x7 ;  /* 0x000000e20c0a7211 */ /* 0x000fe200078238ff */
[----:B------:R-:W-:Y:S01]  /*7760*/  IMAD.IADD R206, R176, 0x1, R218 ;  /* 0x00000001b0ce7824 */ /* 0x000fe200078e02da */
[----:B------:R-:W-:Y:S01]  /*7770*/  ULEA.HI.X UR6, UR16, UR13, UR6, 0x6, UP0 ;  /* 0x0000000d10067291 */ /* 0x000fe200080f3406 */
[----:B------:R-:W-:Y:S01]  /*7780*/  IMAD.U32 R5, RZ, RZ, UR7 ;  /* 0x00000007ff057e24 */ /* 0x000fe2000f8e00ff */
[----:B------:R-:W-:Y:S01]  /*7790*/  UIADD3 UR12, UPT, UPT, UR17, UR12, URZ ;  /* 0x0000000c110c7290 */ /* 0x000fe2000fffe0ff */
[----:B------:R-:W-:Y:S01]  /*77a0*/  SEL R205, R2, 0xffffffe0, !P4 ;  /* 0xffffffe002cd7807 */ /* 0x000fe20006000000 */
[----:B------:R-:W-:-:S02]  /*77b0*/  UIADD3 UR15, UP1, UPT, UR7, UR15, URZ ;  /* 0x0000000f070f7290 */ /* 0x000fc4000ff3e0ff */
[----:B------:R-:W-:Y:S01]  /*77c0*/  IMAD.U32 R4, RZ, RZ, UR6 ;  /* 0x00000006ff047e24 */ /* 0x000fe2000f8e00ff */
[----:B------:R-:W-:Y:S01]  /*77d0*/  ULEA UR7, UP0, UR8, UR7, 0x5 ;  /* 0x0000000708077291 */ /* 0x000fe2000f8028ff */
[CC--:B------:R-:W-:Y:S01]  /*77e0*/  LEA R8, P0, R5.reuse, R226.reuse, 0x1 ;  /* 0x000000e205087211 */ /* 0x0c0fe200078008ff */
[----:B------:R-:W-:Y:S01]  /*77f0*/  IMAD.U32 R6, RZ, RZ, UR12 ;  /* 0x0000000cff067e24 */ /* 0x000fe2000f8e00ff */
[----:B------:R-:W-:Y:S01]  /*7800*/  UIADD3.X UR13, UPT, UPT, UR6, UR13, URZ, UP1, !UPT ;  /* 0x0000000d060d7290 */ /* 0x000fe20008ffe4ff */
[----:B------:R-:W-:Y:S01]  /*7810*/  IMAD.U32 R7, RZ, RZ, UR15 ;  /* 0x0000000fff077e24 */ /* 0x000fe2000f8e00ff */
[----:B------:R-:W-:Y:S01]  /*7820*/  ULEA.HI.X UR6, UR8, UR6, UR9, 0x5, UP0 ;  /* 0x0000000608067291 */ /* 0x000fe200080f2c09 */
[-C--:B------:R-:W-:Y:S01]  /*7830*/  LEA.HI.X R9, R5, R225.reuse, R4, 0x1, P0 ;  /* 0x000000e105097211 */ /* 0x080fe200000f0c04 */
[----:B------:R-:W-:Y:S01]  /*7840*/  IMAD.U32 R5, RZ, RZ, UR7 ;  /* 0x00000007ff057e24 */ /* 0x000fe2000f8e00ff */
[-C--:B------:R-:W-:Y:S01]  /*7850*/  LEA.HI.X R11, R12, R225.reuse, R6, 0x7, P1 ;  /* 0x000000e10c0b7211 */ /* 0x080fe200008f3c06 */
[----:B------:R-:W-:Y:S01]  /*7860*/  IMAD.U32 R6, RZ, RZ, UR13 ;  /* 0x0000000dff067e24 */ /* 0x000fe2000f8e00ff */
[-C--:B------:R-:W-:Y:S01]  /*7870*/  LEA R14, P1, R7, R226.reuse, 0x1 ;  /* 0x000000e2070e7211 */ /* 0x080fe200078208ff */
[----:B------:R-:W-:Y:S01]  /*7880*/  IMAD.U32 R4, RZ, RZ, UR6 ;  /* 0x00000006ff047e24 */ /* 0x000fe2000f8e00ff */
[----:B-1----:R-:W-:Y:S01]  /*7890*/  ISETP.GE.AND P3, PT, R207, UR4, PT ;  /* 0x00000004cf007c0c */ /* 0x002fe2000bf66270 */
[----:B------:R-:W-:Y:S01]  /*78a0*/  BAR.SYNC.DEFER_BLOCKING 0x0 ;  /* 0x0000000000007b1d */ /* 0x000fe20000010000 */
[----:B------:R-:W-:Y:S01]  /*78b0*/  LEA R12, P0, R5, R226, 0x1 ;  /* 0x000000e2050c7211 */ /* 0x000fe200078008ff */
[----:B------:R-:W-:Y:S01]  /*78c0*/  IMAD.IADD R216, R205, 0x1, R218 ;  /* 0x00000001cdd87824 */ /* 0x000fe200078e02da */
[----:B------:R-:W-:Y:S01]  /*78d0*/  ISETP.GE.AND P2, PT, R234, UR4, PT ;  /* 0x00000004ea007c0c */ /* 0x000fe2000bf46270 */
[----:B------:R-:W-:Y:S01]  /*78e0*/  IMAD.IADD R210, R217, 0x1, R205 ;  /* 0x00000001d9d27824 */ /* 0x000fe200078e02cd */
[-C--:B------:R-:W-:Y:S01]  /*78f0*/  LEA.HI.X R15, R7, R225.reuse, R6, 0x1, P1 ;  /* 0x000000e1070f7211 */ /* 0x080fe200008f0c06 */
[----:B------:R-:W-:Y:S01]  /*7900*/  IMAD.IADD R220, R205, 0x1, R206 ;  /* 0x00000001cddc7824 */ /* 0x000fe200078e02ce */
[----:B------:R-:W-:Y:S01]  /*7910*/  ISETP.GE.AND P1, PT, R233, UR4, PT ;  /* 0x00000004e9007c0c */ /* 0x000fe2000bf26270 */
[----:B------:R-:W-:Y:S01]  /*7920*/  IMAD.IADD R205, R205, 0x1, R204 ;  /* 0x00000001cdcd7824 */ /* 0x000fe200078e02cc */
[----:B------:R-:W-:Y:S01]  /*7930*/  LEA.HI.X R13, R5, R225, R4, 0x1, P0 ;  /* 0x000000e1050d7211 */ /* 0x000fe200000f0c04 */
[----:B------:R-:W-:Y:S01]  /*7940*/  UISETP.GE.U32.AND UP0, UPT, UR19, 0x3, UPT ;  /* 0x000000031300788c */ /* 0x000fe2000bf06070 */
[----:B------:R-:W-:Y:S01]  /*7950*/  ISETP.GE.AND P0, PT, R232, UR4, PT ;  /* 0x00000004e8007c0c */ /* 0x000fe2000bf06270 */
[----:B------:R-:W-:-:S04]  /*7960*/  USHF.L.U32 UR4, UR19, 0x1, URZ ;  /* 0x0000000113047899 */ /* 0x000fc800080006ff */
[----:B------:R-:W-:Y:S01]  /*7970*/  UIADD3 UR9, UPT, UPT, UR4, -0x4, URZ ;  /* 0xfffffffc04097890 */ /* 0x000fe2000fffe0ff */
        /* <DEDUP_REMOVED lines=81> */
[----:B------:R-:W2:Y:S04]  /*7e90*/  LDSM.16.M88.4 R188, [R217+0x8800] ;  /* 0x00880000d9bc783b */ /* 0x000ea80000000200 */
[----:B------:R-:W-:Y:S04]  /*7ea0*/  LDSM.16.M88.4 R180, [R217+0x9000] ;  /* 0x00900000d9b4783b */ /* 0x000fe80000000200 */
[----:B------:R-:W-:Y:S04]  /*7eb0*/  LDSM.16.M88.4 R196, [R217+0x9800] ;  /* 0x00980000d9c4783b */ /* 0x000fe80000000200 */
[----:B------:R-:W-:Y:S04]  /*7ec0*/  LDSM.16.M88.4 R4, [R216] ;  /* 0x00000000d804783b */ /* 0x000fe80000000200 */
[----:B-1----:R-:W1:Y:S04]  /*7ed0*/  LDSM.16.M88.4 R12, [R217+0x8000] ;  /* 0x00800000d90c783b */ /* 0x002e680000000200 */
[----:B------:R-:W3:Y:S04]  /*7ee0*/  LDSM.16.M88.4 R20, [R210+0x8800] ;  /* 0x00880000d214783b */ /* 0x000ee80000000200 */
[----:B------:R-:W4:Y:S04]  /*7ef0*/  LDSM.16.M88.4 R32, [R210+0x8000] ;  /* 0x00800000d220783b */ /* 0x000f280000000200 */
[----:B------:R-:W5:Y:S04]  /*7f00*/  LDSM.16.M88.4 R8, [R210+0x9000] ;  /* 0x00900000d208783b */ /* 0x000f680000000200 */
[----:B------:R-:W5:Y:S04]  /*7f10*/  LDSM.16.M88.4 R28, [R210+0x9800] ;  /* 0x00980000d21c783b */ /* 0x000f680000000200 */
[----:B------:R-:W-:Y:S01]  /*7f20*/  LDSM.16.M88.4 R168, [R206] ;  /* 0x00000000cea8783b */ /* 0x000fe20000000200 */
[C---:B--2---:R-:W-:Y:S03]  /*7f30*/  HMMA.16816.F32.BF16 R192, R172.reuse, R188, RZ ;  /* 0x000000bcacc0723c */ /* 0x044fe600000418ff */
[----:B------:R-:W2:Y:S04]  /*7f40*/  LDSM.16.M88.4 R24, [R204+0x8000] ;  /* 0x00800000cc18783b */ /* 0x000ea80000000200 */
[----:B------:R-:W-:Y:S01]  /*7f50*/  LDSM.16.M88.4 R200, [R204+0x9800] ;  /* 0x00980000ccc8783b */ /* 0x000fe20000000200 */
[C---:B------:R-:W-:Y:S03]  /*7f60*/  HMMA.16816.F32.BF16 R188, R172.reuse, R190, RZ ;  /* 0x000000beacbc723c */ /* 0x040fe600000418ff */
[----:B------:R-:W-:Y:S04]  /*7f70*/  LDSM.16.M88.4 R212, [R210+0xb800] ;  /* 0x00b80000d2d4783b */ /* 0x000fe80000000200 */
[----:B------:R-:W0:Y:S01]  /*7f80*/  LDGDEPBAR ;  /* 0x00000000000079af */ /* 0x000e220000000000 */
[C---:B-1----:R-:W-:Y:S08]  /*7f90*/  HMMA.16816.F32.BF16 R16, R172.reuse, R12, RZ ;  /* 0x0000000cac10723c */ /* 0x042ff000000418ff */
[C---:B------:R-:W-:Y:S08]  /*7fa0*/  HMMA.16816.F32.BF16 R184, R172.reuse, R180, RZ ;  /* 0x000000b4acb8723c */ /* 0x040ff000000418ff */
[C---:B------:R-:W-:Y:S08]  /*7fb0*/  HMMA.16816.F32.BF16 R12, R172.reuse, R14, RZ ;  /* 0x0000000eac0c723c */ /* 0x040ff000000418ff */
[C---:B------:R-:W-:Y:S08]  /*7fc0*/  HMMA.16816.F32.BF16 R180, R172.reuse, R182, RZ ;  /* 0x000000b6acb4723c */ /* 0x040ff000000418ff */
[C---:B------:R-:W-:Y:S08]  /*7fd0*/  HMMA.16816.F32.BF16 R176, R172.reuse, R196, RZ ;  /* 0x000000c4acb0723c */ /* 0x040ff000000418ff */
[----:B------:R-:W-:Y:S01]  /*7fe0*/  HMMA.16816.F32.BF16 R172, R172, R198, RZ ;  /* 0x000000c6acac723c */ /* 0x000fe200000418ff */
[----:B------:R-:W-:Y:S07]  /*7ff0*/  LDSM.16.M88.4 R196, [R217+0xa000] ;  /* 0x00a00000d9c4783b */ /* 0x000fee0000000200 */
[C---:B---3--:R-:W-:Y:S08]  /*8000*/  HMMA.16816.F32.BF16 R192, R4.reuse, R20, R192 ;  /* 0x0000001404c0723c */ /* 0x048ff000000418c0 */
[C---:B------:R-:W-:Y:S01]  /*8010*/  HMMA.16816.F32.BF16 R188, R4.reuse, R22, R188 ;  /* 0x0000001604bc723c */ /* 0x040fe200000418bc */
[----:B------:R-:W1:Y:S07]  /*8020*/  LDSM.16.M88.4 R20, [R204+0x8800] ;  /* 0x00880000cc14783b */ /* 0x000e6e0000000200 */
[C---:B----4-:R-:W-:Y:S08]  /*8030*/  HMMA.16816.F32.BF16 R16, R4.reuse, R32, R16 ;  /* 0x000000200410723c */ /* 0x050ff00000041810 */
[C---:B------:R-:W-:Y:S01]  /*8040*/  HMMA.16816.F32.BF16 R12, R4.reuse, R34, R12 ;  /* 0x00000022040c723c */ /* 0x040fe2000004180c */
[----:B------:R-:W-:Y:S07]  /*8050*/  LDSM.16.M88.4 R32, [R205+0x8000] ;  /* 0x00800000cd20783b */ /* 0x000fee0000000200 */
[C---:B-----5:R-:W-:Y:S08]  /*8060*/  HMMA.16816.F32.BF16 R184, R4.reuse, R8, R184 ;  /* 0x0000000804b8723c */ /* 0x060ff000000418b8 */
[C---:B------:R-:W-:Y:S01]  /*8070*/  HMMA.16816.F32.BF16 R180, R4.reuse, R10, R180 ;  /* 0x0000000a04b4723c */ /* 0x040fe200000418b4 */
[----:B------:R-:W3:Y:S07]  /*8080*/  LDSM.16.M88.4 R8, [R204+0x9000] ;  /* 0x00900000cc08783b */ /* 0x000eee0000000200 */
[C---:B------:R-:W-:Y:S08]  /*8090*/  HMMA.16816.F32.BF16 R176, R4.reuse, R28, R176 ;  /* 0x0000001c04b0723c */ /* 0x040ff000000418b0 */
[----:B------:R-:W-:Y:S01]  /*80a0*/  HMMA.16816.F32.BF16 R172, R4, R30, R172 ;  /* 0x0000001e04ac723c */ /* 0x000fe200000418ac */
[----:B------:R-:W-:Y:S04]  /*80b0*/  LDSM.16.M88.4 R4, [R220] ;  /* 0x00000000dc04783b */ /* 0x000fe80000000200 */
[----:B------:R-:W4:Y:S03]  /*80c0*/  LDSM.16.M88.4 R28, [R205+0x8800] ;  /* 0x00880000cd1c783b */ /* 0x000f260000000200 */
[C---:B--2---:R-:W-:Y:S08]  /*80d0*/  HMMA.16816.F32.BF16 R16, R168.reuse, R24, R16 ;  /* 0x00000018a810723c */ /* 0x044ff00000041810 */
[C---:B------:R-:W-:Y:S01]  /*80e0*/  HMMA.16816.F32.BF16 R12, R168.reuse, R26, R12 ;  /* 0x0000001aa80c723c */ /* 0x040fe2000004180c */
[----:B------:R-:W2:Y:S07]  /*80f0*/  LDSM.16.M88.4 R24, [R205+0x9000] ;  /* 0x00900000cd18783b */ /* 0x000eae0000000200 */
[C---:B-1----:R-:W-:Y:S08]  /*8100*/  HMMA.16816.F32.BF16 R192, R168.reuse, R20, R192 ;  /* 0x00000014a8c0723c */ /* 0x042ff000000418c0 */
[C---:B------:R-:W-:Y:S01]  /*8110*/  HMMA.16816.F32.BF16 R188, R168.reuse, R22, R188 ;  /* 0x00000016a8bc723c */ /* 0x040fe200000418bc */
[----:B------:R-:W1:Y:S07]  /*8120*/  LDSM.16.M88.4 R20, [R205+0x9800] ;  /* 0x00980000cd14783b */ /* 0x000e6e0000000200 */
[C---:B---3--:R-:W-:Y:S08]  /*8130*/  HMMA.16816.F32.BF16 R184, R168.reuse, R8, R184 ;  /* 0x00000008a8b8723c */ /* 0x048ff000000418b8 */
[C---:B------:R-:W-:Y:S01]  /*8140*/  HMMA.16816.F32.BF16 R180, R168.reuse, R10, R180 ;  /* 0x0000000aa8b4723c */ /* 0x040fe200000418b4 */
[----:B------:R-:W-:Y:S07]  /*8150*/  LDSM.16.M88.4 R8, [R218+0x2000] ;  /* 0x00200000da08783b */ /* 0x000fee0000000200 */
[C---:B------:R-:W-:Y:S08]  /*8160*/  HMMA.16816.F32.BF16 R176, R168.reuse, R200, R176 ;  /* 0x000000c8a8b0723c */ /* 0x040ff000000418b0 */
        /* <DEDUP_REMOVED lines=9> */
[C---:B--2---:R-:W-:Y:S08]  /*8200*/  HMMA.16816.F32.BF16 R184, R4.reuse, R24, R184 ;  /* 0x0000001804b8723c */ /* 0x044ff000000418b8 */
[C---:B------:R-:W-:Y:S01]  /*8210*/  HMMA.16816.F32.BF16 R180, R4.reuse, R26, R180 ;  /* 0x0000001a04b4723c */ /* 0x040fe200000418b4 */
[----:B------:R-:W2:Y:S07]  /*8220*/  LDSM.16.M88.4 R24, [R210+0xa000] ;  /* 0x00a00000d218783b */ /* 0x000eae0000000200 */
[C---:B-1----:R-:W-:Y:S08]  /*8230*/  HMMA.16816.F32.BF16 R176, R4.reuse, R20, R176 ;  /* 0x0000001404b0723c */ /* 0x042ff000000418b0 */
[----:B------:R-:W-:Y:S01]  /*8240*/  HMMA.16816.F32.BF16 R172, R4, R22, R172 ;  /* 0x0000001604ac723c */ /* 0x000fe200000418ac */
[----:B------:R-:W1:Y:S04]  /*8250*/  LDSM.16.M88.4 R20, [R210+0xa800] ;  /* 0x00a80000d214783b */ /* 0x000e680000000200 */
[----:B------:R-:W1:Y:S03]  /*8260*/  LDSM.16.M88.4 R4, [R210+0xb000] ;  /* 0x00b00000d204783b */ /* 0x000e660000000200 */
[C---:B---3--:R-:W-:Y:S08]  /*8270*/  HMMA.16816.F32.BF16 R192, R8.reuse, R168, R192 ;  /* 0x000000a808c0723c */ /* 0x048ff000000418c0 */
[C---:B------:R-:W-:Y:S01]  /*8280*/  HMMA.16816.F32.BF16 R188, R8.reuse, R170, R188 ;  /* 0x000000aa08bc723c */ /* 0x040fe200000418bc */
[----:B------:R-:W-:Y:S07]  /*8290*/  LDSM.16.M88.4 R168, [R204+0xa800] ;  /* 0x00a80000cca8783b */ /* 0x000fee0000000200 */
[C---:B----4-:R-:W-:Y:S08]  /*82a0*/  HMMA.16816.F32.BF16 R176, R8.reuse, R28, R176 ;  /* 0x0000001c08b0723c */ /* 0x050ff000000418b0 */
[C---:B------:R-:W-:Y:S01]  /*82b0*/  HMMA.16816.F32.BF16 R172, R8.reuse, R30, R172 ;  /* 0x0000001e08ac723c */ /* 0x040fe200000418ac */
[----:B------:R-:W3:Y:S07]  /*82c0*/  LDSM.16.M88.4 R28, [R206+0x2000] ;  /* 0x00200000ce1c783b */ /* 0x000eee0000000200 */
[C---:B------:R-:W-:Y:S08]  /*82d0*/  HMMA.16816.F32.BF16 R16, R8.reuse, R196, R16 ;  /* 0x000000c40810723c */ /* 0x040ff00000041810 */
[C---:B------:R-:W-:Y:S01]  /*82e0*/  HMMA.16816.F32.BF16 R12, R8.reuse, R198, R12 ;  /* 0x000000c6080c723c */ /* 0x040fe2000004180c */
[----:B------:R-:W4:Y:S07]  /*82f0*/  LDSM.16.M88.4 R196, [R204+0xa000] ;  /* 0x00a00000ccc4783b */ /* 0x000f2e0000000200 */
[C---:B-----5:R-:W-:Y:S08]  /*8300*/  HMMA.16816.F32.BF16 R184, R8.reuse, R32, R184 ;  /* 0x0000002008b8723c */ /* 0x060ff000000418b8 */
[----:B------:R-:W-:Y:S01]  /*8310*/  HMMA.16816.F32.BF16 R180, R8, R34, R180 ;  /* 0x0000002208b4723c */ /* 0x000fe200000418b4 */
[----:B------:R-:W5:Y:S04]  /*8320*/  LDSM.16.M88.4 R8, [R204+0xb000] ;  /* 0x00b00000cc08783b */ /* 0x000f680000000200 */
[----:B------:R-:W5:Y:S03]  /*8330*/  LDSM.16.M88.4 R32, [R204+0xb800] ;  /* 0x00b80000cc20783b */ /* 0x000f660000000200 */
[C---:B--2---:R-:W-:Y:S08]  /*8340*/  HMMA.16816.F32.BF16 R16, R200.reuse, R24, R16 ;  /* 0x00000018c810723c */ /* 0x044ff00000041810 */
[C---:B------:R-:W-:Y:S01]  /*8350*/  HMMA.16816.F32.BF16 R12, R200.reuse, R26, R12 ;  /* 0x0000001ac80c723c */ /* 0x040fe2000004180c */
[----:B------:R-:W-:Y:S07]  /*8360*/  LDSM.16.M88.4 R24, [R205+0xa000] ;  /* 0x00a00000cd18783b */ /* 0x000fee0000000200 */
[C---:B-1----:R-:W-:Y:S08]  /*8370*/  HMMA.16816.F32.BF16 R192, R200.reuse, R20, R192 ;  /* 0x00000014c8c0723c */ /* 0x042ff000000418c0 */
[C---:B------:R-:W-:Y:S01]  /*8380*/  HMMA.16816.F32.BF16 R188, R200.reuse, R22, R188 ;  /* 0x00000016c8bc723c */ /* 0x040fe200000418bc */
[----:B------:R-:W1:Y:S07]  /*8390*/  LDSM.16.M88.4 R20, [R220+0x2000] ;  /* 0x00200000dc14783b */ /* 0x000e6e0000000200 */
[C---:B------:R-:W-:Y:S08]  /*83a0*/  HMMA.16816.F32.BF16 R184, R200.reuse, R4, R184 ;  /* 0x00000004c8b8723c */ /* 0x040ff000000418b8 */
[C---:B------:R-:W-:Y:S01]  /*83b0*/  HMMA.16816.F32.BF16 R180, R200.reuse, R6, R180 ;  /* 0x00000006c8b4723c */ /* 0x040fe200000418b4 */
[----:B------:R-:W2:Y:S07]  /*83c0*/  LDSM.16.M88.4 R4, [R205+0xa800] ;  /* 0x00a80000cd04783b */ /* 0x000eae0000000200 */
[C---:B------:R-:W-:Y:S08]  /*83d0*/  HMMA.16816.F32.BF16 R176, R200.reuse, R212, R176 ;  /* 0x000000d4c8b0723c */ /* 0x040ff000000418b0 */
[----:B------:R-:W-:Y:S01]  /*83e0*/  HMMA.16816.F32.BF16 R172, R200, R214, R172 ;  /* 0x000000d6c8ac723c */ /* 0x000fe200000418ac */
[----:B------:R-:W2:Y:S04]  /*83f0*/  LDSM.16.M88.4 R212, [R205+0xb000] ;  /* 0x00b00000cdd4783b */ /* 0x000ea80000000200 */
[----:B------:R-:W-:Y:S03]  /*8400*/  LDSM.16.M88.4 R200, [R210+0xc000] ;  /* 0x00c00000d2c8783b */ /* 0x000fe60000000200 */
[C---:B---3--:R-:W-:Y:S08]  /*8410*/  HMMA.16816.F32.BF16 R192, R28.reuse, R168, R192 ;  /* 0x000000a81cc0723c */ /* 0x048ff000000418c0 */
[C---:B------:R-:W-:Y:S01]  /*8420*/  HMMA.16816.F32.BF16 R188, R28.reuse, R170, R188 ;  /* 0x000000aa1cbc723c */ /* 0x040fe200000418bc */
[----:B------:R-:W3:Y:S07]  /*8430*/  LDSM.16.M88.4 R168, [R205+0xb800] ;  /* 0x00b80000cda8783b */ /* 0x000eee0000000200 */
[C---:B----4-:R-:W-:Y:S08]  /*8440*/  HMMA.16816.F32.BF16 R16, R28.reuse, R196, R16 ;  /* 0x000000c41c10723c */ /* 0x050ff00000041810 */
[C---:B------:R-:W-:Y:S01]  /*8450*/  HMMA.16816.F32.BF16 R12, R28.reuse, R198, R12 ;  /* 0x000000c61c0c723c */ /* 0x040fe2000004180c */
[----:B------:R-:W-:Y:S07]  /*8460*/  LDSM.16.M88.4 R196, [R217+0xc000] ;  /* 0x00c00000d9c4783b */ /* 0x000fee0000000200 */
[C---:B-----5:R-:W-:Y:S08]  /*8470*/  HMMA.16816.F32.BF16 R184, R28.reuse, R8, R184 ;  /* 0x000000081cb8723c */ /* 0x060ff000000418b8 */
[C---:B------:R-:W-:Y:S01]  /*8480*/  HMMA.16816.F32.BF16 R180, R28.reuse, R10, R180 ;  /* 0x0000000a1cb4723c */ /* 0x040fe200000418b4 */
[----:B------:R-:W4:Y:S07]  /*8490*/  LDSM.16.M88.4 R8, [R218+0x4000] ;  /* 0x00400000da08783b */ /* 0x000f2e0000000200 */
[C---:B------:R-:W-:Y:S08]  /*84a0*/  HMMA.16816.F32.BF16 R176, R28.reuse, R32, R176 ;  /* 0x000000201cb0723c */ /* 0x040ff000000418b0 */
[----:B------:R-:W-:Y:S01]  /*84b0*/  HMMA.16816.F32.BF16 R172, R28, R34, R172 ;  /* 0x000000221cac723c */ /* 0x000fe200000418ac */
[----:B------:R-:W5:Y:S04]  /*84c0*/  LDSM.16.M88.4 R32, [R217+0xc800] ;  /* 0x00c80000d920783b */ /* 0x000f680000000200 */
[----:B------:R-:W5:Y:S03]  /*84d0*/  LDSM.16.M88.4 R28, [R217+0xd000] ;  /* 0x00d00000d91c783b */ /* 0x000f660000000200 */
        /* <DEDUP_REMOVED lines=9> */
[C---:B---3--:R-:W-:Y:S08]  /*8570*/  HMMA.16816.F32.BF16 R176, R20.reuse, R168, R176 ;  /* 0x000000a814b0723c */ /* 0x048ff000000418b0 */
[----:B------:R-:W-:Y:S01]  /*8580*/  HMMA.16816.F32.BF16 R172, R20, R170, R172 ;  /* 0x000000aa14ac723c */ /* 0x000fe200000418ac */
[----:B------:R-:W2:Y:S04]  /*8590*/  LDSM.16.M88.4 R168, [R210+0xc800] ;  /* 0x00c80000d2a8783b */ /* 0x000ea80000000200 */
[----:B------:R-:W3:Y:S03]  /*85a0*/  LDSM.16.M88.4 R20, [R210+0xd000] ;  /* 0x00d00000d214783b */ /* 0x000ee60000000200 */
[C---:B----4-:R-:W-:Y:S08]  /*85b0*/  HMMA.16816.F32.BF16 R16, R8.reuse, R196, R16 ;  /* 0x000000c40810723c */ /* 0x050ff00000041810 */
[C---:B------:R-:W-:Y:S01]  /*85c0*/  HMMA.16816.F32.BF16 R12, R8.reuse, R198, R12 ;  /* 0x000000c6080c723c */ /* 0x040fe2000004180c */
[----:B------:R-:W4:Y:S07]  /*85d0*/  LDSM.16.M88.4 R196, [R210+0xd800] ;  /* 0x00d80000d2c4783b */ /* 0x000f2e0000000200 */
[C---:B-----5:R-:W-:Y:S08]  /*85e0*/  HMMA.16816.F32.BF16 R192, R8.reuse, R32, R192 ;  /* 0x0000002008c0723c */ /* 0x060ff000000418c0 */
[C---:B------:R-:W-:Y:S01]  /*85f0*/  HMMA.16816.F32.BF16 R188, R8.reuse, R34, R188 ;  /* 0x0000002208bc723c */ /* 0x040fe200000418bc */
[----:B------:R-:W-:Y:S07]  /*8600*/  LDSM.16.M88.4 R32, [R204+0xc000] ;  /* 0x00c00000cc20783b */ /* 0x000fee0000000200 */
[C---:B------:R-:W-:Y:S08]  /*8610*/  HMMA.16816.F32.BF16 R184, R8.reuse, R28, R184 ;  /* 0x0000001c08b8723c */ /* 0x040ff000000418b8 */
[C---:B------:R-:W-:Y:S01]  /*8620*/  HMMA.16816.F32.BF16 R180, R8.reuse, R30, R180 ;  /* 0x0000001e08b4723c */ /* 0x040fe200000418b4 */
[----:B------:R-:W-:Y:S07]  /*8630*/  LDSM.16.M88.4 R28, [R204+0xc800] ;  /* 0x00c80000cc1c783b */ /* 0x000fee0000000200 */
[C---:B-1----:R-:W-:Y:S08]  /*8640*/  HMMA.16816.F32.BF16 R176, R8.reuse, R24, R176 ;  /* 0x0000001808b0723c */ /* 0x042ff000000418b0 */
        /* <DEDUP_REMOVED lines=8> */
[----:B------:R-:W2:Y:S07]  /*86d0*/  LDSM.16.M88.4 R20, [R205+0xc000] ;  /* 0x00c00000cd14783b */ /* 0x000eae0000000200 */
[C---:B------:R-:W-:Y:S08]  /*86e0*/  HMMA.16816.F32.BF16 R16, R4.reuse, R200, R16 ;  /* 0x000000c80410723c */ /* 0x040ff00000041810 */
        /* <DEDUP_REMOVED lines=21> */
[----:B------:R-:W2:Y:S04]  /*8840*/  LDSM.16.M88.4 R20, [R217+0xf800] ;  /* 0x00f80000d914783b */ /* 0x000ea80000000200 */
[----:B------:R-:W-:Y:S03]  /*8850*/  LDSM.16.M88.4 R216, [R216+0x6000] ;  /* 0x00600000d8d8783b */ /* 0x000fe60000000200 */
[C---:B---3--:R-:W-:Y:S08]  /*8860*/  HMMA.16816.F32.BF16 R192, R168.reuse, R4, R192 ;  /* 0x00000004a8c0723c */ /* 0x048ff000000418c0 */
[C---:B------:R-:W-:Y:S01]  /*8870*/  HMMA.16816.F32.BF16 R188, R168.reuse, R6, R188 ;  /* 0x00000006a8bc723c */ /* 0x040fe200000418bc */
[----:B------:R-:W3:Y:S07]  /*8880*/  LDSM.16.M88.4 R4, [R210+0xe000] ;  /* 0x00e00000d204783b */ /* 0x000eee0000000200 */
[C---:B------:R-:W-:Y:S08]  /*8890*/  HMMA.16816.F32.BF16 R184, R168.reuse, R200, R184 ;  /* 0x000000c8a8b8723c */ /* 0x040ff000000418b8 */
[C---:B------:R-:W-:Y:S01]  /*88a0*/  HMMA.16816.F32.BF16 R180, R168.reuse, R202, R180 ;  /* 0x000000caa8b4723c */ /* 0x040fe200000418b4 */
[----:B------:R-:W3:Y:S07]  /*88b0*/  LDSM.16.M88.4 R200, [R210+0xf000] ;  /* 0x00f00000d2c8783b */ /* 0x000eee0000000200 */
[C---:B----4-:R-:W-:Y:S08]  /*88c0*/  HMMA.16816.F32.BF16 R176, R168.reuse, R196, R176 ;  /* 0x000000c4a8b0723c */ /* 0x050ff000000418b0 */
[----:B------:R-:W-:Y:S01]  /*88d0*/  HMMA.16816.F32.BF16 R172, R168, R198, R172 ;  /* 0x000000c6a8ac723c */ /* 0x000fe200000418ac */
[----:B------:R-:W-:Y:S04]  /*88e0*/  LDSM.16.M88.4 R168, [R206+0x6000] ;  /* 0x00600000cea8783b */ /* 0x000fe80000000200 */
        /* <DEDUP_REMOVED lines=9> */
[----:B------:R-:W-:Y:S07]  /*8980*/  LDSM.16.M88.4 R24, [R204+0xf000] ;  /* 0x00f00000cc18783b */ /* 0x000fee0000000200 */
[C---:B--2---:R-:W-:Y:S08]  /*8990*/  HMMA.16816.F32.BF16 R176, R8.reuse, R20, R176 ;  /* 0x0000001408b0723c */ /* 0x044ff000000418b0 */
[----:B------:R-:W-:Y:S01]  /*89a0*/  HMMA.16816.F32.BF16 R172, R8, R22, R172 ;  /* 0x0000001608ac723c */ /* 0x000fe200000418ac */
[----:B------:R-:W-:Y:S04]  /*89b0*/  LDSM.16.M88.4 R8, [R220+0x6000] ;  /* 0x00600000dc08783b */ /* 0x000fe80000000200 */
[----:B------:R-:W-:Y:S03]  /*89c0*/  LDSM.16.M88.4 R20, [R204+0xf800] ;  /* 0x00f80000cc14783b */ /* 0x000fe60000000200 */
[C---:B---3--:R-:W-:Y:S08]  /*89d0*/  HMMA.16816.F32.BF16 R16, R216.reuse, R4, R16 ;  /* 0x00000004d810723c */ /* 0x048ff00000041810 */
[C---:B------:R-:W-:Y:S01]  /*89e0*/  HMMA.16816.F32.BF16 R12, R216.reuse, R6, R12 ;  /* 0x00000006d80c723c */ /* 0x040fe2000004180c */
[----:B------:R-:W2:Y:S07]  /*89f0*/  LDSM.16.M88.4 R4, [R205+0xe000] ;  /* 0x00e00000cd04783b */ /* 0x000eae0000000200 */
[----:B------:R-:W-:Y:S08]  /*8a00*/  HMMA.16816.F32.BF16 R184, R216, R200, R184 ;  /* 0x000000c8d8b8723c */ /* 0x000ff000000418b8 */
[C---:B-1----:R-:W-:Y:S08]  /*8a10*/  HMMA.16816.F32.BF16 R16, R168.reuse, R32, R16 ;  /* 0x00000020a810723c */ /* 0x042ff00000041810 */
[----:B------:R-:W-:Y:S08]  /*8a20*/  HMMA.16816.F32.BF16 R12, R168, R34, R12 ;  /* 0x00000022a80c723c */ /* 0x000ff0000004180c */
[C---:B------:R-:W-:Y:S01]  /*8a30*/  HMMA.16816.F32.BF16 R180, R216.reuse, R202, R180 ;  /* 0x000000cad8b4723c */ /* 0x040fe200000418b4 */
[----:B------:R-:W1:Y:S07]  /*8a40*/  LDSM.16.M88.4 R200, [R205+0xe800] ;  /* 0x00e80000cdc8783b */ /* 0x000e6e0000000200 */
[C---:B------:R-:W-:Y:S08]  /*8a50*/  HMMA.16816.F32.BF16 R192, R216.reuse, R212, R192 ;  /* 0x000000d4d8c0723c */ /* 0x040ff000000418c0 */
[C---:B------:R-:W-:Y:S08]  /*8a60*/  HMMA.16816.F32.BF16 R188, R216.reuse, R214, R188 ;  /* 0x000000d6d8bc723c */ /* 0x040ff000000418bc */
[----:B------:R-:W-:Y:S08]  /*8a70*/  HMMA.16816.F32.BF16 R176, R216, R196, R176 ;  /* 0x000000c4d8b0723c */ /* 0x000ff000000418b0 */
[C---:B--2---:R-:W-:Y:S08]  /*8a80*/  HMMA.16816.F32.BF16 R16, R8.reuse, R4, R16 ;  /* 0x000000040810723c */ /* 0x044ff00000041810 */
[----:B------:R-:W-:Y:S01]  /*8a90*/  HMMA.16816.F32.BF16 R12, R8, R6, R12 ;  /* 0x00000006080c723c */ /* 0x000fe2000004180c */
[----:B------:R-:W2:Y:S07]  /*8aa0*/  LDSM.16.M88.4 R4, [R205+0xf000] ;  /* 0x00f00000cd04783b */ /* 0x000eae0000000200 */
[----:B------:R-:W-:Y:S08]  /*8ab0*/  HMMA.16816.F32.BF16 R172, R216, R198, R172 ;  /* 0x000000c6d8ac723c */ /* 0x000ff000000418ac */
[----:B------:R-:W-:Y:S01]  /*8ac0*/  HMMA.16816.F32.BF16 R184, R168, R24, R184 ;  /* 0x00000018a8b8723c */ /* 0x000fe200000418b8 */
[----:B------:R-:W-:-:S04]  /*8ad0*/  IMAD.U32 R24, RZ, RZ, UR19 ;  /* 0x00000013ff187e24 */ /* 0x000fc8000f8e00ff */
[----:B------:R-:W-:-:S03]  /*8ae0*/  IMAD R24, R24, 0x40, R167 ;  /* 0x0000004018187824 */ /* 0x000fc600078e02a7 */
[----:B------:R-:W-:Y:S01]  /*8af0*/  HMMA.16816.F32.BF16 R192, R168, R28, R192 ;  /* 0x0000001ca8c0723c */ /* 0x000fe200000418c0 */
[----:B------:R-:W-:-:S07]  /*8b00*/  VIADD R25, R24, 0xffffff88 ;  /* 0xffffff8818197836 */ /* 0x000fce0000000000 */
[C---:B------:R-:W-:Y:S08]  /*8b10*/  HMMA.16816.F32.BF16 R188, R168.reuse, R30, R188 ;  /* 0x0000001ea8bc723c */ /* 0x040ff000000418bc */
[----:B------:R-:W-:Y:S01]  /*8b20*/  HMMA.16816.F32.BF16 R176, R168, R20, R176 ;  /* 0x00000014a8b0723c */ /* 0x000fe200000418b0 */
[C---:B------:R-:W-:Y:S02]  /*8b30*/  VIADD R20, R24.reuse, 0xffffff80 ;  /* 0xffffff8018147836 */ /* 0x040fe40000000000 */
[----:B------:R-:W-:-:S03]  /*8b40*/  VIADD R21, R24, 0xffffff81 ;  /* 0xffffff8118157836 */ /* 0x000fc60000000000 */
[CC--:B------:R-:W-:Y:S02]  /*8b50*/  ISETP.GE.AND P6, PT, R20.reuse, R166.reuse, PT ;  /* 0x000000a61400720c */ /* 0x0c0fe40003fc6270 */
[----:B------:R-:W-:Y:S01]  /*8b60*/  HMMA.16816.F32.BF16 R172, R168, R22, R172 ;  /* 0x00000016a8ac723c */ /* 0x000fe200000418ac */
[-C--:B------:R-:W-:Y:S02]  /*8b70*/  ISETP.GE.AND P5, PT, R20, R165.reuse, PT ;  /* 0x000000a51400720c */ /* 0x080fe40003fa6270 */
[----:B------:R-:W-:Y:S02]  /*8b80*/  FSEL R16, R16, -INF , !P6 ;  /* 0xff80000010107808 */ /* 0x000fe40007000000 */
[C---:B------:R-:W-:Y:S02]  /*8b90*/  ISETP.GE.AND P4, PT, R21.reuse, R166, PT ;  /* 0x000000a61500720c */ /* 0x040fe40003f86270 */
[----:B------:R-:W-:Y:S01]  /*8ba0*/  ISETP.GE.AND P6, PT, R21, R165, PT ;  /* 0x000000a51500720c */ /* 0x000fe20003fc6270 */
[----:B-1----:R-:W-:Y:S01]  /*8bb0*/  HMMA.16816.F32.BF16 R192, R8, R200, R192 ;  /* 0x000000c808c0723c */ /* 0x002fe200000418c0 */
[----:B------:R-:W1:Y:S01]  /*8bc0*/  LDSM.16.M88.4 R20, [R205+0xf800] ;  /* 0x00f80000cd14783b */ /* 0x000e620000000200 */
[----:B------:R-:W-:Y:S01]  /*8bd0*/  FSEL R18, R18, -INF , !P5 ;  /* 0xff80000012127808 */ /* 0x000fe20006800000 */
[----:B------:R-:W-:-:S04]  /*8be0*/  DEPBAR.LE SB0, 0x0 ;  /* 0x000080000000791a */ /* 0x000fc80000000000 */
[----:B------:R-:W-:Y:S01]  /*8bf0*/  BAR.SYNC.DEFER_BLOCKING 0x0 ;  /* 0x0000000000007b1d */ /* 0x000fe20000010000 */
[----:B------:R-:W-:Y:S01]  /*8c00*/  HMMA.16816.F32.BF16 R180, R168, R26, R180 ;  /* 0x0000001aa8b4723c */ /* 0x000fe200000418b4 */
[C---:B------:R-:W-:Y:S01]  /*8c10*/  VIADD R26, R24.reuse, 0xffffff89 ;  /* 0xffffff89181a7836 */ /* 0x040fe20000000000 */
[----:B------:R-:W-:Y:S02]  /*8c20*/  ISETP.GE.AND P5, PT, R25, R166, PT ;  /* 0x000000a61900720c */ /* 0x000fe40003fa6270 */
[----:B------:R-:W-:Y:S02]  /*8c30*/  FSEL R17, R17, -INF , !P4 ;  /* 0xff80000011117808 */ /* 0x000fe40006000000 */
[----:B------:R-:W-:Y:S01]  /*8c40*/  ISETP.GE.AND P4, PT, R25, R165, PT ;  /* 0x000000a51900720c */ /* 0x000fe20003f86270 */
[----:B------:R-:W-:Y:S01]  /*8c50*/  VIADD R25, R24, 0xffffff90 ;  /* 0xffffff9018197836 */ /* 0x000fe20000000000 */
[----:B------:R-:W-:Y:S01]  /*8c60*/  HMMA.16816.F32.BF16 R188, R8, R202, R188 ;  /* 0x000000ca08bc723c */ /* 0x000fe200000418bc */
[----:B------:R-:W-:-:S02]  /*8c70*/  FSEL R19, R19, -INF , !P6 ;  /* 0xff80000013137808 */ /* 0x000fc40007000000 */
[-C--:B------:R-:W-:Y:S02]  /*8c80*/  ISETP.GE.AND P6, PT, R26, R166.reuse, PT ;  /* 0x000000a61a00720c */ /* 0x080fe40003fc6270 */
[----:B------:R-:W-:Y:S02]  /*8c90*/  FSEL R12, R12, -INF , !P5 ;  /* 0xff8000000c0c7808 */ /* 0x000fe40006800000 */
[-C--:B------:R-:W-:Y:S01]  /*8ca0*/  ISETP.GE.AND P5, PT, R26, R165.reuse, PT ;  /* 0x000000a51a00720c */ /* 0x080fe20003fa6270 */
[----:B------:R-:W-:Y:S01]  /*8cb0*/  VIADD R26, R24, 0xffffff91 ;  /* 0xffffff91181a7836 */ /* 0x000fe20000000000 */
[----:B------:R-:W-:Y:S01]  /*8cc0*/  FSEL R14, R14, -INF , !P4 ;  /* 0xff8000000e0e7808 */ /* 0x000fe20006000000 */
[----:B--2---:R-:W-:Y:S01]  /*8cd0*/  HMMA.16816.F32.BF16 R184, R8, R4, R184 ;  /* 0x0000000408b8723c */ /* 0x004fe200000418b8 */
[----:B------:R-:W-:Y:S01]  /*8ce0*/  FSEL R13, R13, -INF , !P6 ;  /* 0xff8000000d0d7808 */ /* 0x000fe20007000000 */
[C---:B------:R-:W-:Y:S01]  /*8cf0*/  VIADD R4, R24.reuse, 0xffffff99 ;  /* 0xffffff9918047836 */ /* 0x040fe20000000000 */
[C---:B------:R-:W-:Y:S01]  /*8d00*/  ISETP.GE.AND P4, PT, R25.reuse, R166, PT ;  /* 0x000000a61900720c */ /* 0x040fe20003f86270 */
[----:B------:R-:W-:Y:S01]  /*8d10*/  VIADD R5, R24, 0xffffffa1 ;  /* 0xffffffa118057836 */ /* 0x000fe20000000000 */
[----:B------:R-:W-:-:S02]  /*8d20*/  ISETP.GE.AND P6, PT, R25, R165, PT ;  /* 0x000000a51900720c */ /* 0x000fc40003fc6270 */
[----:B------:R-:W-:Y:S01]  /*8d30*/  FSEL R25, R15, -INF , !P5 ;  /* 0xff8000000f197808 */ /* 0x000fe20006800000 */
[----:B------:R-:W-:Y:S01]  /*8d40*/  VIADD R15, R24, 0xffffff98 ;  /* 0xffffff98180f7836 */ /* 0x000fe20000000000 */
[----:B------:R-:W-:Y:S01]  /*8d50*/  FSEL R169, R192, -INF , !P4 ;  /* 0xff800000c0a97808 */ /* 0x000fe20006000000 */
[----:B------:R-:W-:Y:S01]  /*8d60*/  HMMA.16816.F32.BF16 R180, R8, R6, R180 ;  /* 0x0000000608b4723c */ /* 0x000fe200000418b4 */
[----:B------:R-:W-:Y:S02]  /*8d70*/  FSEL R167, R194, -INF , !P6 ;  /* 0xff800000c2a77808 */ /* 0x000fe40007000000 */
[C---:B------:R-:W-:Y:S02]  /*8d80*/  ISETP.GE.AND P4, PT, R26.reuse, R165, PT ;  /* 0x000000a51a00720c */ /* 0x040fe40003f86270 */
[-C--:B------:R-:W-:Y:S02]  /*8d90*/  ISETP.GE.AND P6, PT, R15, R166.reuse, PT ;  /* 0x000000a60f00720c */ /* 0x080fe40003fc6270 */
[----:B------:R-:W-:-:S02]  /*8da0*/  ISETP.GE.AND P5, PT, R26, R166, PT ;  /* 0x000000a61a00720c */ /* 0x000fc40003fa6270 */
[----:B------:R-:W-:Y:S02]  /*8db0*/  FSEL R195, R195, -INF , !P4 ;  /* 0xff800000c3c37808 */ /* 0x000fe40006000000 */
[----:B------:R-:W-:Y:S02]  /*8dc0*/  FSEL R212, R188, -INF , !P6 ;  /* 0xff800000bcd47808 */ /* 0x000fe40007000000 */
[----:B------:R-:W-:Y:S02]  /*8dd0*/  FSEL R171, R193, -INF , !P5 ;  /* 0xff800000c1ab7808 */ /* 0x000fe40006800000 */
[C---:B------:R-:W-:Y:S02]  /*8de0*/  ISETP.GE.AND P4, PT, R4.reuse, R166, PT ;  /* 0x000000a60400720c */ /* 0x040fe40003f86270 */
[-C--:B------:R-:W-:Y:S01]  /*8df0*/  ISETP.GE.AND P6, PT, R4, R165.reuse, PT ;  /* 0x000000a50400720c */ /* 0x080fe20003fc6270 */
[C---:B------:R-:W-:Y:S01]  /*8e00*/  VIADD R4, R24.reuse, 0xffffffa0 ;  /* 0xffffffa018047836 */ /* 0x040fe20000000000 */
[----:B------:R-:W-:Y:S01]  /*8e10*/  ISETP.GE.AND P5, PT, R15, R165, PT ;  /* 0x000000a50f00720c */ /* 0x000fe20003fa6270 */
[----:B------:R-:W-:Y:S01]  /*8e20*/  VIADD R15, R24, 0xffffffa8 ;  /* 0xffffffa8180f7836 */ /* 0x000fe20000000000 */
[----:B------:R-:W-:-:S02]  /*8e30*/  FSEL R213, R189, -INF , !P4 ;  /* 0xff800000bdd57808 */ /* 0x000fc40006000000 */
[----:B------:R-:W-:Y:S02]  /*8e40*/  FSEL R170, R190, -INF , !P5 ;  /* 0xff800000beaa7808 */ /* 0x000fe40006800000 */
[-C--:B------:R-:W-:Y:S02]  /*8e50*/  ISETP.GE.AND P5, PT, R4, R166.reuse, PT ;  /* 0x000000a60400720c */ /* 0x080fe40003fa6270 */
[----:B------:R-:W-:Y:S02]  /*8e60*/  FSEL R168, R191, -INF , !P6 ;  /* 0xff800000bfa87808 */ /* 0x000fe40007000000 */
[----:B------:R-:W-:Y:S02]  /*8e70*/  FSEL R192, R184, -INF , !P5 ;  /* 0xff800000b8c07808 */ /* 0x000fe40006800000 */
[----:B------:R-:W-:Y:S02]  /*8e80*/  ISETP.GE.AND P4, PT, R4, R165, PT ;  /* 0x000000a50400720c */ /* 0x000fe40003f86270 */
[----:B------:R-:W-:-:S02]  /*8e90*/  ISETP.GE.AND P6, PT, R5, R166, PT ;  /* 0x000000a60500720c */ /* 0x000fc40003fc6270 */
[-C--:B------:R-:W-:Y:S02]  /*8ea0*/  ISETP.GE.AND P5, PT, R5, R165.reuse, PT ;  /* 0x000000a50500720c */ /* 0x080fe40003fa6270 */
[C---:B-1----:R-:W-:Y:S01]  /*8eb0*/  HMMA.16816.F32.BF16 R4, R8.reuse, R20, R176 ;  /* 0x000000140804723c */ /* 0x042fe200000418b0 */
[----:B------:R-:W-:Y:S01]  /*8ec0*/  FSEL R178, R186, -INF , !P4 ;  /* 0xff800000bab27808 */ /* 0x000fe20006000000 */
[C---:B------:R-:W-:Y:S01]  /*8ed0*/  VIADD R20, R24.reuse, 0xffffffa9 ;  /* 0xffffffa918147836 */ /* 0x040fe20000000000 */
[----:B------:R-:W-:Y:S01]  /*8ee0*/  FSEL R179, R185, -INF , !P6 ;  /* 0xff800000b9b37808 */ /* 0x000fe20007000000 */
[C---:B------:R-:W-:Y:S01]  /*8ef0*/  VIADD R21, R24.reuse, 0xffffffb0 ;  /* 0xffffffb018157836 */ /* 0x040fe20000000000 */
[C---:B------:R-:W-:Y:S02]  /*8f00*/  ISETP.GE.AND P4, PT, R15.reuse, R166, PT ;  /* 0x000000a60f00720c */ /* 0x040fe40003f86270 */
[----:B------:R-:W-:Y:S01]  /*8f10*/  ISETP.GE.AND P6, PT, R15, R165, PT ;  /* 0x000000a50f00720c */ /* 0x000fe20003fc6270 */
[----:B------:R-:W-:Y:S01]  /*8f20*/  VIADD R15, R24, 0xffffffb1 ;  /* 0xffffffb1180f7836 */ /* 0x000fe20000000000 */
[----:B------:R-:W-:Y:S01]  /*8f30*/  FSEL R193, R180, -INF , !P4 ;  /* 0xff800000b4c17808 */ /* 0x000fe20006000000 */
[----:B------:R-:W-:Y:S01]  /*8f40*/  HMMA.16816.F32.BF16 R8, R8, R22, R172 ;  /* 0x000000160808723c */ /* 0x000fe200000418ac */
[----:B------:R-:W-:-:S02]  /*8f50*/  FSEL R177, R182, -INF , !P6 ;  /* 0xff800000b6b17808 */ /* 0x000fc40007000000 */
[-C--:B------:R-:W-:Y:S02]  /*8f60*/  ISETP.GE.AND P4, PT, R20, R165.reuse, PT ;  /* 0x000000a51400720c */ /* 0x080fe40003f86270 */
[-C--:B------:R-:W-:Y:S02]  /*8f70*/  ISETP.GE.AND P6, PT, R21, R166.reuse, PT ;  /* 0x000000a61500720c */ /* 0x080fe40003fc6270 */
[----:B------:R-:W-:Y:S02]  /*8f80*/  FSEL R172, R183, -INF , !P4 ;  /* 0xff800000b7ac7808 */ /* 0x000fe40006000000 */
[----:B------:R-:W-:Y:S01]  /*8f90*/  FSEL R191, R4, -INF , !P6 ;  /* 0xff80000004bf7808 */ /* 0x000fe20007000000 */
[C---:B------:R-:W-:Y:S01]  /*8fa0*/  VIADD R4, R24.reuse, 0xffffffb8 ;  /* 0xffffffb818047836 */ /* 0x040fe20000000000 */
[C---:B------:R-:W-:Y:S01]  /*8fb0*/  ISETP.GE.AND P4, PT, R15.reuse, R166, PT ;  /* 0x000000a60f00720c */ /* 0x040fe20003f86270 */
[----:B------:R-:W-:Y:S01]  /*8fc0*/  VIADD R24, R24, 0xffffffb9 ;  /* 0xffffffb918187836 */ /* 0x000fe20000000000 */
[----:B------:R-:W-:-:S02]  /*8fd0*/  ISETP.GE.AND P6, PT, R15, R165, PT ;  /* 0x000000a50f00720c */ /* 0x000fc40003fc6270 */
[----:B------:R-:W-:Y:S02]  /*8fe0*/  FSEL R176, R187, -INF , !P5 ;  /* 0xff800000bbb07808 */ /* 0x000fe40006800000 */
[----:B------:R-:W-:Y:S02]  /*8ff0*/  FMNMX3.FTZ R15, R164, R16, R17, !PT ;  /* 0x00000010a40f7276 */ /* 0x000fe40007810011 */
[----:B------:R-:W-:Y:S02]  /*9000*/  ISETP.GE.AND P5, PT, R20, R166, PT ;  /* 0x000000a61400720c */ /* 0x000fe40003fa6270 */
[----:B------:R-:W-:Y:S02]  /*9010*/  FMNMX3.FTZ R15, R15, R12, R13, !PT ;  /* 0x0000000c0f0f7276 */ /* 0x000fe4000781000d */
[----:B------:R-:W-:Y:S02]  /*9020*/  FSEL R194, R181, -INF , !P5 ;  /* 0xff800000b5c27808 */ /* 0x000fe40006800000 */
[----:B------:R-:W-:-:S02]  /*9030*/  ISETP.GE.AND P5, PT, R21, R165, PT ;  /* 0x000000a51500720c */ /* 0x000fc40003fa6270 */
[----:B------:R-:W-:Y:S02]  /*9040*/  FMNMX3.FTZ R15, R15, R169, R171, !PT ;  /* 0x000000a90f0f7276 */ /* 0x000fe400078100ab */
[----:B------:R-:W-:Y:S02]  /*9050*/  FSEL R182, R6, -INF , !P5 ;  /* 0xff80000006b67808 */ /* 0x000fe40006800000 */
[----:B------:R-:W-:Y:S02]  /*9060*/  FSEL R183, R7, -INF , !P6 ;  /* 0xff80000007b77808 */ /* 0x000fe40007000000 */
[C---:B------:R-:W-:Y:S02]  /*9070*/  ISETP.GE.AND P5, PT, R4.reuse, R166, PT ;  /* 0x000000a60400720c */ /* 0x040fe40003fa6270 */
[----:B------:R-:W-:Y:S02]  /*9080*/  ISETP.GE.AND P6, PT, R4, R165, PT ;  /* 0x000000a50400720c */ /* 0x000fe40003fc6270 */
[----:B------:R-:W-:-:S02]  /*9090*/  FMNMX3.FTZ R4, R3, R18, R19, !PT ;  /* 0x0000001203047276 */ /* 0x000fc40007810013 */
[----:B------:R-:W-:Y:S02]  /*90a0*/  FMNMX3.FTZ R15, R15, R212, R213, !PT ;  /* 0x000000d40f0f7276 */ /* 0x000fe400078100d5 */
[----:B------:R-:W-:Y:S02]  /*90b0*/  FMNMX3.FTZ R4, R4, R14, R25, !PT ;  /* 0x0000000e04047276 */ /* 0x000fe40007810019 */
[----:B------:R-:W-:Y:S02]  /*90c0*/  FMNMX3.FTZ R15, R15, R192, R179, !PT ;  /* 0x000000c00f0f7276 */ /* 0x000fe400078100b3 */
[----:B------:R-:W-:Y:S02]  /*90d0*/  FSEL R190, R5, -INF , !P4 ;  /* 0xff80000005be7808 */ /* 0x000fe40006000000 */
[----:B------:R-:W-:Y:S02]  /*90e0*/  ISETP.GE.AND P4, PT, R24, R166, PT ;  /* 0x000000a61800720c */ /* 0x000fe40003f86270 */
[----:B------:R-:W-:-:S02]  /*90f0*/  FMNMX3.FTZ R4, R4, R167, R195, !PT ;  /* 0x000000a704047276 */ /* 0x000fc400078100c3 */
[----:B------:R-:W-:Y:S02]  /*9100*/  FMNMX3.FTZ R15, R15, R193, R194, !PT ;  /* 0x000000c10f0f7276 */ /* 0x000fe400078100c2 */
[----:B------:R-:W-:Y:S02]  /*9110*/  FSEL R184, R8, -INF , !P5 ;  /* 0xff80000008b87808 */ /* 0x000fe40006800000 */
[----:B------:R-:W-:Y:S02]  /*9120*/  FSEL R187, R9, -INF , !P4 ;  /* 0xff80000009bb7808 */ /* 0x000fe40006000000 */
[----:B------:R-:W-:Y:S02]  /*9130*/  FMNMX3.FTZ R4, R4, R170, R168, !PT ;  /* 0x000000aa04047276 */ /* 0x000fe400078100a8 */
[----:B------:R-:W-:Y:S02]  /*9140*/  FMNMX3.FTZ R6, R15, R191, R190, !PT ;  /* 0x000000bf0f067276 */ /* 0x000fe400078100be */
[----:B------:R-:W-:-:S02]  /*9150*/  ISETP.GE.AND P5, PT, R24, R165, PT ;  /* 0x000000a51800720c */ /* 0x000fc40003fa6270 */
[----:B------:R-:W-:Y:S02]  /*9160*/  FMNMX3.FTZ R8, R4, R178, R176, !PT ;  /* 0x000000b204087276 */ /* 0x000fe400078100b0 */
[----:B------:R-:W-:Y:S01]  /*9170*/  FMNMX3.FTZ R6, R6, R184, R187, !PT ;  /* 0x000000b806067276 */ /* 0x000fe200078100bb */
        /* <DEDUP_REMOVED lines=110> */
.L_x_363:
[----:B------:R-:W-:Y:S01]  /*9860*/  FMNMX3.FTZ R8, R8, R177, R172, !PT ;  /* 0x000000b108087276 */ /* 0x000fe200078100ac */
[----:B------:R-:W2:Y:S01]  /*9870*/  SHFL.BFLY PT, R4, R6, 0x2, 0x1f ;  /* 0x0c401f0006047f89 */ /* 0x000ea200000e0000 */
[----:B------:R-:W-:Y:S01]  /*9880*/  MOV R5, UR9 ;  /* 0x0000000900057c02 */ /* 0x000fe20008000f00 */
[----:B------:R-:W-:Y:S01]  /*9890*/  UIADD3 UR11, UPT, UPT, UR28, 0x3c6ef372, URZ ;  /* 0x3c6ef3721c0b7890 */ /* 0x000fe2000fffe0ff */
[----:B------:R-:W-:Y:S01]  /*98a0*/  FSEL R186, R10, -INF , !P6 ;  /* 0xff8000000aba7808 */ /* 0x000fe20007000000 */
[----:B------:R-:W-:Y:S01]  /*98b0*/  UIADD3 UR6, UPT, UPT, UR28, -0x61c88647, URZ ;  /* 0x9e3779b91c067890 */ /* 0x000fe2000fffe0ff */
[----:B------:R-:W-:Y:S01]  /*98c0*/  FSEL R185, R11, -INF , !P5 ;  /* 0xff8000000bb97808 */ /* 0x000fe20006800000 */
[----:B------:R-:W-:Y:S01]  /*98d0*/  UIADD3 UR17, UPT, UPT, UR29, 0x76cf5d0a, URZ ;  /* 0x76cf5d0a1d117890 */ /* 0x000fe2000fffe0ff */
[----:B------:R-:W-:Y:S01]  /*98e0*/  FMNMX3.FTZ R7, R8, R182, R183, !PT ;  /* 0x000000b608077276 */ /* 0x000fe200078100b7 */
[----:B------:R-:W-:Y:S01]  /*98f0*/  UIADD3 UR16, UPT, UPT, UR29, 0x32370b8f, URZ ;  /* 0x32370b8f1d107890 */ /* 0x000fe2000fffe0ff */
[----:B------:R-:W-:Y:S01]  /*9900*/  LOP3.LUT R5, R5, UR29, R239, 0x96, !PT ;  /* 0x0000001d05057c12 */ /* 0x000fe2000f8e96ef */
[----:B------:R-:W-:Y:S01]  /*9910*/  UIADD3 UR10, UPT, UPT, UR28, -0x255992d5, URZ ;  /* 0xdaa66d2b1c0a7890 */ /* 0x000fe2000fffe0ff */
[----:B------:R-:W-:Y:S01]  /*9920*/  FMNMX3.FTZ R7, R7, R186, R185, !PT ;  /* 0x000000ba07077276 */ /* 0x000fe200078100b9 */
[----:B------:R-:W-:Y:S01]  /*9930*/  UIADD3 UR9, UPT, UPT, UR28, 0x78dde6e4, URZ ;  /* 0x78dde6e41c097890 */ /* 0x000fe2000fffe0ff */
[----:B------:R-:W-:Y:S01]  /*9940*/  IADD3 R210, PT, PT, R0, 0x10040, RZ ;  /* 0x0001004000d27810 */ /* 0x000fe20007ffe0ff */
[----:B------:R-:W-:Y:S01]  /*9950*/  IMAD.WIDE.U32 R214, R5, -0x326172a9, RZ ;  /* 0xcd9e8d5705d67825 */ /* 0x000fe200078e00ff */
[----:B------:R-:W-:Y:S01]  /*9960*/  UIADD3 UR13, UPT, UPT, UR29, -0x56f99767, URZ ;  /* 0xa90668991d0d7890 */ /* 0x000fe2000fffe0ff */
[----:B------:R-:W3:Y:S01]  /*9970*/  SHFL.BFLY PT, R5, R7, 0x2, 0x1f ;  /* 0x0c401f0007057f89 */ /* 0x000ee200000e0000 */
[----:B------:R-:W-:-:S02]  /*9980*/  UIADD3 UR15, UPT, UPT, UR29, -0x126145ec, URZ ;  /* 0xed9eba141d0f7890 */ /* 0x000fc4000fffe0ff */
[----:B------:R-:W-:Y:S01]  /*9990*/  LOP3.LUT R8, R242, UR6, R215, 0x96, !PT ;  /* 0x00000006f2087c12 */ /* 0x000fe2000f8e96d7 */
[----:B------:R-:W4:Y:S01]  /*99a0*/  LDCU UR20, c[0x0][0x45c] ;  /* 0x00008b80ff1477ac */ /* 0x000f220008000800 */
[----:B------:R-:W-:-:S03]  /*99b0*/  LOP3.LUT R214, R214, UR11, R231, 0x96, !PT ;  /* 0x0000000bd6d67c12 */ /* 0x000fc6000f8e96e7 */
[----:B------:R-:W-:Y:S01]  /*99c0*/  IMAD.WIDE.U32 R8, R8, -0x2daee0ad, RZ ;  /* 0xd2511f5308087825 */ /* 0x000fe200078e00ff */
[----:B--2---:R-:W-:Y:S01]  /*99d0*/  FMNMX.FTZ R4, R6, R4, !PT ;  /* 0x0000000406047209 */ /* 0x004fe20007810000 */
[----:B------:R-:W-:Y:S02]  /*99e0*/  UIADD3 UR7, UPT, UPT, UR28, -0x4ab325aa, URZ ;  /* 0xb54cda561c077890 */ /* 0x000fe4000fffe0ff */
[----:B------:R-:W-:Y:S01]  /*99f0*/  IMAD.WIDE.U32 R214, R214, -0x2daee0ad, RZ ;  /* 0xd2511f53d6d67825 */ /* 0x000fe200078e00ff */
[----:B------:R-:W-:Y:S01]  /*9a00*/  LOP3.LUT R6, R236, UR17, R9, 0x96, !PT ;  /* 0x00000011ec067c12 */ /* 0x000fe2000f8e9609 */
[----:B------:R-:W2:Y:S01]  /*9a10*/  SHFL.BFLY PT, R202, R4, 0x1, 0x1f ;  /* 0x0c201f0004ca7f89 */ /* 0x000ea200000e0000 */
[----:B------:R-:W-:Y:S02]  /*9a20*/  UIADD3 UR8, UPT, UPT, UR28, 0x1715609d, URZ ;  /* 0x1715609d1c087890 */ /* 0x000fe4000fffe0ff */
[----:B------:R-:W-:Y:S01]  /*9a30*/  LOP3.LUT R216, R8, UR16, R215, 0x96, !PT ;  /* 0x0000001008d87c12 */ /* 0x000fe2000f8e96d7 */
[----:B------:R-:W-:Y:S01]  /*9a40*/  IMAD.WIDE.U32 R174, R6, -0x326172a9, RZ ;  /* 0xcd9e8d5706ae7825 */ /* 0x000fe200078e00ff */
[----:B------:R-:W-:-:S02]  /*9a50*/  UIADD3 UR12, UPT, UPT, UR29, 0x646e171e, URZ ;  /* 0x646e171e1d0c7890 */ /* 0x000fc4000fffe0ff */
[----:B------:R-:W-:Y:S01]  /*9a60*/  UIADD3 UR4, UPT, UPT, UR4, -0x3, URZ ;  /* 0xfffffffd04047890 */ /* 0x000fe2000fffe0ff */
[----:B------:R-:W-:Y:S01]  /*9a70*/  IMAD.WIDE.U32 R216, R216, -0x326172a9, RZ ;  /* 0xcd9e8d57d8d87825 */ /* 0x000fe200078e00ff */
[----:B------:R-:W-:Y:S02]  /*9a80*/  LOP3.LUT R6, R230, UR10, R175, 0x96, !PT ;  /* 0x0000000ae6067c12 */ /* 0x000fe4000f8e96af */
[----:B---3--:R-:W-:Y:S02]  /*9a90*/  FMNMX.FTZ R5, R7, R5, !PT ;  /* 0x0000000507057209 */ /* 0x008fe40007810000 */
[----:B------:R-:W-:Y:S01]  /*9aa0*/  LOP3.LUT R174, R174, UR9, R217, 0x96, !PT ;  /* 0x00000009aeae7c12 */ /* 0x000fe2000f8e96d9 */
[----:B------:R-:W-:Y:S02]  /*9ab0*/  IMAD.WIDE.U32 R6, R6, -0x2daee0ad, RZ ;  /* 0xd2511f5306067825 */ /* 0x000fe400078e00ff */
[----:B------:R-:W3:Y:S02]  /*9ac0*/  SHFL.BFLY PT, R201, R5, 0x1, 0x1f ;  /* 0x0c201f0005c97f89 */ /* 0x000ee400000e0000 */
[----:B------:R-:W-:Y:S01]  /*9ad0*/  IMAD.WIDE.U32 R174, R174, -0x2daee0ad, RZ ;  /* 0xd2511f53aeae7825 */ /* 0x000fe200078e00ff */
[----:B------:R-:W-:-:S04]  /*9ae0*/  LOP3.LUT R214, R214, UR15, R7, 0x96, !PT ;  /* 0x0000000fd6d67c12 */ /* 0x000fc8000f8e9607 */
[----:B------:R-:W-:Y:S01]  /*9af0*/  LOP3.LUT R10, R6, UR13, R175, 0x96, !PT ;  /* 0x0000000d060a7c12 */ /* 0x000fe2000f8e96af */
[----:B------:R-:W-:Y:S01]  /*9b00*/  IMAD.WIDE.U32 R214, R214, -0x326172a9, RZ ;  /* 0xcd9e8d57d6d67825 */ /* 0x000fe200078e00ff */
[----:B--2---:R-:W-:-:S03]  /*9b10*/  FMNMX.FTZ R202, R4, R202, !PT ;  /* 0x000000ca04ca7209 */ /* 0x004fc60007810000 */
[----:B------:R-:W-:Y:S01]  /*9b20*/  IMAD.WIDE.U32 R10, R10, -0x326172a9, RZ ;  /* 0xcd9e8d570a0a7825 */ /* 0x000fe200078e00ff */
[----:B------:R-:W-:-:S03]  /*9b30*/  FSETP.NEU.FTZ.AND P1, PT, R202, -INF , PT ;  /* 0xff800000ca00780b */ /* 0x000fc60003f3d000 */
[----:B----4-:R-:W-:Y:S01]  /*9b40*/  FMUL.FTZ R189, R202, UR20 ;  /* 0x00000014cabd7c20 */ /* 0x010fe20008410000 */
[----:B------:R-:W-:Y:S02]  /*9b50*/  MOV R6, R10 ;  /* 0x0000000a00067202 */ /* 0x000fe40000000f00 */
[----:B------:R-:W-:Y:S02]  /*9b60*/  PRMT R9, R10, 0x7773, RZ ;  /* 0x000077730a097816 */ /* 0x000fe400000000ff */
[----:B------:R-:W-:Y:S02]  /*9b70*/  LOP3.LUT R8, R6, 0xff, RZ, 0xc0, !PT ;  /* 0x000000ff06087812 */ /* 0x000fe400078ec0ff */
[----:B------:R-:W-:Y:S02]  /*9b80*/  LOP3.LUT R6, R214, UR7, R11, 0x96, !PT ;  /* 0x00000007d6067c12 */ /* 0x000fe4000f8e960b */
[C---:B------:R-:W-:Y:S02]  /*9b90*/  PRMT R7, R10.reuse, 0x7772, RZ ;  /* 0x000077720a077816 */ /* 0x040fe400000000ff */
[----:B------:R-:W-:-:S02]  /*9ba0*/  PRMT R4, R10, 0x7771, RZ ;  /* 0x000077710a047816 */ /* 0x000fc400000000ff */
[C---:B------:R-:W-:Y:S02]  /*9bb0*/  LOP3.LUT R10, R6.reuse, 0xffff, RZ, 0xc0, !PT ;  /* 0x0000ffff060a7812 */ /* 0x040fe400078ec0ff */
[--C-:B------:R-:W-:Y:S02]  /*9bc0*/  PRMT R7, R7, 0x5410, R9.reuse ;  /* 0x0000541007077816 */ /* 0x100fe40000000009 */
[----:B---3--:R-:W-:Y:S02]  /*9bd0*/  FMNMX.FTZ R201, R5, R201, !PT ;  /* 0x000000c905c97209 */ /* 0x008fe40007810000 */
[C---:B------:R-:W-:Y:S02]  /*9be0*/  PRMT R9, R6.reuse, 0x7632, R9 ;  /* 0x0000763206097816 */ /* 0x040fe40000000009 */
[----:B------:R-:W-:Y:S01]  /*9bf0*/  LOP3.LUT R5, R6, 0xff, RZ, 0xc0, !PT ;  /* 0x000000ff06057812 */ /* 0x000fe200078ec0ff */
[----:B------:R-:W-:Y:S01]  /*9c00*/  FMUL.FTZ R188, R201, UR20 ;  /* 0x00000014c9bc7c20 */ /* 0x000fe20008410000 */
[----:B------:R-:W-:-:S02]  /*9c10*/  SHF.R.U32.HI R10, RZ, 0x8, R10 ;  /* 0x00000008ff0a7819 */ /* 0x000fc4000001160a */
[----:B------:R-:W-:Y:S02]  /*9c20*/  FSETP.NEU.FTZ.AND P0, PT, R201, -INF , PT ;  /* 0xff800000c900780b */ /* 0x000fe40003f1d000 */
[----:B------:R-:W-:Y:S02]  /*9c30*/  SHF.R.U32.HI R6, RZ, 0x18, R6 ;  /* 0x00000018ff067819 */ /* 0x000fe40000011606 */
[----:B------:R-:W-:Y:S02]  /*9c40*/  LOP3.LUT R9, R9, 0xff, RZ, 0xc0, !PT ;  /* 0x000000ff09097812 */ /* 0x000fe400078ec0ff */
[----:B------:R-:W-:Y:S02]  /*9c50*/  PRMT R5, R5, 0x5410, R10 ;  /* 0x0000541005057816 */ /* 0x000fe4000000000a */
[----:B------:R-:W-:Y:S02]  /*9c60*/  FSEL R189, R189, RZ, P1 ;  /* 0x000000ffbdbd7208 */ /* 0x000fe40000800000 */
[----:B------:R-:W-:-:S02]  /*9c70*/  FSEL R10, R202, RZ, P1 ;  /* 0x000000ffca0a7208 */ /* 0x000fc40000800000 */
[----:B------:R-:W-:Y:S01]  /*9c80*/  R2P PR, R209, 0x6 ;  /* 0x00000006d1007804 */ /* 0x000fe20000000000 */
[--C-:B------:R-:W-:Y:S01]  /*9c90*/  FFMA.FTZ R200, R16, UR20, -R189.reuse ;  /* 0x0000001410c87c23 */ /* 0x100fe200080108bd */
[----:B------:R-:W-:Y:S01]  /*9ca0*/  PRMT R6, R9, 0x5410, R6 ;  /* 0x0000541009067816 */ /* 0x000fe20000000006 */
[----:B------:R-:W-:Y:S01]  /*9cb0*/  FADD.FTZ R10, R164, -R10 ;  /* 0x8000000aa40a7221 */ /* 0x000fe20000010000 */
[----:B------:R-:W-:Y:S01]  /*9cc0*/  FSEL R9, R201, RZ, P0 ;  /* 0x000000ffc9097208 */ /* 0x000fe20000000000 */
[----:B------:R-:W-:Y:S01]  /*9cd0*/  FFMA.FTZ R199, R17, UR20, -R189 ;  /* 0x0000001411c77c23 */ /* 0x000fe200080108bd */
[----:B------:R-:W-:Y:S01]  /*9ce0*/  IADD3 R16, PT, PT, R0, 0x10000, RZ ;  /* 0x0001000000107810 */ /* 0x000fe20007ffe0ff */
[----:B------:R-:W-:Y:S01]  /*9cf0*/  FMUL.FTZ R10, R10, UR20 ;  /* 0x000000140a0a7c20 */ /* 0x000fe20008410000 */
[----:B------:R-:W-:Y:S01]  /*9d00*/  PRMT R4, R8, 0x5410, R4 ;  /* 0x0000541008047816 */ /* 0x000fe20000000004 */
[----:B------:R-:W-:Y:S01]  /*9d10*/  FADD.FTZ R9, R3, -R9 ;  /* 0x8000000903097221 */ /* 0x000fe20000010000 */
[----:B------:R-:W-:Y:S01]  /*9d20*/  SEL R206, R2, 0xffffffe0, !P1 ;  /* 0xffffffe002ce7807 */ /* 0x000fe20004800000 */
[----:B------:R-:W2:Y:S01]  /*9d30*/  LDC R8, c[0x0][0x4f8] ;  /* 0x00013e00ff087b82 */ /* 0x000ea20000000800 */
[----:B------:R-:W3:Y:S01]  /*9d40*/  MUFU.EX2 R205, R10 ;  /* 0x0000000a00cd7308 */ /* 0x000ee20000000800 */
[----:B------:R-:W-:Y:S01]  /*9d50*/  FMUL.FTZ R2, R9, UR20 ;  /* 0x0000001409027c20 */ /* 0x000fe20008410000 */
[----:B------:R-:W-:Y:S01]  /*9d60*/  @P2 IADD3 R210, PT, PT, R16, -0x40, RZ ;  /* 0xffffffc010d22810 */ /* 0x000fe20007ffe0ff */
[--C-:B------:R-:W-:Y:S01]  /*9d70*/  FFMA.FTZ R198, R12, UR20, -R189.reuse ;  /* 0x000000140cc67c23 */ /* 0x100fe200080108bd */
[----:B------:R-:W-:Y:S01]  /*9d80*/  IADD3 R180, PT, PT, R0, R206, RZ ;  /* 0x000000ce00b47210 */ /* 0x000fe20007ffe0ff */
[--C-:B------:R-:W-:Y:S01]  /*9d90*/  FFMA.FTZ R197, R13, UR20, -R189.reuse ;  /* 0x000000140dc57c23 */ /* 0x100fe200080108bd */
[----:B------:R-:W-:Y:S01]  /*9da0*/  FSEL R188, R188, RZ, P0 ;  /* 0x000000ffbcbc7208 */ /* 0x000fe20000000000 */
[----:B------:R-:W4:Y:S01]  /*9db0*/  MUFU.EX2 R2, R2 ;  /* 0x0000000200027308 */ /* 0x000f220000000800 */
[----:B-1----:R-:W1:Y:S01]  /*9dc0*/  LDSM.16.MT88.4 R28, [R210] ;  /* 0x00000000d21c783b */ /* 0x002e620000004200 */
[----:B------:R-:W-:Y:S01]  /*9dd0*/  IADD3 R206, PT, PT, R206, R210, RZ ;  /* 0x000000d2cece7210 */ /* 0x000fe20007ffe0ff */
[----:B------:R-:W-:Y:S01]  /*9de0*/  FFMA.FTZ R217, R169, UR20, -R189 ;  /* 0x00000014a9d97c23 */ /* 0x000fe200080108bd */
[--C-:B------:R-:W-:Y:S01]  /*9df0*/  FFMA.FTZ R25, R25, UR20, -R188.reuse ;  /* 0x0000001419197c23 */ /* 0x100fe200080108bc */
[----:B------:R-:W5:Y:S01]  /*9e00*/  LDSM.16.MT88.4 R20, [R180+0x10000] ;  /* 0x01000000b414783b */ /* 0x000f620000004200 */
[--C-:B------:R-:W-:Y:S01]  /*9e10*/  FFMA.FTZ R196, R18, UR20, -R188.reuse ;  /* 0x0000001412c47c23 */ /* 0x100fe200080108bc */
[--C-:B------:R-:W-:Y:S01]  /*9e20*/  FFMA.FTZ R203, R14, UR20, -R188.reuse ;  /* 0x000000140ecb7c23 */ /* 0x100fe200080108bc */
[----:B------:R-:W-:Y:S01]  /*9e30*/  FFMA.FTZ R204, R19, UR20, -R188 ;  /* 0x0000001413cc7c23 */ /* 0x000fe200080108bc */
[----:B------:R2:W-:Y:S01]  /*9e40*/  MUFU.EX2 R3, R25 ;  /* 0x0000001900037308 */ /* 0x0005e20000000800 */
[-C--:B---3--:R-:W-:Y:S01]  /*9e50*/  FMUL.FTZ R24, R44, R205.reuse ;  /* 0x000000cd2c187220 */ /* 0x088fe20000410000 */
[-C--:B------:R-:W-:Y:S01]  /*9e60*/  FMUL.FTZ R16, R36, R205.reuse ;  /* 0x000000cd24107220 */ /* 0x080fe20000410000 */
[-C--:B------:R-:W-:Y:S01]  /*9e70*/  FMUL.FTZ R17, R37, R205.reuse ;  /* 0x000000cd25117220 */ /* 0x080fe20000410000 */
[----:B------:R-:W-:Y:S01]  /*9e80*/  MUFU.EX2 R200, R200 ;  /* 0x000000c800c87308 */ /* 0x000fe20000000800 */
[-C--:B----4-:R-:W-:Y:S01]  /*9e90*/  FMUL.FTZ R26, R46, R2.reuse ;  /* 0x000000022e1a7220 */ /* 0x090fe20000410000 */
[-C--:B------:R-:W-:Y:S01]  /*9ea0*/  FMUL.FTZ R27, R47, R2.reuse ;  /* 0x000000022f1b7220 */ /* 0x080fe20000410000 */
[----:B--2---:R-:W-:Y:S01]  /*9eb0*/  LOP3.LUT R8, R8, 0xff, RZ, 0xc0, !PT ;  /* 0x000000ff08087812 */ /* 0x004fe200078ec0ff */
[----:B------:R-:W2:Y:S01]  /*9ec0*/  MUFU.EX2 R199, R199 ;  /* 0x000000c700c77308 */ /* 0x000ea20000000800 */
[-C--:B------:R-:W-:Y:S01]  /*9ed0*/  FMUL.FTZ R18, R38, R2.reuse ;  /* 0x0000000226127220 */ /* 0x080fe20000410000 */
[----:B------:R-:W-:Y:S01]  /*9ee0*/  FMUL.FTZ R19, R39, R2 ;  /* 0x0000000227137220 */ /* 0x000fe20000410000 */
[----:B------:R-:W-:Y:S01]  /*9ef0*/  LEA R181, R8, R8, 0x10 ;  /* 0x0000000808b57211 */ /* 0x000fe200078e80ff */
[----:B------:R-:W-:Y:S01]  /*9f00*/  MUFU.EX2 R198, R198 ;  /* 0x000000c600c67308 */ /* 0x000fe20000000800 */
[----:B------:R-:W3:Y:S01]  /*9f10*/  LDSM.16.MT88.4 R36, [R206] ;  /* 0x00000000ce24783b */ /* 0x000ee20000004200 */
[-C--:B------:R-:W-:Y:S01]  /*9f20*/  FMUL.FTZ R25, R45, R205.reuse ;  /* 0x000000cd2d197220 */ /* 0x080fe20000410000 */
[----:B------:R-:W-:Y:S01]  /*9f30*/  LOP3.LUT R7, R7, 0xff00ff, RZ, 0xc0, !PT ;  /* 0x00ff00ff07077812 */ /* 0x000fe200078ec0ff */
[----:B------:R-:W4:Y:S01]  /*9f40*/  MUFU.EX2 R197, R197 ;  /* 0x000000c500c57308 */ /* 0x000f220000000800 */
[----:B------:R-:W3:Y:S01]  /*9f50*/  LDSM.16.MT88.4 R44, [R0+0x12000] ;  /* 0x01200000002c783b */ /* 0x000ee20000004200 */
[--C-:B------:R-:W-:Y:S01]  /*9f60*/  HSET2.LE.AND R9, R4, R181.reuse, PT ;  /* 0x000000b504097233 */ /* 0x100fe20003803000 */
[-C--:B------:R-:W-:Y:S01]  /*9f70*/  FMUL.FTZ R48, R48, R205.reuse ;  /* 0x000000cd30307220 */ /* 0x080fe20000410000 */
[----:B------:R-:W-:Y:S01]  /*9f80*/  MUFU.EX2 R196, R196 ;  /* 0x000000c400c47308 */ /* 0x000fe20000000800 */
[--C-:B------:R-:W-:Y:S01]  /*9f90*/  HSET2.LE.AND R4, R5, R181.reuse, PT ;  /* 0x000000b505047233 */ /* 0x100fe20003803000 */
[-C--:B------:R-:W-:Y:S01]  /*9fa0*/  FMUL.FTZ R49, R49, R205.reuse ;  /* 0x000000cd31317220 */ /* 0x080fe20000410000 */
[--C-:B------:R-:W-:Y:S01]  /*9fb0*/  HSET2.LE.AND R7, R7, R181.reuse, PT ;  /* 0x000000b507077233 */ /* 0x100fe20003803000 */
[----:B------:R-:W1:Y:S01]  /*9fc0*/  MUFU.EX2 R203, R203 ;  /* 0x000000cb00cb7308 */ /* 0x000e620000000800 */
[----:B------:R-:W-:Y:S01]  /*9fd0*/  HSET2.LE.AND R5, R6, R181, PT ;  /* 0x000000b506057233 */ /* 0x000fe20003803000 */
[----:B------:R-:W-:Y:S01]  /*9fe0*/  FMUL.FTZ R50, R50, R2 ;  /* 0x0000000232327220 */ /* 0x000fe20000410000 */
[----:B--2---:R-:W-:Y:S01]  /*9ff0*/  F2FP.BF16.F32.PACK_AB R10, R199, R200 ;  /* 0x000000c8c70a723e */ /* 0x004fe200000010ff */
[----:B------:R-:W2:Y:S01]  /*a000*/  MUFU.EX2 R204, R204 ;  /* 0x000000cc00cc7308 */ /* 0x000ea20000000800 */
[----:B------:R-:W-:Y:S01]  /*a010*/  FMUL.FTZ R51, R51, R2 ;  /* 0x0000000233337220 */ /* 0x000fe20000410000 */
[----:B----4-:R-:W-:Y:S01]  /*a020*/  F2FP.BF16.F32.PACK_AB R6, R197, R198 ;  /* 0x000000c6c506723e */ /* 0x010fe200000010ff */
[-C--:B------:R-:W-:Y:S01]  /*a030*/  FMUL.FTZ R40, R40, R205.reuse ;  /* 0x000000cd28287220 */ /* 0x080fe20000410000 */
[----:B------:R-:W-:Y:S01]  /*a040*/  LOP3.LUT R4, R10, R4, RZ, 0xc0, !PT ;  /* 0x000000040a047212 */ /* 0x000fe200078ec0ff */
[----:B------:R-:W-:Y:S01]  /*a050*/  FMUL.FTZ R41, R41, R205 ;  /* 0x000000cd29297220 */ /* 0x000fe20000410000 */
[----:B------:R-:W-:Y:S01]  /*a060*/  LOP3.LUT R6, R6, R9, RZ, 0xc0, !PT ;  /* 0x0000000906067212 */ /* 0x000fe200078ec0ff */
[-C--:B------:R-:W-:Y:S01]  /*a070*/  FMUL.FTZ R42, R42, R2.reuse ;  /* 0x000000022a2a7220 */ /* 0x080fe20000410000 */
[-C--:B------:R-:W-:Y:S01]  /*a080*/  FMUL.FTZ R43, R43, R2.reuse ;  /* 0x000000022b2b7220 */ /* 0x080fe20000410000 */
[----:B------:R-:W-:Y:S01]  /*a090*/  FMUL.FTZ R32, R52, R205 ;  /* 0x000000cd34207220 */ /* 0x000fe20000410000 */
[----:B-1----:R-:W-:Y:S01]  /*a0a0*/  F2FP.BF16.F32.PACK_AB R11, R3, R203 ;  /* 0x000000cb030b723e */ /* 0x002fe200000010ff */
[----:B------:R-:W-:Y:S01]  /*a0b0*/  FMUL.FTZ R33, R53, R205 ;  /* 0x000000cd35217220 */ /* 0x000fe20000410000 */
[-C--:B------:R-:W-:Y:S01]  /*a0c0*/  FMUL.FTZ R34, R54, R2.reuse ;  /* 0x0000000236227220 */ /* 0x080fe20000410000 */
[----:B------:R-:W-:Y:S01]  /*a0d0*/  FMUL.FTZ R35, R55, R2 ;  /* 0x0000000237237220 */ /* 0x000fe20000410000 */
[----:B--2---:R-:W-:Y:S01]  /*a0e0*/  F2FP.BF16.F32.PACK_AB R8, R204, R196 ;  /* 0x000000c4cc08723e */ /* 0x004fe200000010ff */
[----:B------:R-:W1:Y:S01]  /*a0f0*/  LDSM.16.MT88.4 R52, [R180+0x12000] ;  /* 0x01200000b434783b */ /* 0x000e620000004200 */
[----:B------:R-:W-:Y:S01]  /*a100*/  LOP3.LUT R7, R11, R7, RZ, 0xc0, !PT ;  /* 0x000000070b077212 */ /* 0x000fe200078ec0ff */
[----:B------:R-:W-:Y:S01]  /*a110*/  FMUL.FTZ R64, R64, R205 ;  /* 0x000000cd40407220 */ /* 0x000fe20000410000 */
[----:B------:R-:W-:Y:S01]  /*a120*/  LOP3.LUT R5, R8, R5, RZ, 0xc0, !PT ;  /* 0x0000000508057212 */ /* 0x000fe200078ec0ff */
        /* <DEDUP_REMOVED lines=36> */
[----:B------:R-:W4:Y:S01]  /*a370*/  LDSM.16.MT88.4 R60, [R210+0x2000] ;  /* 0x00200000d23c783b */ /* 0x000f220000004200 */
[-C--:B------:R-:W-:Y:S01]  /*a380*/  FMUL.FTZ R96, R96, R205.reuse ;  /* 0x000000cd60607220 */ /* 0x080fe20000410000 */
[C---:B---3--:R-:W-:Y:S01]  /*a390*/  HMMA.16816.F32.BF16 R32, R4.reuse, R36, R32 ;  /* 0x000000240420723c */ /* 0x048fe20000041820 */
[-C--:B------:R-:W-:Y:S01]  /*a3a0*/  FMUL.FTZ R97, R97, R205.reuse ;  /* 0x000000cd61617220 */ /* 0x080fe20000410000 */
[-C--:B------:R-:W-:Y:S01]  /*a3b0*/  FMUL.FTZ R98, R98, R2.reuse ;  /* 0x0000000262627220 */ /* 0x080fe20000410000 */
[-C--:B------:R-:W-:Y:S01]  /*a3c0*/  FMUL.FTZ R99, R99, R2.reuse ;  /* 0x0000000263637220 */ /* 0x080fe20000410000 */
[----:B------:R-:W-:Y:S01]  /*a3d0*/  LOP3.LUT R214, R216, UR8, R215, 0x96, !PT ;  /* 0x00000008d8d67c12 */ /* 0x000fe2000f8e96d7 */
[-C--:B------:R-:W-:Y:S01]  /*a3e0*/  FMUL.FTZ R112, R112, R205.reuse ;  /* 0x000000cd70707220 */ /* 0x080fe20000410000 */
[-C--:B------:R-:W-:Y:S01]  /*a3f0*/  FMUL.FTZ R113, R113, R205.reuse ;  /* 0x000000cd71717220 */ /* 0x080fe20000410000 */
[-C--:B------:R-:W-:Y:S01]  /*a400*/  FMUL.FTZ R114, R114, R2.reuse ;  /* 0x0000000272727220 */ /* 0x080fe20000410000 */
[----:B------:R-:W-:Y:S01]  /*a410*/  HMMA.16816.F32.BF16 R40, R4, R44, R40 ;  /* 0x0000002c0428723c */ /* 0x000fe20000041828 */
[-C--:B------:R-:W-:Y:S01]  /*a420*/  FMUL.FTZ R115, R115, R2.reuse ;  /* 0x0000000273737220 */ /* 0x080fe20000410000 */
[-C--:B------:R-:W-:Y:S01]  /*a430*/  FMUL.FTZ R128, R128, R205.reuse ;  /* 0x000000cd80807220 */ /* 0x080fe20000410000 */
[----:B------:R-:W-:Y:S01]  /*a440*/  FMUL.FTZ R129, R129, R205 ;  /* 0x000000cd81817220 */ /* 0x000fe20000410000 */
[-C--:B------:R-:W-:Y:S01]  /*a450*/  FMUL.FTZ R130, R130, R2.reuse ;  /* 0x0000000282827220 */ /* 0x080fe20000410000 */
[----:B------:R-:W-:Y:S01]  /*a460*/  FMUL.FTZ R131, R131, R2 ;  /* 0x0000000283837220 */ /* 0x000fe20000410000 */
[----:B------:R-:W-:-:S04]  /*a470*/  IMAD.WIDE.U32 R214, R214, -0x2daee0ad, RZ ;  /* 0xd2511f53d6d67825 */ /* 0x000fc800078e00ff */
[-C--:B------:R-:W-:Y:S01]  /*a480*/  FMUL.FTZ R120, R120, R205.reuse ;  /* 0x000000cd78787220 */ /* 0x080fe20000410000 */
        /* <DEDUP_REMOVED lines=18> */
[----:B------:R-:W-:Y:S01]  /*a5b0*/  LDSM.16.MT88.4 R12, [R0+0x10000] ;  /* 0x01000000000c783b */ /* 0x000fe20000004200 */
        /* <DEDUP_REMOVED lines=14> */
[----:B------:R-:W-:Y:S01]  /*a6a0*/  LOP3.LUT R174, R174, UR12, R215, 0x96, !PT ;  /* 0x0000000caeae7c12 */ /* 0x000fe2000f8e96d7 */
[--C-:B------:R-:W-:Y:S01]  /*a6b0*/  FFMA.FTZ R215, R171, UR20, -R189.reuse ;  /* 0x00000014abd77c23 */ /* 0x100fe200080108bd */
[--C-:B------:R-:W-:Y:S01]  /*a6c0*/  FFMA.FTZ R219, R167, UR20, -R188.reuse ;  /* 0x00000014a7db7c23 */ /* 0x100fe200080108bc */
[--C-:B------:R-:W-:Y:S01]  /*a6d0*/  FFMA.FTZ R216, R170, UR20, -R188.reuse ;  /* 0x00000014aad87c23 */ /* 0x100fe200080108bc */
[--C-:B------:R-:W-:Y:S01]  /*a6e0*/  FFMA.FTZ R218, R195, UR20, -R188.reuse ;  /* 0x00000014c3da7c23 */ /* 0x100fe200080108bc */
[----:B------:R-:W-:Y:S01]  /*a6f0*/  MUFU.EX2 R217, R217 ;  /* 0x000000d900d97308 */ /* 0x000fe20000000800 */
[-C--:B------:R-:W-:Y:S01]  /*a700*/  FMUL.FTZ R156, R156, R205.reuse ;  /* 0x000000cd9c9c7220 */ /* 0x080fe20000410000 */
[C---:B------:R-:W-:Y:S01]  /*a710*/  HMMA.16816.F32.BF16 R68, R4.reuse, R70, R88 ;  /* 0x000000460444723c */ /* 0x040fe20000041858 */
[-C--:B------:R-:W-:Y:S01]  /*a720*/  FMUL.FTZ R88, R108, R205.reuse ;  /* 0x000000cd6c587220 */ /* 0x080fe20000410000 */
[-C--:B------:R-:W-:Y:S01]  /*a730*/  FMUL.FTZ R89, R109, R205.reuse ;  /* 0x000000cd6d597220 */ /* 0x080fe20000410000 */
[-C--:B------:R-:W-:Y:S01]  /*a740*/  FMUL.FTZ R90, R110, R2.reuse ;  /* 0x000000026e5a7220 */ /* 0x080fe20000410000 */
[-C--:B------:R-:W-:Y:S01]  /*a750*/  FMUL.FTZ R91, R111, R2.reuse ;  /* 0x000000026f5b7220 */ /* 0x080fe20000410000 */
[----:B------:R-:W2:Y:S01]  /*a760*/  MUFU.EX2 R215, R215 ;  /* 0x000000d700d77308 */ /* 0x000ea20000000800 */
[----:B------:R-:W5:Y:S01]  /*a770*/  LDSM.16.MT88.4 R108, [R0+0x16000] ;  /* 0x01600000006c783b */ /* 0x000f620000004200 */
[-C--:B------:R-:W-:Y:S01]  /*a780*/  FMUL.FTZ R157, R157, R205.reuse ;  /* 0x000000cd9d9d7220 */ /* 0x080fe20000410000 */
[C---:B----4-:R-:W-:Y:S01]  /*a790*/  HMMA.16816.F32.BF16 R56, R4.reuse, R60, R56 ;  /* 0x0000003c0438723c */ /* 0x050fe20000041838 */
        /* <DEDUP_REMOVED lines=12> */
[----:B------:R-:W4:Y:S01]  /*a860*/  MUFU.EX2 R218, R218 ;  /* 0x000000da00da7308 */ /* 0x000f220000000800 */
[----:B------:R-:W2:Y:S01]  /*a870*/  LDSM.16.MT88.4 R100, [R206+0x4000] ;  /* 0x00400000ce64783b */ /* 0x000ea20000004200 */
[-C--:B------:R-:W-:Y:S01]  /*a880*/  FMUL.FTZ R155, R155, R2.reuse ;  /* 0x000000029b9b7220 */ /* 0x080fe20000410000 */
[C---:B---3--:R-:W-:Y:S01]  /*a890*/  HMMA.16816.F32.BF16 R72, R4.reuse, R76, R72 ;  /* 0x0000004c0448723c */ /* 0x048fe20000041848 */
        /* <DEDUP_REMOVED lines=8> */
[--C-:B------:R-:W-:Y:S01]  /*a920*/  FFMA.FTZ R222, R192, UR20, -R189.reuse ;  /* 0x00000014c0de7c23 */ /* 0x100fe200080108bd */
[--C-:B------:R-:W-:Y:S01]  /*a930*/  FFMA.FTZ R220, R179, UR20, -R189.reuse ;  /* 0x00000014b3dc7c23 */ /* 0x100fe200080108bd */
[--C-:B------:R-:W-:Y:S01]  /*a940*/  FFMA.FTZ R244, R177, UR20, -R188.reuse ;  /* 0x00000014b1f47c23 */ /* 0x100fe200080108bc */
[----:B------:R-:W-:Y:S01]  /*a950*/  MUFU.EX2 R221, R221 ;  /* 0x000000dd00dd7308 */ /* 0x000fe20000000800 */
[--C-:B------:R-:W-:Y:S01]  /*a960*/  FFMA.FTZ R224, R172, UR20, -R188.reuse ;  /* 0x00000014ace07c23 */ /* 0x100fe200080108bc */
[--C-:B------:R-:W-:Y:S01]  /*a970*/  FFMA.FTZ R245, R176, UR20, -R188.reuse ;  /* 0x00000014b0f57c23 */ /* 0x100fe200080108bc */
[--C-:B------:R-:W-:Y:S01]  /*a980*/  FFMA.FTZ R185, R185, UR20, -R188.reuse ;  /* 0x00000014b9b97c23 */ /* 0x100fe200080108bc */
[C---:B------:R-:W-:Y:S01]  /*a990*/  HMMA.16816.F32.BF16 R84, R4.reuse, R86, R104 ;  /* 0x000000560454723c */ /* 0x040fe20000041868 */
[-C--:B------:R-:W-:Y:S01]  /*a9a0*/  FMUL.FTZ R104, R124, R205.reuse ;  /* 0x000000cd7c687220 */ /* 0x080fe20000410000 */
[-C--:B------:R-:W-:Y:S01]  /*a9b0*/  FMUL.FTZ R105, R125, R205.reuse ;  /* 0x000000cd7d697220 */ /* 0x080fe20000410000 */
[-C--:B------:R-:W-:Y:S01]  /*a9c0*/  FMUL.FTZ R106, R126, R2.reuse ;  /* 0x000000027e6a7220 */ /* 0x080fe20000410000 */
[-C--:B------:R-:W-:Y:S01]  /*a9d0*/  FMUL.FTZ R107, R127, R2.reuse ;  /* 0x000000027f6b7220 */ /* 0x080fe20000410000 */
[----:B------:R-:W-:Y:S01]  /*a9e0*/  MUFU.EX2 R223, R223 ;  /* 0x000000df00df7308 */ /* 0x000fe20000000800 */
[----:B------:R-:W-:Y:S01]  /*a9f0*/  LDSM.16.MT88.4 R124, [R210+0x6000] ;  /* 0x00600000d27c783b */ /* 0x000fe20000004200 */
        /* <DEDUP_REMOVED lines=8> */
[--C-:B------:R-:W-:Y:S01]  /*aa80*/  FFMA.FTZ R252, R183, UR20, -R188.reuse ;  /* 0x00000014b7fc7c23 */ /* 0x100fe200080108bc */
[----:B-1----:R-:W-:Y:S01]  /*aa90*/  HMMA.16816.F32.BF16 R88, R4, R92, R88 ;  /* 0x0000005c0458723c */ /* 0x002fe20000041858 */
[----:B------:R-:W-:Y:S01]  /*aaa0*/  MUFU.EX2 R220, R220 ;  /* 0x000000dc00dc7308 */ /* 0x000fe20000000800 */
[----:B------:R-:W-:Y:S01]  /*aab0*/  FFMA.FTZ R182, R182, UR20, -R188 ;  /* 0x00000014b6b67c23 */ /* 0x000fe200080108bc */
[----:B------:R-:W-:-:S02]  /*aac0*/  FFMA.FTZ R200, R241, R205, R200 ;  /* 0x000000cdf1c87223 */ /* 0x000fc400000100c8 */
[----:B------:R-:W-:Y:S02]  /*aad0*/  MUFU.EX2 R244, R244 ;  /* 0x000000f400f47308 */ /* 0x000fe40000000800 */
[----:B------:R-:W-:Y:S01]  /*aae0*/  FADD.FTZ R200, R199, R200 ;  /* 0x000000c8c7c87221 */ /* 0x000fe20000010000 */
[C---:B------:R-:W-:Y:S01]  /*aaf0*/  HMMA.16816.F32.BF16 R92, R4.reuse, R94, R112 ;  /* 0x0000005e045c723c */ /* 0x040fe20000041870 */
[-C--:B------:R-:W-:Y:S01]  /*ab00*/  FMUL.FTZ R112, R132, R205.reuse ;  /* 0x000000cd84707220 */ /* 0x080fe20000410000 */
[-C--:B------:R-:W-:Y:S01]  /*ab10*/  FMUL.FTZ R114, R134, R2.reuse ;  /* 0x0000000286727220 */ /* 0x080fe20000410000 */
[C---:B------:R-:W-:Y:S01]  /*ab20*/  PRMT R132, R214.reuse, 0x7772, RZ ;  /* 0x00007772d6847816 */ /* 0x040fe200000000ff */
[-C--:B------:R-:W-:Y:S01]  /*ab30*/  FMUL.FTZ R113, R133, R205.reuse ;  /* 0x000000cd85717220 */ /* 0x080fe20000410000 */
[----:B------:R-:W-:Y:S01]  /*ab40*/  PRMT R134, R214, 0x7771, RZ ;  /* 0x00007771d6867816 */ /* 0x000fe200000000ff */
[-C--:B------:R-:W-:Y:S01]  /*ab50*/  FMUL.FTZ R115, R135, R2.reuse ;  /* 0x0000000287737220 */ /* 0x080fe20000410000 */
[C---:B------:R-:W-:Y:S01]  /*ab60*/  PRMT R135, R174.reuse, 0x7632, R135 ;  /* 0x00007632ae877816 */ /* 0x040fe20000000087 */
[C---:B-----5:R-:W-:Y:S01]  /*ab70*/  HMMA.16816.F32.BF16 R104, R4.reuse, R108, R104 ;  /* 0x0000006c0468723c */ /* 0x060fe20000041868 */
[----:B------:R-:W-:Y:S01]  /*ab80*/  LOP3.LUT R133, R174, 0xffff, RZ, 0xc0, !PT ;  /* 0x0000ffffae857812 */ /* 0x000fe200078ec0ff */
[----:B------:R-:W-:Y:S01]  /*ab90*/  MUFU.EX2 R224, R224 ;  /* 0x000000e000e07308 */ /* 0x000fe20000000800 */
[----:B------:R-:W-:Y:S01]  /*aba0*/  LOP3.LUT R135, R135, 0xff, RZ, 0xc0, !PT ;  /* 0x000000ff87877812 */ /* 0x000fe200078ec0ff */
[----:B------:R-:W-:Y:S01]  /*abb0*/  FADD.FTZ R198, R198, R200 ;  /* 0x000000c8c6c67221 */ /* 0x000fe20000010000 */
[----:B------:R-:W-:Y:S01]  /*abc0*/  SHF.R.U32.HI R133, RZ, 0x8, R133 ;  /* 0x00000008ff857819 */ /* 0x000fe20000011685 */
[----:B------:R-:W-:Y:S02]  /*abd0*/  MUFU.EX2 R245, R245 ;  /* 0x000000f500f57308 */ /* 0x000fe40000000800 */
[C---:B------:R-:W-:Y:S01]  /*abe0*/  HMMA.16816.F32.BF16 R108, R4.reuse, R110, R128 ;  /* 0x0000006e046c723c */ /* 0x040fe20000041880 */
[----:B------:R-:W-:Y:S01]  /*abf0*/  PRMT R129, R214, 0x7773, RZ ;  /* 0x00007773d6817816 */ /* 0x000fe200000000ff */
[----:B------:R-:W-:Y:S01]  /*ac00*/  FMUL.FTZ R130, R150, R2 ;  /* 0x0000000296827220 */ /* 0x000fe20000410000 */
[----:B------:R-:W-:Y:S01]  /*ac10*/  MOV R128, R214 ;  /* 0x000000d600807202 */ /* 0x000fe20000000f00 */
[--C-:B------:R-:W-:Y:S01]  /*ac20*/  FFMA.FTZ R214, R212, UR20, -R189.reuse ;  /* 0x00000014d4d67c23 */ /* 0x100fe200080108bd */
[----:B------:R-:W-:Y:S01]  /*ac30*/  FFMA.FTZ R212, R213, UR20, -R189 ;  /* 0x00000014d5d47c23 */ /* 0x000fe200080108bd */
[----:B------:R-:W-:Y:S01]  /*ac40*/  PRMT R132, R132, 0x5410, R129 ;  /* 0x0000541084847816 */ /* 0x000fe20000000081 */
[----:B------:R-:W-:Y:S01]  /*ac50*/  FFMA.FTZ R213, R168, UR20, -R188 ;  /* 0x00000014a8d57c23 */ /* 0x000fe200080108bc */
[C---:B--2---:R-:W-:Y:S01]  /*ac60*/  HMMA.16816.F32.BF16 R96, R4.reuse, R100, R96 ;  /* 0x000000640460723c */ /* 0x044fe20000041860 */
[----:B------:R-:W-:Y:S01]  /*ac70*/  FMUL.FTZ R129, R149, R205 ;  /* 0x000000cd95817220 */ /* 0x000fe20000410000 */
[----:B------:R-:W-:Y:S01]  /*ac80*/  MUFU.EX2 R214, R214 ;  /* 0x000000d600d67308 */ /* 0x000fe20000000800 */
[-C--:B------:R-:W-:Y:S01]  /*ac90*/  FMUL.FTZ R131, R151, R2.reuse ;  /* 0x0000000297837220 */ /* 0x080fe20000410000 */
[----:B------:R-:W-:Y:S01]  /*aca0*/  F2FP.BF16.F32.PACK_AB R150, R215, R217 ;  /* 0x000000d9d796723e */ /* 0x000fe200000010ff */
[----:B------:R-:W-:Y:S01]  /*acb0*/  LDSM.16.MT88.4 R168, [R206+0x800] ;  /* 0x00080000cea8783b */ /* 0x000fe20000004200 */
[----:B------:R-:W1:Y:S01]  /*acc0*/  MUFU.EX2 R212, R212 ;  /* 0x000000d400d47308 */ /* 0x000e620000000800 */
[----:B----4-:R-:W-:Y:S01]  /*acd0*/  F2FP.BF16.F32.PACK_AB R149, R218, R219 ;  /* 0x000000dbda95723e */ /* 0x010fe200000010ff */
[C---:B------:R-:W-:Y:S01]  /*ace0*/  HMMA.16816.F32.BF16 R100, R4.reuse, R102, R120 ;  /* 0x000000660464723c */ /* 0x040fe20000041878 */
[-C--:B------:R-:W-:Y:S01]  /*acf0*/  FMUL.FTZ R120, R140, R205.reuse ;  /* 0x000000cd8c787220 */ /* 0x080fe20000410000 */
[----:B------:R-:W-:Y:S01]  /*ad00*/  FMUL.FTZ R121, R141, R205 ;  /* 0x000000cd8d797220 */ /* 0x000fe20000410000 */
[-C--:B------:R-:W-:Y:S01]  /*ad10*/  FMUL.FTZ R122, R142, R2.reuse ;  /* 0x000000028e7a7220 */ /* 0x080fe20000410000 */
[-C--:B------:R-:W-:Y:S01]  /*ad20*/  FMUL.FTZ R123, R143, R2.reuse ;  /* 0x000000028f7b7220 */ /* 0x080fe20000410000 */
[----:B------:R-:W2:Y:S01]  /*ad30*/  MUFU.EX2 R213, R213 ;  /* 0x000000d500d57308 */ /* 0x000ea20000000800 */
[----:B------:R-:W4:Y:S01]  /*ad40*/  LDSM.16.MT88.4 R140, [R180+0x10800] ;  /* 0x01080000b48c783b */ /* 0x000f220000004200 */
[----:B------:R-:W-:Y:S01]  /*ad50*/  FFMA.FTZ R2, R240, R2, R196 ;  /* 0x00000002f0027223 */ /* 0x000fe200000100c4 */
[----:B---3--:R-:W-:Y:S01]  /*ad60*/  HMMA.16816.F32.BF16 R112, R4, R116, R112 ;  /* 0x000000740470723c */ /* 0x008fe20000041870 */
[----:B------:R-:W-:Y:S01]  /*ad70*/  MUFU.EX2 R192, R187 ;  /* 0x000000bb00c07308 */ /* 0x000fe20000000800 */
[----:B------:R-:W-:Y:S01]  /*ad80*/  FADD.FTZ R198, R197, R198 ;  /* 0x000000c6c5c67221 */ /* 0x000fe20000010000 */
[----:B------:R-:W-:-:S02]  /*ad90*/  FADD.FTZ R2, R204, R2 ;  /* 0x00000002cc027221 */ /* 0x000fc40000010000 */
[----:B------:R-:W-:Y:S01]  /*ada0*/  MUFU.EX2 R195, R182 ;  /* 0x000000b600c37308 */ /* 0x000fe20000000800 */
[----:B------:R-:W-:Y:S01]  /*adb0*/  FADD.FTZ R217, R217, R198 ;  /* 0x000000c6d9d97221 */ /* 0x000fe20000010000 */
[----:B------:R-:W-:Y:S01]  /*adc0*/  FADD.FTZ R203, R203, R2 ;  /* 0x00000002cbcb7221 */ /* 0x000fe20000010000 */
[C---:B------:R-:W-:Y:S01]  /*add0*/  HMMA.16816.F32.BF16 R120, R4.reuse, R124, R120 ;  /* 0x0000007c0478723c */ /* 0x040fe20000041878 */
[----:B------:R-:W-:Y:S01]  /*ade0*/  LOP3.LUT R124, R128, 0xff, RZ, 0xc0, !PT ;  /* 0x000000ff807c7812 */ /* 0x000fe200078ec0ff */
[----:B------:R-:W-:Y:S01]  /*adf0*/  FMUL.FTZ R128, R148, R205 ;  /* 0x000000cd94807220 */ /* 0x000fe20000410000 */
[----:B------:R-:W-:Y:S01]  /*ae00*/  LOP3.LUT R125, R174, 0xff, RZ, 0xc0, !PT ;  /* 0x000000ffae7d7812 */ /* 0x000fe200078ec0ff */
[----:B------:R-:W-:Y:S01]  /*ae10*/  MUFU.EX2 R252, R252 ;  /* 0x000000fc00fc7308 */ /* 0x000fe20000000800 */
[----:B------:R-:W-:Y:S01]  /*ae20*/  PRMT R134, R124, 0x5410, R134 ;  /* 0x000054107c867816 */ /* 0x000fe20000000086 */
[----:B------:R-:W-:Y:S01]  /*ae30*/  FADD.FTZ R203, R3, R203 ;  /* 0x000000cb03cb7221 */ /* 0x000fe20000010000 */
[----:B------:R-:W-:Y:S01]  /*ae40*/  SHF.R.U32.HI R174, RZ, 0x18, R174 ;  /* 0x00000018ffae7819 */ /* 0x000fe200000116ae */
[C---:B------:R-:W-:Y:S01]  /*ae50*/  HMMA.16816.F32.BF16 R116, R4.reuse, R118, R136 ;  /* 0x000000760474723c */ /* 0x040fe20000041888 */
[----:B-1----:R-:W-:Y:S01]  /*ae60*/  F2FP.BF16.F32.PACK_AB R137, R212, R214 ;  /* 0x000000d6d489723e */ /* 0x002fe200000010ff */
[----:B------:R-:W-:Y:S01]  /*ae70*/  FADD.FTZ R219, R219, R203 ;  /* 0x000000cbdbdb7221 */ /* 0x000fe20000010000 */
[--C-:B------:R-:W-:Y:S01]  /*ae80*/  HSET2.LE.AND R134, R134, R181.reuse, PT ;  /* 0x000000b586867233 */ /* 0x100fe20003803000 */
[----:B------:R-:W-:Y:S01]  /*ae90*/  FADD.FTZ R217, R215, R217 ;  /* 0x000000d9d7d97221 */ /* 0x000fe20000010000 */
[----:B------:R-:W-:Y:S01]  /*aea0*/  LOP3.LUT R136, R132, 0xff00ff, RZ, 0xc0, !PT ;  /* 0x00ff00ff84887812 */ /* 0x000fe200078ec0ff */
[----:B------:R-:W-:Y:S01]  /*aeb0*/  FADD.FTZ R219, R218, R219 ;  /* 0x000000dbdadb7221 */ /* 0x000fe20000010000 */
[----:B------:R-:W-:Y:S01]  /*aec0*/  PRMT R132, R135, 0x5410, R174 ;  /* 0x0000541087847816 */ /* 0x000fe200000000ae */
[C---:B------:R-:W-:Y:S01]  /*aed0*/  HMMA.16816.F32.BF16 R8, R4.reuse, R12, R8 ;  /* 0x0000000c0408723c */ /* 0x040fe20000041808 */
[----:B------:R-:W-:Y:S01]  /*aee0*/  LOP3.LUT R134, R137, R134, RZ, 0xc0, !PT ;  /* 0x0000008689867212 */ /* 0x000fe200078ec0ff */
[----:B------:R-:W-:Y:S01]  /*aef0*/  LDSM.16.MT88.4 R172, [R0+0x15000] ;  /* 0x0150000000ac783b */ /* 0x000fe20000004200 */
[--C-:B------:R-:W-:Y:S01]  /*af00*/  HSET2.LE.AND R135, R136, R181.reuse, PT ;  /* 0x000000b588877233 */ /* 0x100fe20003803000 */
[----:B------:R-:W-:Y:S01]  /*af10*/  FADD.FTZ R214, R214, R217 ;  /* 0x000000d9d6d67221 */ /* 0x000fe20000010000 */
[----:B------:R-:W-:Y:S01]  /*af20*/  PRMT R133, R125, 0x5410, R133 ;  /* 0x000054107d857816 */ /* 0x000fe20000000085 */
[----:B------:R-:W1:Y:S01]  /*af30*/  LDSM.16.MT88.4 R136, [R210+0x800] ;  /* 0x00080000d288783b */ /* 0x000e620000004200 */
[----:B--2---:R-:W-:Y:S01]  /*af40*/  F2FP.BF16.F32.PACK_AB R151, R213, R216 ;  /* 0x000000d8d597723e */ /* 0x004fe200000010ff */
[C---:B------:R-:W-:Y:S01]  /*af50*/  HMMA.16816.F32.BF16 R12, R4.reuse, R14, R156 ;  /* 0x0000000e040c723c */ /* 0x040fe2000004189c */
[----:B------:R-:W-:Y:S01]  /*af60*/  FADD.FTZ R216, R216, R219 ;  /* 0x000000dbd8d87221 */ /* 0x000fe20000010000 */
[--C-:B------:R-:W-:Y:S01]  /*af70*/  HSET2.LE.AND R148, R133, R181.reuse, PT ;  /* 0x000000b585947233 */ /* 0x100fe20003803000 */
[----:B------:R-:W-:Y:S01]  /*af80*/  LDSM.16.MT88.4 R156, [R0+0x10800] ;  /* 0x01080000009c783b */ /* 0x000fe20000004200 */
[----:B------:R-:W-:Y:S01]  /*af90*/  HSET2.LE.AND R133, R132, R181, PT ;  /* 0x000000b584857233 */ /* 0x000fe20003803000 */
[----:B------:R-:W-:Y:S01]  /*afa0*/  FADD.FTZ R214, R212, R214 ;  /* 0x000000d6d4d67221 */ /* 0x000fe20000010000 */
[----:B------:R-:W-:Y:S01]  /*afb0*/  LOP3.LUT R135, R151, R135, RZ, 0xc0, !PT ;  /* 0x0000008797877212 */ /* 0x000fe200078ec0ff */
[----:B------:R-:W-:Y:S01]  /*afc0*/  FADD.FTZ R216, R213, R216 ;  /* 0x000000d8d5d87221 */ /* 0x000fe20000010000 */
[----:B------:R-:W-:Y:S01]  /*afd0*/  HMMA.16816.F32.BF16 R124, R4, R126, R152 ;  /* 0x0000007e047c723c */ /* 0x000fe20000041898 */
[----:B------:R-:W2:Y:S01]  /*afe0*/  LDSM.16.MT88.4 R152, [R180+0x12800] ;  /* 0x01280000b498783b */ /* 0x000ea20000004200 */
[----:B------:R-:W-:-:S02]  /*aff0*/  LOP3.LUT R132, R150, R148, RZ, 0xc0, !PT ;  /* 0x0000009496847212 */ /* 0x000fc400078ec0ff */
[----:B------:R-:W-:Y:S02]  /*b000*/  LOP3.LUT R133, R149, R133, RZ, 0xc0, !PT ;  /* 0x0000008595857212 */ /* 0x000fe400078ec0ff */
[----:B------:R-:W-:Y:S01]  /*b010*/  LDSM.16.MT88.4 R148, [R0+0x14800] ;  /* 0x014800000094783b */ /* 0x000fe20000004200 */
[----:B------:R-:W-:Y:S01]  /*b020*/  MOV R3, R201 ;  /* 0x000000c900037202 */ /* 0x000fe20000000f00 */
[C---:B------:R-:W-:Y:S08]  /*b030*/  HMMA.16816.F32.BF16 R128, R4.reuse, R160, R128 ;  /* 0x000000a00480723c */ /* 0x040ff00000041880 */
[----:B------:R-:W-:Y:S01]  /*b040*/  HMMA.16816.F32.BF16 R4, R4, R162, R144 ;  /* 0x000000a20404723c */ /* 0x000fe20000041890 */
[----:B------:R-:W3:Y:S04]  /*b050*/  LDSM.16.MT88.4 R144, [R180+0x14800] ;  /* 0x01480000b490783b */ /* 0x000ee80000004200 */
[----:B------:R-:W-:Y:S03]  /*b060*/  LDSM.16.MT88.4 R160, [R210+0x2800] ;  /* 0x00280000d2a0783b */ /* 0x000fe60000004200 */
[C---:B----4-:R-:W-:Y:S08]  /*b070*/  HMMA.16816.F32.BF16 R16, R132.reuse, R140, R16 ;  /* 0x0000008c8410723c */ /* 0x050ff00000041810 */
[C---:B------:R-:W-:Y:S01]  /*b080*/  HMMA.16816.F32.BF16 R20, R132.reuse, R142, R20 ;  /* 0x0000008e8414723c */ /* 0x040fe20000041814 */
[----:B------:R-:W4:Y:S07]  /*b090*/  LDSM.16.MT88.4 R140, [R210+0x4800] ;  /* 0x00480000d28c783b */ /* 0x000f2e0000004200 */
[C---:B-1----:R-:W-:Y:S08]  /*b0a0*/  HMMA.16816.F32.BF16 R24, R132.reuse, R136, R24 ;  /* 0x000000888418723c */ /* 0x042ff00000041818 */
[C---:B------:R-:W-:Y:S01]  /*b0b0*/  HMMA.16816.F32.BF16 R28, R132.reuse, R138, R28 ;  /* 0x0000008a841c723c */ /* 0x040fe2000004181c */
[----:B------:R-:W1:Y:S07]  /*b0c0*/  LDSM.16.MT88.4 R136, [R206+0x4800] ;  /* 0x00480000ce88783b */ /* 0x000e6e0000004200 */
[C---:B--2---:R-:W-:Y:S08]  /*b0d0*/  HMMA.16816.F32.BF16 R48, R132.reuse, R152, R48 ;  /* 0x000000988430723c */ /* 0x044ff00000041830 */
[----:B---3--:R-:W-:Y:S01]  /*b0e0*/  HMMA.16816.F32.BF16 R80, R132, R144, R80 ;  /* 0x000000908450723c */ /* 0x008fe20000041850 */
[----:B------:R-:W-:-:S04]  /*b0f0*/  MOV R144, UR4 ;  /* 0x0000000400907c02 */ /* 0x000fc80008000f00 */
[----:B------:R-:W-:-:S03]  /*b100*/  LOP3.LUT R144, R144, UR29, R239, 0x96, !PT ;  /* 0x0000001d90907c12 */ /* 0x000fc6000f8e96ef */
[C---:B------:R-:W-:Y:S01]  /*b110*/  HMMA.16816.F32.BF16 R52, R132.reuse, R154, R52 ;  /* 0x0000009a8434723c */ /* 0x040fe20000041834 */
[----:B------:R-:W2:Y:S07]  /*b120*/  LDSM.16.MT88.4 R152, [R0+0x16800] ;  /* 0x016800000098783b */ /* 0x000eae0000004200 */
[----:B------:R-:W-:Y:S01]  /*b130*/  HMMA.16816.F32.BF16 R72, R132, R148, R72 ;  /* 0x000000948448723c */ /* 0x000fe20000041848 */
[----:B------:R-:W-:-:S03]  /*b140*/  IMAD.WIDE.U32 R148, R144, -0x326172a9, RZ ;  /* 0xcd9e8d5790947825 */ /* 0x000fc600078e00ff */
[----:B------:R-:W-:-:S04]  /*b150*/  LOP3.LUT R148, R148, UR11, R231, 0x96, !PT ;  /* 0x0000000b94947c12 */ /* 0x000fc8000f8e96e7 */
[C---:B----4-:R-:W-:Y:S08]  /*b160*/  HMMA.16816.F32.BF16 R88, R132.reuse, R140, R88 ;  /* 0x0000008c8458723c */ /* 0x050ff00000041858 */
[C---:B------:R-:W-:Y:S01]  /*b170*/  HMMA.16816.F32.BF16 R92, R132.reuse, R142, R92 ;  /* 0x0000008e845c723c */ /* 0x040fe2000004185c */
[----:B------:R-:W3:Y:S07]  /*b180*/  LDSM.16.MT88.4 R140, [R180+0x16800] ;  /* 0x01680000b48c783b */ /* 0x000eee0000004200 */
[----:B-1----:R-:W-:Y:S01]  /*b190*/  HMMA.16816.F32.BF16 R96, R132, R136, R96 ;  /* 0x000000888460723c */ /* 0x002fe20000041860 */
[----:B------:R-:W-:Y:S01]  /*b1a0*/  LOP3.LUT R136, R242, UR6, R149, 0x96, !PT ;  /* 0x00000006f2887c12 */ /* 0x000fe2000f8e9695 */
[----:B------:R-:W-:Y:S01]  /*b1b0*/  IMAD.WIDE.U32 R148, R148, -0x2daee0ad, RZ ;  /* 0xd2511f5394947825 */ /* 0x000fe200078e00ff */
[----:B------:R-:W-:-:S03]  /*b1c0*/  UIADD3 UR6, UPT, UPT, UR19, -0x3, URZ ;  /* 0xfffffffd13067890 */ /* 0x000fc6000fffe0ff */
[----:B------:R-:W-:Y:S02]  /*b1d0*/  IMAD.WIDE.U32 R248, R136, -0x2daee0ad, RZ ;  /* 0xd2511f5388f87825 */ /* 0x000fe400078e00ff */
[----:B------:R-:W-:Y:S01]  /*b1e0*/  HMMA.16816.F32.BF16 R84, R132, R146, R84 ;  /* 0x000000928454723c */ /* 0x000fe20000041854 */
[----:B------:R-:W1:Y:S02]  /*b1f0*/  LDSM.16.MT88.4 R144, [R210+0x6800] ;  /* 0x00680000d290783b */ /* 0x000e640000004200 */
[----:B------:R-:W-:Y:S02]  /*b200*/  LOP3.LUT R136, R236, UR17, R249, 0x96, !PT ;  /* 0x00000011ec887c12 */ /* 0x000fe4000f8e96f9 */
[----:B------:R-:W-:-:S03]  /*b210*/  LOP3.LUT R248, R248, UR16, R149, 0x96, !PT ;  /* 0x00000010f8f87c12 */ /* 0x000fc6000f8e9695 */
[----:B------:R-:W-:Y:S01]  /*b220*/  IMAD.WIDE.U32 R250, R136, -0x326172a9, RZ ;  /* 0xcd9e8d5788fa7825 */ /* 0x000fe200078e00ff */
[----:B------:R-:W-:Y:S03]  /*b230*/  HMMA.16816.F32.BF16 R8, R132, R156, R8 ;  /* 0x0000009c8408723c */ /* 0x000fe60000041808 */
[----:B------:R-:W-:Y:S01]  /*b240*/  IMAD.WIDE.U32 R248, R248, -0x326172a9, RZ ;  /* 0xcd9e8d57f8f87825 */ /* 0x000fe200078e00ff */
[----:B------:R-:W-:-:S04]  /*b250*/  LOP3.LUT R136, R230, UR10, R251, 0x96, !PT ;  /* 0x0000000ae6887c12 */ /* 0x000fc8000f8e96fb */
[----:B------:R-:W-:Y:S01]  /*b260*/  HMMA.16816.F32.BF16 R12, R132, R158, R12 ;  /* 0x0000009e840c723c */ /* 0x000fe2000004180c */
[----:B------:R-:W4:Y:S01]  /*b270*/  LDSM.16.MT88.4 R156, [R206+0x2800] ;  /* 0x00280000ce9c783b */ /* 0x000f220000004200 */
[----:B------:R-:W-:Y:S01]  /*b280*/  LOP3.LUT R250, R250, UR9, R249, 0x96, !PT ;  /* 0x00000009fafa7c12 */ /* 0x000fe2000f8e96f9 */
[----:B------:R-:W-:-:S04]  /*b290*/  IMAD.WIDE.U32 R246, R136, -0x2daee0ad, RZ ;  /* 0xd2511f5388f67825 */ /* 0x000fc800078e00ff */
[----:B------:R-:W-:Y:S01]  /*b2a0*/  FFMA.FTZ R249, R184, UR20, -R189 ;  /* 0x00000014b8f97c23 */ /* 0x000fe200080108bd */
[----:B------:R-:W-:Y:S01]  /*b2b0*/  IMAD.WIDE.U32 R250, R250, -0x2daee0ad, RZ ;  /* 0xd2511f53fafa7825 */ /* 0x000fe200078e00ff */
[C---:B--2---:R-:W-:Y:S04]  /*b2c0*/  HMMA.16816.F32.BF16 R104, R132.reuse, R152, R104 ;  /* 0x000000988468723c */ /* 0x044fe80000041868 */
[----:B------:R-:W-:Y:S01]  /*b2d0*/  MUFU.EX2 R249, R249 ;  /* 0x000000f900f97308 */ /* 0x000fe20000000800 */
[----:B------:R-:W-:Y:S01]  /*b2e0*/  LOP3.LUT R152, R246, UR13, R251, 0x96, !PT ;  /* 0x0000000df6987c12 */ /* 0x000fe2000f8e96fb */
[----:B------:R-:W-:Y:S01]  /*b2f0*/  FFMA.FTZ R251, R186, UR20, -R188 ;  /* 0x00000014bafb7c23 */ /* 0x000fe200080108bc */
[----:B------:R-:W-:Y:S01]  /*b300*/  LOP3.LUT R246, R148, UR15, R247, 0x96, !PT ;  /* 0x0000000f94f67c12 */ /* 0x000fe2000f8e96f7 */
[----:B------:R-:W-:Y:S01]  /*b310*/  HMMA.16816.F32.BF16 R76, R132, R150, R76 ;  /* 0x00000096844c723c */ /* 0x000fe2000004184c */
[----:B------:R-:W2:Y:S01]  /*b320*/  LDSM.16.MT88.4 R148, [R206+0x6800] ;  /* 0x00680000ce94783b */ /* 0x000ea20000004200 */
[----:B------:R-:W-:-:S02]  /*b330*/  IMAD.WIDE.U32 R152, R152, -0x326172a9, RZ ;  /* 0xcd9e8d5798987825 */ /* 0x000fc400078e00ff */
[----:B------:R-:W-:Y:S02]  /*b340*/  MUFU.EX2 R251, R251 ;  /* 0x000000fb00fb7308 */ /* 0x000fe40000000800 */
[----:B------:R-:W-:Y:S02]  /*b350*/  IMAD.WIDE.U32 R246, R246, -0x326172a9, RZ ;  /* 0xcd9e8d57f6f67825 */ /* 0x000fe400078e00ff */
[C---:B------:R-:W-:Y:S08]  /*b360*/  HMMA.16816.F32.BF16 R100, R132.reuse, R138, R100 ;  /* 0x0000008a8464723c */ /* 0x040ff00000041864 */
[----:B---3--:R-:W-:Y:S01]  /*b370*/  HMMA.16816.F32.BF16 R136, R132, R142, R116 ;  /* 0x0000008e8488723c */ /* 0x008fe20000041874 */
[----:B------:R-:W-:-:S02]  /*b380*/  MOV R119, R152 ;  /* 0x0000009800777202 */ /* 0x000fc40000000f00 */
[C---:B------:R-:W-:Y:S02]  /*b390*/  PRMT R117, R152.reuse, 0x7771, RZ ;  /* 0x0000777198757816 */ /* 0x040fe400000000ff */
[C---:B------:R-:W-:Y:S02]  /*b3a0*/  PRMT R118, R152.reuse, 0x7773, RZ ;  /* 0x0000777398767816 */ /* 0x040fe400000000ff */
[----:B------:R-:W-:Y:S01]  /*b3b0*/  PRMT R116, R152, 0x7772, RZ ;  /* 0x0000777298747816 */ /* 0x000fe200000000ff */
[----:B------:R-:W-:Y:S01]  /*b3c0*/  HMMA.16816.F32.BF16 R112, R132, R140, R112 ;  /* 0x0000008c8470723c */ /* 0x000fe20000041870 */
[----:B------:R-:W-:Y:S02]  /*b3d0*/  LOP3.LUT R119, R119, 0xff, RZ, 0xc0, !PT ;  /* 0x000000ff77777812 */ /* 0x000fe400078ec0ff */
[----:B------:R-:W-:Y:S02]  /*b3e0*/  PRMT R116, R116, 0x5410, R118 ;  /* 0x0000541074747816 */ /* 0x000fe40000000076 */
[----:B------:R-:W-:-:S03]  /*b3f0*/  PRMT R117, R119, 0x5410, R117 ;  /* 0x0000541077757816 */ /* 0x000fc60000000075 */
[C---:B-1----:R-:W-:Y:S01]  /*b400*/  HMMA.16816.F32.BF16 R140, R132.reuse, R144, R120 ;  /* 0x00000090848c723c */ /* 0x042fe20000041878 */
[----:B------:R-:W-:Y:S01]  /*b410*/  LOP3.LUT R144, R246, UR7, R153, 0x96, !PT ;  /* 0x00000007f6907c12 */ /* 0x000fe2000f8e9699 */
[----:B------:R-:W-:Y:S01]  /*b420*/  FFMA.FTZ R246, R178, UR20, -R188 ;  /* 0x00000014b2f67c23 */ /* 0x000fe200080108bc */
[----:B------:R-:W-:Y:S01]  /*b430*/  HSET2.LE.AND R117, R117, R181, PT ;  /* 0x000000b575757233 */ /* 0x000fe20003803000 */
[----:B------:R-:W-:Y:S01]  /*b440*/  LDSM.16.MT88.4 R120, [R0+0x13000] ;  /* 0x013000000078783b */ /* 0x000fe20000004200 */
[C---:B------:R-:W-:Y:S02]  /*b450*/  LOP3.LUT R119, R144.reuse, 0xffff, RZ, 0xc0, !PT ;  /* 0x0000ffff90777812 */ /* 0x040fe400078ec0ff */
[C---:B------:R-:W-:Y:S01]  /*b460*/  PRMT R118, R144.reuse, 0x7632, R118 ;  /* 0x0000763290767816 */ /* 0x040fe20000000076 */
[----:B------:R-:W-:Y:S01]  /*b470*/  HMMA.16816.F32.BF16 R40, R132, R164, R40 ;  /* 0x000000a48428723c */ /* 0x000fe20000041828 */
[----:B------:R-:W-:Y:S01]  /*b480*/  LOP3.LUT R145, R144, 0xff, RZ, 0xc0, !PT ;  /* 0x000000ff90917812 */ /* 0x000fe200078ec0ff */
[----:B------:R-:W1:Y:S01]  /*b490*/  MUFU.EX2 R246, R246 ;  /* 0x000000f600f67308 */ /* 0x000e620000000800 */
[----:B------:R-:W-:Y:S01]  /*b4a0*/  SHF.R.U32.HI R119, RZ, 0x8, R119 ;  /* 0x00000008ff777819 */ /* 0x000fe20000011677 */
[----:B------:R-:W-:Y:S01]  /*b4b0*/  LDSM.16.MT88.4 R176, [R206+0x3000] ;  /* 0x00300000ceb0783b */ /* 0x000fe20000004200 */
[----:B------:R-:W-:-:S02]  /*b4c0*/  LOP3.LUT R118, R118, 0xff, RZ, 0xc0, !PT ;  /* 0x000000ff76767812 */ /* 0x000fc400078ec0ff */
[----:B------:R-:W-:Y:S01]  /*b4d0*/  SHF.R.U32.HI R144, RZ, 0x18, R144 ;  /* 0x00000018ff907819 */ /* 0x000fe20000011690 */
[----:B------:R-:W-:Y:S01]  /*b4e0*/  HMMA.16816.F32.BF16 R44, R132, R166, R44 ;  /* 0x000000a6842c723c */ /* 0x000fe2000004182c */
[----:B------:R-:W3:Y:S01]  /*b4f0*/  LDSM.16.MT88.4 R164, [R180+0x11000] ;  /* 0x01100000b4a4783b */ /* 0x000ee20000004200 */
[----:B------:R-:W-:Y:S02]  /*b500*/  PRMT R145, R145, 0x5410, R119 ;  /* 0x0000541091917816 */ /* 0x000fe40000000077 */
[----:B------:R-:W-:-:S04]  /*b510*/  PRMT R144, R118, 0x5410, R144 ;  /* 0x0000541076907816 */ /* 0x000fc80000000090 */
[C---:B------:R-:W-:Y:S01]  /*b520*/  HMMA.16816.F32.BF16 R124, R132.reuse, R146, R124 ;  /* 0x00000092847c723c */ /* 0x040fe2000004187c */
[----:B------:R-:W-:Y:S02]  /*b530*/  F2FP.BF16.F32.PACK_AB R146, R223, R221 ;  /* 0x000000dddf92723e */ /* 0x000fe400000010ff */
[----:B------:R-:W-:Y:S02]  /*b540*/  LOP3.LUT R147, R116, 0xff00ff, RZ, 0xc0, !PT ;  /* 0x00ff00ff74937812 */ /* 0x000fe400078ec0ff */
[----:B------:R-:W-:Y:S02]  /*b550*/  LOP3.LUT R146, R146, R117, RZ, 0xc0, !PT ;  /* 0x0000007592927212 */ /* 0x000fe400078ec0ff */
[----:B------:R-:W-:Y:S01]  /*b560*/  LDSM.16.MT88.4 R116, [R206+0x1000] ;  /* 0x00100000ce74783b */ /* 0x000fe20000004200 */
[----:B----4-:R-:W-:Y:S01]  /*b570*/  HMMA.16816.F32.BF16 R64, R132, R156, R64 ;  /* 0x0000009c8440723c */ /* 0x010fe20000041840 */
[----:B------:R-:W-:-:S07]  /*b580*/  HSET2.LE.AND R147, R147, R181, PT ;  /* 0x000000b593937233 */ /* 0x000fce0003803000 */
[C---:B------:R-:W-:Y:S01]  /*b590*/  HMMA.16816.F32.BF16 R68, R132.reuse, R158, R68 ;  /* 0x0000009e8444723c */ /* 0x040fe20000041844 */
[----:B------:R-:W4:Y:S07]  /*b5a0*/  LDSM.16.MT88.4 R156, [R0+0x11000] ;  /* 0x01100000009c783b */ /* 0x000f2e0000004200 */
[----:B--2---:R-:W-:Y:S01]  /*b5b0*/  HMMA.16816.F32.BF16 R128, R132, R148, R128 ;  /* 0x000000948480723c */ /* 0x004fe20000041880 */
[--C-:B------:R-:W-:Y:S02]  /*b5c0*/  HSET2.LE.AND R148, R145, R181.reuse, PT ;  /* 0x000000b591947233 */ /* 0x100fe40003803000 */
[----:B------:R-:W-:-:S02]  /*b5d0*/  HSET2.LE.AND R145, R144, R181, PT ;  /* 0x000000b590917233 */ /* 0x000fc40003803000 */
[----:B------:R-:W-:Y:S01]  /*b5e0*/  F2FP.BF16.F32.PACK_AB R149, R220, R222 ;  /* 0x000000dedc95723e */ /* 0x000fe200000010ff */
[----:B------:R-:W-:Y:S02]  /*b5f0*/  FADD.FTZ R222, R222, R214 ;  /* 0x000000d6dede7221 */ /* 0x000fe40000010000 */
[C---:B------:R-:W-:Y:S01]  /*b600*/  HMMA.16816.F32.BF16 R56, R132.reuse, R160, R56 ;  /* 0x000000a08438723c */ /* 0x040fe20000041838 */
[----:B------:R-:W-:Y:S01]  /*b610*/  F2FP.BF16.F32.PACK_AB R161, R224, R244 ;  /* 0x000000f4e0a1723e */ /* 0x000fe200000010ff */
[----:B------:R-:W-:Y:S01]  /*b620*/  FADD.FTZ R222, R220, R222 ;  /* 0x000000dedcde7221 */ /* 0x000fe20000010000 */
[----:B-1----:R-:W-:Y:S01]  /*b630*/  F2FP.BF16.F32.PACK_AB R160, R245, R246 ;  /* 0x000000f6f5a0723e */ /* 0x002fe200000010ff */
[----:B------:R-:W-:Y:S01]  /*b640*/  FADD.FTZ R246, R246, R216 ;  /* 0x000000d8f6f67221 */ /* 0x000fe20000010000 */
[----:B------:R-:W-:Y:S01]  /*b650*/  LOP3.LUT R147, R161, R147, RZ, 0xc0, !PT ;  /* 0x00000093a1937212 */ /* 0x000fe200078ec0ff */
[----:B------:R-:W-:Y:S01]  /*b660*/  FADD.FTZ R221, R221, R222 ;  /* 0x000000dedddd7221 */ /* 0x000fe20000010000 */
[----:B------:R-:W-:Y:S01]  /*b670*/  LOP3.LUT R144, R149, R148, RZ, 0xc0, !PT ;  /* 0x0000009495907212 */ /* 0x000fe200078ec0ff */
[----:B------:R-:W-:Y:S01]  /*b680*/  HMMA.16816.F32.BF16 R32, R132, R168, R32 ;  /* 0x000000a88420723c */ /* 0x000fe20000041820 */
[----:B------:R-:W-:Y:S01]  /*b690*/  LOP3.LUT R145, R160, R145, RZ, 0xc0, !PT ;  /* 0x00000091a0917212 */ /* 0x000fe200078ec0ff */
[----:B------:R-:W-:Y:S01]  /*b6a0*/  FADD.FTZ R246, R245, R246 ;  /* 0x000000f6f5f67221 */ /* 0x000fe20000010000 */
[----:B------:R-:W-:-:S03]  /*b6b0*/  FADD.FTZ R221, R223, R221 ;  /* 0x000000dddfdd7221 */ /* 0x000fc60000010000 */
[----:B------:R-:W-:Y:S02]  /*b6c0*/  FADD.FTZ R244, R244, R246 ;  /* 0x000000f6f4f47221 */ /* 0x000fe40000010000 */
[C---:B------:R-:W-:Y:S01]  /*b6d0*/  HMMA.16816.F32.BF16 R36, R132.reuse, R170, R36 ;  /* 0x000000aa8424723c */ /* 0x040fe20000041824 */
[----:B------:R-:W-:Y:S07]  /*b6e0*/  LDSM.16.MT88.4 R168, [R180+0x15000] ;  /* 0x01500000b4a8783b */ /* 0x000fee0000004200 */
[C---:B------:R-:W-:Y:S08]  /*b6f0*/  HMMA.16816.F32.BF16 R60, R132.reuse, R162, R60 ;  /* 0x000000a2843c723c */ /* 0x040ff0000004183c */
[C---:B------:R-:W-:Y:S01]  /*b700*/  HMMA.16816.F32.BF16 R108, R132.reuse, R154, R108 ;  /* 0x0000009a846c723c */ /* 0x040fe2000004186c */
[----:B------:R-:W-:Y:S07]  /*b710*/  LDSM.16.MT88.4 R152, [R210+0x1000] ;  /* 0x00100000d298783b */ /* 0x000fee0000004200 */
[----:B------:R-:W-:Y:S08]  /*b720*/  HMMA.16816.F32.BF16 R148, R132, R150, R4 ;  /* 0x000000968494723c */ /* 0x000ff00000041804 */
[C---:B---3--:R-:W-:Y:S01]  /*b730*/  HMMA.16816.F32.BF16 R132, R144.reuse, R164, R16 ;  /* 0x000000a49084723c */ /* 0x048fe20000041810 */
[----:B------:R-:W1:Y:S07]  /*b740*/  LDSM.16.MT88.4 R16, [R210+0x3000] ;  /* 0x00300000d210783b */ /* 0x000e6e0000004200 */
[C---:B----4-:R-:W-:Y:S01]  /*b750*/  HMMA.16816.F32.BF16 R160, R144.reuse, R156, R8 ;  /* 0x0000009c90a0723c */ /* 0x050fe20000041808 */
        /* <DEDUP_REMOVED lines=10> */
[C---:B------:R-:W-:Y:S01]  /*b800*/  HMMA.16816.F32.BF16 R16, R144.reuse, R18, R60 ;  /* 0x000000129010723c */ /* 0x040fe2000004183c */
[----:B------:R-:W5:Y:S07]  /*b810*/  LDSM.16.MT88.4 R60, [R210+0x7000] ;  /* 0x00700000d23c783b */ /* 0x000f6e0000004200 */
[C---:B--2---:R-:W-:Y:S08]  /*b820*/  HMMA.16816.F32.BF16 R44, R144.reuse, R10, R52 ;  /* 0x0000000a902c723c */ /* 0x044ff00000041834 */
[C---:B---3--:R-:W-:Y:S08]  /*b830*/  HMMA.16816.F32.BF16 R88, R144.reuse, R116, R88 ;  /* 0x000000749058723c */ /* 0x048ff00000041858 */
[C---:B------:R-:W-:Y:S01]  /*b840*/  HMMA.16816.F32.BF16 R52, R144.reuse, R118, R92 ;  /* 0x000000769034723c */ /* 0x040fe2000004185c */
[----:B------:R-:W-:Y:S07]  /*b850*/  LDSM.16.MT88.4 R92, [R0+0x11800] ;  /* 0x01180000005c783b */ /* 0x000fee0000004200 */
[C---:B----4-:R-:W-:Y:S08]  /*b860*/  HMMA.16816.F32.BF16 R116, R144.reuse, R120, R96 ;  /* 0x000000789074723c */ /* 0x050ff00000041860 */
[C---:B------:R-:W-:Y:S01]  /*b870*/  HMMA.16816.F32.BF16 R120, R144.reuse, R122, R100 ;  /* 0x0000007a9078723c */ /* 0x040fe20000041864 */
[----:B------:R-:W2:Y:S07]  /*b880*/  LDSM.16.MT88.4 R100, [R206+0x7000] ;  /* 0x00700000ce64783b */ /* 0x000eae0000004200 */
[C---:B------:R-:W-:Y:S08]  /*b890*/  HMMA.16816.F32.BF16 R24, R144.reuse, R152, R24 ;  /* 0x000000989018723c */ /* 0x040ff00000041818 */
[C---:B------:R-:W-:Y:S01]  /*b8a0*/  HMMA.16816.F32.BF16 R28, R144.reuse, R154, R28 ;  /* 0x0000009a901c723c */ /* 0x040fe2000004181c */
[----:B------:R-:W3:Y:S07]  /*b8b0*/  LDSM.16.MT88.4 R152, [R180+0x17000] ;  /* 0x01700000b498783b */ /* 0x000eee0000004200 */
[C---:B------:R-:W-:Y:S08]  /*b8c0*/  HMMA.16816.F32.BF16 R156, R144.reuse, R158, R12 ;  /* 0x0000009e909c723c */ /* 0x040ff0000004180c */
[----:B------:R-:W-:Y:S01]  /*b8d0*/  HMMA.16816.F32.BF16 R12, R144, R176, R64 ;  /* 0x000000b0900c723c */ /* 0x000fe20000041840 */
[----:B------:R-:W-:Y:S01]  /*b8e0*/  LOP3.LUT R66, R248, UR8, R247, 0x96, !PT ;  /* 0x00000008f8427c12 */ /* 0x000fe2000f8e96f7 */
[--C-:B------:R-:W-:Y:S01]  /*b8f0*/  FFMA.FTZ R247, R191, UR20, -R189.reuse ;  /* 0x00000014bff77c23 */ /* 0x100fe200080108bd */
[----:B------:R-:W-:-:S02]  /*b900*/  FFMA.FTZ R248, R190, UR20, -R189 ;  /* 0x00000014bef87c23 */ /* 0x000fc400080108bd */
[----:B------:R-:W-:Y:S01]  /*b910*/  LDSM.16.MT88.4 R188, [R180+0x15800] ;  /* 0x01580000b4bc783b */ /* 0x000fe20000004200 */
[----:B------:R-:W-:Y:S02]  /*b920*/  IMAD.WIDE.U32 R66, R66, -0x2daee0ad, RZ ;  /* 0xd2511f5342427825 */ /* 0x000fe400078e00ff */
[C---:B-1----:R-:W-:Y:S01]  /*b930*/  HMMA.16816.F32.BF16 R104, R144.reuse, R164, R104 ;  /* 0x000000a49068723c */ /* 0x042fe20000041868 */
[----:B------:R-:W-:Y:S02]  /*b940*/  MUFU.EX2 R247, R247 ;  /* 0x000000f700f77308 */ /* 0x000fe40000000800 */
[----:B------:R-:W-:Y:S02]  /*b950*/  LOP3.LUT R250, R250, UR12, R67, 0x96, !PT ;  /* 0x0000000cfafa7c12 */ /* 0x000fe4000f8e9643 */
[----:B------:R-:W-:Y:S01]  /*b960*/  PRMT R65, R66, 0x7773, RZ ;  /* 0x0000777342417816 */ /* 0x000fe200000000ff */
[----:B------:R-:W1:Y:S01]  /*b970*/  MUFU.EX2 R248, R248 ;  /* 0x000000f800f87308 */ /* 0x000e620000000800 */
[C---:B------:R-:W-:Y:S01]  /*b980*/  LOP3.LUT R98, R250.reuse, 0xffff, RZ, 0xc0, !PT ;  /* 0x0000fffffa627812 */ /* 0x040fe200078ec0ff */
[----:B-----5:R-:W-:Y:S01]  /*b990*/  HMMA.16816.F32.BF16 R140, R144, R60, R140 ;  /* 0x0000003c908c723c */ /* 0x020fe2000004188c */
[----:B------:R-:W-:-:S02]  /*b9a0*/  LOP3.LUT R60, R250, 0xff, RZ, 0xc0, !PT ;  /* 0x000000fffa3c7812 */ /* 0x000fc400078ec0ff */
[----:B------:R-:W-:Y:S02]  /*b9b0*/  PRMT R61, R250, 0x7632, R61 ;  /* 0x00007632fa3d7816 */ /* 0x000fe4000000003d */
[----:B------:R-:W-:Y:S02]  /*b9c0*/  SHF.R.U32.HI R165, RZ, 0x18, R250 ;  /* 0x00000018ffa57819 */ /* 0x000fe400000116fa */
[----:B------:R-:W-:Y:S01]  /*b9d0*/  PRMT R96, R66, 0x7772, RZ ;  /* 0x0000777242607816 */ /* 0x000fe200000000ff */
[----:B------:R4:W5:Y:S01]  /*b9e0*/  MUFU.EX2 R250, R185 ;  /* 0x000000b900fa7308 */ /* 0x0009620000000800 */
[----:B------:R-:W-:Y:S01]  /*b9f0*/  MOV R64, R66 ;  /* 0x0000004200407202 */ /* 0x000fe20000000f00 */
[----:B------:R-:W-:Y:S01]  /*ba00*/  HMMA.16816.F32.BF16 R48, R144, R8, R48 ;  /* 0x000000089030723c */ /* 0x000fe20000041830 */
[----:B------:R-:W-:Y:S02]  /*ba10*/  PRMT R96, R96, 0x5410, R65 ;  /* 0x0000541060607816 */ /* 0x000fe40000000041 */
[----:B------:R-:W-:-:S02]  /*ba20*/  SHF.R.U32.HI R98, RZ, 0x8, R98 ;  /* 0x00000008ff627819 */ /* 0x000fc40000011662 */
[----:B------:R-:W-:Y:S02]  /*ba30*/  PRMT R97, R66, 0x7771, RZ ;  /* 0x0000777142617816 */ /* 0x000fe400000000ff */
[----:B------:R-:W-:Y:S01]  /*ba40*/  PRMT R60, R60, 0x5410, R98 ;  /* 0x000054103c3c7816 */ /* 0x000fe20000000062 */
[C---:B------:R-:W-:Y:S01]  /*ba50*/  HMMA.16816.F32.BF16 R8, R144.reuse, R178, R68 ;  /* 0x000000b29008723c */ /* 0x040fe20000041844 */
[----:B------:R-:W-:Y:S01]  /*ba60*/  LOP3.LUT R61, R61, 0xff, RZ, 0xc0, !PT ;  /* 0x000000ff3d3d7812 */ /* 0x000fe200078ec0ff */
[----:B------:R-:W-:Y:S01]  /*ba70*/  LDSM.16.MT88.4 R176, [R210+0x5800] ;  /* 0x00580000d2b0783b */ /* 0x000fe20000004200 */
[----:B-1----:R-:W-:Y:S01]  /*ba80*/  F2FP.BF16.F32.PACK_AB R164, R248, R247 ;  /* 0x000000f7f8a4723e */ /* 0x002fe200000010ff */
[----:B------:R-:W-:Y:S01]  /*ba90*/  FADD.FTZ R247, R247, R221 ;  /* 0x000000ddf7f77221 */ /* 0x000fe20000010000 */
[--C-:B------:R-:W-:Y:S01]  /*baa0*/  HSET2.LE.AND R60, R60, R181.reuse, PT ;  /* 0x000000b53c3c7233 */ /* 0x100fe20003803000 */
[----:B----4-:R-:W-:Y:S01]  /*bab0*/  LDSM.16.MT88.4 R184, [R180+0x17800] ;  /* 0x01780000b4b8783b */ /* 0x010fe20000004200 */
[----:B------:R-:W-:Y:S01]  /*bac0*/  PRMT R165, R61, 0x5410, R165 ;  /* 0x000054103da57816 */ /* 0x000fe200000000a5 */
[C---:B------:R-:W-:Y:S01]  /*bad0*/  HMMA.16816.F32.BF16 R68, R144.reuse, R166, R108 ;  /* 0x000000a69044723c */ /* 0x040fe2000004186c */
[----:B------:R-:W-:Y:S01]  /*bae0*/  LOP3.LUT R166, R64, 0xff, RZ, 0xc0, !PT ;  /* 0x000000ff40a67812 */ /* 0x000fe200078ec0ff */
[----:B------:R-:W-:Y:S01]  /*baf0*/  LDSM.16.MT88.4 R108, [R210+0x3800] ;  /* 0x00380000d26c783b */ /* 0x000fe20000004200 */
[----:B------:R-:W-:Y:S01]  /*bb00*/  LOP3.LUT R167, R96, 0xff00ff, RZ, 0xc0, !PT ;  /* 0x00ff00ff60a77812 */ /* 0x000fe200078ec0ff */
[----:B------:R-:W-:Y:S01]  /*bb10*/  FADD.FTZ R247, R248, R247 ;  /* 0x000000f7f8f77221 */ /* 0x000fe20000010000 */
[----:B------:R-:W-:Y:S01]  /*bb20*/  PRMT R166, R166, 0x5410, R97 ;  /* 0x00005410a6a67816 */ /* 0x000fe20000000061 */
[----:B------:R-:W-:Y:S01]  /*bb30*/  LDSM.16.MT88.4 R64, [R0+0x13800] ;  /* 0x013800000040783b */ /* 0x000fe20000004200 */
[----:B------:R-:W-:Y:S01]  /*bb40*/  LOP3.LUT R164, R164, R60, RZ, 0xc0, !PT ;  /* 0x0000003ca4a47212 */ /* 0x000fe200078ec0ff */
[----:B------:R-:W-:Y:S01]  /*bb50*/  HMMA.16816.F32.BF16 R80, R144, R168, R80 ;  /* 0x000000a89050723c */ /* 0x000fe20000041850 */
[----:B------:R-:W-:Y:S01]  /*bb60*/  HSET2.LE.AND R167, R167, R181, PT ;  /* 0x000000b5a7a77233 */ /* 0x000fe20003803000 */
[----:B------:R-:W-:Y:S01]  /*bb70*/  LDSM.16.MT88.4 R96, [R0+0x15800] ;  /* 0x015800000060783b */ /* 0x000fe20000004200 */
[----:B------:R-:W-:Y:S01]  /*bb80*/  F2FP.BF16.F32.PACK_AB R61, R252, R195 ;  /* 0x000000c3fc3d723e */ /* 0x000fe200000010ff */
[----:B------:R-:W-:Y:S01]  /*bb90*/  FADD.FTZ R247, R249, R247 ;  /* 0x000000f7f9f77221 */ /* 0x000fe20000010000 */
[----:B------:R-:W-:-:S02]  /*bba0*/  F2FP.BF16.F32.PACK_AB R60, R192, R249 ;  /* 0x000000f9c03c723e */ /* 0x000fc400000010ff */
[--C-:B------:R-:W-:Y:S01]  /*bbb0*/  HSET2.LE.AND R166, R166, R181.reuse, PT ;  /* 0x000000b5a6a67233 */ /* 0x100fe20003803000 */
[----:B------:R-:W-:Y:S01]  /*bbc0*/  HMMA.16816.F32.BF16 R84, R144, R170, R84 ;  /* 0x000000aa9054723c */ /* 0x000fe20000041854 */
[----:B------:R-:W-:-:S03]  /*bbd0*/  HSET2.LE.AND R165, R165, R181, PT ;  /* 0x000000b5a5a57233 */ /* 0x000fc60003803000 */
[----:B------:R-:W-:Y:S02]  /*bbe0*/  LOP3.LUT R166, R60, R166, RZ, 0xc0, !PT ;  /* 0x000000a63ca67212 */ /* 0x000fe400078ec0ff */
[----:B------:R-:W-:Y:S02]  /*bbf0*/  LOP3.LUT R165, R61, R165, RZ, 0xc0, !PT ;  /* 0x000000a53da57212 */ /* 0x000fe400078ec0ff */
[C---:B--2---:R-:W-:Y:S01]  /*bc00*/  HMMA.16816.F32.BF16 R168, R144.reuse, R100, R128 ;  /* 0x0000006490a8723c */ /* 0x044fe20000041880 */
[----:B------:R5:W1:Y:S07]  /*bc10*/  LDSM.16.MT88.4 R128, [R0+0x17800] ;  /* 0x017800000080783b */ /* 0x000a6e0000004200 */
[C---:B---3--:R-:W-:Y:S08]  /*bc20*/  HMMA.16816.F32.BF16 R112, R144.reuse, R152, R112 ;  /* 0x000000989070723c */ /* 0x048ff00000041870 */
[----:B------:R-:W-:Y:S01]  /*bc30*/  HMMA.16816.F32.BF16 R136, R144, R154, R136 ;  /* 0x0000009a9088723c */ /* 0x000fe20000041888 */
[----:B-----5:R-:W-:-:S07]  /*bc40*/  F2FP.BF16.F32.PACK_AB R0, R250, R251 ;  /* 0x000000fbfa00723e */ /* 0x020fce00000010ff */
[----:B------:R-:W-:Y:S01]  /*bc50*/  HMMA.16816.F32.BF16 R72, R144, R172, R72 ;  /* 0x000000ac9048723c */ /* 0x000fe20000041848 */
[----:B------:R-:W-:Y:S02]  /*bc60*/  LOP3.LUT R167, R0, R167, RZ, 0xc0, !PT ;  /* 0x000000a700a77212 */ /* 0x000fe400078ec0ff */
[----:B------:R-:W-:-:S05]  /*bc70*/  MOV R0, R195 ;  /* 0x000000c300007202 */ /* 0x000fca0000000f00 */
[C---:B------:R-:W-:Y:S01]  /*bc80*/  HMMA.16816.F32.BF16 R76, R144.reuse, R174, R76 ;  /* 0x000000ae904c723c */ /* 0x040fe2000004184c */
[----:B------:R-:W-:Y:S07]  /*bc90*/  LDSM.16.MT88.4 R172, [R210+0x7800] ;  /* 0x00780000d2ac783b */ /* 0x000fee0000004200 */
[C---:B------:R-:W-:Y:S08]  /*bca0*/  HMMA.16816.F32.BF16 R152, R144.reuse, R62, R124 ;  /* 0x0000003e9098723c */ /* 0x040ff0000004187c */
[----:B------:R-:W-:Y:S01]  /*bcb0*/  HMMA.16816.F32.BF16 R144, R144, R102, R148 ;  /* 0x000000669090723c */ /* 0x000fe20000041894 */
[----:B------:R-:W-:Y:S01]  /*bcc0*/  MOV R151, R192 ;  /* 0x000000c000977202 */ /* 0x000fe20000000f00 */
[----:B------:R-:W2:Y:S04]  /*bcd0*/  LDSM.16.MT88.4 R100, [R180+0x13800] ;  /* 0x01380000b464783b */ /* 0x000ea80000004200 */
[----:B------:R-:W3:Y:S02]  /*bce0*/  LDSM.16.MT88.4 R192, [R180+0x11800] ;  /* 0x01180000b4c0783b */ /* 0x000ee40000004200 */
[C---:B------:R-:W-:Y:S02]  /*bcf0*/  HMMA.16816.F32.BF16 R160, R164.reuse, R92, R160 ;  /* 0x0000005ca4a0723c */ /* 0x040fe400000418a0 */
[----:B------:R4:W-:Y:S06]  /*bd00*/  LDSM.16.MT88.4 R180, [R210+0x1800] ;  /* 0x00180000d2b4783b */ /* 0x0009ec0000004200 */
[C---:B------:R-:W-:Y:S08]  /*bd10*/  HMMA.16816.F32.BF16 R156, R164.reuse, R94, R156 ;  /* 0x0000005ea49c723c */ /* 0x040ff0000004189c */
[C---:B-1----:R-:W-:Y:S08]  /*bd20*/  HMMA.16816.F32.BF16 R124, R164.reuse, R128, R104 ;  /* 0x00000080a47c723c */ /* 0x042ff00000041868 */
[----:B------:R-:W-:Y:S01]  /*bd30*/  HMMA.16816.F32.BF16 R92, R164, R96, R72 ;  /* 0x00000060a45c723c */ /* 0x000fe20000041848 */
[----:B----4-:R-:W-:-:S02]  /*bd40*/  MOV R210, R151 ;  /* 0x0000009700d27202 */ /* 0x010fc40000000f00 */
[----:B------:R-:W1:Y:S03]  /*bd50*/  LDSM.16.MT88.4 R148, [R206+0x1800] ;  /* 0x00180000ce94783b */ /* 0x000e660000004200 */
[----:B------:R-:W-:Y:S02]  /*bd60*/  FADD.FTZ R241, R210, R247 ;  /* 0x000000f7d2f17221 */ /* 0x000fe40000010000 */
[C---:B------:R-:W-:Y:S08]  /*bd70*/  HMMA.16816.F32.BF16 R128, R164.reuse, R130, R68 ;  /* 0x00000082a480723c */ /* 0x040ff00000041844 */
[C---:B------:R-:W-:Y:S08]  /*bd80*/  HMMA.16816.F32.BF16 R96, R164.reuse, R98, R76 ;  /* 0x00000062a460723c */ /* 0x040ff0000004184c */
[C---:B--2---:R-:W-:Y:S08]  /*bd90*/  HMMA.16816.F32.BF16 R68, R164.reuse, R100, R48 ;  /* 0x00000064a444723c */ /* 0x044ff00000041830 */
[C---:B------:R-:W-:Y:S08]  /*bda0*/  HMMA.16816.F32.BF16 R72, R164.reuse, R102, R44 ;  /* 0x00000066a448723c */ /* 0x040ff0000004182c */
[C---:B------:R-:W-:Y:S08]  /*bdb0*/  HMMA.16816.F32.BF16 R60, R164.reuse, R64, R40 ;  /* 0x00000040a43c723c */ /* 0x040ff00000041828 */
[C---:B------:R-:W-:Y:S08]  /*bdc0*/  HMMA.16816.F32.BF16 R100, R164.reuse, R188, R80 ;  /* 0x000000bca464723c */ /* 0x040ff00000041850 */
[C---:B------:R-:W-:Y:S08]  /*bdd0*/  HMMA.16816.F32.BF16 R76, R164.reuse, R108, R56 ;  /* 0x0000006ca44c723c */ /* 0x040ff00000041838 */
[C---:B---3--:R-:W-:Y:S01]  /*bde0*/  HMMA.16816.F32.BF16 R40, R164.reuse, R194, R20 ;  /* 0x000000c2a428723c */ /* 0x048fe20000041814 */
[----:B------:R-:W2:Y:S07]  /*bdf0*/  LDSM.16.MT88.4 R20, [R206+0x3800] ;  /* 0x00380000ce14783b */ /* 0x000eae0000004200 */
[C---:B------:R-:W-:Y:S01]  /*be00*/  HMMA.16816.F32.BF16 R80, R164.reuse, R110, R16 ;  /* 0x0000006ea450723c */ /* 0x040fe20000041810 */
[----:B------:R-:W3:Y:S07]  /*be10*/  LDSM.16.MT88.4 R16, [R206+0x5800] ;  /* 0x00580000ce10783b */ /* 0x000eee0000004200 */
[C---:B-1----:R-:W-:Y:S01]  /*be20*/  HMMA.16816.F32.BF16 R56, R164.reuse, R150, R4 ;  /* 0x00000096a438723c */ /* 0x042fe20000041804 */
[----:B------:R-:W1:Y:S07]  /*be30*/  LDSM.16.MT88.4 R4, [R206+0x7800] ;  /* 0x00780000ce04783b */ /* 0x000e6e0000004200 */
[C---:B------:R-:W-:Y:S08]  /*be40*/  HMMA.16816.F32.BF16 R64, R164.reuse, R66, R36 ;  /* 0x00000042a440723c */ /* 0x040ff00000041824 */
[----:B------:R-:W-:Y:S01]  /*be50*/  HMMA.16816.F32.BF16 R36, R164, R192, R132 ;  /* 0x000000c0a424723c */ /* 0x000fe20000041884 */
[----:B------:R-:W-:Y:S01]  /*be60*/  MOV R193, R0 ;  /* 0x0000000000c17202 */ /* 0x000fe20000000f00 */
[----:B------:R-:W-:-:S04]  /*be70*/  FADD.FTZ R0, R224, R244 ;  /* 0x000000f4e0007221 */ /* 0x000fc80000010000 */
[----:B------:R-:W-:Y:S02]  /*be80*/  FADD.FTZ R0, R193, R0 ;  /* 0x00000000c1007221 */ /* 0x000fe40000010000 */
[----:B------:R-:W-:Y:S02]  /*be90*/  HMMA.16816.F32.BF16 R132, R164, R184, R112 ;  /* 0x000000b8a484723c */ /* 0x000fe40000041870 */
[----:B------:R-:W-:-:S04]  /*bea0*/  FADD.FTZ R0, R252, R0 ;  /* 0x00000000fc007221 */ /* 0x000fc80000010000 */
[----:B------:R-:W-:Y:S02]  /*beb0*/  FADD.FTZ R0, R251, R0 ;  /* 0x00000000fb007221 */ /* 0x000fe40000010000 */
[----:B------:R-:W-:Y:S02]  /*bec0*/  HMMA.16816.F32.BF16 R112, R164, R178, R52 ;  /* 0x000000b2a470723c */ /* 0x000fe40000041834 */
[----:B------:R-:W-:-:S06]  /*bed0*/  FADD.FTZ R240, R250, R0 ;  /* 0x00000000faf07221 */ /* 0x000fcc0000010000 */
        /* <DEDUP_REMOVED lines=10> */
[C---:B---3--:R-:W-:Y:S08]  /*bf80*/  HMMA.16816.F32.BF16 R116, R164.reuse, R16, R116 ;  /* 0x00000010a474723c */ /* 0x048ff00000041874 */
[C---:B------:R-:W-:Y:S08]  /*bf90*/  HMMA.16816.F32.BF16 R120, R164.reuse, R18, R120 ;  /* 0x00000012a478723c */ /* 0x040ff00000041878 */
[C---:B-1----:R-:W-:Y:S08]  /*bfa0*/  HMMA.16816.F32.BF16 R148, R164.reuse, R4, R168 ;  /* 0x00000004a494723c */ /* 0x042ff000000418a8 */
[----:B------:R-:W-:Y:S01]  /*bfb0*/  HMMA.16816.F32.BF16 R144, R164, R6, R144 ;  /* 0x00000006a490723c */ /* 0x000fe20000041890 */
[----:B------:R-:W-:-:S15]  /*bfc0*/  MOV R164, R202 ;  /* 0x000000ca00a47202 */ /* 0x000fde0000000f00 */
[----:B------:R-:W-:-:S04]  /*bfd0*/  NOP ;  /* 0x0000000000007918 */ /* 0x000fc80000000000 */
.L_x_362:
[----:B------:R-:W-:-:S09]  /*bfe0*/  UISETP.GE.AND UP0, UPT, UR6, URZ, UPT ;  /* 0x000000ff0600728c */ /* 0x000fd2000bf06270 */
[----:B------:R-:W-:Y:S05]  /*bff0*/  BRA.U !UP0, `(.L_x_364) ;  /* 0x0000004508447547 */ /* 0x000fea000b800000 */
[----:B------:R-:W1:Y:S01]  /*c000*/  S2R R209, SR_TID.X ;  /* 0x0000000000d17919 */ /* 0x000e620000002100 */
[----:B------:R-:W2:Y:S01]  /*c010*/  LDC.64 R220, c[0x0][0x3c0] ;  /* 0x0000f000ffdc7b82 */ /* 0x000ea20000000a00 */
[----:B------:R-:W3:Y:S01]  /*c020*/  LDCU UR4, c[0x0][0x440] ;  /* 0x00008800ff0477ac */ /* 0x000ee20008000800 */
[----:B------:R-:W-:Y:S02]  /*c030*/  IMAD.MOV.U32 R210, RZ, RZ, 0x40 ;  /* 0x00000040ffd27424 */ /* 0x000fe400078e00ff */
[----:B------:R-:W-:Y:S01]  /*c040*/  IMAD.MOV.U32 R204, RZ, RZ, 0x20 ;  /* 0x00000020ffcc7424 */ /* 0x000fe200078e00ff */
[----:B------:R-:W-:Y:S01]  /*c050*/  UMOV UR7, 0x400 ;  /* 0x0000040000077882 */ /* 0x000fe20000000000 */
[----:B------:R-:W-:Y:S01]  /*c060*/  IMAD.MOV.U32 R2, RZ, RZ, R3 ;  /* 0x000000ffff027224 */ /* 0x000fe200078e0003 */
[----:B------:R-:W4:Y:S01]  /*c070*/  LDCU UR20, c[0x0][0x440] ;  /* 0x00008800ff1477ac */ /* 0x000f220008000800 */
[----:B------:R-:W5:Y:S01]  /*c080*/  S2UR UR5, SR_CgaCtaId ;  /* 0x00000000000579c3 */ /* 0x000f620000008800 */
[----:B------:R-:W-:Y:S01]  /*c090*/  IMAD.MOV.U32 R0, RZ, RZ, R164 ;  /* 0x000000ffff007224 */ /* 0x000fe200078e00a4 */
[----:B---3--:R-:W-:Y:S01]  /*c0a0*/  ISETP.GE.AND P2, PT, R207, UR4, PT ;  /* 0x00000004cf007c0c */ /* 0x008fe2000bf46270 */
[----:B------:R-:W3:Y:S01]  /*c0b0*/  LDCU UR4, c[0x0][0x45c] ;  /* 0x00008b80ff0477ac */ /* 0x000ee20008000800 */
[C---:B--2---:R-:W-:Y:S01]  /*c0c0*/  SHF.L.U64.HI R224, R220.reuse, 0x4, R221 ;  /* 0x00000004dce07819 */ /* 0x044fe200000102dd */
[----:B------:R-:W-:-:S02]  /*c0d0*/  IMAD.SHL.U32 R223, R220, 0x10, RZ ;  /* 0x00000010dcdf7824 */ /* 0x000fc400078e00ff */
[C---:B-1----:R-:W-:Y:S01]  /*c0e0*/  IMAD.SHL.U32 R206, R209.reuse, 0x40, RZ ;  /* 0x00000040d1ce7824 */ /* 0x042fe200078e00ff */
[C---:B------:R-:W-:Y:S01]  /*c0f0*/  LOP3.LUT P1, RZ, R209.reuse, 0x4, RZ, 0xc0, !PT ;  /* 0x00000004d1ff7812 */ /* 0x040fe2000782c0ff */
[C---:B------:R-:W-:Y:S01]  /*c100*/  IMAD.SHL.U32 R222, R209.reuse, 0x20, RZ ;  /* 0x00000020d1de7824 */ /* 0x040fe200078e00ff */
[----:B------:R-:W-:Y:S01]  /*c110*/  LOP3.LUT P0, RZ, R209, 0x2, RZ, 0xc0, !PT ;  /* 0x00000002d1ff7812 */ /* 0x000fe2000780c0ff */
[----:B-----5:R-:W-:Y:S01]  /*c120*/  ULEA UR5, UR5, UR7, 0x18 ;  /* 0x0000000705057291 */ /* 0x020fe2000f8ec0ff */
[----:B------:R-:W-:Y:S02]  /*c130*/  SEL R210, R210, 0xffffffc0, !P1 ;  /* 0xffffffc0d2d27807 */ /* 0x000fe40004800000 */
[----:B------:R-:W-:Y:S02]  /*c140*/  SEL R204, R204, 0xffffffe0, !P0 ;  /* 0xffffffe0cccc7807 */ /* 0x000fe40004000000 */
[----:B------:R-:W-:Y:S01]  /*c150*/  LOP3.LUT R205, R206, 0x400, RZ, 0xc0, !PT ;  /* 0x00000400cecd7812 */ /* 0x000fe200078ec0ff */
[----:B---34-:R-:W-:Y:S06]  /*c160*/  BRA `(.L_x_365) ;  /* 0x0000000400a87947 */ /* 0x018fec0003800000 */
.L_x_367:
[----:B------:R-:W1:Y:S01]  /*c170*/  LDC.64 R164, c[0x0][0x3b8] ;  /* 0x0000ee00ffa47b82 */ /* 0x000e620000000a00 */
[----:B------:R-:W-:Y:S01]  /*c180*/  UIADD3 UR7, UPT, UPT, UR6, -0x1, URZ ;  /* 0xffffffff06077890 */ /* 0x000fe2000fffe0ff */
[----:B------:R-:W-:Y:S04]  /*c190*/  LOP3.LUT R171, R235, 0x1f8, RZ, 0xc0, !PT ;  /* 0x000001f8ebab7812 */ /* 0x000fe800078ec0ff */
[----:B------:R-:W-:Y:S04]  /*c1a0*/  LOP3.LUT R171, R171, 0x38, R209, 0x78, !PT ;  /* 0x00000038abab7812 */ /* 0x000fe800078e78d1 */
[----:B------:R-:W-:Y:S04]  /*c1b0*/  LOP3.LUT R171, R171, 0x1e00, R235, 0xf8, !PT ;  /* 0x00001e00abab7812 */ /* 0x000fe800078ef8eb */
[----:B------:R-:W-:Y:S01]  /*c1c0*/  LEA R229, R171, UR5, 0x1 ;  /* 0x00000005abe57c11 */ /* 0x000fe2000f8e08ff */
        /* <DEDUP_REMOVED lines=10> */
[----:B------:R1:W-:Y:S01]  /*c270*/  @!P2 LDGSTS.E.BYPASS.LTC128B.128 [R229+0x8000], desc[UR24][R176.64] ;  /* 0x08000000b0e5afae */ /* 0x0003e2000b981a18 */
[----:B------:R-:W-:Y:S02]  /*c280*/  LEA.HI.X R172, R178, R170, R174, 0x6, P5 ;  /* 0x000000aab2ac7211 */ /* 0x000fe400028f34ae */
[C---:B------:R-:W-:Y:S01]  /*c290*/  LEA R174, P6, R173.reuse, R228, 0x1 ;  /* 0x000000e4adae7211 */ /* 0x040fe200078c08ff */
[----:B------:R1:W-:Y:S01]  /*c2a0*/  @P2 STS.128 [R229+0x8000], RZ ;  /* 0x008000ffe5002388 */ /* 0x0003e20000000c00 */
[C---:B------:R-:W-:Y:S02]  /*c2b0*/  LEA R168, P5, R164.reuse, R173, 0x5 ;  /* 0x000000ada4a87211 */ /* 0x040fe400078a28ff */
[--C-:B------:R-:W-:Y:S01]  /*c2c0*/  LEA.HI.X R175, R173, R227, R172.reuse, 0x1, P6 ;  /* 0x000000e3adaf7211 */ /* 0x100fe200030f0cac */
[----:B------:R-:W-:Y:S01]  /*c2d0*/  @!PT LDS RZ, [RZ] ;  /* 0x00000000fffff984 */ /* 0x000fe20000000800 */
[----:B------:R-:W-:Y:S01]  /*c2e0*/  @!PT LDS RZ, [RZ] ;  /* 0x00000000fffff984 */ /* 0x000fe20000000800 */
[----:B------:R-:W-:Y:S01]  /*c2f0*/  @!PT LDS RZ, [RZ] ;  /* 0x00000000fffff984 */ /* 0x000fe20000000800 */
[----:B------:R1:W-:Y:S01]  /*c300*/  @!P4 LDGSTS.E.BYPASS.LTC128B.128 [R229+0xa000], desc[UR24][R176.64+0x80] ;  /* 0x0a000080b0e5cfae */ /* 0x0003e2000b981a18 */
[----:B------:R-:W-:Y:S02]  /*c310*/  LEA.HI.X R164, R164, R172, R165, 0x5, P5 ;  /* 0x000000aca4a47211 */ /* 0x000fe400028f2ca5 */
[----:B------:R-:W-:Y:S01]  /*c320*/  IADD3 R169, P5, PT, R169, R173, RZ ;  /* 0x000000ada9a97210 */ /* 0x000fe20007fbe0ff */
[----:B------:R1:W-:Y:S03]  /*c330*/  @P4 STS.128 [R229+0xa000], RZ ;  /* 0x00a000ffe5004388 */ /* 0x0003e60000000c00 */
[CC--:B------:R-:W-:Y:S01]  /*c340*/  LEA R178, P6, R169.reuse, R228.reuse, 0x1 ;  /* 0x000000e4a9b27211 */ /* 0x0c0fe200078c08ff */
[----:B------:R-:W-:Y:S01]  /*c350*/  @!PT LDS RZ, [RZ] ;  /* 0x00000000fffff984 */ /* 0x000fe20000000800 */
[----:B------:R-:W-:Y:S01]  /*c360*/  @!PT LDS RZ, [RZ] ;  /* 0x00000000fffff984 */ /* 0x000fe20000000800 */
[----:B------:R-:W-:Y:S01]  /*c370*/  @!PT LDS RZ, [RZ] ;  /* 0x00000000fffff984 */ /* 0x000fe20000000800 */
[----:B------:R1:W-:Y:S01]  /*c380*/  @!P3 LDGSTS.E.BYPASS.LTC128B.128 [R229+0xc000], desc[UR24][R176.64+0x100] ;  /* 0x0c000100b0e5bfae */ /* 0x0003e2000b981a18 */
[----:B------:R-:W-:Y:S01]  /*c390*/  IMAD.X R170, R170, 0x1, R172, P5 ;  /* 0x00000001aaaa7824 */ /* 0x000fe200028e06ac */
[C---:B------:R-:W-:Y:S02]  /*c3a0*/  LEA R172, P5, R168.reuse, R228, 0x1 ;  /* 0x000000e4a8ac7211 */ /* 0x040fe400078a08ff */
        /* <DEDUP_REMOVED lines=70> */
.L_x_365:
[----:B------:R-:W-:Y:S04]  /*c810*/  DEPBAR.LE SB0, 0x0 ;  /* 0x000080000000791a */ /* 0x000fe80000000000 */
[----:B------:R-:W-:Y:S01]  /*c820*/  BAR.SYNC.DEFER_BLOCKING 0x0 ;  /* 0x0000000000007b1d */ /* 0x000fe20000010000 */
[----:B------:R-:W-:Y:S01]  /*c830*/  IMAD.SHL.U32 R235, R209, 0x8, RZ ;  /* 0x00000008d1eb7824 */ /* 0x000fe200078e00ff */
[----:B------:R-:W-:Y:S01]  /*c840*/  SHF.R.U32.HI R211, RZ, 0x1, R209 ;  /* 0x00000001ffd37819 */ /* 0x000fe200000116d1 */
[----:B------:R-:W-:Y:S01]  /*c850*/  IMAD.WIDE.U32 R12, R220, UR6, RZ ;  /* 0x00000006dc0c7c25 */ /* 0x000fe2000f8e00ff */
[----:B------:R-:W-:Y:S01]  /*c860*/  LOP3.LUT R208, R222, 0x7c00, RZ, 0xc0, !PT ;  /* 0x00007c00ded07812 */ /* 0x000fe200078ec0ff */
[----:B------:R-:W-:Y:S01]  /*c870*/  UISETP.NE.AND UP0, UPT, UR6, URZ, UPT ;  /* 0x000000ff0600728c */ /* 0x000fe2000bf05270 */
[----:B------:R-:W-:Y:S01]  /*c880*/  LOP3.LUT R207, R235, 0x38, RZ, 0xc0, !PT ;  /* 0x00000038ebcf7812 */ /* 0x000fe200078ec0ff */
[----:B------:R-:W-:Y:S01]  /*c890*/  IMAD R8, R221, UR6, R13 ;  /* 0x00000006dd087c24 */ /* 0x000fe2000f8e020d */
[C---:B------:R-:W-:Y:S01]  /*c8a0*/  LEA R10, P3, R12.reuse, R226, 0x7 ;  /* 0x000000e20c0a7211 */ /* 0x040fe200078638ff */
[----:B------:R-:W-:Y:S01]  /*c8b0*/  USHF.L.U32 UR21, UR6, 0x1, URZ ;  /* 0x0000000106157899 */ /* 0x000fe200080006ff */
[C---:B------:R-:W-:Y:S02]  /*c8c0*/  LOP3.LUT R234, R207.reuse, 0x40, RZ, 0xfc, !PT ;  /* 0x00000040cfea7812 */ /* 0x040fe400078efcff */
[--C-:B------:R-:W-:Y:S02]  /*c8d0*/  LEA.HI.X R11, R12, R225, R8.reuse, 0x7, P3 ;  /* 0x000000e10c0b7211 */ /* 0x100fe400018f3c08 */
[----:B------:R-:W-:Y:S02]  /*c8e0*/  ISETP.GE.AND P4, PT, R234, UR20, PT ;  /* 0x00000014ea007c0c */ /* 0x000fe4000bf86270 */
[CC--:B------:R-:W-:Y:S02]  /*c8f0*/  LEA R4, P0, R12.reuse, R223.reuse, 0x6 ;  /* 0x000000df0c047211 */ /* 0x0c0fe400078030ff */
[----:B------:R-:W-:Y:S02]  /*c900*/  LOP3.LUT R233, R207, 0x80, RZ, 0xfc, !PT ;  /* 0x00000080cfe97812 */ /* 0x000fe400078efcff */
[----:B------:R-:W-:Y:S02]  /*c910*/  LEA.HI.X R3, R12, R224, R8, 0x6, P0 ;  /* 0x000000e00c037211 */ /* 0x000fe400000f3408 */
[----:B------:R-:W-:Y:S01]  /*c920*/  IADD3 R7, P0, PT, R4, R223, RZ ;  /* 0x000000df04077210 */ /* 0x000fe20007f1e0ff */
[----:B------:R-:W-:Y:S01]  /*c930*/  @!PT LDS RZ, [RZ] ;  /* 0x00000000fffff984 */ /* 0x000fe20000000800 */
[----:B------:R-:W-:Y:S01]  /*c940*/  @!PT LDS RZ, [RZ] ;  /* 0x00000000fffff984 */ /* 0x000fe20000000800 */
[----:B------:R-:W-:Y:S01]  /*c950*/  @!PT LDS RZ, [RZ] ;  /* 0x00000000fffff984 */ /* 0x000fe20000000800 */
[----:B------:R-:W-:Y:S01]  /*c960*/  @!P2 LDGSTS.E.BYPASS.LTC128B.128 [R229+0x10000], desc[UR24][R10.64] ;  /* 0x100000000ae5afae */ /* 0x000fe2000b981a18 */
[----:B------:R-:W-:Y:S03]  /*c970*/  ISETP.GE.AND P3, PT, R233, UR20, PT ;  /* 0x00000014e9007c0c */ /* 0x000fe6000bf66270 */
[----:B------:R-:W-:Y:S01]  /*c980*/  IMAD.X R5, R3, 0x1, R224, P0 ;  /* 0x0000000103057824 */ /* 0x000fe200000e06e0 */
[----:B------:R-:W-:Y:S01]  /*c990*/  @P2 STS.128 [R229+0x10000], RZ ;  /* 0x010000ffe5002388 */ /* 0x000fe20000000c00 */
[-C--:B------:R-:W-:Y:S02]  /*c9a0*/  LEA R6, P0, R7, R226.reuse, 0x1 ;  /* 0x000000e207067211 */ /* 0x080fe400078008ff */
[----:B------:R-:W-:Y:S01]  /*c9b0*/  LOP3.LUT R232, R207, 0xc0, RZ, 0xfc, !PT ;  /* 0x000000c0cfe87812 */ /* 0x000fe200078efcff */
[----:B------:R-:W-:Y:S01]  /*c9c0*/  @!PT LDS RZ, [RZ] ;  /* 0x00000000fffff984 */ /* 0x000fe20000000800 */
[----:B------:R-:W-:Y:S01]  /*c9d0*/  @!PT LDS RZ, [RZ] ;  /* 0x00000000fffff984 */ /* 0x000fe20000000800 */
[----:B------:R-:W-:Y:S01]  /*c9e0*/  @!PT LDS RZ, [RZ] ;  /* 0x00000000fffff984 */ /* 0x000fe20000000800 */
[----:B------:R-:W-:Y:S01]  /*c9f0*/  @!P4 LDGSTS.E.BYPASS.LTC128B.128 [R229+0x12000], desc[UR24][R10.64+0x80] ;  /* 0x120000800ae5cfae */ /* 0x000fe2000b981a18 */
[-C--:B------:R-:W-:Y:S02]  /*ca00*/  LEA.HI.X R7, R7, R225.reuse, R5, 0x1, P0 ;  /* 0x000000e107077211 */ /* 0x080fe400000f0c05 */
[----:B------:R-:W-:Y:S01]  /*ca10*/  ISETP.GE.AND P0, PT, R232, UR20, PT ;  /* 0x00000014e8007c0c */ /* 0x000fe2000bf06270 */
[----:B------:R-:W-:Y:S01]  /*ca20*/  @P4 STS.128 [R229+0x12000], RZ ;  /* 0x012000ffe5004388 */ /* 0x000fe20000000c00 */
[----:B------:R-:W-:Y:S02]  /*ca30*/  ISETP.GE.AND P2, PT, R207, UR20, PT ;  /* 0x00000014cf007c0c */ /* 0x000fe4000bf46270 */
[----:B------:R-:W-:Y:S01]  /*ca40*/  LEA R8, P6, R4, R226, 0x1 ;  /* 0x000000e204087211 */ /* 0x000fe200078c08ff */
[----:B------:R-:W-:Y:S01]  /*ca50*/  @!PT LDS RZ, [RZ] ;  /* 0x00000000fffff984 */ /* 0x000fe20000000800 */
[----:B------:R-:W-:Y:S01]  /*ca60*/  @!PT LDS RZ, [RZ] ;  /* 0x00000000fffff984 */ /* 0x000fe20000000800 */
[----:B------:R-:W-:Y:S01]  /*ca70*/  @!PT LDS RZ, [RZ] ;  /* 0x00000000fffff984 */ /* 0x000fe20000000800 */
[----:B------:R-:W-:Y:S01]  /*ca80*/  @!P3 LDGSTS.E.BYPASS.LTC128B.128 [R229+0x14000], desc[UR24][R10.64+0x100] ;  /* 0x140001000ae5bfae */ /* 0x000fe2000b981a18 */
[----:B------:R-:W-:Y:S02]  /*ca90*/  LEA R5, P5, R220, R4, 0x5 ;  /* 0x00000004dc057211 */ /* 0x000fe400078a28ff */
[----:B------:R-:W-:Y:S01]  /*caa0*/  LEA.HI.X R9, R4, R225, R3, 0x1, P6 ;  /* 0x000000e104097211 */ /* 0x000fe200030f0c03 */
[----:B------:R-:W-:Y:S01]  /*cab0*/  @P3 STS.128 [R229+0x14000], RZ ;  /* 0x014000ffe5003388 */ /* 0x000fe20000000c00 */
[----:B------:R-:W-:Y:S02]  /*cac0*/  LEA.HI.X R3, R220, R3, R221, 0x5, P5 ;  /* 0x00000003dc037211 */ /* 0x000fe400028f2cdd */
[----:B------:R-:W-:Y:S01]  /*cad0*/  LEA R4, P5, R5, R226, 0x1 ;  /* 0x000000e205047211 */ /* 0x000fe200078a08ff */
[----:B------:R-:W-:Y:S01]  /*cae0*/  @!PT LDS RZ, [RZ] ;  /* 0x00000000fffff984 */ /* 0x000fe20000000800 */
[----:B------:R-:W-:Y:S01]  /*caf0*/  @!PT LDS RZ, [RZ] ;  /* 0x00000000fffff984 */ /* 0x000fe20000000800 */
[----:B------:R-:W-:Y:S01]  /*cb00*/  @!PT LDS RZ, [RZ] ;  /* 0x00000000fffff984 */ /* 0x000fe20000000800 */
[----:B------:R-:W-:Y:S01]  /*cb10*/  @!P0 LDGSTS.E.BYPASS.LTC128B.128 [R229+0x16000], desc[UR24][R10.64+0x180] ;  /* 0x160001800ae58fae */ /* 0x000fe2000b981a18 */
[--C-:B------:R-:W-:Y:S02]  /*cb20*/  LOP3.LUT R218, R207, 0x1c0, R206.reuse, 0xf8, !PT ;  /* 0x000001c0cfda7812 */ /* 0x100fe400078ef8ce */
[----:B------:R-:W-:Y:S01]  /*cb30*/  LEA.HI.X R5, R5, R225, R3, 0x1, P5 ;  /* 0x000000e105057211 */ /* 0x000fe200028f0c03 */
[----:B------:R-:W-:Y:S01]  /*cb40*/  @P0 STS.128 [R229+0x16000], RZ ;  /* 0x016000ffe5000388 */ /* 0x000fe20000000c00 */
[----:B------:R-:W-:Y:S02]  /*cb50*/  LOP3.LUT R212, R211, 0x8, RZ, 0xc0, !PT ;  /* 0x00000008d3d47812 */ /* 0x000fe400078ec0ff */
[----:B------:R-:W-:Y:S01]  /*cb60*/  LOP3.LUT R219, R208, 0x200, R206, 0xf8, !PT ;  /* 0x00000200d0db7812 */ /* 0x000fe200078ef8ce */
[----:B------:R-:W-:Y:S01]  /*cb70*/  @!PT LDS RZ, [RZ] ;  /* 0x00000000fffff984 */ /* 0x000fe20000000800 */
[----:B------:R-:W-:Y:S01]  /*cb80*/  @!PT LDS RZ, [RZ] ;  /* 0x00000000fffff984 */ /* 0x000fe20000000800 */
[----:B------:R-:W-:Y:S01]  /*cb90*/  @!PT LDS RZ, [RZ] ;  /* 0x00000000fffff984 */ /* 0x000fe20000000800 */
[----:B------:R-:W-:Y:S01]  /*cba0*/  @!P2 LDGSTS.E.BYPASS.LTC128B.128 [R229+0x10800], desc[UR24][R8.64] ;  /* 0x1080000008e5afae */ /* 0x000fe2000b981a18 */
[C---:B------:R-:W-:Y:S02]  /*cbb0*/  LOP3.LUT R212, R218.reuse, R212, RZ, 0x3c, !PT ;  /* 0x000000d4dad47212 */ /* 0x040fe400078e3cff */
[----:B------:R-:W-:Y:S01]  /*cbc0*/  LOP3.LUT R218, R218, 0x8, R209, 0x78, !PT ;  /* 0x00000008dada7812 */ /* 0x000fe200078e78d1 */
[----:B------:R-:W-:Y:S01]  /*cbd0*/  @P2 STS.128 [R229+0x10800], RZ ;  /* 0x010800ffe5002388 */ /* 0x000fe20000000c00 */
[----:B------:R-:W-:Y:S03]  /*cbe0*/  LOP3.LUT R219, R219, R212, RZ, 0xfc, !PT ;  /* 0x000000d4dbdb7212 */ /* 0x000fe600078efcff */
[----:B------:R-:W-:Y:S01]  /*cbf0*/  @!PT LDS RZ, [RZ] ;  /* 0x00000000fffff984 */ /* 0x000fe20000000800 */
[----:B------:R-:W-:Y:S01]  /*cc00*/  @!PT LDS RZ, [RZ] ;  /* 0x00000000fffff984 */ /* 0x000fe20000000800 */
[----:B------:R-:W-:Y:S01]  /*cc10*/  @!PT LDS RZ, [RZ] ;  /* 0x00000000fffff984 */ /* 0x000fe20000000800 */
[----:B------:R-:W-:Y:S01]  /*cc20*/  @!P4 LDGSTS.E.BYPASS.LTC128B.128 [R229+0x12800], desc[UR24][R8.64+0x80] ;  /* 0x1280008008e5cfae */ /* 0x000fe2000b981a18 */
[----:B------:R-:W-:Y:S01]  /*cc30*/  IMAD R218, R218, 0x2, R205 ;  /* 0x00000002dada7824 */ /* 0x000fe200078e02cd */
[----:B------:R-:W-:Y:S02]  /*cc40*/  LEA R219, R219, UR5, 0x1 ;  /* 0x00000005dbdb7c11 */ /* 0x000fe4000f8e08ff */
[----:B------:R-:W-:Y:S01]  /*cc50*/  @P4 STS.128 [R229+0x12800], RZ ;  /* 0x012800ffe5004388 */ /* 0x000fe20000000c00 */
[----:B------:R-:W-:Y:S02]  /*cc60*/  VIADD R3, R218, UR5 ;  /* 0x00000005da037c36 */ /* 0x000fe40008000000 */
[--C-:B------:R-:W-:Y:S01]  /*cc70*/  IMAD.IADD R217, R219, 0x1, R204.reuse ;  /* 0x00000001dbd97824 */ /* 0x100fe200078e02cc */
[----:B------:R-:W-:Y:S01]  /*cc80*/  @!PT LDS RZ, [RZ] ;  /* 0x00000000fffff984 */ /* 0x000fe20000000800 */
[----:B------:R-:W-:Y:S01]  /*cc90*/  @!PT LDS RZ, [RZ] ;  /* 0x00000000fffff984 */ /* 0x000fe20000000800 */
[----:B------:R-:W-:Y:S01]  /*cca0*/  @!PT LDS RZ, [RZ] ;  /* 0x00000000fffff984 */ /* 0x000fe20000000800 */
[----:B------:R-:W-:Y:S01]  /*ccb0*/  @!P3 LDGSTS.E.BYPASS.LTC128B.128 [R229+0x14800], desc[UR24][R8.64+0x100] ;  /* 0x1480010008e5bfae */ /* 0x000fe2000b981a18 */
[----:B------:R-:W-:Y:S02]  /*ccc0*/  IMAD.IADD R216, R3, 0x1, R204 ;  /* 0x0000000103d87824 */ /* 0x000fe400078e02cc */
[--C-:B------:R-:W-:Y:S01]  /*ccd0*/  IMAD.IADD R215, R219, 0x1, R210.reuse ;  /* 0x00000001dbd77824 */ /* 0x100fe200078e02d2 */
[----:B------:R-:W-:Y:S01]  /*cce0*/  @P3 STS.128 [R229+0x14800], RZ ;  /* 0x014800ffe5003388 */ /* 0x000fe20000000c00 */
[----:B------:R-:W-:Y:S02]  /*ccf0*/  IMAD.IADD R3, R3, 0x1, R210 ;  /* 0x0000000103037824 */ /* 0x000fe400078e02d2 */
[C---:B------:R-:W-:Y:S01]  /*cd00*/  IMAD.IADD R214, R204.reuse, 0x1, R215 ;  /* 0x00000001ccd67824 */ /* 0x040fe200078e02d7 */
[----:B------:R-:W-:Y:S01]  /*cd10*/  @!PT LDS RZ, [RZ] ;  /* 0x00000000fffff984 */ /* 0x000fe20000000800 */
[----:B------:R-:W-:Y:S01]  /*cd20*/  @!PT LDS RZ, [RZ] ;  /* 0x00000000fffff984 */ /* 0x000fe20000000800 */
[----:B------:R-:W-:Y:S01]  /*cd30*/  @!PT LDS RZ, [RZ] ;  /* 0x00000000fffff984 */ /* 0x000fe20000000800 */
[----:B------:R1:W-:Y:S01]  /*cd40*/  @!P0 LDGSTS.E.BYPASS.LTC128B.128 [R229+0x16800], desc[UR24][R8.64+0x180] ;  /* 0x1680018008e58fae */ /* 0x0003e2000b981a18 */
        /* <DEDUP_REMOVED lines=43> */
[----:B-1----:R-:W2:Y:S04]  /*d000*/  LDSM.16.M88.4 R8, [R218+UR5+0x8000] ;  /* 0x00800005da08783b */ /* 0x002ea80008000200 */
[----:B------:R-:W1:Y:S04]  /*d010*/  LDSM.16.M88.4 R16, [R218+UR5+0x8800] ;  /* 0x00880005da10783b */ /* 0x000e680008000200 */
[----:B------:R-:W3:Y:S04]  /*d020*/  LDSM.16.M88.4 R24, [R218+UR5+0x9000] ;  /* 0x00900005da18783b */ /* 0x000ee80008000200 */
[----:B------:R-:W0:Y:S04]  /*d030*/  LDGDEPBAR ;  /* 0x00000000000079af */ /* 0x000e280000000000 */
[----:B------:R-:W4:Y:S04]  /*d040*/  LDSM.16.M88.4 R164, [R218+UR5+0x9800] ;  /* 0x00980005daa4783b */ /* 0x000f280008000200 */
[----:B------:R-:W-:Y:S04]  /*d050*/  LDSM.16.M88.4 R168, [R217] ;  /* 0x00000000d9a8783b */ /* 0x000fe80000000200 */
[----:B------:R-:W5:Y:S04]  /*d060*/  LDSM.16.M88.4 R172, [R216+0x8000] ;  /* 0x00800000d8ac783b */ /* 0x000f680000000200 */
[----:B------:R-:W5:Y:S04]  /*d070*/  LDSM.16.M88.4 R176, [R216+0x8800] ;  /* 0x00880000d8b0783b */ /* 0x000f680000000200 */
[----:B------:R-:W5:Y:S04]  /*d080*/  LDSM.16.M88.4 R180, [R216+0x9000] ;  /* 0x00900000d8b4783b */ /* 0x000f680000000200 */
[----:B------:R-:W5:Y:S01]  /*d090*/  LDSM.16.M88.4 R184, [R216+0x9800] ;  /* 0x00980000d8b8783b */ /* 0x000f620000000200 */
[C---:B--2---:R-:W-:Y:S03]  /*d0a0*/  HMMA.16816.F32.BF16 R4, R32.reuse, R8, RZ ;  /* 0x000000082004723c */ /* 0x044fe600000418ff */
[----:B------:R-:W-:Y:S04]  /*d0b0*/  LDSM.16.M88.4 R188, [R3+0x8000] ;  /* 0x0080000003bc783b */ /* 0x000fe80000000200 */
[----:B------:R-:W-:Y:S01]  /*d0c0*/  LDSM.16.M88.4 R192, [R214] ;  /* 0x00000000d6c0783b */ /* 0x000fe20000000200 */
[C---:B------:R-:W-:Y:S03]  /*d0d0*/  HMMA.16816.F32.BF16 R8, R32.reuse, R10, RZ ;  /* 0x0000000a2008723c */ /* 0x040fe600000418ff */
[----:B------:R-:W-:Y:S04]  /*d0e0*/  LDSM.16.M88.4 R196, [R213+0x8000] ;  /* 0x00800000d5c4783b */ /* 0x000fe80000000200 */
[----:B------:R-:W-:Y:S01]  /*d0f0*/  LDSM.16.M88.4 R200, [R218+UR5+0xa000] ;  /* 0x00a00005dac8783b */ /* 0x000fe20008000200 */
[C---:B-1----:R-:W-:Y:S08]  /*d100*/  HMMA.16816.F32.BF16 R12, R32.reuse, R16, RZ ;  /* 0x00000010200c723c */ /* 0x042ff000000418ff */
[C---:B------:R-:W-:Y:S08]  /*d110*/  HMMA.16816.F32.BF16 R16, R32.reuse, R18, RZ ;  /* 0x000000122010723c */ /* 0x040ff000000418ff */
[C---:B---3--:R-:W-:Y:S08]  /*d120*/  HMMA.16816.F32.BF16 R20, R32.reuse, R24, RZ ;  /* 0x000000182014723c */ /* 0x048ff000000418ff */
[C---:B------:R-:W-:Y:S08]  /*d130*/  HMMA.16816.F32.BF16 R24, R32.reuse, R26, RZ ;  /* 0x0000001a2018723c */ /* 0x040ff000000418ff */
[C---:B----4-:R-:W-:Y:S08]  /*d140*/  HMMA.16816.F32.BF16 R28, R32.reuse, R164, RZ ;  /* 0x000000a4201c723c */ /* 0x050ff000000418ff */
[----:B------:R-:W-:Y:S01]  /*d150*/  HMMA.16816.F32.BF16 R32, R32, R166, RZ ;  /* 0x000000a62020723c */ /* 0x000fe200000418ff */
[----:B------:R-:W1:Y:S07]  /*d160*/  LDSM.16.M88.4 R164, [R215] ;  /* 0x00000000d7a4783b */ /* 0x000e6e0000000200 */
[C---:B-----5:R-:W-:Y:S08]  /*d170*/  HMMA.16816.F32.BF16 R4, R168.reuse, R172, R4 ;  /* 0x000000aca804723c */ /* 0x060ff00000041804 */
[C---:B------:R-:W-:Y:S01]  /*d180*/  HMMA.16816.F32.BF16 R8, R168.reuse, R174, R8 ;  /* 0x000000aea808723c */ /* 0x040fe20000041808 */
        /* <DEDUP_REMOVED lines=17> */
[C---:B---3--:R-:W-:Y:S08]  /*d2a0*/  HMMA.16816.F32.BF16 R20, R164.reuse, R176, R20 ;  /* 0x000000b0a414723c */ /* 0x048ff00000041814 */
[C---:B------:R-:W-:Y:S01]  /*d2b0*/  HMMA.16816.F32.BF16 R24, R164.reuse, R178, R24 ;  /* 0x000000b2a418723c */ /* 0x040fe20000041818 */
[----:B------:R-:W-:Y:S07]  /*d2c0*/  LDSM.16.M88.4 R176, [R218+UR5+0xb000] ;  /* 0x00b00005dab0783b */ /* 0x000fee0008000200 */
[C---:B----4-:R-:W-:Y:S08]  /*d2d0*/  HMMA.16816.F32.BF16 R28, R164.reuse, R180, R28 ;  /* 0x000000b4a41c723c */ /* 0x050ff0000004181c */
[----:B------:R-:W-:Y:S01]  /*d2e0*/  HMMA.16816.F32.BF16 R32, R164, R182, R32 ;  /* 0x000000b6a420723c */ /* 0x000fe20000041820 */
[----:B------:R-:W2:Y:S04]  /*d2f0*/  LDSM.16.M88.4 R164, [R218+UR5+0xa800] ;  /* 0x00a80005daa4783b */ /* 0x000ea80008000200 */
[----:B------:R-:W3:Y:S03]  /*d300*/  LDSM.16.M88.4 R180, [R218+UR5+0xb800] ;  /* 0x00b80005dab4783b */ /* 0x000ee60008000200 */
        /* <DEDUP_REMOVED lines=11> */
[----:B------:R-:W-:Y:S04]  /*d3c0*/  LDSM.16.M88.4 R184, [R216+0xb000] ;  /* 0x00b00000d8b8783b */ /* 0x000fe80000000200 */
[----:B------:R-:W-:Y:S03]  /*d3d0*/  LDSM.16.M88.4 R192, [R214+0x2000] ;  /* 0x00200000d6c0783b */ /* 0x000fe60000000200 */
[C---:B------:R-:W-:Y:S08]  /*d3e0*/  HMMA.16816.F32.BF16 R4, R188.reuse, R200, R4 ;  /* 0x000000c8bc04723c */ /* 0x040ff00000041804 */
[C---:B------:R-:W-:Y:S01]  /*d3f0*/  HMMA.16816.F32.BF16 R8, R188.reuse, R202, R8 ;  /* 0x000000cabc08723c */ /* 0x040fe20000041808 */
[----:B------:R-:W-:Y:S07]  /*d400*/  LDSM.16.M88.4 R200, [R213+0xa800] ;  /* 0x00a80000d5c8783b */ /* 0x000fee0000000200 */
[C---:B--2---:R-:W-:Y:S08]  /*d410*/  HMMA.16816.F32.BF16 R12, R188.reuse, R164, R12 ;  /* 0x000000a4bc0c723c */ /* 0x044ff0000004180c */
[C---:B------:R-:W-:Y:S01]  /*d420*/  HMMA.16816.F32.BF16 R16, R188.reuse, R166, R16 ;  /* 0x000000a6bc10723c */ /* 0x040fe20000041810 */
[----:B------:R-:W2:Y:S07]  /*d430*/  LDSM.16.M88.4 R164, [R216+0xa800] ;  /* 0x00a80000d8a4783b */ /* 0x000eae0000000200 */
[C---:B------:R-:W-:Y:S08]  /*d440*/  HMMA.16816.F32.BF16 R20, R188.reuse, R176, R20 ;  /* 0x000000b0bc14723c */ /* 0x040ff00000041814 */
        /* <DEDUP_REMOVED lines=15> */
[C---:B----4-:R-:W-:Y:S08]  /*d540*/  HMMA.16816.F32.BF16 R28, R168.reuse, R176, R28 ;  /* 0x000000b0a81c723c */ /* 0x050ff0000004181c */
[----:B------:R-:W-:Y:S01]  /*d550*/  HMMA.16816.F32.BF16 R32, R168, R178, R32 ;  /* 0x000000b2a820723c */ /* 0x000fe20000041820 */
[----:B------:R-:W4:Y:S04]  /*d560*/  LDSM.16.M88.4 R168, [R213+0xb000] ;  /* 0x00b00000d5a8783b */ /* 0x000f280000000200 */
[----:B------:R-:W4:Y:S03]  /*d570*/  LDSM.16.M88.4 R176, [R213+0xb800] ;  /* 0x00b80000d5b0783b */ /* 0x000f260000000200 */
[C---:B---3--:R-:W-:Y:S08]  /*d580*/  HMMA.16816.F32.BF16 R4, R180.reuse, R188, R4 ;  /* 0x000000bcb404723c */ /* 0x048ff00000041804 */
        /* <DEDUP_REMOVED lines=11> */
[----:B------:R-:W3:Y:S03]  /*d640*/  LDSM.16.M88.4 R184, [R218+UR5+0xd000] ;  /* 0x00d00005dab8783b */ /* 0x000ee60008000200 */
[C---:B------:R-:W-:Y:S08]  /*d650*/  HMMA.16816.F32.BF16 R4, R192.reuse, R196, R4 ;  /* 0x000000c4c004723c */ /* 0x040ff00000041804 */
[C---:B------:R-:W-:Y:S01]  /*d660*/  HMMA.16816.F32.BF16 R8, R192.reuse, R198, R8 ;  /* 0x000000c6c008723c */ /* 0x040fe20000041808 */
[----:B------:R-:W-:Y:S07]  /*d670*/  LDSM.16.M88.4 R196, [R213+0xc000] ;  /* 0x00c00000d5c4783b */ /* 0x000fee0000000200 */
[C---:B------:R-:W-:Y:S08]  /*d680*/  HMMA.16816.F32.BF16 R12, R192.reuse, R200, R12 ;  /* 0x000000c8c00c723c */ /* 0x040ff0000004180c */
[C---:B------:R-:W-:Y:S01]  /*d690*/  HMMA.16816.F32.BF16 R16, R192.reuse, R202, R16 ;  /* 0x000000cac010723c */ /* 0x040fe20000041810 */
[----:B------:R-:W-:Y:S07]  /*d6a0*/  LDSM.16.M88.4 R200, [R216+0xe800] ;  /* 0x00e80000d8c8783b */ /* 0x000fee0000000200 */
[C---:B----4-:R-:W-:Y:S08]  /*d6b0*/  HMMA.16816.F32.BF16 R20, R192.reuse, R168, R20 ;  /* 0x000000a8c014723c */ /* 0x050ff00000041814 */
[C---:B------:R-:W-:Y:S01]  /*d6c0*/  HMMA.16816.F32.BF16 R24, R192.reuse, R170, R24 ;  /* 0x000000aac018723c */ /* 0x040fe20000041818 */
[----:B------:R-:W4:Y:S07]  /*d6d0*/  LDSM.16.M88.4 R168, [R218+UR5+0xd800] ;  /* 0x00d80005daa8783b */ /* 0x000f2e0008000200 */
        /* <DEDUP_REMOVED lines=15> */
[----:B------:R-:W-:Y:S04]  /*d7d0*/  LDSM.16.M88.4 R164, [R215+0x4000] ;  /* 0x00400000d7a4783b */ /* 0x000fe80000000200 */
[----:B------:R-:W4:Y:S03]  /*d7e0*/  LDSM.16.M88.4 R168, [R3+0xc000] ;  /* 0x00c0000003a8783b */ /* 0x000f260000000200 */
        /* <DEDUP_REMOVED lines=9> */
[C---:B---3--:R-:W-:Y:S08]  /*d880*/  HMMA.16816.F32.BF16 R28, R176.reuse, R184, R28 ;  /* 0x000000b8b01c723c */ /* 0x048ff0000004181c */
[----:B------:R-:W-:Y:S01]  /*d890*/  HMMA.16816.F32.BF16 R32, R176, R186, R32 ;  /* 0x000000bab020723c */ /* 0x000fe20000041820 */
[----:B------:R-:W-:Y:S04]  /*d8a0*/  LDSM.16.M88.4 R176, [R213+0xd000] ;  /* 0x00d00000d5b0783b */ /* 0x000fe80000000200 */
[----:B------:R-:W-:Y:S03]  /*d8b0*/  LDSM.16.M88.4 R184, [R213+0xd800] ;  /* 0x00d80000d5b8783b */ /* 0x000fe60000000200 */
[C---:B----4-:R-:W-:Y:S08]  /*d8c0*/  HMMA.16816.F32.BF16 R4, R164.reuse, R168, R4 ;  /* 0x000000a8a404723c */ /* 0x050ff00000041804 */
        /* <DEDUP_REMOVED lines=60> */
[----:B------:R-:W-:Y:S01]  /*dc90*/  HMMA.16816.F32.BF16 R32, R164, R190, R32 ;  /* 0x000000bea420723c */ /* 0x000fe20000041820 */
[----:B------:R-:W-:Y:S07]  /*dca0*/  IMAD.U32 R167, RZ, RZ, UR21 ;  /* 0x00000015ffa77e24 */ /* 0x000fee000f8e00ff */
        /* <DEDUP_REMOVED lines=22> */
[----:B------:R-:W-:Y:S01]  /*de10*/  FMNMX3.FTZ R166, R166, R32, R33, !PT ;  /* 0x00000020a6a67276 */ /* 0x000fe20007810021 */
[----:B------:R-:W-:Y:S06]  /*de20*/  BRA.U.ANY UP0, `(.L_x_367) ;  /* 0xffffffe100d07547 */ /* 0x000fec000b93ffff */
.L_x_366:
[----:B------:R-:W2:Y:S01]  /*de30*/  SHFL.BFLY PT, R164, R166, 0x2, 0x1f ;  /* 0x0c401f00a6a47f89 */ /* 0x000ea200000e0000 */
[----:B------:R-:W-:Y:S01]  /*de40*/  LOP3.LUT R167, R167, UR29, R239, 0x96, !PT ;  /* 0x0000001da7a77c12 */ /* 0x000fe2000f8e96ef */
[----:B------:R-:W-:Y:S01]  /*de50*/  UIADD3 UR8, UPT, UPT, UR28, -0x61c88647, URZ ;  /* 0x9e3779b91c087890 */ /* 0x000fe2000fffe0ff */
[----:B------:R-:W-:Y:S01]  /*de60*/  FMNMX3.FTZ R3, R3, R34, R35, !PT ;  /* 0x0000002203037276 */ /* 0x000fe20007810023 */
[----:B------:R-:W-:Y:S02]  /*de70*/  UIADD3 UR9, UPT, UPT, UR28, 0x3c6ef372, URZ ;  /* 0x3c6ef3721c097890 */ /* 0x000fe4000fffe0ff */
[----:B------:R-:W-:Y:S01]  /*de80*/  IMAD.WIDE.U32 R184, R167, -0x326172a9, RZ ;  /* 0xcd9e8d57a7b87825 */ /* 0x000fe200078e00ff */
[----:B------:R-:W-:Y:S01]  /*de90*/  UIADD3 UR19, UPT, UPT, UR29, 0x76cf5d0a, URZ ;  /* 0x76cf5d0a1d137890 */ /* 0x000fe2000fffe0ff */
[----:B------:R-:W3:Y:S01]  /*dea0*/  SHFL.BFLY PT, R165, R3, 0x2, 0x1f ;  /* 0x0c401f0003a57f89 */ /* 0x000ee200000e0000 */
[----:B------:R-:W-:Y:S02]  /*deb0*/  UIADD3 UR17, UPT, UPT, UR29, 0x32370b8f, URZ ;  /* 0x32370b8f1d117890 */ /* 0x000fe4000fffe0ff */
[----:B------:R-:W-:Y:S01]  /*dec0*/  LOP3.LUT R167, R242, UR8, R185, 0x96, !PT ;  /* 0x00000008f2a77c12 */ /* 0x000fe2000f8e96b9 */
[----:B------:R-:W-:Y:S01]  /*ded0*/  UIADD3 UR12, UPT, UPT, UR28, -0x255992d5, URZ ;  /* 0xdaa66d2b1c0c7890 */ /* 0x000fe2000fffe0ff */
[----:B------:R-:W-:Y:S01]  /*dee0*/  LOP3.LUT R184, R231, UR9, R184, 0x96, !PT ;  /* 0x00000009e7b87c12 */ /* 0x000fe2000f8e96b8 */
[----:B------:R-:W-:Y:S02]  /*def0*/  UIADD3 UR7, UPT, UPT, UR28, 0x78dde6e4, URZ ;  /* 0x78dde6e41c077890 */ /* 0x000fe4000fffe0ff */
[----:B------:R-:W-:Y:S01]  /*df00*/  IMAD.WIDE.U32 R182, R167, -0x2daee0ad, RZ ;  /* 0xd2511f53a7b67825 */ /* 0x000fe200078e00ff */
[----:B------:R-:W-:Y:S02]  /*df10*/  UIADD3 UR15, UPT, UPT, UR29, -0x56f99767, URZ ;  /* 0xa90668991d0f7890 */ /* 0x000fe4000fffe0ff */
[----:B------:R-:W-:Y:S01]  /*df20*/  UIADD3 UR16, UPT, UPT, UR29, -0x126145ec, URZ ;  /* 0xed9eba141d107890 */ /* 0x000fe2000fffe0ff */
[----:B------:R-:W-:Y:S01]  /*df30*/  IMAD.WIDE.U32 R184, R184, -0x2daee0ad, RZ ;  /* 0xd2511f53b8b87825 */ /* 0x000fe200078e00ff */
[----:B------:R-:W-:Y:S01]  /*df40*/  LOP3.LUT R167, R236, UR19, R183, 0x96, !PT ;  /* 0x00000013eca77c12 */ /* 0x000fe2000f8e96b7 */
[----:B------:R-:W-:Y:S02]  /*df50*/  UIADD3 UR11, UPT, UPT, UR28, -0x4ab325aa, URZ ;  /* 0xb54cda561c0b7890 */ /* 0x000fe4000fffe0ff */
[----:B------:R-:W-:Y:S01]  /*df60*/  UIADD3 UR10, UPT, UPT, UR28, 0x1715609d, URZ ;  /* 0x1715609d1c0a7890 */ /* 0x000fe2000fffe0ff */
[----:B------:R-:W-:Y:S01]  /*df70*/  LOP3.LUT R182, R182, UR17, R185, 0x96, !PT ;  /* 0x00000011b6b67c12 */ /* 0x000fe2000f8e96b9 */
[----:B------:R-:W-:Y:S01]  /*df80*/  IMAD.WIDE.U32 R180, R167, -0x326172a9, RZ ;  /* 0xcd9e8d57a7b47825 */ /* 0x000fe200078e00ff */
[----:B------:R-:W-:Y:S02]  /*df90*/  UIADD3 UR13, UPT, UPT, UR29, 0x646e171e, URZ ;  /* 0x646e171e1d0d7890 */ /* 0x000fe4000fffe0ff */
[----:B------:R-:W-:Y:S01]  /*dfa0*/  UIADD3 UR21, UPT, UPT, UR21, 0x1, URZ ;  /* 0x0000000115157890 */ /* 0x000fe2000fffe0ff */
[----:B------:R-:W-:Y:S01]  /*dfb0*/  IMAD.WIDE.U32 R182, R182, -0x326172a9, RZ ;  /* 0xcd9e8d57b6b67825 */ /* 0x000fe200078e00ff */
[----:B------:R-:W-:Y:S01]  /*dfc0*/  LOP3.LUT R167, R230, UR12, R181, 0x96, !PT ;  /* 0x0000000ce6a77c12 */ /* 0x000fe2000f8e96b5 */
[----:B------:R-:W-:Y:S01]  /*dfd0*/  UISETP.NE.AND UP0, UPT, UR6, URZ, UPT ;  /* 0x000000ff0600728c */ /* 0x000fe2000bf05270 */
[----:B--2---:R-:W-:Y:S01]  /*dfe0*/  FMNMX.FTZ R166, R166, R164, !PT ;  /* 0x000000a4a6a67209 */ /* 0x004fe20007810000 */
[----:B------:R-:W-:Y:S01]  /*dff0*/  UIADD3 UR6, UPT, UPT, UR6, -0x1, URZ ;  /* 0xffffffff06067890 */ /* 0x000fe2000fffe0ff */
[----:B------:R-:W-:Y:S01]  /*e000*/  LOP3.LUT R180, R180, UR7, R183, 0x96, !PT ;  /* 0x00000007b4b47c12 */ /* 0x000fe2000f8e96b7 */
[----:B------:R-:W-:Y:S01]  /*e010*/  IMAD.WIDE.U32 R168, R167, -0x2daee0ad, RZ ;  /* 0xd2511f53a7a87825 */ /* 0x000fe200078e00ff */
[----:B---3--:R-:W-:Y:S01]  /*e020*/  FMNMX.FTZ R165, R3, R165, !PT ;  /* 0x000000a503a57209 */ /* 0x008fe20007810000 */
[----:B------:R-:W2:Y:S02]  /*e030*/  SHFL.BFLY PT, R164, R166, 0x1, 0x1f ;  /* 0x0c201f00a6a47f89 */ /* 0x000ea400000e0000 */
[----:B------:R-:W-:Y:S01]  /*e040*/  IMAD.WIDE.U32 R180, R180, -0x2daee0ad, RZ ;  /* 0xd2511f53b4b47825 */ /* 0x000fe200078e00ff */
[----:B------:R-:W-:Y:S05]  /*e050*/  LOP3.LUT R184, R184, UR16, R169, 0x96, !PT ;  /* 0x00000010b8b87c12 */ /* 0x000fea000f8e96a9 */
[----:B------:R-:W3:Y:S01]  /*e060*/  SHFL.BFLY PT, R3, R165, 0x1, 0x1f ;  /* 0x0c201f00a5037f89 */ /* 0x000ee200000e0000 */
[----:B------:R-:W-:Y:S01]  /*e070*/  LOP3.LUT R170, R168, UR15, R181, 0x96, !PT ;  /* 0x0000000fa8aa7c12 */ /* 0x000fe2000f8e96b5 */
[----:B------:R-:W-:Y:S04]  /*e080*/  IMAD.WIDE.U32 R184, R184, -0x326172a9, RZ ;  /* 0xcd9e8d57b8b87825 */ /* 0x000fe800078e00ff */
[----:B------:R-:W-:Y:S01]  /*e090*/  IMAD.WIDE.U32 R170, R170, -0x326172a9, RZ ;  /* 0xcd9e8d57aaaa7825 */ /* 0x000fe200078e00ff */
[----:B------:R-:W-:Y:S02]  /*e0a0*/  LOP3.LUT R182, R182, UR10, R185, 0x96, !PT ;  /* 0x0000000ab6b67c12 */ /* 0x000fe4000f8e96b9 */
[----:B------:R-:W-:Y:S03]  /*e0b0*/  PRMT R169, R170, 0x7773, RZ ;  /* 0x00007773aaa97816 */ /* 0x000fe600000000ff */
[----:B------:R-:W-:Y:S01]  /*e0c0*/  IMAD.WIDE.U32 R182, R182, -0x2daee0ad, RZ ;  /* 0xd2511f53b6b67825 */ /* 0x000fe200078e00ff */
[----:B------:R-:W-:Y:S02]  /*e0d0*/  MOV R168, R170 ;  /* 0x000000aa00a87202 */ /* 0x000fe40000000f00 */
[----:B------:R-:W-:Y:S02]  /*e0e0*/  LOP3.LUT R167, R184, UR11, R171, 0x96, !PT ;  /* 0x0000000bb8a77c12 */ /* 0x000fe4000f8e96ab */
[----:B------:R-:W-:Y:S02]  /*e0f0*/  LOP3.LUT R180, R180, UR13, R183, 0x96, !PT ;  /* 0x0000000db4b47c12 */ /* 0x000fe4000f8e96b7 */
[----:B--2---:R-:W-:Y:S02]  /*e100*/  FMNMX.FTZ R164, R166, R164, !PT ;  /* 0x000000a4a6a47209 */ /* 0x004fe40007810000 */
[----:B------:R-:W-:Y:S02]  /*e110*/  PRMT R166, R170, 0x7772, RZ ;  /* 0x00007772aaa67816 */ /* 0x000fe400000000ff */
[C---:B------:R-:W-:Y:S01]  /*e120*/  FSETP.NEU.FTZ.AND P0, PT, R164.reuse, -INF , PT ;  /* 0xff800000a400780b */ /* 0x040fe20003f1d000 */
[----:B------:R-:W-:Y:S01]  /*e130*/  FMUL.FTZ R202, R164, UR4 ;  /* 0x00000004a4ca7c20 */ /* 0x000fe20008410000 */
[----:B------:R-:W-:Y:S02]  /*e140*/  PRMT R166, R166, 0x5410, R169 ;  /* 0x00005410a6a67816 */ /* 0x000fe400000000a9 */
[----:B------:R-:W2:Y:S01]  /*e150*/  LDC R169, c[0x0][0x4f8] ;  /* 0x00013e00ffa97b82 */ /* 0x000ea20000000800 */
[----:B---3--:R-:W-:Y:S02]  /*e160*/  FMNMX.FTZ R3, R165, R3, !PT ;  /* 0x00000003a5037209 */ /* 0x008fe40007810000 */
[----:B------:R-:W-:Y:S02]  /*e170*/  FSEL R202, R202, RZ, P0 ;  /* 0x000000ffcaca7208 */ /* 0x000fe40000000000 */
[----:B------:R-:W-:Y:S01]  /*e180*/  LOP3.LUT R165, R168, 0xff, RZ, 0xc0, !PT ;  /* 0x000000ffa8a57812 */ /* 0x000fe200078ec0ff */
[----:B------:R-:W-:Y:S01]  /*e190*/  FMUL.FTZ R203, R3, UR4 ;  /* 0x0000000403cb7c20 */ /* 0x000fe20008410000 */
[----:B------:R-:W-:Y:S01]  /*e1a0*/  PRMT R170, R170, 0x7771, RZ ;  /* 0x00007771aaaa7816 */ /* 0x000fe200000000ff */
[--C-:B------:R-:W-:Y:S01]  /*e1b0*/  FFMA.FTZ R193, R8, UR4, -R202.reuse ;  /* 0x0000000408c17c23 */ /* 0x100fe200080108ca */
[----:B------:R-:W-:Y:S01]  /*e1c0*/  LOP3.LUT R171, R167, 0xffff, RZ, 0xc0, !PT ;  /* 0x0000ffffa7ab7812 */ /* 0x000fe200078ec0ff */
[----:B------:R-:W-:Y:S01]  /*e1d0*/  FFMA.FTZ R199, R4, UR4, -R202 ;  /* 0x0000000404c77c23 */ /* 0x000fe200080108ca */
[----:B------:R-:W-:Y:S01]  /*e1e0*/  PRMT R170, R165, 0x5410, R170 ;  /* 0x00005410a5aa7816 */ /* 0x000fe200000000aa */
[----:B------:R-:W-:Y:S01]  /*e1f0*/  FFMA.FTZ R194, R9, UR4, -R202 ;  /* 0x0000000409c27c23 */ /* 0x000fe200080108ca */
[----:B------:R-:W-:Y:S01]  /*e200*/  LOP3.LUT R165, R212, 0x200, R206, 0xf8, !PT ;  /* 0x00000200d4a57812 */ /* 0x000fe200078ef8ce */
[--C-:B------:R-:W-:Y:S01]  /*e210*/  FFMA.FTZ R197, R5, UR4, -R202.reuse ;  /* 0x0000000405c57c23 */ /* 0x100fe200080108ca */
[----:B------:R-:W-:Y:S01]  /*e220*/  LOP3.LUT R168, R167, 0xff, RZ, 0xc0, !PT ;  /* 0x000000ffa7a87812 */ /* 0x000fe200078ec0ff */
[----:B------:R-:W-:Y:S01]  /*e230*/  MUFU.EX2 R193, R193 ;  /* 0x000000c100c17308 */ /* 0x000fe20000000800 */
[----:B------:R-:W-:Y:S01]  /*e240*/  SHF.R.U32.HI R8, RZ, 0x8, R171 ;  /* 0x00000008ff087819 */ /* 0x000fe200000116ab */
[----:B------:R-:W-:Y:S01]  /*e250*/  FFMA.FTZ R212, R16, UR4, -R202 ;  /* 0x0000000410d47c23 */ /* 0x000fe200080108ca */
[----:B------:R-:W-:Y:S07]  /*e260*/  LEA R165, R165, UR5, 0x1 ;  /* 0x00000005a5a57c11 */ /* 0x000fee000f8e08ff */
[----:B------:R-:W3:Y:S01]  /*e270*/  MUFU.EX2 R194, R194 ;  /* 0x000000c200c27308 */ /* 0x000ee20000000800 */
[----:B------:R-:W-:Y:S01]  /*e280*/  PRMT R168, R168, 0x5410, R8 ;  /* 0x00005410a8a87816 */ /* 0x000fe20000000008 */
[----:B------:R-:W-:Y:S01]  /*e290*/  FFMA.FTZ R213, R17, UR4, -R202 ;  /* 0x0000000411d57c23 */ /* 0x000fe200080108ca */
[----:B------:R-:W-:Y:S01]  /*e2a0*/  FSETP.NEU.FTZ.AND P0, PT, R3, -INF , PT ;  /* 0xff8000000300780b */ /* 0x000fe20003f1d000 */
[----:B-1----:R-:W1:Y:S01]  /*e2b0*/  LDSM.16.MT88.4 R172, [R165+0x10000] ;  /* 0x01000000a5ac783b */ /* 0x002e620000004200 */
[----:B------:R-:W-:Y:S05]  /*e2c0*/  PRMT R8, R167, 0x7632, R8 ;  /* 0x00007632a7087816 */ /* 0x000fea0000000008 */
[----:B------:R-:W-:Y:S01]  /*e2d0*/  MUFU.EX2 R199, R199 ;  /* 0x000000c700c77308 */ /* 0x000fe20000000800 */
[----:B------:R-:W-:Y:S01]  /*e2e0*/  FSEL R203, R203, RZ, P0 ;  /* 0x000000ffcbcb7208 */ /* 0x000fe20000000000 */
[----:B------:R-:W-:Y:S01]  /*e2f0*/  FFMA.FTZ R218, R12, UR4, -R202 ;  /* 0x000000040cda7c23 */ /* 0x000fe200080108ca */
[----:B------:R-:W-:Y:S07]  /*e300*/  SHF.R.U32.HI R167, RZ, 0x18, R167 ;  /* 0x00000018ffa77819 */ /* 0x000fee00000116a7 */
[----:B------:R-:W-:Y:S01]  /*e310*/  MUFU.EX2 R197, R197 ;  /* 0x000000c500c57308 */ /* 0x000fe20000000800 */
[----:B------:R-:W-:Y:S01]  /*e320*/  LOP3.LUT R4, R8, 0xff, RZ, 0xc0, !PT ;  /* 0x000000ff08047812 */ /* 0x000fe200078ec0ff */
[--C-:B------:R-:W-:Y:S01]  /*e330*/  FFMA.FTZ R195, R10, UR4, -R203.reuse ;  /* 0x000000040ac37c23 */ /* 0x100fe200080108cb */
[----:B--2---:R-:W-:Y:S01]  /*e340*/  LOP3.LUT R201, R169, 0xff, RZ, 0xc0, !PT ;  /* 0x000000ffa9c97812 */ /* 0x004fe200078ec0ff */
[----:B------:R-:W-:Y:S01]  /*e350*/  FFMA.FTZ R196, R11, UR4, -R203 ;  /* 0x000000040bc47c23 */ /* 0x000fe200080108cb */
[----:B------:R-:W-:Y:S01]  /*e360*/  PRMT R169, R4, 0x5410, R167 ;  /* 0x0000541004a97816 */ /* 0x000fe200000000a7 */
[--C-:B------:R-:W-:Y:S01]  /*e370*/  FFMA.FTZ R200, R6, UR4, -R203.reuse ;  /* 0x0000000406c87c23 */ /* 0x100fe200080108cb */
[--C-:B------:R-:W-:Y:S01]  /*e380*/  FFMA.FTZ R198, R7, UR4, -R203.reuse ;  /* 0x0000000407c67c23 */ /* 0x100fe200080108cb */
[----:B------:R-:W-:Y:S01]  /*e390*/  FADD.FTZ R4, -R164, R0 ;  /* 0x00000000a4047221 */ /* 0x000fe20000010100 */
[----:B------:R-:W-:Y:S01]  /*e3a0*/  FADD.FTZ R0, -R3, R2 ;  /* 0x0000000203007221 */ /* 0x000fe20000010100 */
[----:B------:R-:W-:Y:S01]  /*e3b0*/  IADD3 R167, PT, PT, R165, R204, RZ ;  /* 0x000000cca5a77210 */ /* 0x000fe20007ffe0ff */
[----:B------:R-:W-:Y:S01]  /*e3c0*/  MUFU.EX2 R195, R195 ;  /* 0x000000c300c37308 */ /* 0x000fe20000000800 */
[----:B------:R-:W-:Y:S01]  /*e3d0*/  FMUL.FTZ R2, R4, UR4 ;  /* 0x0000000404027c20 */ /* 0x000fe20008410000 */
[----:B------:R-:W-:Y:S01]  /*e3e0*/  FMUL.FTZ R0, R0, UR4 ;  /* 0x0000000400007c20 */ /* 0x000fe20008410000 */
[----:B------:R-:W-:Y:S07]  /*e3f0*/  LEA R201, R201, R201, 0x10 ;  /* 0x000000c9c9c97211 */ /* 0x000fee00078e80ff */
[----:B------:R-:W2:Y:S01]  /*e400*/  MUFU.EX2 R196, R196 ;  /* 0x000000c400c47308 */ /* 0x000ea20000000800 */
[----:B------:R-:W4:Y:S01]  /*e410*/  LDSM.16.MT88.4 R176, [R167+0x10000] ;  /* 0x01000000a7b0783b */ /* 0x000f220000004200 */
[----:B------:R-:W-:Y:S01]  /*e420*/  LOP3.LUT R166, R166, 0xff00ff, RZ, 0xc0, !PT ;  /* 0x00ff00ffa6a67812 */ /* 0x000fe200078ec0ff */
[--C-:B------:R-:W-:Y:S07]  /*e430*/  FFMA.FTZ R215, R18, UR4, -R203.reuse ;  /* 0x0000000412d77c23 */ /* 0x100fee00080108cb */
[----:B------:R-:W-:Y:S01]  /*e440*/  MUFU.EX2 R200, R200 ;  /* 0x000000c800c87308 */ /* 0x000fe20000000800 */
[----:B------:R-:W-:Y:S01]  /*e450*/  IADD3 R8, PT, PT, R165, 0x10000, RZ ;  /* 0x00010000a5087810 */ /* 0x000fe20007ffe0ff */
[--C-:B------:R-:W-:Y:S01]  /*e460*/  FFMA.FTZ R214, R19, UR4, -R203.reuse ;  /* 0x0000000413d67c23 */ /* 0x100fe200080108cb */
[--C-:B------:R-:W-:Y:S07]  /*e470*/  HSET2.LE.AND R170, R170, R201.reuse, PT ;  /* 0x000000c9aaaa7233 */ /* 0x100fee0003803000 */
[----:B------:R-:W5:Y:S01]  /*e480*/  MUFU.EX2 R198, R198 ;  /* 0x000000c600c67308 */ /* 0x000f620000000800 */
[--C-:B------:R-:W-:Y:S01]  /*e490*/  HSET2.LE.AND R171, R166, R201.reuse, PT ;  /* 0x000000c9a6ab7233 */ /* 0x100fe20003803000 */
[----:B------:R-:W-:Y:S01]  /*e4a0*/  LDSM.16.MT88.4 R184, [R167+0x12800] ;  /* 0x01280000a7b8783b */ /* 0x000fe20000004200 */
[--C-:B------:R-:W-:Y:S07]  /*e4b0*/  HSET2.LE.AND R168, R168, R201.reuse, PT ;  /* 0x000000c9a8a87233 */ /* 0x100fee0003803000 */
[----:B------:R-:W1:Y:S01]  /*e4c0*/  MUFU.EX2 R2, R2 ;  /* 0x0000000200027308 */ /* 0x000e620000000800 */
[--C-:B------:R-:W-:Y:S01]  /*e4d0*/  HSET2.LE.AND R169, R169, R201.reuse, PT ;  /* 0x000000c9a9a97233 */ /* 0x100fe20003803000 */
[--C-:B------:R-:W-:Y:S01]  /*e4e0*/  FFMA.FTZ R219, R14, UR4, -R203.reuse ;  /* 0x000000040edb7c23 */ /* 0x100fe200080108cb */
[----:B---3--:R-:W-:Y:S07]  /*e4f0*/  F2FP.BF16.F32.PACK_AB R7, R194, R193 ;  /* 0x000000c1c207723e */ /* 0x008fee00000010ff */
[----:B------:R-:W3:Y:S01]  /*e500*/  MUFU.EX2 R0, R0 ;  /* 0x0000000000007308 */ /* 0x000ee20000000800 */
[----:B--2---:R-:W-:Y:S01]  /*e510*/  F2FP.BF16.F32.PACK_AB R6, R196, R195 ;  /* 0x000000c3c406723e */ /* 0x004fe200000010ff */
[----:B------:R-:W-:Y:S01]  /*e520*/  LDSM.16.MT88.4 R188, [R165+0x14800] ;  /* 0x01480000a5bc783b */ /* 0x000fe20000004200 */
[----:B------:R-:W-:Y:S01]  /*e530*/  F2FP.BF16.F32.PACK_AB R5, R197, R199 ;  /* 0x000000c7c505723e */ /* 0x000fe200000010ff */
[----:B------:R-:W-:Y:S01]  /*e540*/  FFMA.FTZ R217, R15, UR4, -R203 ;  /* 0x000000040fd97c23 */ /* 0x000fe200080108cb */
[----:B------:R-:W-:Y:S05]  /*e550*/  IADD3 R166, PT, PT, R165, 0x10040, RZ ;  /* 0x00010040a5a67810 */ /* 0x000fea0007ffe0ff */
[----:B------:R-:W-:Y:S01]  /*e560*/  MUFU.EX2 R218, R218 ;  /* 0x000000da00da7308 */ /* 0x000fe20000000800 */
[----:B-----5:R-:W-:Y:S01]  /*e570*/  F2FP.BF16.F32.PACK_AB R4, R198, R200 ;  /* 0x000000c8c604723e */ /* 0x020fe200000010ff */
[----:B------:R-:W-:Y:S01]  /*e580*/  FFMA.FTZ R216, R13, UR4, -R202 ;  /* 0x000000040dd87c23 */ /* 0x000fe200080108ca */
[----:B------:R-:W-:Y:S01]  /*e590*/  @P1 IADD3 R166, PT, PT, R8, -0x40, RZ ;  /* 0xffffffc008a61810 */ /* 0x000fe20007ffe0ff */
[C---:B-1----:R-:W-:Y:S01]  /*e5a0*/  FMUL.FTZ R8, R2.reuse, R156 ;  /* 0x0000009c02087220 */ /* 0x042fe20000410000 */
[----:B------:R-:W-:Y:S01]  /*e5b0*/  LOP3.LUT R170, R7, R170, RZ, 0xc0, !PT ;  /* 0x000000aa07aa7212 */ /* 0x000fe200078ec0ff */
[----:B------:R-:W-:Y:S01]  /*e5c0*/  FMUL.FTZ R9, R2, R157 ;  /* 0x0000009d02097220 */ /* 0x000fe20000410000 */
[----:B------:R-:W-:Y:S01]  /*e5d0*/  LOP3.LUT R171, R6, R171, RZ, 0xc0, !PT ;  /* 0x000000ab06ab7212 */ /* 0x000fe200078ec0ff */
[----:B---3--:R-:W-:Y:S01]  /*e5e0*/  FMUL.FTZ R6, R0, R162 ;  /* 0x000000a200067220 */ /* 0x008fe20000410000 */
[----:B------:R-:W-:Y:S01]  /*e5f0*/  LOP3.LUT R168, R5, R168, RZ, 0xc0, !PT ;  /* 0x000000a805a87212 */ /* 0x000fe200078ec0ff */
[----:B------:R-:W-:Y:S01]  /*e600*/  FMUL.FTZ R5, R2, R161 ;  /* 0x000000a102057220 */ /* 0x000fe20000410000 */
[----:B------:R-:W-:Y:S01]  /*e610*/  LOP3.LUT R169, R4, R169, RZ, 0xc0, !PT ;  /* 0x000000a904a97212 */ /* 0x000fe200078ec0ff */
[----:B------:R-:W-:Y:S01]  /*e620*/  FMUL.FTZ R4, R2, R160 ;  /* 0x000000a002047220 */ /* 0x000fe20000410000 */
[C---:B------:R-:W-:Y:S01]  /*e630*/  FMUL.FTZ R7, R0.reuse, R163 ;  /* 0x000000a300077220 */ /* 0x040fe20000410000 */
[C---:B------:R-:W-:Y:S01]  /*e640*/  FMUL.FTZ R10, R0.reuse, R158 ;  /* 0x0000009e000a7220 */ /* 0x040fe20000410000 */
[----:B------:R-:W1:Y:S01]  /*e650*/  LDSM.16.MT88.4 R160, [R166] ;  /* 0x00000000a6a0783b */ /* 0x000e620000004200 */
[----:B------:R-:W-:Y:S01]  /*e660*/  FMUL.FTZ R11, R0, R159 ;  /* 0x0000009f000b7220 */ /* 0x000fe20000410000 */
[----:B------:R-:W-:Y:S01]  /*e670*/  IADD3 R192, PT, PT, R204, R166, RZ ;  /* 0x000000a6ccc07210 */ /* 0x000fe20007ffe0ff */
[C---:B------:R-:W-:Y:S01]  /*e680*/  FMUL.FTZ R16, R2.reuse, R152 ;  /* 0x0000009802107220 */ /* 0x040fe20000410000 */
[----:B------:R-:W-:Y:S01]  /*e690*/  FMUL.FTZ R17, R2, R153 ;  /* 0x0000009902117220 */ /* 0x000fe20000410000 */
[C---:B------:R-:W-:Y:S01]  /*e6a0*/  HMMA.16816.F32.BF16 R4, R168.reuse, R172, R4 ;  /* 0x000000aca804723c */ /* 0x040fe20000041804 */
[----:B------:R-:W-:Y:S02]  /*e6b0*/  MUFU.EX2 R216, R216 ;  /* 0x000000d800d87308 */ /* 0x000fe40000000800 */
[----:B------:R-:W2:Y:S02]  /*e6c0*/  LDSM.16.MT88.4 R156, [R192] ;  /* 0x00000000c09c783b */ /* 0x000ea40000004200 */
[C---:B------:R-:W-:Y:S01]  /*e6d0*/  FMUL.FTZ R18, R0.reuse, R154 ;  /* 0x0000009a00127220 */ /* 0x040fe20000410000 */
[----:B------:R-:W-:Y:S01]  /*e6e0*/  FMUL.FTZ R19, R0, R155 ;  /* 0x0000009b00137220 */ /* 0x000fe20000410000 */
[C---:B------:R-:W-:Y:S01]  /*e6f0*/  FMUL.FTZ R36, R2.reuse, R36 ;  /* 0x0000002402247220 */ /* 0x040fe20000410000 */
[C---:B------:R-:W-:Y:S03]  /*e700*/  HMMA.16816.F32.BF16 R8, R168.reuse, R174, R8 ;  /* 0x000000aea808723c */ /* 0x040fe60000041808 */
[----:B------:R-:W-:Y:S01]  /*e710*/  MUFU.EX2 R219, R219 ;  /* 0x000000db00db7308 */ /* 0x000fe20000000800 */
[----:B------:R-:W-:Y:S01]  /*e720*/  FMUL.FTZ R37, R2, R37 ;  /* 0x0000002502257220 */ /* 0x000fe20000410000 */
[C---:B------:R-:W-:Y:S01]  /*e730*/  FMUL.FTZ R38, R0.reuse, R38 ;  /* 0x0000002600267220 */ /* 0x040fe20000410000 */
[----:B------:R-:W-:Y:S01]  /*e740*/  FMUL.FTZ R39, R0, R39 ;  /* 0x0000002700277220 */ /* 0x000fe20000410000 */
[----:B------:R-:W3:Y:S01]  /*e750*/  LDSM.16.MT88.4 R172, [R165+0x12000] ;  /* 0x01200000a5ac783b */ /* 0x000ee20000004200 */
[C---:B------:R-:W-:Y:S01]  /*e760*/  FMUL.FTZ R40, R2.reuse, R40 ;  /* 0x0000002802287220 */ /* 0x040fe20000410000 */
[----:B------:R-:W-:Y:S01]  /*e770*/  FMUL.FTZ R41, R2, R41 ;  /* 0x0000002902297220 */ /* 0x000fe20000410000 */
[C---:B------:R-:W-:Y:S01]  /*e780*/  FMUL.FTZ R42, R0.reuse, R42 ;  /* 0x0000002a002a7220 */ /* 0x040fe20000410000 */
[----:B------:R-:W-:Y:S01]  /*e790*/  FMUL.FTZ R43, R0, R43 ;  /* 0x0000002b002b7220 */ /* 0x000fe20000410000 */
[----:B------:R-:W-:Y:S01]  /*e7a0*/  FMUL.FTZ R44, R2, R44 ;  /* 0x0000002c022c7220 */ /* 0x000fe20000410000 */
[C---:B----4-:R-:W-:Y:S01]  /*e7b0*/  HMMA.16816.F32.BF16 R36, R168.reuse, R176, R36 ;  /* 0x000000b0a824723c */ /* 0x050fe20000041824 */
[----:B------:R-:W-:Y:S01]  /*e7c0*/  MUFU.EX2 R217, R217 ;  /* 0x000000d900d97308 */ /* 0x000fe20000000800 */
[----:B------:R-:W-:Y:S01]  /*e7d0*/  LDSM.16.MT88.4 R152, [R165+0x10800] ;  /* 0x01080000a598783b */ /* 0x000fe20000004200 */
[----:B------:R-:W-:Y:S01]  /*e7e0*/  LOP3.LUT R177, R180, 0xff, RZ, 0xc0, !PT ;  /* 0x000000ffb4b17812 */ /* 0x000fe200078ec0ff */
[----:B------:R-:W-:Y:S01]  /*e7f0*/  FMUL.FTZ R45, R2, R45 ;  /* 0x0000002d022d7220 */ /* 0x000fe20000410000 */
[C---:B------:R-:W-:Y:S01]  /*e800*/  FMUL.FTZ R46, R0.reuse, R46 ;  /* 0x0000002e002e7220 */ /* 0x040fe20000410000 */
[----:B------:R-:W-:Y:S01]  /*e810*/  FMUL.FTZ R47, R0, R47 ;  /* 0x0000002f002f7220 */ /* 0x000fe20000410000 */
[C---:B------:R-:W-:Y:S01]  /*e820*/  FMUL.FTZ R48, R2.reuse, R48 ;  /* 0x0000003002307220 */ /* 0x040fe20000410000 */
[C---:B------:R-:W-:Y:S03]  /*e830*/  HMMA.16816.F32.BF16 R40, R168.reuse, R178, R40 ;  /* 0x000000b2a828723c */ /* 0x040fe60000041828 */
[----:B------:R-:W-:Y:S01]  /*e840*/  MUFU.EX2 R212, R212 ;  /* 0x000000d400d47308 */ /* 0x000fe20000000800 */
[----:B------:R-:W-:Y:S01]  /*e850*/  SHF.R.U32.HI R178, RZ, 0x18, R180 ;  /* 0x00000018ffb27819 */ /* 0x000fe200000116b4 */
[----:B------:R-:W-:Y:S01]  /*e860*/  FMUL.FTZ R49, R2, R49 ;  /* 0x0000003102317220 */ /* 0x000fe20000410000 */
[C---:B------:R-:W-:Y:S01]  /*e870*/  FMUL.FTZ R50, R0.reuse, R50 ;  /* 0x0000003200327220 */ /* 0x040fe20000410000 */
[----:B------:R-:W-:Y:S01]  /*e880*/  FMUL.FTZ R51, R0, R51 ;  /* 0x0000003300337220 */ /* 0x000fe20000410000 */
[C---:B------:R-:W-:Y:S01]  /*e890*/  FMUL.FTZ R52, R2.reuse, R52 ;  /* 0x0000003402347220 */ /* 0x040fe20000410000 */
[C---:B-1----:R-:W-:Y:S04]  /*e8a0*/  HMMA.16816.F32.BF16 R44, R168.reuse, R160, R44 ;  /* 0x000000a0a82c723c */ /* 0x042fe8000004182c */
[----:B------:R-:W1:Y:S01]  /*e8b0*/  MUFU.EX2 R213, R213 ;  /* 0x000000d500d57308 */ /* 0x000e620000000800 */
[----:B------:R-:W-:Y:S01]  /*e8c0*/  FMUL.FTZ R53, R2, R53 ;  /* 0x0000003502357220 */ /* 0x000fe20000410000 */
[C---:B------:R-:W-:Y:S01]  /*e8d0*/  FMUL.FTZ R54, R0.reuse, R54 ;  /* 0x0000003600367220 */ /* 0x040fe20000410000 */
[----:B------:R-:W-:Y:S01]  /*e8e0*/  FMUL.FTZ R55, R0, R55 ;  /* 0x0000003700377220 */ /* 0x000fe20000410000 */
[C---:B------:R-:W-:Y:S01]  /*e8f0*/  FMUL.FTZ R56, R2.reuse, R56 ;  /* 0x0000003802387220 */ /* 0x040fe20000410000 */
[----:B------:R-:W-:Y:S01]  /*e900*/  FMUL.FTZ R57, R2, R57 ;  /* 0x0000003902397220 */ /* 0x000fe20000410000 */
[C---:B------:R-:W-:Y:S01]  /*e910*/  HMMA.16816.F32.BF16 R48, R168.reuse, R162, R48 ;  /* 0x000000a2a830723c */ /* 0x040fe20000041830 */
[----:B------:R-:W4:Y:S03]  /*e920*/  LDSM.16.MT88.4 R160, [R167+0x12000] ;  /* 0x01200000a7a0783b */ /* 0x000f260000004200 */
[----:B------:R-:W-:Y:S01]  /*e930*/  MUFU.EX2 R215, R215 ;  /* 0x000000d700d77308 */ /* 0x000fe20000000800 */
[C---:B------:R-:W-:Y:S01]  /*e940*/  FMUL.FTZ R58, R0.reuse, R58 ;  /* 0x0000003a003a7220 */ /* 0x040fe20000410000 */
[----:B------:R-:W-:Y:S01]  /*e950*/  FMUL.FTZ R59, R0, R59 ;  /* 0x0000003b003b7220 */ /* 0x000fe20000410000 */
[C---:B------:R-:W-:Y:S01]  /*e960*/  FMUL.FTZ R60, R2.reuse, R60 ;  /* 0x0000003c023c7220 */ /* 0x040fe20000410000 */
[----:B------:R-:W-:Y:S01]  /*e970*/  FMUL.FTZ R61, R2, R61 ;  /* 0x0000003d023d7220 */ /* 0x000fe20000410000 */
[C---:B------:R-:W-:Y:S01]  /*e980*/  FMUL.FTZ R62, R0.reuse, R62 ;  /* 0x0000003e003e7220 */ /* 0x040fe20000410000 */
[C---:B--2---:R-:W-:Y:S04]  /*e990*/  HMMA.16816.F32.BF16 R52, R168.reuse, R156, R52 ;  /* 0x0000009ca834723c */ /* 0x044fe80000041834 */
[----:B------:R-:W2:Y:S01]  /*e9a0*/  MUFU.EX2 R214, R214 ;  /* 0x000000d600d67308 */ /* 0x000ea20000000800 */
        /* <DEDUP_REMOVED lines=25> */
[----:B------:R-:W-:Y:S01]  /*eb40*/  FMUL.FTZ R83, R0, R83 ;  /* 0x0000005300537220 */ /* 0x000fe20000410000 */
[C---:B----4-:R-:W-:Y:S03]  /*eb50*/  HMMA.16816.F32.BF16 R68, R168.reuse, R160, R68 ;  /* 0x000000a0a844723c */ /* 0x050fe60000041844 */
[C---:B------:R-:W-:Y:S01]  /*eb60*/  FMUL.FTZ R84, R2.reuse, R84 ;  /* 0x0000005402547220 */ /* 0x040fe20000410000 */
[----:B------:R-:W-:Y:S01]  /*eb70*/  FMUL.FTZ R85, R2, R85 ;  /* 0x0000005502557220 */ /* 0x000fe20000410000 */
[C---:B------:R-:W-:Y:S01]  /*eb80*/  FMUL.FTZ R86, R0.reuse, R86 ;  /* 0x0000005600567220 */ /* 0x040fe20000410000 */
[----:B------:R-:W-:Y:S01]  /*eb90*/  FMUL.FTZ R87, R0, R87 ;  /* 0x0000005700577220 */ /* 0x000fe20000410000 */
[C---:B------:R-:W-:Y:S01]  /*eba0*/  FMUL.FTZ R88, R2.reuse, R88 ;  /* 0x0000005802587220 */ /* 0x040fe20000410000 */
[C---:B------:R-:W-:Y:S01]  /*ebb0*/  HMMA.16816.F32.BF16 R72, R168.reuse, R162, R72 ;  /* 0x000000a2a848723c */ /* 0x040fe20000041848 */
[----:B------:R-:W4:Y:S02]  /*ebc0*/  LDSM.16.MT88.4 R160, [R165+0x14000] ;  /* 0x01400000a5a0783b */ /* 0x000f240000004200 */
        /* <DEDUP_REMOVED lines=31> */
[C---:B------:R-:W-:Y:S01]  /*edc0*/  FMUL.FTZ R114, R0.reuse, R114 ;  /* 0x0000007200727220 */ /* 0x040fe20000410000 */
[C---:B----4-:R-:W-:Y:S03]  /*edd0*/  HMMA.16816.F32.BF16 R92, R168.reuse, R160, R92 ;  /* 0x000000a0a85c723c */ /* 0x050fe6000004185c */
[----:B------:R-:W-:Y:S01]  /*ede0*/  FMUL.FTZ R115, R0, R115 ;  /* 0x0000007300737220 */ /* 0x000fe20000410000 */
[C---:B------:R-:W-:Y:S01]  /*edf0*/  FMUL.FTZ R116, R2.reuse, R116 ;  /* 0x0000007402747220 */ /* 0x040fe20000410000 */
[----:B------:R-:W-:Y:S01]  /*ee00*/  FMUL.FTZ R117, R2, R117 ;  /* 0x0000007502757220 */ /* 0x000fe20000410000 */
[C---:B------:R-:W-:Y:S01]  /*ee10*/  FMUL.FTZ R118, R0.reuse, R118 ;  /* 0x0000007600767220 */ /* 0x040fe20000410000 */
[----:B------:R-:W-:Y:S01]  /*ee20*/  FMUL.FTZ R119, R0, R119 ;  /* 0x0000007700777220 */ /* 0x000fe20000410000 */
[C---:B------:R-:W-:Y:S01]  /*ee30*/  HMMA.16816.F32.BF16 R96, R168.reuse, R162, R96 ;  /* 0x000000a2a860723c */ /* 0x040fe20000041860 */
[----:B------:R-:W4:Y:S02]  /*ee40*/  LDSM.16.MT88.4 R160, [R192+0x4000] ;  /* 0x00400000c0a0783b */ /* 0x000f240000004200 */
        /* <DEDUP_REMOVED lines=33> */
[----:B------:R-:W-:Y:S01]  /*f060*/  PRMT R160, R182, 0x7771, RZ ;  /* 0x00007771b6a07816 */ /* 0x000fe200000000ff */
[----:B------:R-:W-:Y:S01]  /*f070*/  FMUL.FTZ R14, R0, R150 ;  /* 0x00000096000e7220 */ /* 0x000fe20000410000 */
[----:B------:R-:W-:Y:S01]  /*f080*/  PRMT R161, R182, 0x7772, RZ ;  /* 0x00007772b6a17816 */ /* 0x000fe200000000ff */
[----:B------:R-:W-:Y:S01]  /*f090*/  FMUL.FTZ R15, R0, R151 ;  /* 0x00000097000f7220 */ /* 0x000fe20000410000 */
[C---:B------:R-:W-:Y:S01]  /*f0a0*/  FMUL.FTZ R144, R2.reuse, R144 ;  /* 0x0000009002907220 */ /* 0x040fe20000410000 */
[C---:B------:R-:W-:Y:S03]  /*f0b0*/  HMMA.16816.F32.BF16 R120, R168.reuse, R162, R120 ;  /* 0x000000a2a878723c */ /* 0x040fe60000041878 */
[----:B------:R-:W-:Y:S01]  /*f0c0*/  MOV R163, R182 ;  /* 0x000000b600a37202 */ /* 0x000fe20000000f00 */
[----:B------:R-:W-:Y:S01]  /*f0d0*/  FMUL.FTZ R145, R2, R145 ;  /* 0x0000009102917220 */ /* 0x000fe20000410000 */
[----:B------:R-:W-:Y:S01]  /*f0e0*/  PRMT R162, R182, 0x7773, RZ ;  /* 0x00007773b6a27816 */ /* 0x000fe200000000ff */
[C---:B------:R-:W-:Y:S01]  /*f0f0*/  FMUL.FTZ R146, R0.reuse, R146 ;  /* 0x0000009200927220 */ /* 0x040fe20000410000 */
[----:B------:R-:W-:Y:S01]  /*f100*/  FMUL.FTZ R147, R0, R147 ;  /* 0x0000009300937220 */ /* 0x000fe20000410000 */
[C---:B-----5:R-:W-:Y:S03]  /*f110*/  HMMA.16816.F32.BF16 R124, R168.reuse, R156, R124 ;  /* 0x0000009ca87c723c */ /* 0x060fe6000004187c */
[----:B-1----:R-:W-:Y:S01]  /*f120*/  F2FP.BF16.F32.PACK_AB R150, R213, R212 ;  /* 0x000000d4d596723e */ /* 0x002fe200000010ff */
[----:B------:R-:W-:Y:S01]  /*f130*/  FFMA.FTZ R199, R2, R241, R199 ;  /* 0x000000f102c77223 */ /* 0x000fe200000100c7 */
[----:B--2---:R-:W-:Y:S01]  /*f140*/  F2FP.BF16.F32.PACK_AB R151, R214, R215 ;  /* 0x000000d7d697723e */ /* 0x004fe200000010ff */
[----:B------:R-:W-:Y:S01]  /*f150*/  FFMA.FTZ R200, R0, R240, R200 ;  /* 0x000000f000c87223 */ /* 0x000fe200000100c8 */
[----:B------:R-:W-:Y:S01]  /*f160*/  MOV R2, R3 ;  /* 0x0000000300027202 */ /* 0x000fe20000000f00 */
[C---:B------:R-:W-:Y:S01]  /*f170*/  HMMA.16816.F32.BF16 R128, R168.reuse, R158, R128 ;  /* 0x0000009ea880723c */ /* 0x040fe20000041880 */
[----:B------:R-:W1:Y:S02]  /*f180*/  LDSM.16.MT88.4 R156, [R166+0x6000] ;  /* 0x00600000a69c783b */ /* 0x000e640000004200 */
[----:B------:R-:W-:Y:S01]  /*f190*/  FADD.FTZ R199, R197, R199 ;  /* 0x000000c7c5c77221 */ /* 0x000fe20000010000 */
[----:B------:R-:W-:Y:S01]  /*f1a0*/  FADD.FTZ R200, R198, R200 ;  /* 0x000000c8c6c87221 */ /* 0x000fe20000010000 */
[----:B------:R-:W-:Y:S02]  /*f1b0*/  MOV R0, R164 ;  /* 0x000000a400007202 */ /* 0x000fe40000000f00 */
[----:B------:R-:W-:Y:S01]  /*f1c0*/  FADD.FTZ R193, R193, R199 ;  /* 0x000000c7c1c17221 */ /* 0x000fe20000010000 */
[C---:B---3--:R-:W-:Y:S03]  /*f1d0*/  HMMA.16816.F32.BF16 R132, R168.reuse, R172, R132 ;  /* 0x000000aca884723c */ /* 0x048fe60000041884 */
[----:B------:R-:W-:Y:S01]  /*f1e0*/  LOP3.LUT R172, R163, 0xff, RZ, 0xc0, !PT ;  /* 0x000000ffa3ac7812 */ /* 0x000fe200078ec0ff */
[----:B------:R-:W-:Y:S01]  /*f1f0*/  FADD.FTZ R195, R195, R200 ;  /* 0x000000c8c3c37221 */ /* 0x000fe20000010000 */
[----:B------:R-:W-:Y:S01]  /*f200*/  LOP3.LUT R163, R180, 0xffff, RZ, 0xc0, !PT ;  /* 0x0000ffffb4a37812 */ /* 0x000fe200078ec0ff */
[----:B------:R-:W-:Y:S01]  /*f210*/  FADD.FTZ R193, R194, R193 ;  /* 0x000000c1c2c17221 */ /* 0x000fe20000010000 */
[--C-:B------:R-:W-:Y:S01]  /*f220*/  PRMT R172, R172, 0x5410, R160.reuse ;  /* 0x00005410acac7816 */ /* 0x100fe200000000a0 */
[C---:B------:R-:W-:Y:S03]  /*f230*/  HMMA.16816.F32.BF16 R136, R168.reuse, R174, R136 ;  /* 0x000000aea888723c */ /* 0x040fe60000041888 */
[----:B------:R-:W-:Y:S01]  /*f240*/  SHF.R.U32.HI R163, RZ, 0x8, R163 ;  /* 0x00000008ffa37819 */ /* 0x000fe200000116a3 */
[----:B------:R-:W-:Y:S01]  /*f250*/  FADD.FTZ R195, R196, R195 ;  /* 0x000000c3c4c37221 */ /* 0x000fe20000010000 */
[----:B------:R-:W-:Y:S02]  /*f260*/  PRMT R160, R180, 0x7632, R160 ;  /* 0x00007632b4a07816 */ /* 0x000fe400000000a0 */
[----:B------:R-:W-:Y:S01]  /*f270*/  PRMT R173, R161, 0x5410, R162 ;  /* 0x00005410a1ad7816 */ /* 0x000fe200000000a2 */
[----:B------:R-:W-:Y:S01]  /*f280*/  LDSM.16.MT88.4 R180, [R165+0x12800] ;  /* 0x01280000a5b4783b */ /* 0x000fe20000004200 */
[----:B------:R-:W-:Y:S02]  /*f290*/  PRMT R177, R177, 0x5410, R163 ;  /* 0x00005410b1b17816 */ /* 0x000fe400000000a3 */
[----:B------:R-:W-:Y:S02]  /*f2a0*/  LOP3.LUT R174, R160, 0xff, RZ, 0xc0, !PT ;  /* 0x000000ffa0ae7812 */ /* 0x000fe400078ec0ff */
[----:B------:R-:W-:Y:S02]  /*f2b0*/  LOP3.LUT R173, R173, 0xff00ff, RZ, 0xc0, !PT ;  /* 0x00ff00ffadad7812 */ /* 0x000fe400078ec0ff */
[----:B------:R-:W-:Y:S01]  /*f2c0*/  PRMT R178, R174, 0x5410, R178 ;  /* 0x00005410aeb27816 */ /* 0x000fe200000000b2 */
[----:B------:R-:W2:Y:S01]  /*f2d0*/  LDSM.16.MT88.4 R160, [R192+0x6000] ;  /* 0x00600000c0a0783b */ /* 0x000ea20000004200 */
[--C-:B------:R-:W-:Y:S02]  /*f2e0*/  HSET2.LE.AND R172, R172, R201.reuse, PT ;  /* 0x000000c9acac7233 */ /* 0x100fe40003803000 */
[--C-:B------:R-:W-:Y:S02]  /*f2f0*/  HSET2.LE.AND R176, R173, R201.reuse, PT ;  /* 0x000000c9adb07233 */ /* 0x100fe40003803000 */
[--C-:B------:R-:W-:Y:S02]  /*f300*/  HSET2.LE.AND R148, R177, R201.reuse, PT ;  /* 0x000000c9b1947233 */ /* 0x100fe40003803000 */
[--C-:B------:R-:W-:Y:S01]  /*f310*/  HSET2.LE.AND R149, R178, R201.reuse, PT ;  /* 0x000000c9b2957233 */ /* 0x100fe20003803000 */
[C---:B-1----:R-:W-:Y:S03]  /*f320*/  HMMA.16816.F32.BF16 R140, R168.reuse, R156, R140 ;  /* 0x0000009ca88c723c */ /* 0x042fe6000004188c */
[----:B------:R-:W-:Y:S02]  /*f330*/  LOP3.LUT R150, R150, R172, RZ, 0xc0, !PT ;  /* 0x000000ac96967212 */ /* 0x000fe400078ec0ff */
[----:B------:R-:W-:Y:S01]  /*f340*/  LDSM.16.MT88.4 R172, [R166+0x800] ;  /* 0x00080000a6ac783b */ /* 0x000fe20000004200 */
[----:B------:R-:W-:Y:S02]  /*f350*/  LOP3.LUT R151, R151, R176, RZ, 0xc0, !PT ;  /* 0x000000b097977212 */ /* 0x000fe400078ec0ff */
[C---:B------:R-:W-:Y:S05]  /*f360*/  HMMA.16816.F32.BF16 R16, R168.reuse, R158, R16 ;  /* 0x0000009ea810723c */ /* 0x040fea0000041810 */
[----:B------:R-:W1:Y:S08]  /*f370*/  LDSM.16.MT88.4 R156, [R167+0x10800] ;  /* 0x01080000a79c783b */ /* 0x000e700000004200 */
[----:B------:R-:W3:Y:S01]  /*f380*/  LDSM.16.MT88.4 R176, [R192+0x800] ;  /* 0x00080000c0b0783b */ /* 0x000ee20000004200 */
[C---:B--2---:R-:W-:Y:S03]  /*f390*/  HMMA.16816.F32.BF16 R12, R168.reuse, R160, R12 ;  /* 0x000000a0a80c723c */ /* 0x044fe6000004180c */
[----:B------:R-:W-:Y:S01]  /*f3a0*/  F2FP.BF16.F32.PACK_AB R161, R216, R218 ;  /* 0x000000dad8a1723e */ /* 0x000fe200000010ff */
[----:B------:R-:W-:Y:S01]  /*f3b0*/  FADD.FTZ R218, R218, R193 ;  /* 0x000000c1dada7221 */ /* 0x000fe20000010000 */
[----:B------:R-:W-:Y:S01]  /*f3c0*/  F2FP.BF16.F32.PACK_AB R160, R217, R219 ;  /* 0x000000dbd9a0723e */ /* 0x000fe200000010ff */
[----:B------:R-:W-:Y:S01]  /*f3d0*/  FADD.FTZ R219, R219, R195 ;  /* 0x000000c3dbdb7221 */ /* 0x000fe20000010000 */
[----:B------:R-:W-:Y:S01]  /*f3e0*/  LOP3.LUT R148, R161, R148, RZ, 0xc0, !PT ;  /* 0x00000094a1947212 */ /* 0x000fe200078ec0ff */
[----:B------:R-:W-:Y:S01]  /*f3f0*/  HMMA.16816.F32.BF16 R144, R168, R162, R144 ;  /* 0x000000a2a890723c */ /* 0x000fe20000041890 */
[----:B------:R-:W-:Y:S02]  /*f400*/  LDSM.16.MT88.4 R168, [R192+0x2800] ;  /* 0x00280000c0a8783b */ /* 0x000fe40000004200 */
[----:B------:R-:W-:Y:S01]  /*f410*/  LOP3.LUT R149, R160, R149, RZ, 0xc0, !PT ;  /* 0x00000095a0957212 */ /* 0x000fe200078ec0ff */
[----:B------:R-:W-:Y:S01]  /*f420*/  FADD.FTZ R218, R216, R218 ;  /* 0x000000dad8da7221 */ /* 0x000fe20000010000 */
[----:B------:R-:W-:Y:S03]  /*f430*/  FADD.FTZ R219, R217, R219 ;  /* 0x000000dbd9db7221 */ /* 0x000fe60000010000 */
[----:B------:R-:W-:Y:S01]  /*f440*/  FADD.FTZ R212, R212, R218 ;  /* 0x000000dad4d47221 */ /* 0x000fe20000010000 */
[----:B------:R-:W2:Y:S01]  /*f450*/  LDSM.16.MT88.4 R160, [R166+0x2800] ;  /* 0x00280000a6a0783b */ /* 0x000ea20000004200 */
[C---:B------:R-:W-:Y:S05]  /*f460*/  HMMA.16816.F32.BF16 R4, R148.reuse, R152, R4 ;  /* 0x000000989404723c */ /* 0x040fea0000041804 */
[----:B------:R-:W-:Y:S01]  /*f470*/  FADD.FTZ R215, R215, R219 ;  /* 0x000000dbd7d77221 */ /* 0x000fe20000010000 */
[----:B------:R-:W-:Y:S02]  /*f480*/  FADD.FTZ R212, R213, R212 ;  /* 0x000000d4d5d47221 */ /* 0x000fe40000010000 */
[C---:B------:R-:W-:Y:S01]  /*f490*/  HMMA.16816.F32.BF16 R8, R148.reuse, R154, R8 ;  /* 0x0000009a9408723c */ /* 0x040fe20000041808 */
[----:B------:R-:W4:Y:S02]  /*f4a0*/  LDSM.16.MT88.4 R152, [R167+0x14800] ;  /* 0x01480000a798783b */ /* 0x000f240000004200 */
[----:B------:R-:W-:Y:S05]  /*f4b0*/  FADD.FTZ R215, R214, R215 ;  /* 0x000000d7d6d77221 */ /* 0x000fea0000010000 */
[C---:B-1----:R-:W-:Y:S08]  /*f4c0*/  HMMA.16816.F32.BF16 R36, R148.reuse, R156, R36 ;  /* 0x0000009c9424723c */ /* 0x042ff00000041824 */
[C---:B------:R-:W-:Y:S01]  /*f4d0*/  HMMA.16816.F32.BF16 R40, R148.reuse, R158, R40 ;  /* 0x0000009e9428723c */ /* 0x040fe20000041828 */
[----:B------:R-:W1:Y:S07]  /*f4e0*/  LDSM.16.MT88.4 R156, [R166+0x4800] ;  /* 0x00480000a69c783b */ /* 0x000e6e0000004200 */
[C---:B------:R-:W-:Y:S08]  /*f4f0*/  HMMA.16816.F32.BF16 R44, R148.reuse, R172, R44 ;  /* 0x000000ac942c723c */ /* 0x040ff0000004182c */
[C---:B------:R-:W-:Y:S01]  /*f500*/  HMMA.16816.F32.BF16 R48, R148.reuse, R174, R48 ;  /* 0x000000ae9430723c */ /* 0x040fe20000041830 */
[----:B------:R-:W5:Y:S07]  /*f510*/  LDSM.16.MT88.4 R172, [R192+0x4800] ;  /* 0x00480000c0ac783b */ /* 0x000f6e0000004200 */
[C---:B---3--:R-:W-:Y:S08]  /*f520*/  HMMA.16816.F32.BF16 R52, R148.reuse, R176, R52 ;  /* 0x000000b09434723c */ /* 0x048ff00000041834 */
[C---:B------:R-:W-:Y:S01]  /*f530*/  HMMA.16816.F32.BF16 R56, R148.reuse, R178, R56 ;  /* 0x000000b29438723c */ /* 0x040fe20000041838 */
[----:B------:R-:W-:Y:S07]  /*f540*/  LDSM.16.MT88.4 R176, [R167+0x15000] ;  /* 0x01500000a7b0783b */ /* 0x000fee0000004200 */
[C---:B------:R-:W-:Y:S08]  /*f550*/  HMMA.16816.F32.BF16 R60, R148.reuse, R180, R60 ;  /* 0x000000b4943c723c */ /* 0x040ff0000004183c */
[C---:B------:R-:W-:Y:S01]  /*f560*/  HMMA.16816.F32.BF16 R64, R148.reuse, R182, R64 ;  /* 0x000000b69440723c */ /* 0x040fe20000041840 */
[----:B------:R-:W-:Y:S07]  /*f570*/  LDSM.16.MT88.4 R180, [R166+0x5000] ;  /* 0x00500000a6b4783b */ /* 0x000fee0000004200 */
[C---:B------:R-:W-:Y:S03]  /*f580*/  HMMA.16816.F32.BF16 R68, R148.reuse, R184, R68 ;  /* 0x000000b89444723c */ /* 0x040fe60000041844 */
[--C-:B------:R-:W-:Y:S01]  /*f590*/  FFMA.FTZ R184, R25, UR4, -R202.reuse ;  /* 0x0000000419b87c23 */ /* 0x100fe200080108ca */
[--C-:B------:R-:W-:Y:S04]  /*f5a0*/  FFMA.FTZ R185, R24, UR4, -R202.reuse ;  /* 0x0000000418b97c23 */ /* 0x100fe800080108ca */
[C---:B------:R-:W-:Y:S01]  /*f5b0*/  HMMA.16816.F32.BF16 R72, R148.reuse, R186, R72 ;  /* 0x000000ba9448723c */ /* 0x040fe20000041848 */
[----:B------:R-:W-:Y:S02]  /*f5c0*/  MUFU.EX2 R184, R184 ;  /* 0x000000b800b87308 */ /* 0x000fe40000000800 */
[--C-:B------:R-:W-:Y:S01]  /*f5d0*/  FFMA.FTZ R187, R26, UR4, -R203.reuse ;  /* 0x000000041abb7c23 */ /* 0x100fe200080108cb */
[--C-:B------:R-:W-:Y:S07]  /*f5e0*/  FFMA.FTZ R186, R27, UR4, -R203.reuse ;  /* 0x000000041bba7c23 */ /* 0x100fee00080108cb */
[----:B------:R-:W3:Y:S01]  /*f5f0*/  MUFU.EX2 R185, R185 ;  /* 0x000000b900b97308 */ /* 0x000ee20000000800 */
[C---:B--2---:R-:W-:Y:S09]  /*f600*/  HMMA.16816.F32.BF16 R76, R148.reuse, R160, R76 ;  /* 0x000000a0944c723c */ /* 0x044ff2000004184c */
[----:B------:R-:W-:Y:S10]  /*f610*/  MUFU.EX2 R187, R187 ;  /* 0x000000bb00bb7308 */ /* 0x000ff40000000800 */
[----:B------:R-:W2:Y:S01]  /*f620*/  MUFU.EX2 R186, R186 ;  /* 0x000000ba00ba7308 */ /* 0x000ea20000000800 */
[C---:B------:R-:W-:Y:S01]  /*f630*/  HMMA.16816.F32.BF16 R80, R148.reuse, R162, R80 ;  /* 0x000000a29450723c */ /* 0x040fe20000041850 */
[----:B------:R-:W2:Y:S07]  /*f640*/  LDSM.16.MT88.4 R160, [R165+0x16800] ;  /* 0x01680000a5a0783b */ /* 0x000eae0000004200 */
[C---:B------:R-:W-:Y:S08]  /*f650*/  HMMA.16816.F32.BF16 R84, R148.reuse, R168, R84 ;  /* 0x000000a89454723c */ /* 0x040ff00000041854 */
[C---:B------:R-:W-:Y:S08]  /*f660*/  HMMA.16816.F32.BF16 R88, R148.reuse, R170, R88 ;  /* 0x000000aa9458723c */ /* 0x040ff00000041858 */
[C---:B------:R-:W-:Y:S03]  /*f670*/  HMMA.16816.F32.BF16 R92, R148.reuse, R188, R92 ;  /* 0x000000bc945c723c */ /* 0x040fe6000004185c */
[--C-:B------:R-:W-:Y:S01]  /*f680*/  FFMA.FTZ R189, R21, UR4, -R202.reuse ;  /* 0x0000000415bd7c23 */ /* 0x100fe200080108ca */
[--C-:B------:R-:W-:Y:S04]  /*f690*/  FFMA.FTZ R188, R23, UR4, -R203.reuse ;  /* 0x0000000417bc7c23 */ /* 0x100fe800080108cb */
[C---:B------:R-:W-:Y:S01]  /*f6a0*/  HMMA.16816.F32.BF16 R96, R148.reuse, R190, R96 ;  /* 0x000000be9460723c */ /* 0x040fe20000041860 */
[----:B------:R-:W-:Y:S02]  /*f6b0*/  MUFU.EX2 R189, R189 ;  /* 0x000000bd00bd7308 */ /* 0x000fe40000000800 */
[----:B------:R-:W-:Y:S01]  /*f6c0*/  FFMA.FTZ R190, R22, UR4, -R203 ;  /* 0x0000000416be7c23 */ /* 0x000fe200080108cb */
[----:B------:R-:W-:Y:S07]  /*f6d0*/  FFMA.FTZ R191, R20, UR4, -R202 ;  /* 0x0000000414bf7c23 */ /* 0x000fee00080108ca */
[----:B------:R-:W-:Y:S01]  /*f6e0*/  MUFU.EX2 R188, R188 ;  /* 0x000000bc00bc7308 */ /* 0x000fe20000000800 */
[----:B---3--:R-:W-:Y:S01]  /*f6f0*/  F2FP.BF16.F32.PACK_AB R20, R184, R185 ;  /* 0x000000b9b814723e */ /* 0x008fe200000010ff */
[C---:B----4-:R-:W-:Y:S01]  /*f700*/  HMMA.16816.F32.BF16 R100, R148.reuse, R152, R100 ;  /* 0x000000989464723c */ /* 0x050fe20000041864 */
[----:B------:R-:W-:Y:S07]  /*f710*/  MOV R152, UR21 ;  /* 0x0000001500987c02 */ /* 0x000fee0008000f00 */
[----:B------:R-:W3:Y:S01]  /*f720*/  MUFU.EX2 R191, R191 ;  /* 0x000000bf00bf7308 */ /* 0x000ee20000000800 */
[----:B------:R-:W-:Y:S09]  /*f730*/  LOP3.LUT R152, R239, UR29, R152, 0x96, !PT ;  /* 0x0000001def987c12 */ /* 0x000ff2000f8e9698 */
[----:B------:R-:W4:Y:S01]  /*f740*/  MUFU.EX2 R190, R190 ;  /* 0x000000be00be7308 */ /* 0x000f220000000800 */
[C---:B------:R-:W-:Y:S03]  /*f750*/  HMMA.16816.F32.BF16 R104, R148.reuse, R154, R104 ;  /* 0x0000009a9468723c */ /* 0x040fe60000041868 */
[----:B------:R-:W-:Y:S02]  /*f760*/  IMAD.WIDE.U32 R168, R152, -0x326172a9, RZ ;  /* 0xcd9e8d5798a87825 */ /* 0x000fe400078e00ff */
[----:B------:R-:W3:Y:S03]  /*f770*/  LDSM.16.MT88.4 R152, [R167+0x16800] ;  /* 0x01680000a798783b */ /* 0x000ee60000004200 */
[C---:B-1----:R-:W-:Y:S03]  /*f780*/  HMMA.16816.F32.BF16 R108, R148.reuse, R156, R108 ;  /* 0x0000009c946c723c */ /* 0x042fe6000004186c */
[----:B------:R-:W-:Y:S02]  /*f790*/  LOP3.LUT R156, R242, UR8, R169, 0x96, !PT ;  /* 0x00000008f29c7c12 */ /* 0x000fe4000f8e96a9 */
[----:B------:R-:W-:Y:S03]  /*f7a0*/  LOP3.LUT R168, R231, UR9, R168, 0x96, !PT ;  /* 0x00000009e7a87c12 */ /* 0x000fe6000f8e96a8 */
[C---:B------:R-:W-:Y:S03]  /*f7b0*/  HMMA.16816.F32.BF16 R112, R148.reuse, R158, R112 ;  /* 0x0000009e9470723c */ /* 0x040fe60000041870 */
[----:B------:R-:W-:Y:S04]  /*f7c0*/  IMAD.WIDE.U32 R244, R156, -0x2daee0ad, RZ ;  /* 0xd2511f539cf47825 */ /* 0x000fe800078e00ff */
[----:B------:R-:W-:Y:S01]  /*f7d0*/  IMAD.WIDE.U32 R168, R168, -0x2daee0ad, RZ ;  /* 0xd2511f53a8a87825 */ /* 0x000fe200078e00ff */
[C---:B-----5:R-:W-:Y:S03]  /*f7e0*/  HMMA.16816.F32.BF16 R116, R148.reuse, R172, R116 ;  /* 0x000000ac9474723c */ /* 0x060fe60000041874 */
[----:B------:R-:W-:Y:S02]  /*f7f0*/  LOP3.LUT R156, R236, UR19, R245, 0x96, !PT ;  /* 0x00000013ec9c7c12 */ /* 0x000fe4000f8e96f5 */
[----:B------:R-:W-:Y:S03]  /*f800*/  LOP3.LUT R244, R244, UR17, R169, 0x96, !PT ;  /* 0x00000011f4f47c12 */ /* 0x000fe6000f8e96a9 */
[C---:B------:R-:W-:Y:S01]  /*f810*/  HMMA.16816.F32.BF16 R120, R148.reuse, R174, R120 ;  /* 0x000000ae9478723c */ /* 0x040fe20000041878 */
[----:B------:R-:W-:Y:S02]  /*f820*/  LDSM.16.MT88.4 R172, [R165+0x15000] ;  /* 0x01500000a5ac783b */ /* 0x000fe40000004200 */
[----:B------:R-:W-:Y:S04]  /*f830*/  IMAD.WIDE.U32 R246, R156, -0x326172a9, RZ ;  /* 0xcd9e8d579cf67825 */ /* 0x000fe800078e00ff */
[----:B------:R-:W-:Y:S01]  /*f840*/  IMAD.WIDE.U32 R244, R244, -0x326172a9, RZ ;  /* 0xcd9e8d57f4f47825 */ /* 0x000fe200078e00ff */
[C---:B--2---:R-:W-:Y:S01]  /*f850*/  HMMA.16816.F32.BF16 R124, R148.reuse, R160, R124 ;  /* 0x000000a0947c723c */ /* 0x044fe2000004187c */
[----:B------:R-:W1:Y:S02]  /*f860*/  LDSM.16.MT88.4 R156, [R166+0x6800] ;  /* 0x00680000a69c783b */ /* 0x000e640000004200 */
[----:B------:R-:W-:Y:S02]  /*f870*/  LOP3.LUT R160, R230, UR12, R247, 0x96, !PT ;  /* 0x0000000ce6a07c12 */ /* 0x000fe4000f8e96f7 */
[----:B------:R-:W-:Y:S03]  /*f880*/  LOP3.LUT R246, R246, UR7, R245, 0x96, !PT ;  /* 0x00000007f6f67c12 */ /* 0x000fe6000f8e96f5 */
[C---:B------:R-:W-:Y:S03]  /*f890*/  HMMA.16816.F32.BF16 R128, R148.reuse, R162, R128 ;  /* 0x000000a29480723c */ /* 0x040fe60000041880 */
[----:B------:R-:W-:Y:S04]  /*f8a0*/  IMAD.WIDE.U32 R246, R246, -0x2daee0ad, RZ ;  /* 0xd2511f53f6f67825 */ /* 0x000fe800078e00ff */
[----:B------:R-:W-:Y:S01]  /*f8b0*/  IMAD.WIDE.U32 R160, R160, -0x2daee0ad, RZ ;  /* 0xd2511f53a0a07825 */ /* 0x000fe200078e00ff */
[C---:B---3--:R-:W-:Y:S03]  /*f8c0*/  HMMA.16816.F32.BF16 R132, R148.reuse, R152, R132 ;  /* 0x000000989484723c */ /* 0x048fe60000041884 */
[----:B------:R-:W-:Y:S02]  /*f8d0*/  LOP3.LUT R169, R160, UR15, R247, 0x96, !PT ;  /* 0x0000000fa0a97c12 */ /* 0x000fe4000f8e96f7 */
[----:B------:R-:W-:Y:S03]  /*f8e0*/  LOP3.LUT R248, R168, UR16, R161, 0x96, !PT ;  /* 0x00000010a8f87c12 */ /* 0x000fe6000f8e96a1 */
[C---:B------:R-:W-:Y:S01]  /*f8f0*/  HMMA.16816.F32.BF16 R136, R148.reuse, R154, R136 ;  /* 0x0000009a9488723c */ /* 0x040fe20000041888 */
[----:B------:R-:W2:Y:S02]  /*f900*/  LDSM.16.MT88.4 R152, [R192+0x6800] ;  /* 0x00680000c098783b */ /* 0x000ea40000004200 */
[----:B------:R-:W-:Y:S04]  /*f910*/  IMAD.WIDE.U32 R168, R169, -0x326172a9, RZ ;  /* 0xcd9e8d57a9a87825 */ /* 0x000fe800078e00ff */
[----:B------:R-:W-:Y:S01]  /*f920*/  IMAD.WIDE.U32 R248, R248, -0x326172a9, RZ ;  /* 0xcd9e8d57f8f87825 */ /* 0x000fe200078e00ff */
[----:B------:R-:W-:Y:S02]  /*f930*/  MOV R161, R168 ;  /* 0x000000a800a17202 */ /* 0x000fe40000000f00 */
[C---:B------:R-:W-:Y:S02]  /*f940*/  PRMT R162, R168.reuse, 0x7773, RZ ;  /* 0x00007773a8a27816 */ /* 0x040fe400000000ff */
[C---:B------:R-:W-:Y:S02]  /*f950*/  PRMT R160, R168.reuse, 0x7772, RZ ;  /* 0x00007772a8a07816 */ /* 0x040fe400000000ff */
[----:B------:R-:W-:Y:S02]  /*f960*/  LOP3.LUT R24, R161, 0xff, RZ, 0xc0, !PT ;  /* 0x000000ffa1187812 */ /* 0x000fe400078ec0ff */
[----:B------:R-:W-:Y:S01]  /*f970*/  PRMT R168, R168, 0x7771, RZ ;  /* 0x00007771a8a87816 */ /* 0x000fe200000000ff */
[C---:B-1----:R-:W-:Y:S03]  /*f980*/  HMMA.16816.F32.BF16 R140, R148.reuse, R156, R140 ;  /* 0x0000009c948c723c */ /* 0x042fe6000004188c */
[----:B------:R-:W-:Y:S02]  /*f990*/  PRMT R168, R24, 0x5410, R168 ;  /* 0x0000541018a87816 */ /* 0x000fe400000000a8 */
[----:B------:R-:W1:Y:S01]  /*f9a0*/  LDSM.16.MT88.4 R24, [R165+0x11000] ;  /* 0x01100000a518783b */ /* 0x000e620000004200 */
[--C-:B------:R-:W-:Y:S02]  /*f9b0*/  LOP3.LUT R161, R248, UR11, R169.reuse, 0x96, !PT ;  /* 0x0000000bf8a17c12 */ /* 0x100fe4000f8e96a9 */
[C---:B------:R-:W-:Y:S03]  /*f9c0*/  HMMA.16816.F32.BF16 R16, R148.reuse, R158, R16 ;  /* 0x0000009e9410723c */ /* 0x040fe60000041810 */
[C---:B------:R-:W-:Y:S02]  /*f9d0*/  LOP3.LUT R171, R161.reuse, 0xffff, RZ, 0xc0, !PT ;  /* 0x0000ffffa1ab7812 */ /* 0x040fe400078ec0ff */
[C---:B------:R-:W-:Y:S01]  /*f9e0*/  PRMT R169, R161.reuse, 0x7632, R169 ;  /* 0x00007632a1a97816 */ /* 0x040fe200000000a9 */
[----:B------:R-:W3:Y:S01]  /*f9f0*/  LDSM.16.MT88.4 R156, [R167+0x11000] ;  /* 0x01100000a79c783b */ /* 0x000ee20000004200 */
[----:B------:R-:W-:Y:S02]  /*fa00*/  PRMT R160, R160, 0x5410, R162 ;  /* 0x00005410a0a07816 */ /* 0x000fe400000000a2 */
[----:B------:R-:W-:Y:S02]  /*fa10*/  LOP3.LUT R170, R161, 0xff, RZ, 0xc0, !PT ;  /* 0x000000ffa1aa7812 */ /* 0x000fe400078ec0ff */
[----:B------:R-:W-:Y:S02]  /*fa20*/  SHF.R.U32.HI R21, RZ, 0x18, R161 ;  /* 0x00000018ff157819 */ /* 0x000fe400000116a1 */
[----:B------:R-:W-:Y:S02]  /*fa30*/  SHF.R.U32.HI R171, RZ, 0x8, R171 ;  /* 0x00000008ffab7819 */ /* 0x000fe400000116ab */
[----:B------:R-:W-:Y:S01]  /*fa40*/  LOP3.LUT R169, R169, 0xff, RZ, 0xc0, !PT ;  /* 0x000000ffa9a97812 */ /* 0x000fe200078ec0ff */
[C---:B--2---:R-:W-:Y:S03]  /*fa50*/  HMMA.16816.F32.BF16 R12, R148.reuse, R152, R12 ;  /* 0x00000098940c723c */ /* 0x044fe6000004180c */
[----:B------:R-:W-:Y:S02]  /*fa60*/  LOP3.LUT R23, R160, 0xff00ff, RZ, 0xc0, !PT ;  /* 0x00ff00ffa0177812 */ /* 0x000fe400078ec0ff */
[--C-:B------:R-:W-:Y:S01]  /*fa70*/  HSET2.LE.AND R22, R168, R201.reuse, PT ;  /* 0x000000c9a8167233 */ /* 0x100fe20003803000 */
[----:B------:R-:W2:Y:S01]  /*fa80*/  LDSM.16.MT88.4 R160, [R166+0x1000] ;  /* 0x00100000a6a0783b */ /* 0x000ea20000004200 */
[----:B------:R-:W-:Y:S01]  /*fa90*/  PRMT R168, R170, 0x5410, R171 ;  /* 0x00005410aaa87816 */ /* 0x000fe200000000ab */
[----:B------:R-:W-:Y:S03]  /*faa0*/  HMMA.16816.F32.BF16 R144, R148, R154, R144 ;  /* 0x0000009a9490723c */ /* 0x000fe60000041890 */
[----:B------:R-:W-:Y:S02]  /*fab0*/  PRMT R21, R169, 0x5410, R21 ;  /* 0x00005410a9157816 */ /* 0x000fe40000000015 */
[----:B------:R-:W-:Y:S01]  /*fac0*/  LOP3.LUT R22, R20, R22, RZ, 0xc0, !PT ;  /* 0x0000001614167212 */ /* 0x000fe200078ec0ff */
[----:B------:R-:W-:Y:S01]  /*fad0*/  LDSM.16.MT88.4 R148, [R165+0x13000] ;  /* 0x01300000a594783b */ /* 0x000fe20000004200 */
[--C-:B------:R-:W-:Y:S02]  /*fae0*/  HSET2.LE.AND R23, R23, R201.reuse, PT ;  /* 0x000000c917177233 */ /* 0x100fe40003803000 */
[--C-:B------:R-:W-:Y:S02]  /*faf0*/  HSET2.LE.AND R153, R168, R201.reuse, PT ;  /* 0x000000c9a8997233 */ /* 0x100fe40003803000 */
[----:B------:R-:W-:Y:S02]  /*fb00*/  F2FP.BF16.F32.PACK_AB R20, R186, R187 ;  /* 0x000000bbba14723e */ /* 0x000fe400000010ff */
[--C-:B------:R-:W-:Y:S02]  /*fb10*/  HSET2.LE.AND R21, R21, R201.reuse, PT ;  /* 0x000000c915157233 */ /* 0x100fe40003803000 */
[----:B------:R-:W-:Y:S01]  /*fb20*/  F2FP.BF16.F32.PACK_AB R168, R189, R191 ;  /* 0x000000bfbda8723e */ /* 0x000fe200000010ff */
[----:B------:R-:W-:Y:S01]  /*fb30*/  FADD.FTZ R191, R191, R212 ;  /* 0x000000d4bfbf7221 */ /* 0x000fe20000010000 */
[----:B----4-:R-:W-:Y:S01]  /*fb40*/  F2FP.BF16.F32.PACK_AB R152, R188, R190 ;  /* 0x000000bebc98723e */ /* 0x010fe200000010ff */
[----:B------:R-:W-:Y:S01]  /*fb50*/  FADD.FTZ R190, R190, R215 ;  /* 0x000000d7bebe7221 */ /* 0x000fe20000010000 */
[----:B------:R-:W-:Y:S01]  /*fb60*/  LOP3.LUT R23, R20, R23, RZ, 0xc0, !PT ;  /* 0x0000001714177212 */ /* 0x000fe200078ec0ff */
[----:B------:R-:W-:Y:S01]  /*fb70*/  FADD.FTZ R191, R189, R191 ;  /* 0x000000bfbdbf7221 */ /* 0x000fe20000010000 */
[----:B------:R-:W-:Y:S01]  /*fb80*/  LOP3.LUT R20, R168, R153, RZ, 0xc0, !PT ;  /* 0x00000099a8147212 */ /* 0x000fe200078ec0ff */
[----:B------:R-:W-:Y:S01]  /*fb90*/  FADD.FTZ R190, R188, R190 ;  /* 0x000000bebcbe7221 */ /* 0x000fe20000010000 */
[----:B------:R-:W-:Y:S01]  /*fba0*/  LOP3.LUT R21, R152, R21, RZ, 0xc0, !PT ;  /* 0x0000001598157212 */ /* 0x000fe200078ec0ff */
[----:B------:R-:W4:Y:S01]  /*fbb0*/  LDSM.16.MT88.4 R168, [R192+0x1000] ;  /* 0x00100000c0a8783b */ /* 0x000f220000004200 */
[----:B------:R-:W-:Y:S01]  /*fbc0*/  FADD.FTZ R185, R185, R191 ;  /* 0x000000bfb9b97221 */ /* 0x000fe20000010000 */
[----:B------:R-:W-:Y:S03]  /*fbd0*/  FADD.FTZ R187, R187, R190 ;  /* 0x000000bebbbb7221 */ /* 0x000fe60000010000 */
[----:B------:R-:W-:Y:S01]  /*fbe0*/  FADD.FTZ R185, R184, R185 ;  /* 0x000000b9b8b97221 */ /* 0x000fe20000010000 */
[C---:B-1----:R-:W-:Y:S02]  /*fbf0*/  HMMA.16816.F32.BF16 R4, R20.reuse, R24, R4 ;  /* 0x000000181404723c */ /* 0x042fe40000041804 */
[----:B------:R-:W-:Y:S03]  /*fc00*/  LDSM.16.MT88.4 R152, [R166+0x3000] ;  /* 0x00300000a698783b */ /* 0x000fe60000004200 */
[----:B------:R-:W-:Y:S03]  /*fc10*/  FADD.FTZ R187, R186, R187 ;  /* 0x000000bbbabb7221 */ /* 0x000fe60000010000 */
[C---:B------:R-:W-:Y:S02]  /*fc20*/  HMMA.16816.F32.BF16 R8, R20.reuse, R26, R8 ;  /* 0x0000001a1408723c */ /* 0x040fe40000041808 */
[----:B------:R-:W1:Y:S06]  /*fc30*/  LDSM.16.MT88.4 R24, [R167+0x13000] ;  /* 0x01300000a718783b */ /* 0x000e6c0000004200 */
[C---:B---3--:R-:W-:Y:S08]  /*fc40*/  HMMA.16816.F32.BF16 R36, R20.reuse, R156, R36 ;  /* 0x0000009c1424723c */ /* 0x048ff00000041824 */
[C---:B------:R-:W-:Y:S01]  /*fc50*/  HMMA.16816.F32.BF16 R40, R20.reuse, R158, R40 ;  /* 0x0000009e1428723c */ /* 0x040fe20000041828 */
[----:B------:R-:W3:Y:S07]  /*fc60*/  LDSM.16.MT88.4 R156, [R192+0x3000] ;  /* 0x00300000c09c783b */ /* 0x000eee0000004200 */
[C---:B--2---:R-:W-:Y:S08]  /*fc70*/  HMMA.16816.F32.BF16 R44, R20.reuse, R160, R44 ;  /* 0x000000a0142c723c */ /* 0x044ff0000004182c */
[C---:B------:R-:W-:Y:S01]  /*fc80*/  HMMA.16816.F32.BF16 R48, R20.reuse, R162, R48 ;  /* 0x000000a21430723c */ /* 0x040fe20000041830 */
[----:B------:R-:W2:Y:S07]  /*fc90*/  LDSM.16.MT88.4 R160, [R192+0x5000] ;  /* 0x00500000c0a0783b */ /* 0x000eae0000004200 */
[C---:B----4-:R-:W-:Y:S08]  /*fca0*/  HMMA.16816.F32.BF16 R52, R20.reuse, R168, R52 ;  /* 0x000000a81434723c */ /* 0x050ff00000041834 */
[C---:B------:R-:W-:Y:S01]  /*fcb0*/  HMMA.16816.F32.BF16 R56, R20.reuse, R170, R56 ;  /* 0x000000aa1438723c */ /* 0x040fe20000041838 */
[----:B------:R-:W4:Y:S07]  /*fcc0*/  LDSM.16.MT88.4 R168, [R165+0x17000] ;  /* 0x01700000a5a8783b */ /* 0x000f2e0000004200 */
[C---:B------:R-:W-:Y:S08]  /*fcd0*/  HMMA.16816.F32.BF16 R60, R20.reuse, R148, R60 ;  /* 0x00000094143c723c */ /* 0x040ff0000004183c */
[C---:B------:R-:W-:Y:S01]  /*fce0*/  HMMA.16816.F32.BF16 R64, R20.reuse, R150, R64 ;  /* 0x000000961440723c */ /* 0x040fe20000041840 */
[----:B------:R-:W-:Y:S07]  /*fcf0*/  LDSM.16.MT88.4 R148, [R166+0x7000] ;  /* 0x00700000a694783b */ /* 0x000fee0000004200 */
[C---:B-1----:R-:W-:Y:S08]  /*fd00*/  HMMA.16816.F32.BF16 R68, R20.reuse, R24, R68 ;  /* 0x000000181444723c */ /* 0x042ff00000041844 */
[C---:B------:R-:W-:Y:S01]  /*fd10*/  HMMA.16816.F32.BF16 R72, R20.reuse, R26, R72 ;  /* 0x0000001a1448723c */ /* 0x040fe20000041848 */
[----:B------:R-:W1:Y:S07]  /*fd20*/  LDSM.16.MT88.4 R24, [R167+0x17000] ;  /* 0x01700000a718783b */ /* 0x000e6e0000004200 */
[C---:B------:R-:W-:Y:S08]  /*fd30*/  HMMA.16816.F32.BF16 R76, R20.reuse, R152, R76 ;  /* 0x00000098144c723c */ /* 0x040ff0000004184c */
[C---:B------:R-:W-:Y:S01]  /*fd40*/  HMMA.16816.F32.BF16 R80, R20.reuse, R154, R80 ;  /* 0x0000009a1450723c */ /* 0x040fe20000041850 */
[----:B------:R-:W5:Y:S07]  /*fd50*/  LDSM.16.MT88.4 R152, [R192+0x7000] ;  /* 0x00700000c098783b */ /* 0x000f6e0000004200 */
[C---:B---3--:R-:W-:Y:S08]  /*fd60*/  HMMA.16816.F32.BF16 R84, R20.reuse, R156, R84 ;  /* 0x0000009c1454723c */ /* 0x048ff00000041854 */
[C---:B------:R-:W-:Y:S03]  /*fd70*/  HMMA.16816.F32.BF16 R88, R20.reuse, R158, R88 ;  /* 0x0000009e1458723c */ /* 0x040fe60000041858 */
[----:B------:R-:W-:Y:S05]  /*fd80*/  LOP3.LUT R158, R244, UR10, R249, 0x96, !PT ;  /* 0x0000000af49e7c12 */ /* 0x000fea000f8e96f9 */
[C---:B------:R-:W-:Y:S03]  /*fd90*/  HMMA.16816.F32.BF16 R92, R20.reuse, R172, R92 ;  /* 0x000000ac145c723c */ /* 0x040fe6000004185c */
[----:B------:R-:W-:Y:S05]  /*fda0*/  IMAD.WIDE.U32 R158, R158, -0x2daee0ad, RZ ;  /* 0xd2511f539e9e7825 */ /* 0x000fea00078e00ff */
[C---:B------:R-:W-:Y:S01]  /*fdb0*/  HMMA.16816.F32.BF16 R96, R20.reuse, R174, R96 ;  /* 0x000000ae1460723c */ /* 0x040fe20000041860 */
[----:B------:R-:W-:Y:S02]  /*fdc0*/  LDSM.16.MT88.4 R172, [R192+0x5800] ;  /* 0x00580000c0ac783b */ /* 0x000fe40000004200 */
[----:B------:R-:W-:Y:S02]  /*fdd0*/  PRMT R156, R158, 0x7773, RZ ;  /* 0x000077739e9c7816 */ /* 0x000fe400000000ff */
[----:B------:R-:W-:Y:S03]  /*fde0*/  LOP3.LUT R246, R246, UR13, R159, 0x96, !PT ;  /* 0x0000000df6f67c12 */ /* 0x000fe6000f8e969f */
        /* <DEDUP_REMOVED lines=8> */
[C---:B------:R-:W-:Y:S09]  /*fe70*/  HMMA.16816.F32.BF16 R108, R20.reuse, R180, R108 ;  /* 0x000000b4146c723c */ /* 0x040ff2000004186c */
[----:B------:R-:W-:Y:S01]  /*fe80*/  MUFU.EX2 R178, R178 ;  /* 0x000000b200b27308 */ /* 0x000fe20000000800 */
[--C-:B------:R-:W-:Y:S01]  /*fe90*/  FFMA.FTZ R180, R31, UR4, -R203.reuse ;  /* 0x000000041fb47c23 */ /* 0x100fe200080108cb */
[----:B------:R-:W-:Y:S01]  /*fea0*/  FFMA.FTZ R203, R35, UR4, -R203 ;  /* 0x0000000423cb7c23 */ /* 0x000fe200080108cb */
[----:B------:R-:W-:Y:S07]  /*feb0*/  LDSM.16.MT88.4 R28, [R167+0x11800] ;  /* 0x01180000a71c783b */ /* 0x000fee0000004200 */
[----:B------:R-:W-:Y:S01]  /*fec0*/  MUFU.EX2 R179, R179 ;  /* 0x000000b300b37308 */ /* 0x000fe20000000800 */
[----:B------:R-:W-:Y:S01]  /*fed0*/  FFMA.FTZ R181, R32, UR4, -R202 ;  /* 0x0000000420b57c23 */ /* 0x000fe200080108ca */
[C---:B------:R-:W-:Y:S08]  /*fee0*/  HMMA.16816.F32.BF16 R112, R20.reuse, R182, R112 ;  /* 0x000000b61470723c */ /* 0x040ff00000041870 */
[----:B------:R-:W-:Y:S01]  /*fef0*/  MUFU.EX2 R203, R203 ;  /* 0x000000cb00cb7308 */ /* 0x000fe20000000800 */
[C---:B------:R-:W-:Y:S01]  /*ff00*/  PRMT R32, R246.reuse, 0x7632, R32 ;  /* 0x00007632f6207816 */ /* 0x040fe20000000020 */
[----:B------:R-:W-:Y:S01]  /*ff10*/  FFMA.FTZ R202, R33, UR4, -R202 ;  /* 0x0000000421ca7c23 */ /* 0x000fe200080108ca */
[----:B------:R-:W-:Y:S07]  /*ff20*/  LOP3.LUT R33, R246, 0xffff, RZ, 0xc0, !PT ;  /* 0x0000fffff6217812 */ /* 0x000fee00078ec0ff */
[----:B------:R-:W5:Y:S01]  /*ff30*/  MUFU.EX2 R181, R181 ;  /* 0x000000b500b57308 */ /* 0x000f620000000800 */
[----:B------:R-:W-:Y:S01]  /*ff40*/  LOP3.LUT R32, R32, 0xff, RZ, 0xc0, !PT ;  /* 0x000000ff20207812 */ /* 0x000fe200078ec0ff */
[C---:B--2---:R-:W-:Y:S08]  /*ff50*/  HMMA.16816.F32.BF16 R116, R20.reuse, R160, R116 ;  /* 0x000000a01474723c */ /* 0x044ff00000041874 */
[----:B------:R-:W2:Y:S01]  /*ff60*/  MUFU.EX2 R202, R202 ;  /* 0x000000ca00ca7308 */ /* 0x000ea20000000800 */
[----:B------:R-:W-:Y:S02]  /*ff70*/  MOV R160, R158 ;  /* 0x0000009e00a07202 */ /* 0x000fe40000000f00 */
[----:B------:R-:W-:Y:S07]  /*ff80*/  SHF.R.U32.HI R33, RZ, 0x8, R33 ;  /* 0x00000008ff217819 */ /* 0x000fee0000011621 */
[----:B------:R-:W2:Y:S01]  /*ff90*/  MUFU.EX2 R180, R180 ;  /* 0x000000b400b47308 */ /* 0x000ea20000000800 */
[C---:B------:R-:W-:Y:S08]  /*ffa0*/  HMMA.16816.F32.BF16 R120, R20.reuse, R162, R120 ;  /* 0x000000a21478723c */ /* 0x040ff00000041878 */
[C---:B----4-:R-:W-:Y:S08]  /*ffb0*/  HMMA.16816.F32.BF16 R124, R20.reuse, R168, R124 ;  /* 0x000000a8147c723c */ /* 0x050ff0000004187c */
[C---:B------:R-:W-:Y:S01]  /*ffc0*/  HMMA.16816.F32.BF16 R128, R20.reuse, R170, R128 ;  /* 0x000000aa1480723c */ /* 0x040fe20000041880 */
[----:B------:R-:W-:Y:S07]  /*ffd0*/  LDSM.16.MT88.4 R168, [R167+0x15800] ;  /* 0x01580000a7a8783b */ /* 0x000fee0000004200 */
[C---:B-1----:R-:W-:Y:S03]  /*ffe0*/  HMMA.16816.F32.BF16 R132, R20.reuse, R24, R132 ;  /* 0x000000181484723c */ /* 0x042fe60000041884 */
[C---:B------:R-:W-:Y:S02]  /*fff0*/  PRMT R24, R158.reuse, 0x7772, RZ ;  /* 0x000077729e187816 */ /* 0x040fe400000000ff */
[----:B------:R-:W-:Y:S02]  /*10000*/  PRMT R25, R158, 0x7771, RZ ;  /* 0x000077719e197816 */ /* 0x000fe400000000ff */
[----:B------:R-:W-:Y:S01]  /*10010*/  PRMT R24, R24, 0x5410, R156 ;  /* 0x0000541018187816 */ /* 0x000fe2000000009c */
[C---:B------:R-:W-:Y:S01]  /*10020*/  HMMA.16816.F32.BF16 R136, R20.reuse, R26, R136 ;  /* 0x0000001a1488723c */ /* 0x040fe20000041888 */
[----:B------:R-:W1:Y:S02]  /*10030*/  LDSM.16.MT88.4 R156, [R165+0x11800] ;  /* 0x01180000a59c783b */ /* 0x000e640000004200 */
[----:B------:R-:W-:Y:S02]  /*10040*/  LOP3.LUT R27, R246, 0xff, RZ, 0xc0, !PT ;  /* 0x000000fff61b7812 */ /* 0x000fe400078ec0ff */
[----:B------:R-:W-:Y:S02]  /*10050*/  SHF.R.U32.HI R246, RZ, 0x18, R246 ;  /* 0x00000018fff67819 */ /* 0x000fe400000116f6 */
[----:B------:R-:W-:Y:S01]  /*10060*/  PRMT R27, R27, 0x5410, R33 ;  /* 0x000054101b1b7816 */ /* 0x000fe20000000021 */
[C---:B------:R-:W-:Y:S03]  /*10070*/  HMMA.16816.F32.BF16 R140, R20.reuse, R148, R140 ;  /* 0x00000094148c723c */ /* 0x040fe6000004188c */
[----:B------:R-:W-:Y:S02]  /*10080*/  LOP3.LUT R149, R24, 0xff00ff, RZ, 0xc0, !PT ;  /* 0x00ff00ff18957812 */ /* 0x000fe400078ec0ff */
[C---:B---3--:R-:W-:Y:S01]  /*10090*/  F2FP.BF16.F32.PACK_AB R148, R177.reuse, R176 ;  /* 0x000000b0b194723e */ /* 0x048fe200000010ff */
[----:B------:R-:W-:Y:S01]  /*100a0*/  FADD.FTZ R176, R176, R185 ;  /* 0x000000b9b0b07221 */ /* 0x000fe20000010000 */
[--C-:B------:R-:W-:Y:S01]  /*100b0*/  HSET2.LE.AND R24, R27, R201.reuse, PT ;  /* 0x000000c91b187233 */ /* 0x100fe20003803000 */
[C---:B------:R-:W-:Y:S03]  /*100c0*/  HMMA.16816.F32.BF16 R16, R20.reuse, R150, R16 ;  /* 0x000000961410723c */ /* 0x040fe60000041810 */
[----:B------:R-:W-:Y:S01]  /*100d0*/  LOP3.LUT R26, R160, 0xff, RZ, 0xc0, !PT ;  /* 0x000000ffa01a7812 */ /* 0x000fe200078ec0ff */
[----:B------:R-:W-:Y:S01]  /*100e0*/  FADD.FTZ R176, R177, R176 ;  /* 0x000000b0b1b07221 */ /* 0x000fe20000010000 */
[--C-:B------:R-:W-:Y:S02]  /*100f0*/  HSET2.LE.AND R27, R149, R201.reuse, PT ;  /* 0x000000c9951b7233 */ /* 0x100fe40003803000 */
[----:B------:R-:W-:Y:S01]  /*10100*/  PRMT R26, R26, 0x5410, R25 ;  /* 0x000054101a1a7816 */ /* 0x000fe20000000019 */
[C---:B-----5:R-:W-:Y:S03]  /*10110*/  HMMA.16816.F32.BF16 R12, R20.reuse, R152, R12 ;  /* 0x00000098140c723c */ /* 0x060fe6000004180c */
[----:B------:R-:W-:Y:S01]  /*10120*/  PRMT R25, R32, 0x5410, R246 ;  /* 0x0000541020197816 */ /* 0x000fe200000000f6 */
[----:B------:R-:W-:Y:S01]  /*10130*/  FADD.FTZ R176, R181, R176 ;  /* 0x000000b0b5b07221 */ /* 0x000fe20000010000 */
[--C-:B------:R-:W-:Y:S01]  /*10140*/  HSET2.LE.AND R26, R26, R201.reuse, PT ;  /* 0x000000c91a1a7233 */ /* 0x100fe20003803000 */
[----:B------:R-:W3:Y:S01]  /*10150*/  LDSM.16.MT88.4 R32, [R166+0x1800] ;  /* 0x00180000a620783b */ /* 0x000ee20000004200 */
[C---:B--2---:R-:W-:Y:S01]  /*10160*/  F2FP.BF16.F32.PACK_AB R153, R202.reuse, R181 ;  /* 0x000000b5ca99723e */ /* 0x044fe200000010ff */
[----:B------:R-:W-:Y:S03]  /*10170*/  HMMA.16816.F32.BF16 R144, R20, R154, R144 ;  /* 0x0000009a1490723c */ /* 0x000fe60000041890 */
[----:B------:R-:W-:Y:S01]  /*10180*/  HSET2.LE.AND R25, R25, R201, PT ;  /* 0x000000c919197233 */ /* 0x000fe20003803000 */
[----:B------:R-:W-:Y:S01]  /*10190*/  FADD.FTZ R241, R202, R176 ;  /* 0x000000b0caf17221 */ /* 0x000fe20000010000 */
[----:B------:R-:W-:Y:S01]  /*101a0*/  F2FP.BF16.F32.PACK_AB R152, R203, R179 ;  /* 0x000000b3cb98723e */ /* 0x000fe200000010ff */
[----:B------:R-:W-:Y:S01]  /*101b0*/  LDSM.16.MT88.4 R20, [R166+0x3800] ;  /* 0x00380000a614783b */ /* 0x000fe20000004200 */
[----:B------:R-:W-:Y:S01]  /*101c0*/  F2FP.BF16.F32.PACK_AB R160, R180, R178 ;  /* 0x000000b2b4a0723e */ /* 0x000fe200000010ff */
[----:B------:R-:W-:Y:S01]  /*101d0*/  FADD.FTZ R178, R178, R187 ;  /* 0x000000bbb2b27221 */ /* 0x000fe20000010000 */
[----:B------:R-:W-:Y:S02]  /*101e0*/  LOP3.LUT R24, R148, R24, RZ, 0xc0, !PT ;  /* 0x0000001894187212 */ /* 0x000fe400078ec0ff */
[----:B------:R-:W-:Y:S01]  /*101f0*/  LOP3.LUT R26, R153, R26, RZ, 0xc0, !PT ;  /* 0x0000001a991a7212 */ /* 0x000fe200078ec0ff */
[----:B------:R-:W-:Y:S01]  /*10200*/  FADD.FTZ R178, R180, R178 ;  /* 0x000000b2b4b27221 */ /* 0x000fe20000010000 */
[----:B------:R-:W-:Y:S01]  /*10210*/  LOP3.LUT R27, R152, R27, RZ, 0xc0, !PT ;  /* 0x0000001b981b7212 */ /* 0x000fe200078ec0ff */
[----:B------:R-:W2:Y:S01]  /*10220*/  LDSM.16.MT88.4 R148, [R192+0x1800] ;  /* 0x00180000c094783b */ /* 0x000ea20000004200 */
[----:B------:R-:W-:Y:S01]  /*10230*/  LOP3.LUT R25, R160, R25, RZ, 0xc0, !PT ;  /* 0x00000019a0197212 */ /* 0x000fe200078ec0ff */
[----:B------:R-:W-:Y:S04]  /*10240*/  FADD.FTZ R178, R179, R178 ;  /* 0x000000b2b3b27221 */ /* 0x000fe80000010000 */
[----:B------:R-:W-:Y:S02]  /*10250*/  FADD.FTZ R240, R203, R178 ;  /* 0x000000b2cbf07221 */ /* 0x000fe40000010000 */
[C---:B-1----:R-:W-:Y:S01]  /*10260*/  HMMA.16816.F32.BF16 R160, R24.reuse, R156, R4 ;  /* 0x0000009c18a0723c */ /* 0x042fe20000041804 */
[----:B------:R-:W1:Y:S07]  /*10270*/  LDSM.16.MT88.4 R4, [R165+0x13800] ;  /* 0x01380000a504783b */ /* 0x000e6e0000004200 */
[C---:B------:R-:W-:Y:S01]  /*10280*/  HMMA.16816.F32.BF16 R156, R24.reuse, R158, R8 ;  /* 0x0000009e189c723c */ /* 0x040fe20000041808 */
[----:B------:R-:W4:Y:S07]  /*10290*/  LDSM.16.MT88.4 R8, [R167+0x13800] ;  /* 0x01380000a708783b */ /* 0x000f2e0000004200 */
[C---:B------:R-:W-:Y:S01]  /*102a0*/  HMMA.16816.F32.BF16 R36, R24.reuse, R28, R36 ;  /* 0x0000001c1824723c */ /* 0x040fe20000041824 */
[----:B------:R-:W-:Y:S07]  /*102b0*/  LDSM.16.MT88.4 R152, [R165+0x15800] ;  /* 0x01580000a598783b */ /* 0x000fee0000004200 */
        /* <DEDUP_REMOVED lines=8> */
[C---:B-1----:R-:W-:Y:S08]  /*10340*/  HMMA.16816.F32.BF16 R60, R24.reuse, R4, R60 ;  /* 0x00000004183c723c */ /* 0x042ff0000004183c */
[C---:B------:R-:W-:Y:S01]  /*10350*/  HMMA.16816.F32.BF16 R64, R24.reuse, R6, R64 ;  /* 0x000000061840723c */ /* 0x040fe20000041840 */
[----:B------:R-:W1:Y:S07]  /*10360*/  LDSM.16.MT88.4 R4, [R167+0x17800] ;  /* 0x01780000a704783b */ /* 0x000e6e0000004200 */
[C---:B----4-:R-:W-:Y:S08]  /*10370*/  HMMA.16816.F32.BF16 R68, R24.reuse, R8, R68 ;  /* 0x000000081844723c */ /* 0x050ff00000041844 */
[C---:B------:R-:W-:Y:S01]  /*10380*/  HMMA.16816.F32.BF16 R72, R24.reuse, R10, R72 ;  /* 0x0000000a1848723c */ /* 0x040fe20000041848 */
[----:B------:R-:W-:Y:S07]  /*10390*/  LDSM.16.MT88.4 R8, [R192+0x7800] ;  /* 0x00780000c008783b */ /* 0x000fee0000004200 */
[C---:B------:R-:W-:Y:S08]  /*103a0*/  HMMA.16816.F32.BF16 R76, R24.reuse, R20, R76 ;  /* 0x00000014184c723c */ /* 0x040ff0000004184c */
[C---:B------:R-:W-:Y:S08]  /*103b0*/  HMMA.16816.F32.BF16 R80, R24.reuse, R22, R80 ;  /* 0x000000161850723c */ /* 0x040ff00000041850 */
[C---:B-----5:R-:W-:Y:S08]  /*103c0*/  HMMA.16816.F32.BF16 R84, R24.reuse, R28, R84 ;  /* 0x0000001c1854723c */ /* 0x060ff00000041854 */
[C---:B------:R-:W-:Y:S08]  /*103d0*/  HMMA.16816.F32.BF16 R88, R24.reuse, R30, R88 ;  /* 0x0000001e1858723c */ /* 0x040ff00000041858 */
[C---:B------:R-:W-:Y:S08]  /*103e0*/  HMMA.16816.F32.BF16 R92, R24.reuse, R152, R92 ;  /* 0x00000098185c723c */ /* 0x040ff0000004185c */
[C---:B------:R-:W-:Y:S01]  /*103f0*/  HMMA.16816.F32.BF16 R96, R24.reuse, R154, R96 ;  /* 0x0000009a1860723c */ /* 0x040fe20000041860 */
[----:B------:R-:W4:Y:S07]  /*10400*/  LDSM.16.MT88.4 R152, [R166+0x7800] ;  /* 0x00780000a698783b */ /* 0x000f2e0000004200 */
[C---:B------:R-:W-:Y:S08]  /*10410*/  HMMA.16816.F32.BF16 R100, R24.reuse, R168, R100 ;  /* 0x000000a81864723c */ /* 0x040ff00000041864 */
[C---:B------:R-:W-:Y:S08]  /*10420*/  HMMA.16816.F32.BF16 R104, R24.reuse, R170, R104 ;  /* 0x000000aa1868723c */ /* 0x040ff00000041868 */
[C---:B---3--:R-:W-:Y:S08]  /*10430*/  HMMA.16816.F32.BF16 R108, R24.reuse, R32, R108 ;  /* 0x00000020186c723c */ /* 0x048ff0000004186c */
[C---:B------:R-:W-:Y:S08]  /*10440*/  HMMA.16816.F32.BF16 R112, R24.reuse, R34, R112 ;  /* 0x000000221870723c */ /* 0x040ff00000041870 */
[C---:B------:R-:W-:Y:S08]  /*10450*/  HMMA.16816.F32.BF16 R116, R24.reuse, R172, R116 ;  /* 0x000000ac1874723c */ /* 0x040ff00000041874 */
[C---:B------:R-:W-:Y:S08]  /*10460*/  HMMA.16816.F32.BF16 R120, R24.reuse, R174, R120 ;  /* 0x000000ae1878723c */ /* 0x040ff00000041878 */
[C---:B--2---:R-:W-:Y:S08]  /*10470*/  HMMA.16816.F32.BF16 R124, R24.reuse, R148, R124 ;  /* 0x00000094187c723c */ /* 0x044ff0000004187c */
[C---:B------:R-:W-:Y:S08]  /*10480*/  HMMA.16816.F32.BF16 R128, R24.reuse, R150, R128 ;  /* 0x000000961880723c */ /* 0x040ff00000041880 */
[C---:B-1----:R-:W-:Y:S08]  /*10490*/  HMMA.16816.F32.BF16 R132, R24.reuse, R4, R132 ;  /* 0x000000041884723c */ /* 0x042ff00000041884 */
[C---:B------:R-:W-:Y:S08]  /*104a0*/  HMMA.16816.F32.BF16 R136, R24.reuse, R6, R136 ;  /* 0x000000061888723c */ /* 0x040ff00000041888 */
[C---:B----4-:R-:W-:Y:S08]  /*104b0*/  HMMA.16816.F32.BF16 R140, R24.reuse, R152, R140 ;  /* 0x00000098188c723c */ /* 0x050ff0000004188c */
[C---:B------:R-:W-:Y:S08]  /*104c0*/  HMMA.16816.F32.BF16 R152, R24.reuse, R154, R16 ;  /* 0x0000009a1898723c */ /* 0x040ff00000041810 */
[C---:B------:R-:W-:Y:S08]  /*104d0*/  HMMA.16816.F32.BF16 R148, R24.reuse, R8, R12 ;  /* 0x000000081894723c */ /* 0x040ff0000004180c */
[----:B------:R-:W-:Y:S01]  /*104e0*/  HMMA.16816.F32.BF16 R144, R24, R10, R144 ;  /* 0x0000000a1890723c */ /* 0x000fe20000041890 */
[----:B------:R-:W-:Y:S08]  /*104f0*/  @!UPT UIADD3 URZ, UPT, UPT, URZ, URZ, URZ ;  /* 0x000000fffffff290 */ /* 0x000ff0000fffe0ff */
[----:B------:R-:W-:Y:S11]  /*10500*/  BRA.U UP0, `(.L_x_365) ;  /* 0xffffffc100c07547 */ /* 0x000ff6000b83ffff */
.L_x_364:
[----:B------:R-:W1:Y:S01]  /*10510*/  SHFL.BFLY PT, R0, R240, 0x2, 0x1f ;  /* 0x0c401f00f0007f89 */ /* 0x000e6200000e0000 */
[----:B------:R-:W2:Y:S01]  /*10520*/  LDCU UR4, c[0x0][0x4fc] ;  /* 0x00009f80ff0477ac */ /* 0x000ea20008000800 */
[C---:B------:R-:W-:Y:S01]  /*10530*/  SHF.L.U32 R6, R209.reuse, 0x4, RZ ;  /* 0x00000004d1067819 */ /* 0x040fe200000006ff */
[----:B------:R-:W3:Y:S01]  /*10540*/  S2UR UR11, SR_CTAID.Y ;  /* 0x00000000000b79c3 */ /* 0x000ee20000002600 */
[----:B------:R-:W4:Y:S01]  /*10550*/  SHFL.BFLY PT, R5, R241, 0x2, 0x1f ;  /* 0x0c401f00f1057f89 */ /* 0x000f2200000e0000 */
[----:B------:R-:W-:Y:S01]  /*10560*/  UISETP.NE.AND UP3, UPT, UR18, -0x1, UPT ;  /* 0xffffffff1200788c */ /* 0x000fe2000bf65270 */
[----:B------:R-:W-:Y:S01]  /*10570*/  LOP3.LUT R6, R6, 0x1c0, RZ, 0xc0, !PT ;  /* 0x000001c006067812 */ /* 0x000fe200078ec0ff */
[----:B------:R-:W5:Y:S01]  /*10580*/  LDCU UR9, c[0x0][0x434] ;  /* 0x00008680ff0977ac */ /* 0x000f620008000800 */
[C---:B------:R-:W-:Y:S02]  /*10590*/  LOP3.LUT P1, RZ, R209.reuse, 0x10, RZ, 0xc0, !PT ;  /* 0x00000010d1ff7812 */ /* 0x040fe4000782c0ff */
[C---:B------:R-:W-:Y:S01]  /*105a0*/  LOP3.LUT P2, RZ, R209.reuse, 0x8, RZ, 0xc0, !PT ;  /* 0x00000008d1ff7812 */ /* 0x040fe2000784c0ff */
[----:B------:R-:W2:Y:S01]  /*105b0*/  LDCU.U8 UR10, c[0x0][0x548] ;  /* 0x0000a900ff0a77ac */ /* 0x000ea20008000000 */
[----:B------:R-:W-:-:S02]  /*105c0*/  LOP3.LUT P0, RZ, R209, 0x4, RZ, 0xc0, !PT ;  /* 0x00000004d1ff7812 */ /* 0x000fc4000780c0ff */
[----:B------:R-:W-:Y:S01]  /*105d0*/  MOV R8, 0x10 ;  /* 0x0000001000087802 */ /* 0x000fe20000000f00 */
[----:B------:R-:W-:Y:S01]  /*105e0*/  UISETP.NE.AND UP2, UPT, UR18, -0x1, UPT ;  /* 0xffffffff1200788c */ /* 0x000fe2000bf45270 */
[----:B------:R-:W3:Y:S02]  /*105f0*/  @!UP3 LDCU.64 UR6, c[0x0][0x400] ;  /* 0x00008000ff06b7ac */ /* 0x000ee40008000a00 */
[----:B------:R-:W-:Y:S01]  /*10600*/  SEL R8, R8, 0xfffffff0, !P0 ;  /* 0xfffffff008087807 */ /* 0x000fe20004000000 */
[----:B------:R-:W2:Y:S01]  /*10610*/  LDCU UR13, c[0x0][0x434] ;  /* 0x00008680ff0d77ac */ /* 0x000ea20008000800 */
[----:B-1----:R-:W-:Y:S01]  /*10620*/  FADD.FTZ R240, R0, R240 ;  /* 0x000000f000f07221 */ /* 0x002fe20000010000 */
[----:B----4-:R-:W-:-:S04]  /*10630*/  FADD.FTZ R5, R5, R241 ;  /* 0x000000f105057221 */ /* 0x010fc80000010000 */
[----:B------:R-:W1:Y:S04]  /*10640*/  SHFL.BFLY PT, R4, R240, 0x1, 0x1f ;  /* 0x0c201f00f0047f89 */ /* 0x000e6800000e0000 */
[----:B------:R-:W4:Y:S01]  /*10650*/  SHFL.BFLY PT, R0, R5, 0x1, 0x1f ;  /* 0x0c201f0005007f89 */ /* 0x000f2200000e0000 */
[----:B---3--:R-:W-:-:S04]  /*10660*/  @!UP3 UIMAD.WIDE.U32 UR16, UR11, UR6, URZ ;  /* 0x000000060b10b2a5 */ /* 0x008fc8000f8e00ff */
[----:B------:R-:W-:Y:S01]  /*10670*/  @!UP3 UIMAD UR12, UR11, UR7, UR17 ;  /* 0x000000070b0cb2a4 */ /* 0x000fe2000f8e0211 */
[----:B------:R-:W3:Y:S01]  /*10680*/  @UP3 LDCU.64 UR6, c[0x0][0x408] ;  /* 0x00008100ff0637ac */ /* 0x000ee20008000a00 */
[----:B-1----:R-:W-:Y:S01]  /*10690*/  FADD.FTZ R4, R240, R4 ;  /* 0x00000004f0047221 */ /* 0x002fe20000010000 */
[----:B----4-:R-:W-:-:S03]  /*106a0*/  FADD.FTZ R5, R5, R0 ;  /* 0x0000000005057221 */ /* 0x010fc60000010000 */
[----:B------:R-:W1:Y:S01]  /*106b0*/  MUFU.RCP R7, R4 ;  /* 0x0000000400077308 */ /* 0x000e620000001000 */
[----:B------:R-:W-:Y:S01]  /*106c0*/  FSETP.NE.FTZ.AND P3, PT, R4, RZ, PT ;  /* 0x000000ff0400720b */ /* 0x000fe20003f75000 */
[----:B---3--:R-:W-:Y:S01]  /*106d0*/  @UP3 UIMAD.WIDE.U32 UR20, UR18, UR6, URZ ;  /* 0x00000006121432a5 */ /* 0x008fe2000f8e00ff */
[----:B------:R-:W-:Y:S01]  /*106e0*/  SHF.L.U32 R0, R209, 0x1, RZ ;  /* 0x00000001d1007819 */ /* 0x000fe200000006ff */
[----:B------:R-:W3:Y:S01]  /*106f0*/  S2UR UR6, SR_CTAID.Z ;  /* 0x00000000000679c3 */ /* 0x000ee20000002700 */
[----:B------:R-:W-:Y:S01]  /*10700*/  FSETP.NE.FTZ.AND P4, PT, R5, RZ, PT ;  /* 0x000000ff0500720b */ /* 0x000fe20003f95000 */
[----:B------:R-:W-:Y:S01]  /*10710*/  @UP3 UIMAD UR12, UR18, UR7, UR21 ;  /* 0x00000007120c32a4 */ /* 0x000fe2000f8e0215 */
[--C-:B------:R-:W-:Y:S01]  /*10720*/  LOP3.LUT R208, R208, 0x6, R0.reuse, 0xf8, !PT ;  /* 0x00000006d0d07812 */ /* 0x100fe200078ef800 */
[----:B------:R-:W4:Y:S01]  /*10730*/  MUFU.RCP R2, R5 ;  /* 0x0000000500027308 */ /* 0x000f220000001000 */
[----:B------:R-:W-:Y:S01]  /*10740*/  LOP3.LUT R6, R6, 0x38, R0, 0xf8, !PT ;  /* 0x0000003806067812 */ /* 0x000fe200078ef800 */
[----:B-----5:R-:W-:Y:S01]  /*10750*/  @!UP2 UIMAD UR18, UR11, UR9, URZ ;  /* 0x000000090b12a2a4 */ /* 0x020fe2000f8e02ff */
[----:B------:R-:W-:Y:S01]  /*10760*/  MOV R0, 0x20 ;  /* 0x0000002000007802 */ /* 0x000fe20000000f00 */
[----:B------:R-:W-:Y:S01]  /*10770*/  @UP3 UMOV UR16, UR20 ;  /* 0x0000001400103c82 */ /* 0x000fe20008000000 */
[----:B------:R-:W-:-:S02]  /*10780*/  LOP3.LUT R6, R208, R6, RZ, 0xfc, !PT ;  /* 0x00000006d0067212 */ /* 0x000fc400078efcff */
[----:B------:R-:W-:Y:S02]  /*10790*/  SEL R0, R0, 0xffffffe0, !P2 ;  /* 0xffffffe000007807 */ /* 0x000fe40005000000 */
[----:B------:R-:W-:Y:S02]  /*107a0*/  LEA R6, R6, UR5, 0x1 ;  /* 0x0000000506067c11 */ /* 0x000fe4000f8e08ff */
[----:B-1----:R-:W-:Y:S02]  /*107b0*/  FSEL R7, R7, 1, P3 ;  /* 0x3f80000007077808 */ /* 0x002fe40001800000 */
[C---:B------:R-:W-:Y:S02]  /*107c0*/  IADD3 R10, PT, PT, R6.reuse, 0x40, RZ ;  /* 0x00000040060a7810 */ /* 0x040fe40007ffe0ff */
[C---:B------:R-:W-:Y:S01]  /*107d0*/  IADD3 R9, PT, PT, R6.reuse, R0, RZ ;  /* 0x0000000006097210 */ /* 0x040fe20007ffe0ff */
[----:B--2---:R-:W-:Y:S01]  /*107e0*/  FMUL.FTZ R7, R7, UR4 ;  /* 0x0000000407077c20 */ /* 0x004fe20008410000 */
[----:B------:R-:W-:-:S02]  /*107f0*/  @P1 IADD3 R10, PT, PT, R6, -0x40, RZ ;  /* 0xffffffc0060a1810 */ /* 0x000fc40007ffe0ff */
[----:B----4-:R-:W-:Y:S01]  /*10800*/  FSEL R2, R2, 1, P4 ;  /* 0x3f80000002027808 */ /* 0x010fe20002000000 */
[C---:B------:R-:W-:Y:S01]  /*10810*/  FMUL.FTZ R162, R7.reuse, R162 ;  /* 0x000000a207a27220 */ /* 0x040fe20000410000 */
[C---:B------:R-:W-:Y:S01]  /*10820*/  FMUL.FTZ R163, R7.reuse, R163 ;  /* 0x000000a307a37220 */ /* 0x040fe20000410000 */
[C---:B------:R-:W-:Y:S01]  /*10830*/  FMUL.FTZ R158, R7.reuse, R158 ;  /* 0x0000009e079e7220 */ /* 0x040fe20000410000 */
[C---:B------:R-:W-:Y:S01]  /*10840*/  FMUL.FTZ R159, R7.reuse, R159 ;  /* 0x0000009f079f7220 */ /* 0x040fe20000410000 */
[----:B------:R-:W-:Y:S01]  /*10850*/  FMUL.FTZ R2, R2, UR4 ;  /* 0x0000000402027c20 */ /* 0x000fe20008410000 */
        /* <DEDUP_REMOVED lines=72> */
[----:B------:R-:W-:Y:S01]  /*10ce0*/  F2FP.BF16.F32.PACK_AB R160, R161, R160 ;  /* 0x000000a0a1a0723e */ /* 0x000fe200000010ff */
        /* <DEDUP_REMOVED lines=8> */
[----:B------:R-:W-:Y:S01]  /*10d70*/  FMUL.FTZ R60, R2, R60 ;  /* 0x0000003c023c7220 */ /* 0x000fe20000410000 */
[----:B------:R-:W-:Y:S01]  /*10d80*/  IADD3 R7, PT, PT, R6, R8, RZ ;  /* 0x0000000806077210 */ /* 0x000fe20007ffe0ff */
        /* <DEDUP_REMOVED lines=10> */
[----:B------:R-:W-:Y:S01]  /*10e30*/  STS [R6], R160 ;  /* 0x000000a006007388 */ /* 0x000fe20000000800 */
[----:B------:R-:W-:Y:S01]  /*10e40*/  IADD3 R0, PT, PT, R0, R10, RZ ;  /* 0x0000000a00007210 */ /* 0x000fe20007ffe0ff */
[C---:B------:R-:W-:Y:S01]  /*10e50*/  FMUL.FTZ R72, R2.reuse, R72 ;  /* 0x0000004802487220 */ /* 0x040fe20000410000 */
[----:B------:R-:W-:Y:S01]  /*10e60*/  F2FP.BF16.F32.PACK_AB R44, R45, R44 ;  /* 0x0000002c2d2c723e */ /* 0x000fe200000010ff */
[----:B------:R-:W-:Y:S01]  /*10e70*/  STS [R6+0x400], R162 ;  /* 0x000400a206007388 */ /* 0x000fe20000000800 */
[----:B------:R-:W-:Y:S01]  /*10e80*/  F2FP.BF16.F32.PACK_AB R46, R47, R46 ;  /* 0x0000002e2f2e723e */ /* 0x000fe200000010ff */
[C---:B------:R-:W-:Y:S01]  /*10e90*/  FMUL.FTZ R73, R2.reuse, R73 ;  /* 0x0000004902497220 */ /* 0x040fe20000410000 */
[----:B------:R-:W-:Y:S01]  /*10ea0*/  F2FP.BF16.F32.PACK_AB R48, R49, R48 ;  /* 0x000000303130723e */ /* 0x000fe200000010ff */
[----:B------:R-:W-:Y:S01]  /*10eb0*/  STS [R7], R156 ;  /* 0x0000009c07007388 */ /* 0x000fe20000000800 */
[----:B------:R-:W-:Y:S01]  /*10ec0*/  F2FP.BF16.F32.PACK_AB R50, R51, R50 ;  /* 0x000000323332723e */ /* 0x000fe200000010ff */
[----:B------:R-:W-:Y:S01]  /*10ed0*/  FMUL.FTZ R76, R2, R76 ;  /* 0x0000004c024c7220 */ /* 0x000fe20000410000 */
[----:B------:R-:W-:Y:S01]  /*10ee0*/  IADD3 R12, PT, PT, R8, R10, RZ ;  /* 0x0000000a080c7210 */ /* 0x000fe20007ffe0ff */
[----:B------:R-:W-:Y:S01]  /*10ef0*/  STS [R7+0x400], R158 ;  /* 0x0004009e07007388 */ /* 0x000fe20000000800 */
[----:B------:R-:W-:Y:S01]  /*10f00*/  F2FP.BF16.F32.PACK_AB R52, R53, R52 ;  /* 0x000000343534723e */ /* 0x000fe200000010ff */
[C---:B------:R-:W-:Y:S01]  /*10f10*/  FMUL.FTZ R77, R2.reuse, R77 ;  /* 0x0000004d024d7220 */ /* 0x040fe20000410000 */
[----:B------:R-:W-:Y:S01]  /*10f20*/  F2FP.BF16.F32.PACK_AB R54, R55, R54 ;  /* 0x000000363736723e */ /* 0x000fe200000010ff */
[----:B------:R-:W-:Y:S01]  /*10f30*/  STS [R9], R36 ;  /* 0x0000002409007388 */ /* 0x000fe20000000800 */
[----:B------:R-:W-:Y:S01]  /*10f40*/  F2FP.BF16.F32.PACK_AB R56, R57, R56 ;  /* 0x000000383938723e */ /* 0x000fe200000010ff */
[----:B------:R-:W-:Y:S01]  /*10f50*/  FMUL.FTZ R80, R2, R80 ;  /* 0x0000005002507220 */ /* 0x000fe20000410000 */
[----:B------:R-:W-:Y:S01]  /*10f60*/  F2FP.BF16.F32.PACK_AB R58, R59, R58 ;  /* 0x0000003a3b3a723e */ /* 0x000fe200000010ff */
[----:B------:R-:W-:Y:S01]  /*10f70*/  STS [R9+0x400], R38 ;  /* 0x0004002609007388 */ /* 0x000fe20000000800 */
[----:B------:R-:W-:Y:S01]  /*10f80*/  IADD3 R8, PT, PT, R8, R0, RZ ;  /* 0x0000000008087210 */ /* 0x000fe20007ffe0ff */
[C---:B------:R-:W-:Y:S01]  /*10f90*/  FMUL.FTZ R81, R2.reuse, R81 ;  /* 0x0000005102517220 */ /* 0x040fe20000410000 */
[----:B------:R-:W-:Y:S01]  /*10fa0*/  F2FP.BF16.F32.PACK_AB R60, R61, R60 ;  /* 0x0000003c3d3c723e */ /* 0x000fe200000010ff */
[----:B------:R-:W-:Y:S01]  /*10fb0*/  STS [R11], R40 ;  /* 0x000000280b007388 */ /* 0x000fe20000000800 */
[----:B------:R-:W-:Y:S01]  /*10fc0*/  F2FP.BF16.F32.PACK_AB R62, R63, R62 ;  /* 0x0000003e3f3e723e */ /* 0x000fe200000010ff */
[C---:B------:R-:W-:Y:S01]  /*10fd0*/  FMUL.FTZ R84, R2.reuse, R84 ;  /* 0x0000005402547220 */ /* 0x040fe20000410000 */
[C---:B------:R-:W-:Y:S01]  /*10fe0*/  FMUL.FTZ R85, R2.reuse, R85 ;  /* 0x0000005502557220 */ /* 0x040fe20000410000 */
[----:B------:R-:W-:Y:S01]  /*10ff0*/  STS [R11+0x400], R42 ;  /* 0x0004002a0b007388 */ /* 0x000fe20000000800 */
[----:B------:R-:W-:Y:S01]  /*11000*/  F2FP.BF16.F32.PACK_AB R64, R65, R64 ;  /* 0x000000404140723e */ /* 0x000fe200000010ff */
[C---:B------:R-:W-:Y:S01]  /*11010*/  FMUL.FTZ R88, R2.reuse, R88 ;  /* 0x0000005802587220 */ /* 0x040fe20000410000 */
[----:B------:R-:W-:Y:S01]  /*11020*/  F2FP.BF16.F32.PACK_AB R66, R67, R66 ;  /* 0x000000424342723e */ /* 0x000fe200000010ff */
[----:B------:R-:W-:Y:S01]  /*11030*/  STS [R10], R44 ;  /* 0x0000002c0a007388 */ /* 0x000fe20000000800 */
[C---:B------:R-:W-:Y:S01]  /*11040*/  FMUL.FTZ R89, R2.reuse, R89 ;  /* 0x0000005902597220 */ /* 0x040fe20000410000 */
[----:B------:R-:W-:Y:S01]  /*11050*/  F2FP.BF16.F32.PACK_AB R68, R69, R68 ;  /* 0x000000444544723e */ /* 0x000fe200000010ff */
[C---:B------:R-:W-:Y:S01]  /*11060*/  FMUL.FTZ R92, R2.reuse, R92 ;  /* 0x0000005c025c7220 */ /* 0x040fe20000410000 */
[----:B------:R-:W-:Y:S01]  /*11070*/  STS [R10+0x400], R46 ;  /* 0x0004002e0a007388 */ /* 0x000fe20000000800 */
[----:B------:R-:W-:Y:S01]  /*11080*/  F2FP.BF16.F32.PACK_AB R70, R71, R70 ;  /* 0x000000464746723e */ /* 0x000fe200000010ff */
        /* <DEDUP_REMOVED lines=8> */
[----:B------:R-:W1:Y:S01]  /*11110*/  LDCU.U8 UR4, c[0x0][0x549] ;  /* 0x0000a920ff0477ac */ /* 0x000e620008000000 */
[----:B------:R-:W-:Y:S01]  /*11120*/  F2FP.BF16.F32.PACK_AB R78, R79, R78 ;  /* 0x0000004e4f4e723e */ /* 0x000fe200000010ff */
[----:B------:R-:W-:Y:S01]  /*11130*/  STS [R0], R52 ;  /* 0x0000003400007388 */ /* 0x000fe20000000800 */
[C---:B------:R-:W-:Y:S01]  /*11140*/  FMUL.FTZ R100, R2.reuse, R100 ;  /* 0x0000006402647220 */ /* 0x040fe20000410000 */
[C---:B------:R-:W-:Y:S01]  /*11150*/  FMUL.FTZ R101, R2.reuse, R101 ;  /* 0x0000006502657220 */ /* 0x040fe20000410000 */
[----:B------:R-:W-:Y:S01]  /*11160*/  F2FP.BF16.F32.PACK_AB R80, R81, R80 ;  /* 0x000000505150723e */ /* 0x000fe200000010ff */
[----:B------:R-:W-:Y:S01]  /*11170*/  STS [R0+0x400], R54 ;  /* 0x0004003600007388 */ /* 0x000fe20000000800 */
[----:B------:R-:W-:Y:S01]  /*11180*/  F2FP.BF16.F32.PACK_AB R82, R83, R82 ;  /* 0x000000525352723e */ /* 0x000fe200000010ff */
[C---:B------:R-:W-:Y:S01]  /*11190*/  FMUL.FTZ R104, R2.reuse, R104 ;  /* 0x0000006802687220 */ /* 0x040fe20000410000 */
[C---:B------:R-:W-:Y:S01]  /*111a0*/  FMUL.FTZ R105, R2.reuse, R105 ;  /* 0x0000006902697220 */ /* 0x040fe20000410000 */
[----:B------:R-:W-:Y:S01]  /*111b0*/  STS [R8], R56 ;  /* 0x0000003808007388 */ /* 0x000fe20000000800 */
[----:B------:R-:W-:Y:S01]  /*111c0*/  F2FP.BF16.F32.PACK_AB R84, R85, R84 ;  /* 0x000000545554723e */ /* 0x000fe200000010ff */
[C---:B------:R-:W-:Y:S01]  /*111d0*/  FMUL.FTZ R108, R2.reuse, R108 ;  /* 0x0000006c026c7220 */ /* 0x040fe20000410000 */
[----:B------:R-:W-:Y:S01]  /*111e0*/  F2FP.BF16.F32.PACK_AB R86, R87, R86 ;  /* 0x000000565756723e */ /* 0x000fe200000010ff */
[----:B------:R-:W-:Y:S01]  /*111f0*/  STS [R8+0x400], R58 ;  /* 0x0004003a08007388 */ /* 0x000fe20000000800 */
[C---:B------:R-:W-:Y:S01]  /*11200*/  FMUL.FTZ R109, R2.reuse, R109 ;  /* 0x0000006d026d7220 */ /* 0x040fe20000410000 */
[----:B------:R-:W-:Y:S01]  /*11210*/  F2FP.BF16.F32.PACK_AB R88, R89, R88 ;  /* 0x000000585958723e */ /* 0x000fe200000010ff */
[C---:B------:R-:W-:Y:S01]  /*11220*/  FMUL.FTZ R112, R2.reuse, R112 ;  /* 0x0000007002707220 */ /* 0x040fe20000410000 */
[----:B------:R-:W-:Y:S01]  /*11230*/  STS [R6+0x2000], R60 ;  /* 0x0020003c06007388 */ /* 0x000fe20000000800 */
[----:B------:R-:W-:Y:S01]  /*11240*/  F2FP.BF16.F32.PACK_AB R90, R91, R90 ;  /* 0x0000005a5b5a723e */ /* 0x000fe200000010ff */
[C---:B------:R-:W-:Y:S01]  /*11250*/  FMUL.FTZ R113, R2.reuse, R113 ;  /* 0x0000007102717220 */ /* 0x040fe20000410000 */
[----:B------:R-:W-:Y:S01]  /*11260*/  F2FP.BF16.F32.PACK_AB R92, R93, R92 ;  /* 0x0000005c5d5c723e */ /* 0x000fe200000010ff */
[----:B------:R-:W-:Y:S01]  /*11270*/  STS [R6+0x2400], R62 ;  /* 0x0024003e06007388 */ /* 0x000fe20000000800 */
[----:B------:R-:W-:Y:S01]  /*11280*/  F2FP.BF16.F32.PACK_AB R94, R95, R94 ;  /* 0x0000005e5f5e723e */ /* 0x000fe200000010ff */
[C---:B------:R-:W-:Y:S01]  /*11290*/  FMUL.FTZ R116, R2.reuse, R116 ;  /* 0x0000007402747220 */ /* 0x040fe20000410000 */
[C---:B------:R-:W-:Y:S01]  /*112a0*/  FMUL.FTZ R117, R2.reuse, R117 ;  /* 0x0000007502757220 */ /* 0x040fe20000410000 */
[----:B------:R-:W-:Y:S01]  /*112b0*/  STS [R7+0x2000], R64 ;  /* 0x0020004007007388 */ /* 0x000fe20000000800 */
        /* <DEDUP_REMOVED lines=42> */
[C---:B------:R-:W-:Y:S01]  /*11560*/  FMUL.FTZ R144, R2.reuse, R144 ;  /* 0x0000009002907220 */ /* 0x040fe20000410000 */
[----:B------:R-:W-:Y:S01]  /*11570*/  STS [R0+0x2400], R86 ;  /* 0x0024005600007388 */ /* 0x000fe20000000800 */
[----:B------:R-:W-:Y:S01]  /*11580*/  F2FP.BF16.F32.PACK_AB R128, R129, R128 ;  /* 0x000000808180723e */ /* 0x000fe200000010ff */
[----:B------:R-:W-:Y:S01]  /*11590*/  FMUL.FTZ R2, R2, R145 ;  /* 0x0000009102027220 */ /* 0x000fe20000410000 */
[----:B------:R-:W-:Y:S01]  /*115a0*/  F2FP.BF16.F32.PACK_AB R130, R131, R130 ;  /* 0x000000828382723e */ /* 0x000fe200000010ff */
[----:B------:R-:W-:Y:S01]  /*115b0*/  STS [R8+0x2000], R88 ;  /* 0x0020005808007388 */ /* 0x000fe20000000800 */
[----:B------:R-:W-:Y:S01]  /*115c0*/  F2FP.BF16.F32.PACK_AB R132, R133, R132 ;  /* 0x000000848584723e */ /* 0x000fe200000010ff */
[----:B-1----:R-:W-:Y:S01]  /*115d0*/  UISETP.NE.AND UP1, UPT, UR4, URZ, UPT ;  /* 0x000000ff0400728c */ /* 0x002fe2000bf25270 */
[----:B------:R-:W-:Y:S01]  /*115e0*/  F2FP.BF16.F32.PACK_AB R134, R135, R134 ;  /* 0x000000868786723e */ /* 0x000fe200000010ff */
[----:B------:R-:W-:Y:S01]  /*115f0*/  STS [R8+0x2400], R90 ;  /* 0x0024005a08007388 */ /* 0x000fe20000000800 */
[----:B------:R-:W-:Y:S01]  /*11600*/  F2FP.BF16.F32.PACK_AB R136, R137, R136 ;  /* 0x000000888988723e */ /* 0x000fe200000010ff */
[----:B------:R-:W1:Y:S01]  /*11610*/  S2UR UR4, SR_CTAID.X ;  /* 0x00000000000479c3 */ /* 0x000e620000002500 */
[----:B------:R-:W-:Y:S01]  /*11620*/  F2FP.BF16.F32.PACK_AB R138, R139, R138 ;  /* 0x0000008a8b8a723e */ /* 0x000fe200000010ff */
[----:B------:R-:W-:Y:S01]  /*11630*/  STS [R6+0x4000], R92 ;  /* 0x0040005c06007388 */ /* 0x000fe20000000800 */
[----:B------:R-:W-:Y:S01]  /*11640*/  F2FP.BF16.F32.PACK_AB R140, R141, R140 ;  /* 0x0000008c8d8c723e */ /* 0x000fe200000010ff */
[----:B------:R-:W-:Y:S01]  /*11650*/  UISETP.NE.AND UP0, UPT, UR10, URZ, !UP1 ;  /* 0x000000ff0a00728c */ /* 0x000fe2000cf05270 */
[----:B------:R-:W-:Y:S01]  /*11660*/  F2FP.BF16.F32.PACK_AB R142, R143, R142 ;  /* 0x0000008e8f8e723e */ /* 0x000fe200000010ff */
[----:B------:R-:W-:Y:S01]  /*11670*/  STS [R6+0x4400], R94 ;  /* 0x0044005e06007388 */ /* 0x000fe20000000800 */
[----:B------:R-:W-:Y:S01]  /*11680*/  F2FP.BF16.F32.PACK_AB R152, R153, R152 ;  /* 0x000000989998723e */ /* 0x000fe200000010ff */
[----:B------:R-:W2:Y:S01]  /*11690*/  @UP1 LDCU UR8, c[0x0][0x430] ;  /* 0x00008600ff0817ac */ /* 0x000ea20008000800 */
[----:B------:R-:W-:Y:S01]  /*116a0*/  F2FP.BF16.F32.PACK_AB R154, R155, R154 ;  /* 0x0000009a9b9a723e */ /* 0x000fe200000010ff */
[----:B------:R-:W-:Y:S01]  /*116b0*/  STS [R7+0x4000], R96 ;  /* 0x0040006007007388 */ /* 0x000fe20000000800 */
[----:B------:R-:W-:Y:S01]  /*116c0*/  F2FP.BF16.F32.PACK_AB R148, R149, R148 ;  /* 0x000000949594723e */ /* 0x000fe200000010ff */
[----:B------:R-:W4:Y:S01]  /*116d0*/  @UP1 LDCU UR15, c[0x0][0x430] ;  /* 0x00008600ff0f17ac */ /* 0x000f220008000800 */
[----:B------:R-:W-:Y:S01]  /*116e0*/  F2FP.BF16.F32.PACK_AB R150, R151, R150 ;  /* 0x000000969796723e */ /* 0x000fe200000010ff */
[----:B------:R-:W-:Y:S01]  /*116f0*/  STS [R7+0x4400], R98 ;  /* 0x0044006207007388 */ /* 0x000fe20000000800 */
[----:B------:R-:W-:Y:S01]  /*11700*/  F2FP.BF16.F32.PACK_AB R2, R2, R144 ;  /* 0x000000900202723e */ /* 0x000fe200000010ff */
[----:B------:R-:W-:-:S02]  /*11710*/  @UP1 UMOV UR7, 0x1 ;  /* 0x0000000100071882 */ /* 0x000fc40000000000 */
[----:B------:R-:W-:Y:S04]  /*11720*/  STS [R9+0x4000], R100 ;  /* 0x0040006409007388 */ /* 0x000fe80000000800 */
[----:B------:R-:W-:Y:S04]  /*11730*/  STS [R9+0x4400], R102 ;  /* 0x0044006609007388 */ /* 0x000fe80000000800 */
[----:B------:R-:W-:Y:S01]  /*11740*/  STS [R11+0x4000], R104 ;  /* 0x004000680b007388 */ /* 0x000fe20000000800 */
[----:B--2---:R-:W-:-:S03]  /*11750*/  @UP1 UIMAD UR13, UR8, UR9, URZ ;  /* 0x00000009080d12a4 */ /* 0x004fc6000f8e02ff */
        /* <DEDUP_REMOVED lines=24> */
[----:B------:R1:W-:Y:S01]  /*118e0*/  STS [R8+0x6400], R146 ;  /* 0x0064009208007388 */ /* 0x0003e20000000800 */
[----:B--2---:R-:W-:-:S04]  /*118f0*/  LOP3.LUT R0, R235, 0x1f8, RZ, 0xc0, !PT ;  /* 0x000001f8eb007812 */ /* 0x004fc800078ec0ff */
[----:B------:R-:W-:-:S04]  /*11900*/  LOP3.LUT R0, R0, 0x38, R209, 0x78, !PT ;  /* 0x0000003800007812 */ /* 0x000fc800078e78d1 */
[----:B------:R-:W-:-:S04]  /*11910*/  LOP3.LUT R0, R0, 0x1e00, R235, 0xf8, !PT ;  /* 0x00001e0000007812 */ /* 0x000fc800078ef8eb */
[----:B------:R-:W-:Y:S01]  /*11920*/  LEA R0, R0, UR5, 0x1 ;  /* 0x0000000500007c11 */ /* 0x000fe2000f8e08ff */
[----:B------:R-:W-:Y:S01]  /*11930*/  USHF.R.S32.HI UR5, URZ, 0x1f, UR18 ;  /* 0x0000001fff057899 */ /* 0x000fe20008011412 */
[----:B-1-34-:R-:W-:Y:S11]  /*11940*/  BRA.U UP1, `(.L_x_368) ;  /* 0x0000000101207547 */ /* 0x01aff6000b800000 */
        /* <DEDUP_REMOVED lines=8> */
.L_x_368:
[----:B------:R-:W-:Y:S01]  /*119d0*/  BAR.SYNC.DEFER_BLOCKING 0x0 ;  /* 0x0000000000007b1d */ /* 0x000fe20000010000 */
[----:B------:R-:W-:Y:S01]  /*119e0*/  UIMAD UR13, UR6, UR13, URZ ;  /* 0x0000000d060d72a4 */ /* 0x000fe2000f8e02ff */
[----:B------:R-:W-:Y:S01]  /*119f0*/  LOP3.LUT P0, RZ, R209, 0x3, RZ, 0xc0, !PT ;  /* 0x00000003d1ff7812 */ /* 0x000fe2000780c0ff */
[----:B------:R-:W-:Y:S01]  /*11a00*/  UIMAD UR9, UR4, UR15, URZ ;  /* 0x0000000f040972a4 */ /* 0x000fe2000f8e02ff */
[----:B------:R-:W-:Y:S01]  /*11a10*/  LOP3.LUT R211, R211, 0x30, RZ, 0xc0, !PT ;  /* 0x00000030d3d37812 */ /* 0x000fe200078ec0ff */
[----:B------:R-:W-:Y:S01]  /*11a20*/  USEL UR18, UR18, URZ, UP0 ;  /* 0x000000ff12127287 */ /* 0x000fe20008000000 */
[----:B------:R1:W2:Y:S02]  /*11a30*/  @P4 MUFU.LG2 R7, R5 ;  /* 0x0000000500074308 */ /* 0x0002a40000000c00 */
[----:B------:R-:W3:Y:S01]  /*11a40*/  @P3 LDC R2, c[0x0][0x458] ;  /* 0x00011600ff023b82 */ /* 0x000ee20000000800 */
[----:B------:R-:W4:Y:S01]  /*11a50*/  S2R R6, SR_CTAID.X ;  /* 0x0000000000067919 */ /* 0x000f220000002500 */
[----:B------:R-:W-:Y:S01]  /*11a60*/  @!UP0 UIMAD UR13, UR11, UR7, UR13 ;  /* 0x000000070b0d82a4 */ /* 0x000fe2000f8e020d */
[----:B------:R-:W-:Y:S01]  /*11a70*/  SHF.R.U32.HI R14, RZ, 0x2, R209 ;  /* 0x00000002ff0e7819 */ /* 0x000fe200000116d1 */
[----:B------:R-:W-:Y:S01]  /*11a80*/  USHF.L.U32 UR9, UR9, 0x6, URZ ;  /* 0x0000000609097899 */ /* 0x000fe200080006ff */
[----:B------:R-:W-:Y:S01]  /*11a90*/  BSSY.RECONVERGENT B0, `(.L_x_369) ;  /* 0x0000022000007945 */ /* 0x000fe20003800200 */
[----:B------:R-:W-:Y:S01]  /*11aa0*/  USEL UR5, UR5, URZ, UP0 ;  /* 0x000000ff05057287 */ /* 0x000fe20008000000 */
[----:B------:R-:W5:Y:S01]  /*11ab0*/  @P3 MUFU.LG2 R4, R4 ;  /* 0x0000000400043308 */ /* 0x000f620000000c00 */
[----:B------:R-:W-:Y:S01]  /*11ac0*/  USHF.R.S32.HI UR8, URZ, 0x1f, UR13 ;  /* 0x0000001fff087899 */ /* 0x000fe2000801140d */
[----:B------:R-:W-:Y:S01]  /*11ad0*/  MOV R13, 0x7f800000 ;  /* 0x7f800000000d7802 */ /* 0x000fe20000000f00 */
[----:B------:R-:W-:Y:S01]  /*11ae0*/  USHF.R.S32.HI UR7, URZ, 0x1f, UR9 ;  /* 0x0000001fff077899 */ /* 0x000fe20008011409 */
[----:B------:R-:W-:Y:S01]  /*11af0*/  MOV R12, 0x7f800000 ;  /* 0x7f800000000c7802 */ /* 0x000fe20000000f00 */
[----:B------:R-:W-:-:S04]  /*11b00*/  UIADD3 UR18, UP1, UP0, UR9, UR18, UR13 ;  /* 0x0000001209127290 */ /* 0x000fc8000f83e00d */
[----:B------:R-:W-:Y:S01]  /*11b10*/  UIADD3.X UR5, UPT, UPT, UR7, UR5, UR8, UP1, UP0 ;  /* 0x0000000507057290 */ /* 0x000fe20008fe0408 */
[----:B------:R3:W4:Y:S01]  /*11b20*/  LDS.128 R8, [R0+0x1800] ;  /* 0x0018000000087984 */ /* 0x0007220000000c00 */
[----:B-1----:R-:W1:Y:S01]  /*11b30*/  @P4 LDC R5, c[0x0][0x458] ;  /* 0x00011600ff054b82 */ /* 0x002e620000000800 */
[----:B--2---:R-:W-:Y:S01]  /*11b40*/  @P4 FMUL.FTZ R15, R7, 0.69314718246459960938 ;  /* 0x3f317218070f4820 */ /* 0x004fe20000410000 */
[----:B------:R-:W-:Y:S01]  /*11b50*/  LOP3.LUT R7, R211, 0x7, R14, 0xf8, !PT ;  /* 0x00000007d3077812 */ /* 0x000fe200078ef80e */
[----:B-----5:R-:W-:-:S04]  /*11b60*/  @P3 FMUL.FTZ R4, R4, 0.69314718246459960938 ;  /* 0x3f31721804043820 */ /* 0x020fc80000410000 */
[----:B---3--:R-:W-:Y:S01]  /*11b70*/  @P3 FFMA.FTZ R12, R3, R2, R4 ;  /* 0x00000002030c3223 */ /* 0x008fe20000010004 */
[----:B-1----:R-:W-:Y:S01]  /*11b80*/  @P4 FFMA.FTZ R13, R164, R5, R15 ;  /* 0x00000005a40d4223 */ /* 0x002fe2000001000f */
        /* <DEDUP_REMOVED lines=18> */
.L_x_370:
[----:B------:R-:W-:Y:S05]  /*11cb0*/  BSYNC.RECONVERGENT B0 ;  /* 0x0000000000007941 */ /* 0x000fea0003800200 */
.L_x_369:
        /* <DEDUP_REMOVED lines=41> */
.L_x_372:
[----:B------:R-:W-:Y:S05]  /*11f50*/  BSYNC.RECONVERGENT B0 ;  /* 0x0000000000007941 */ /* 0x000fea0003800200 */
.L_x_371:
        /* <DEDUP_REMOVED lines=27> */
.L_x_374:
[----:B------:R-:W-:Y:S05]  /*12110*/  BSYNC.RECONVERGENT B0 ;  /* 0x0000000000007941 */ /* 0x000fea0003800200 */
.L_x_373:
        /* <DEDUP_REMOVED lines=27> */
.L_x_376:
[----:B------:R-:W-:Y:S05]  /*122d0*/  BSYNC.RECONVERGENT B0 ;  /* 0x0000000000007941 */ /* 0x000fea0003800200 */
.L_x_375:
[----:B-12---:R1:W2:Y:S04]  /*122e0*/  LDS.128 R12, [R0+0x3800] ;  /* 0x00380000000c7984 */ /* 0x0062a80000000c00 */
[----:B------:R1:W1:Y:S01]  /*122f0*/  LDS.128 R4, [R0+0x5800] ;  /* 0x0058000000047984 */ /* 0x0002620000000c00 */
[----:B------:R-:W-:Y:S05]  /*12300*/  @P0 EXIT ;  /* 0x000000000000094d */ /* 0x000fea0003800000 */
[----:B------:R-:W5:Y:S01]  /*12310*/  LDCU.64 UR6, c[0x0][0x408] ;  /* 0x00008100ff0677ac */ /* 0x000f620008000a00 */
[----:B---3--:R1:W3:Y:S01]  /*12320*/  LDS.128 R16, [R0+0x7800] ;  /* 0x0078000000107984 */ /* 0x0082e20000000c00 */
[----:B------:R-:W-:Y:S01]  /*12330*/  IMAD.MOV.U32 R20, RZ, RZ, R24 ;  /* 0x000000ffff147224 */ /* 0x000fe200078e0018 */
[----:B------:R-:W5:Y:S01]  /*12340*/  LDCU.64 UR4, c[0x0][0x3f0] ;  /* 0x00007e00ff0477ac */ /* 0x000f620008000a00 */
[----:B------:R-:W-:Y:S01]  /*12350*/  IMAD.MOV.U32 R21, RZ, RZ, R27 ;  /* 0x000000ffff157224 */ /* 0x000fe200078e001b */
[----:B------:R-:W5:Y:S01]  /*12360*/  LDCU UR8, c[0x0][0x440] ;  /* 0x00008800ff0877ac */ /* 0x000f620008000800 */
[----:B-1--4-:R-:W-:Y:S02]  /*12370*/  IADD3 R0, P0, PT, R2, 0x30, RZ ;  /* 0x0000003002007810 */ /* 0x012fe40007f1e0ff */
[----:B-----5:R-:W-:Y:S02]  /*12380*/  ISETP.GE.AND P3, PT, R207, UR8, PT ;  /* 0x00000008cf007c0c */ /* 0x020fe4000bf66270 */
[----:B------:R-:W-:Y:S01]  /*12390*/  ISETP.GE.AND P2, PT, R234, UR8, PT ;  /* 0x00000008ea007c0c */ /* 0x000fe2000bf46270 */
[----:B------:R-:W-:Y:S01]  /*123a0*/  IMAD.X R2, RZ, RZ, R3, P0 ;  /* 0x000000ffff027224 */ /* 0x000fe200000e0603 */
[----:B------:R-:W-:Y:S01]  /*123b0*/  ISETP.GE.AND P1, PT, R233, UR8, PT ;  /* 0x00000008e9007c0c */ /* 0x000fe2000bf26270 */
[----:B------:R-:W-:-:S04]  /*123c0*/  IMAD.WIDE.U32 R20, R0, UR6, R20 ;  /* 0x0000000600147c25 */ /* 0x000fc8000f8e0014 */
[----:B------:R-:W-:Y:S01]  /*123d0*/  IMAD R2, R2, UR6, RZ ;  /* 0x0000000602027c24 */ /* 0x000fe2000f8e02ff */
[----:B------:R-:W-:-:S03]  /*123e0*/  LEA R22, P0, R20, UR4, 0x1 ;  /* 0x0000000414167c11 */ /* 0x000fc6000f8008ff */
[----:B------:R-:W-:-:S04]  /*123f0*/  IMAD R2, R0, UR7, R2 ;  /* 0x0000000700027c24 */ /* 0x000fc8000f8e0202 */
[----:B------:R-:W-:-:S05]  /*12400*/  IMAD.IADD R2, R2, 0x1, R21 ;  /* 0x0000000102027824 */ /* 0x000fca00078e0215 */
[----:B------:R-:W-:Y:S02]  /*12410*/  LEA.HI.X R23, R20, UR5, R2, 0x1, P0 ;  /* 0x0000000514177c11 */ /* 0x000fe400080f0c02 */
[----:B------:R-:W-:-:S03]  /*12420*/  ISETP.GE.AND P0, PT, R232, UR8, PT ;  /* 0x00000008e8007c0c */ /* 0x000fc6000bf06270 */
[----:B------:R1:W-:Y:S04]  /*12430*/  @!P3 STG.E.128 desc[UR24][R22.64], R8 ;  /* 0x000000081600b986 */ /* 0x0003e8000c101d18 */
[----:B--2---:R1:W-:Y:S04]  /*12440*/  @!P2 STG.E.128 desc[UR24][R22.64+0x80], R12 ;  /* 0x0000800c1600a986 */ /* 0x0043e8000c101d18 */
[----:B------:R1:W-:Y:S02]  /*12450*/  @!P1 STG.E.128 desc[UR24][R22.64+0x100], R4 ;  /* 0x0001000416009986 */ /* 0x0003e4000c101d18 */
[----:B---3--:R-:W-:Y:S05]  /*12460*/  @P0 EXIT ;  /* 0x000000000000094d */ /* 0x008fea0003800000 */
[----:B------:R-:W-:Y:S01]  /*12470*/  STG.E.128 desc[UR24][R22.64+0x180], R16 ;  /* 0x0001801016007986 */ /* 0x000fe2000c101d18 */
[----:B------:R-:W-:Y:S05]  /*12480*/  EXIT ;  /* 0x000000000000794d */ /* 0x000fea0003800000 */
.L_x_377:
        /* <DEDUP_REMOVED lines=15> */
.L_x_1189:


//--------------------- .text._ZN5flash16flash_fwd_kernelI23Flash_fwd_kernel_traitsILi256ELi64ELi64ELi4ELb0ELb0EN7cutlass10bfloat16_tE19Flash_kernel_traitsILi256ELi64ELi64ELi4ES3_EELb1ELb1ELb0ELb0ELb0ELb1ELb0ELb0EEEvNS_16Flash_fwd_paramsE --------------------------
	.section	.text._ZN5flash16flash_fwd_kernelI23Flash_fwd_kernel_traitsILi256ELi64ELi64ELi4ELb0ELb0EN7cutlass10bfloat16_tE19Flash_kernel_traitsILi256ELi64ELi64ELi4ES3_EELb1ELb1ELb0ELb0ELb0ELb1ELb0ELb0EEEvNS_16Flash_fwd_paramsE,"ax",@progbits
	.align	128
        .global         _ZN5flash16flash_fwd_kernelI23Flash_fwd_kernel_traitsILi256ELi64ELi64ELi4ELb0ELb0EN7cutlass10bfloat16_tE19Flash_kernel_traitsILi256ELi64ELi64ELi4ES3_EELb1ELb1ELb0ELb0ELb0ELb1ELb0ELb0EEEvNS_16Flash_fwd_paramsE
        .type           _ZN5flash16flash_fwd_kernelI23Flash_fwd_kernel_traitsILi256ELi64ELi64ELi4ELb0ELb0EN7cutlass10bfloat16_tE19Flash_kernel_traitsILi256ELi64ELi64ELi4ES3_EELb1ELb1ELb0ELb0ELb0ELb1ELb0ELb0EEEvNS_16Flash_fwd_paramsE,@function
        .size           _ZN5flash16flash_fwd_kernelI23Flash_fwd_kernel_traitsILi256ELi64ELi64ELi4ELb0ELb0EN7cutlass10bfloat16_tE19Flash_kernel_traitsILi256ELi64ELi64ELi4ES3_EELb1ELb1ELb0ELb0ELb0ELb1ELb0ELb0EEEvNS_16Flash_fwd_paramsE,(.L_x_1190 - _ZN5flash16flash_fwd_kernelI23Flash_fwd_kernel_traitsILi256ELi64ELi64ELi4ELb0ELb0EN7cutlass10bfloat16_tE19Flash_kernel_traitsILi256ELi64ELi64ELi4ES3_EELb1ELb1ELb0ELb0ELb0ELb1ELb0ELb0EEEvNS_16Flash_fwd_paramsE)
        .other          _ZN5flash16flash_fwd_kernelI23Flash_fwd_kernel_traitsILi256ELi64ELi64ELi4ELb0ELb0EN7cutlass10bfloat16_tE19Flash_kernel_traitsILi256ELi64ELi64ELi4ES3_EELb1ELb1ELb0ELb0ELb0ELb1ELb0ELb0EEEvNS_16Flash_fwd_paramsE,@"STO_CUDA_ENTRY STV_DEFAULT"
_ZN5flash16flash_fwd_kernelI23Flash_fwd_kernel_traitsILi256ELi64ELi64ELi4ELb0ELb0EN7cutlass10bfloat16_tE19Flash_kernel_traitsILi256ELi64ELi64ELi4ES3_EELb1ELb1ELb0ELb0ELb0ELb1ELb0ELb0EEEvNS_16Flash_fwd_paramsE:
.text._ZN5flash16flash_fwd_kernelI23Flash_fwd_kernel_traitsILi256ELi64ELi64ELi4ELb0ELb0EN7cutlass10bfloat16_tE19Flash_kernel_traitsILi256ELi64ELi64ELi4ES3_EELb1ELb1ELb0ELb0ELb0ELb1ELb0ELb0EEEvNS_16Flash_fwd_paramsE:
[----:B------:R-:W-:Y:S01]  /*0000*/  LDC R1, c[0x0][0x37c] ;  /* 0x0000df00ff017b82 */ /* 0x000fe20000000800 */
[----:B------:R-:W1:Y:S07]  /*0010*/  LDCU.U8 UR4, c[0x0][0x524] ;  /* 0x0000a480ff0477ac */ /* 0x000e6e0008000000 */
[----:B------:R-:W2:Y:S01]  /*0020*/  LDC R84, c[0x0][0x518] ;  /* 0x00014600ff547b82 */ /* 0x000ea20000000800 */
[----:B------:R-:W3:Y:S01]  /*0030*/  LDCU.64 UR18, c[0x0][0x510] ;  /* 0x0000a200ff1277ac */ /* 0x000ee20008000a00 */
[----:B------:R-:W4:Y:S06]  /*0040*/  LDCU.64 UR16, c[0x0][0x358] ;  /* 0x00006b00ff1077ac */ /* 0x000f2c0008000a00 */
[----:B------:R-:W4:Y:S01]  /*0050*/  LDC R3, c[0x0][0x51c] ;  /* 0x00014700ff037b82 */ /* 0x000f220000000800 */
[----:B------:R-:W4:Y:S01]  /*0060*/  S2R R201, SR_TID.X ;  /* 0x0000000000c97919 */ /* 0x000f220000002100 */
[----:B------:R-:W4:Y:S01]  /*0070*/  LDCU.64 UR10, c[0x0][0x460] ;  /* 0x00008c00ff0a77ac */ /* 0x000f220008000a00 */
[----:B------:R-:W4:Y:S01]  /*0080*/  LDCU.64 UR8, c[0x0][0x470] ;  /* 0x00008e00ff0877ac */ /* 0x000f220008000a00 */
[----:B-1----:R-:W-:-:S04]  /*0090*/  ISETP.NE.AND P1, PT, RZ, UR4, PT ;  /* 0x00000004ff007c0c */ /* 0x002fc8000bf25270 */
[----:B------:R-:W-:Y:S01]  /*00a0*/  S2UR UR12, SR_CTAID.X ;  /* 0x00000000000c79c3 */ /* 0x000fe20000002500 */
[----:B------:R-:W1:Y:S01]  /*00b0*/  LDCU.64 UR14, c[0x0][0x460] ;  /* 0x00008c00ff0e77ac */ /* 0x000e620008000a00 */
[----:B---3--:R-:W-:Y:S02]  /*00c0*/  IMAD.U32 R8, RZ, RZ, UR18 ;  /* 0x00000012ff087e24 */ /* 0x008fe4000f8e00ff */
[----:B------:R-:W-:-:S04]  /*00d0*/  IMAD.U32 R9, RZ, RZ, UR19 ;  /* 0x00000013ff097e24 */ /* 0x000fc8000f8e00ff */
[----:B------:R-:W1:Y:S08]  /*00e0*/  S2UR UR25, SR_CTAID.Y ;  /* 0x00000000001979c3 */ /* 0x000e700000002600 */
[----:B------:R-:W3:Y:S01]  /*00f0*/  S2UR UR23, SR_CTAID.Z ;  /* 0x00000000001779c3 */ /* 0x000ee20000002700 */
[----:B--2---:R-:W-:Y:S01]  /*0100*/  @P1 IMAD.MOV.U32 R2, RZ, RZ, R84 ;  /* 0x000000ffff021224 */ /* 0x004fe200078e0054 */
[----:B----4-:R-:W2:Y:S01]  /*0110*/  @P1 LDG.E.64 R8, desc[UR16][R8.64] ;  /* 0x0000001008081981 */ /* 0x010ea2000c1e1b00 */
[----:B------:R-:W4:Y:S03]  /*0120*/  LDCU.U8 UR13, c[0x0][0x532] ;  /* 0x0000a640ff0d77ac */ /* 0x000f260008000000 */
[----:B------:R-:W2:Y:S01]  /*0130*/  @P1 LDG.E.64 R6, desc[UR16][R2.64] ;  /* 0x0000001002061981 */ /* 0x000ea2000c1e1b00 */
[----:B------:R-:W4:Y:S01]  /*0140*/  LDCU.64 UR6, c[0x0][0x468] ;  /* 0x00008d00ff0677ac */ /* 0x000f220008000a00 */
[----:B------:R-:W2:Y:S01]  /*0150*/  @P1 LDC R0, c[0x0][0x520] ;  /* 0x00014800ff001b82 */ /* 0x000ea20000000800 */
[----:B------:R-:W-:Y:S01]  /*0160*/  ISETP.NE.U32.AND P4, PT, RZ, UR10, PT ;  /* 0x0000000aff007c0c */ /* 0x000fe2000bf85070 */
[----:B------:R-:W-:-:S02]  /*0170*/  UISETP.NE.U32.AND UP4, UPT, UR10, URZ, UPT ;  /* 0x000000ff0a00728c */ /* 0x000fc4000bf85070 */
[----:B------:R-:W-:Y:S01]  /*0180*/  UISETP.NE.U32.AND UP3, UPT, UR8, URZ, UPT ;  /* 0x000000ff0800728c */ /* 0x000fe2000bf65070 */
[----:B------:R-:W-:Y:S01]  /*0190*/  ISETP.NE.AND.EX P4, PT, RZ, UR11, PT, P4 ;  /* 0x0000000bff007c0c */ /* 0x000fe2000bf85340 */
[----:B------:R-:W-:Y:S02]  /*01a0*/  UISETP.NE.AND.EX UP4, UPT, UR11, URZ, UPT, UP4 ;  /* 0x000000ff0b00728c */ /* 0x000fe4000bf85340 */
[----:B------:R-:W-:Y:S02]  /*01b0*/  UISETP.NE.AND.EX UP3, UPT, UR9, URZ, UPT, UP3 ;  /* 0x000000ff0900728c */ /* 0x000fe4000bf65330 */
[----:B-1----:R-:W-:Y:S02]  /*01c0*/  UIMAD.WIDE.U32 UR14, UR25, 0x4, UR14 ;  /* 0x00000004190e78a5 */ /* 0x002fe4000f8e000e */
[----:B------:R-:W-:Y:S01]  /*01d0*/  PLOP3.LUT P2, PT, PT, PT, UP4, 0x80, 0x8 ;  /* 0x000000000008781c */ /* 0x000fe20003f4f048 */
[----:B------:R-:W-:Y:S02]  /*01e0*/  USHF.L.U32 UR11, UR25, 0x2, URZ ;  /* 0x00000002190b7899 */ /* 0x000fe400080006ff */
[----:B---3--:R-:W-:Y:S01]  /*01f0*/  ULOP3.LUT UR4, UR23, UR12, UR25, 0xfe, !UPT ;  /* 0x0000000c17047292 */ /* 0x008fe2000f8efe19 */
[----:B------:R-:W-:Y:S01]  /*0200*/  IMAD.U32 R10, RZ, RZ, UR14 ;  /* 0x0000000eff0a7e24 */ /* 0x000fe2000f8e00ff */
[----:B----4-:R-:W-:Y:S01]  /*0210*/  UISETP.NE.AND UP5, UPT, UR13, URZ, UPT ;  /* 0x000000ff0d00728c */ /* 0x010fe2000bfa5270 */
[----:B------:R-:W-:Y:S01]  /*0220*/  IMAD.U32 R11, RZ, RZ, UR15 ;  /* 0x0000000fff0b7e24 */ /* 0x000fe2000f8e00ff */
[----:B------:R-:W-:-:S02]  /*0230*/  UISETP.EQ.U32.AND UP2, UPT, UR6, URZ, UPT ;  /* 0x000000ff0600728c */ /* 0x000fc4000bf42070 */
[----:B------:R-:W-:Y:S01]  /*0240*/  LOP3.LUT P3, RZ, R201, UR4, RZ, 0xfc, !PT ;  /* 0x00000004c9ff7c12 */ /* 0x000fe2000f86fcff */
[----:B------:R-:W-:-:S04]  /*0250*/  USHF.R.U32.HI UR10, URZ, 0x1e, UR25 ;  /* 0x0000001eff0a7899 */ /* 0x000fc80008011619 */
[----:B------:R-:W1:Y:S08]  /*0260*/  LDCU.64 UR4, c[0x0][0x478] ;  /* 0x00008f00ff0477ac */ /* 0x000e700008000a00 */
[----:B------:R-:W3:Y:S01]  /*0270*/  @!P3 LDC.64 R4, c[0x0][0x528] ;  /* 0x00014a00ff04bb82 */ /* 0x000ee20000000a00 */
[----:B------:R-:W-:Y:S02]  /*0280*/  @UP3 UIADD3 UR14, UP1, UPT, UR11, UR8, URZ ;  /* 0x000000080b0e3290 */ /* 0x000fe4000ff3e0ff */
[----:B------:R-:W-:-:S02]  /*0290*/  UISETP.EQ.OR.EX UP2, UPT, UR7, URZ, !UP5, UP2 ;  /* 0x000000ff0700728c */ /* 0x000fc4000ef42720 */
[----:B------:R-:W-:Y:S02]  /*02a0*/  @UP3 UIADD3.X UR15, UPT, UPT, UR10, UR9, URZ, UP1, !UPT ;  /* 0x000000090a0f3290 */ /* 0x000fe40008ffe4ff */
[----:B------:R-:W-:Y:S02]  /*02b0*/  UIADD3 UR9, UP1, UPT, UR11, UR6, URZ ;  /* 0x000000060b097290 */ /* 0x000fe4000ff3e0ff */
[----:B-1----:R-:W-:Y:S02]  /*02c0*/  UISETP.NE.U32.AND UP0, UPT, UR4, URZ, UPT ;  /* 0x000000ff0400728c */ /* 0x002fe4000bf05070 */
[----:B------:R-:W-:Y:S02]  /*02d0*/  UIADD3.X UR8, UPT, UPT, UR10, UR7, URZ, UP1, !UPT ;  /* 0x000000070a087290 */ /* 0x000fe40008ffe4ff */
[----:B------:R-:W-:Y:S01]  /*02e0*/  UISETP.NE.AND.EX UP0, UPT, UR5, URZ, UPT, UP0 ;  /* 0x000000ff0500728c */ /* 0x000fe2000bf05300 */
[----:B------:R-:W-:Y:S02]  /*02f0*/  IMAD.U32 R12, RZ, RZ, UR14 ;  /* 0x0000000eff0c7e24 */ /* 0x000fe4000f8e00ff */
[----:B------:R-:W-:-:S08]  /*0300*/  IMAD.U32 R13, RZ, RZ, UR15 ;  /* 0x0000000fff0d7e24 */ /* 0x000fd0000f8e00ff */
[----:B------:R-:W-:-:S04]  /*0310*/  @UP0 UIADD3 UR4, UP1, UPT, UR11, UR4, URZ ;  /* 0x000000040b040290 */ /* 0x000fc8000ff3e0ff */
[----:B------:R-:W-:Y:S01]  /*0320*/  @UP0 UIADD3.X UR5, UPT, UPT, UR10, UR5, URZ, UP1, !UPT ;  /* 0x000000050a050290 */ /* 0x000fe20008ffe4ff */
[----:B--2---:R-:W-:Y:S02]  /*0330*/  @P1 R2UR UR18, R8 ;  /* 0x00000000081212ca */ /* 0x004fe400000e0000 */
[----:B------:R-:W-:Y:S02]  /*0340*/  @P1 R2UR UR19, R9 ;  /* 0x00000000091312ca */ /* 0x000fe400000e0000 */
[----:B------:R-:W-:-:S05]  /*0350*/  @P1 IADD3 R84, P0, PT, R6, R0, RZ ;  /* 0x0000000006541210 */ /* 0x000fca0007f1e0ff */
[----:B------:R-:W-:-:S04]  /*0360*/  @P1 IMAD.X R3, RZ, RZ, R7, P0 ;  /* 0x000000ffff031224 */ /* 0x000fc800000e0607 */
[----:B------:R-:W-:Y:S02]  /*0370*/  IMAD.U32 R8, RZ, RZ, UR18 ;  /* 0x00000012ff087e24 */ /* 0x000fe4000f8e00ff */
[----:B------:R-:W-:Y:S02]  /*0380*/  IMAD.U32 R9, RZ, RZ, UR19 ;  /* 0x00000013ff097e24 */ /* 0x000fe4000f8e00ff */
[----:B------:R-:W-:-:S03]  /*0390*/  @!P3 IMAD.MOV.U32 R85, RZ, RZ, R3 ;  /* 0x000000ffff55b224 */ /* 0x000fc600078e0003 */
[----:B---3--:R1:W-:Y:S04]  /*03a0*/  @!P3 STG.E.64 desc[UR16][R4.64], R8 ;  /* 0x000000080400b986 */ /* 0x0083e8000c101b10 */
[----:B------:R2:W-:Y:S01]  /*03b0*/  @!P3 STG.E.64 desc[UR16][R4.64+0x8], R84 ;  /* 0x000008540400b986 */ /* 0x0005e2000c101b10 */
[----:B------:R-:W-:-:S03]  /*03c0*/  PLOP3.LUT P3, PT, PT, PT, UP2, 0x80, 0x8 ;  /* 0x000000000008781c */ /* 0x000fc60003f6f028 */
[----:B------:R-:W3:Y:S04]  /*03d0*/  @P4 LDG.E R6, desc[UR16][R10.64] ;  /* 0x000000100a064981 */ /* 0x000ee8000c1e1900 */
[----:B------:R4:W3:Y:S01]  /*03e0*/  @P2 LDG.E R2, desc[UR16][R10.64+0x4] ;  /* 0x000004100a022981 */ /* 0x0008e2000c1e1900 */
[----:B------:R-:W-:Y:S02]  /*03f0*/  PLOP3.LUT P1, PT, PT, PT, UP3, 0x80, 0x8 ;  /* 0x000000000008781c */ /* 0x000fe40003f2f038 */
[----:B------:R-:W-:Y:S01]  /*0400*/  PLOP3.LUT P0, PT, PT, PT, UP0, 0x80, 0x8 ;  /* 0x000000000008781c */ /* 0x000fe20003f0f008 */
[----:B-1----:R-:W-:Y:S02]  /*0410*/  IMAD.U32 R8, RZ, RZ, UR9 ;  /* 0x00000009ff087e24 */ /* 0x002fe4000f8e00ff */
[----:B------:R-:W-:-:S08]  /*0420*/  IMAD.U32 R9, RZ, RZ, UR8 ;  /* 0x00000008ff097e24 */ /* 0x000fd0000f8e00ff */
[----:B--2---:R-:W2:Y:S04]  /*0430*/  @P1 LDG.E R4, desc[UR16][R12.64] ;  /* 0x000000100c041981 */ /* 0x004ea8000c1e1900 */
[----:B------:R-:W2:Y:S01]  /*0440*/  @!P3 LDG.E R5, desc[UR16][R8.64] ;  /* 0x000000100805b981 */ /* 0x000ea2000c1e1900 */
[----:B----4-:R-:W-:Y:S02]  /*0450*/  IMAD.U32 R10, RZ, RZ, UR4 ;  /* 0x00000004ff0a7e24 */ /* 0x010fe4000f8e00ff */
[----:B------:R-:W-:Y:S01]  /*0460*/  IMAD.U32 R11, RZ, RZ, UR5 ;  /* 0x00000005ff0b7e24 */ /* 0x000fe2000f8e00ff */
[----:B------:R-:W1:Y:S04]  /*0470*/  @!UP4 LDCU UR28, c[0x0][0x434] ;  /* 0x00008680ff1cc7ac */ /* 0x000e680008000800 */
[----:B------:R4:W5:Y:S01]  /*0480*/  @P0 LDG.E R0, desc[UR16][R10.64] ;  /* 0x000000100a000981 */ /* 0x000962000c1e1900 */
[----:B------:R-:W-:Y:S01]  /*0490*/  UMOV UR14, 0xffffffff ;  /* 0xffffffff000e7882 */ /* 0x000fe20000000000 */
[----:B------:R-:W2:Y:S01]  /*04a0*/  @!UP0 LDCU.64 UR4, c[0x0][0x488] ;  /* 0x00009100ff0487ac */ /* 0x000ea20008000a00 */
[----:B------:R-:W-:Y:S01]  /*04b0*/  UISETP.NE.U32.AND UP1, UPT, UR6, URZ, UPT ;  /* 0x000000ff0600728c */ /* 0x000fe2000bf25070 */
[----:B------:R-:W-:Y:S01]  /*04c0*/  UMOV UR22, 0xffffffff ;  /* 0xffffffff00167882 */ /* 0x000fe20000000000 */
[----:B------:R-:W-:-:S02]  /*04d0*/  USHF.L.U32 UR26, UR12, 0x6, URZ ;  /* 0x000000060c1a7899 */ /* 0x000fc400080006ff */
[----:B------:R-:W-:Y:S01]  /*04e0*/  UISETP.NE.AND.EX UP1, UPT, UR7, URZ, UPT, UP1 ;  /* 0x000000ff0700728c */ /* 0x000fe2000bf25310 */
[----:B------:R-:W-:Y:S01]  /*04f0*/  UMOV UR9, URZ ;  /* 0x000000ff00097c82 */ /* 0x000fe20008000000 */
[----:B------:R-:W1:Y:S01]  /*0500*/  @!UP0 LDCU UR6, c[0x0][0x43c] ;  /* 0x00008780ff0687ac */ /* 0x000e620008000800 */
[----:B---3--:R-:W-:Y:S02]  /*0510*/  @P4 R2UR UR14, R6 ;  /* 0x00000000060e42ca */ /* 0x008fe400000e0000 */
[----:B------:R-:W-:-:S13]  /*0520*/  @P2 R2UR UR8, R2 ;  /* 0x00000000020822ca */ /* 0x000fda00000e0000 */
[----:B-1----:R-:W-:-:S04]  /*0530*/  @UP4 UIADD3 UR28, UPT, UPT, UR8, -UR14, URZ ;  /* 0x8000000e081c4290 */ /* 0x002fc8000fffe0ff */
[----:B------:R-:W-:Y:S01]  /*0540*/  UISETP.GT.AND UP2, UPT, UR28, UR26, UPT ;  /* 0x0000001a1c00728c */ /* 0x000fe2000bf44270 */
[----:B--2---:R-:W-:-:S05]  /*0550*/  @P1 R2UR UR9, R4 ;  /* 0x00000000040912ca */ /* 0x004fca00000e0000 */
[----:B------:R-:W-:Y:S01]  /*0560*/  PLOP3.LUT P1, PT, PT, PT, UP2, 0x80, 0x8 ;  /* 0x000000000008781c */ /* 0x000fe20003f2f028 */
[----:B------:R-:W-:Y:S01]  /*0570*/  @!UP0 UISETP.NE.U32.AND UP2, UPT, UR4, URZ, UPT ;  /* 0x000000ff0400828c */ /* 0x000fe2000bf45070 */
[----:B------:R-:W-:Y:S01]  /*0580*/  @!P3 R2UR UR22, R5 ;  /* 0x000000000516b2ca */ /* 0x000fe200000e0000 */
[----:B------:R-:W1:Y:S01]  /*0590*/  @!UP1 LDCU UR4, c[0x0][0x438] ;  /* 0x00008700ff0497ac */ /* 0x000e620008000800 */
[----:B----4-:R-:W-:-:S13]  /*05a0*/  BRA.U !UP1, `(.L_x_378) ;  /* 0x0000000109187547 */ /* 0x010fda000b800000 */
[----:B------:R-:W-:-:S13]  /*05b0*/  PLOP3.LUT P2, PT, PT, PT, UP5, 0x80, 0x8 ;  /* 0x000000000008781c */ /* 0x000fda0003f4f058 */
[----:B------:R-:W1:Y:S04]  /*05c0*/  @P2 LDG.E R2, desc[UR16][R8.64+0x4] ;  /* 0x0000041008022981 */ /* 0x000e68000c1e1900 */
[----:B------:R-:W2:Y:S01]  /*05d0*/  @!P2 LDG.E R4, desc[UR16][R8.64] ;  /* 0x000000100804a981 */ /* 0x000ea2000c1e1900 */
[----:B-1----:R-:W-:-:S13]  /*05e0*/  @P2 R2UR UR4, R2 ;  /* 0x00000000020422ca */ /* 0x002fda00000e0000 */
[----:B------:R-:W-:-:S07]  /*05f0*/  @UP5 UIADD3 UR4, UPT, UPT, UR4, -UR22, URZ ;  /* 0x8000001604045290 */ /* 0x000fce000fffe0ff */
[----:B--2---:R-:W-:Y:S02]  /*0600*/  @!P2 R2UR UR4, R4 ;  /* 0x000000000404a2ca */ /* 0x004fe400000e0000 */
.L_x_378:
        /* <DEDUP_REMOVED lines=32> */
[----:B------:R-:W-:-:S03]  /*0810*/  @UP0 UIMAD UR9, UR14, UR7, UR19 ;  /* 0x000000070e0902a4 */ /* 0x000fc6000f8e0213 */
        /* <DEDUP_REMOVED lines=14> */
.L_x_380:
[----:B------:R-:W1:Y:S01]  /*0900*/  LDCU.64 UR4, c[0x0][0x410] ;  /* 0x00008200ff0477ac */ /* 0x000e620008000a00 */
[----:B------:R-:W2:Y:S01]  /*0910*/  S2R R13, SR_CTAID.X ;  /* 0x00000000000d7919 */ /* 0x000ea20000002500 */
[C---:B------:R-:W-:Y:S01]  /*0920*/  IMAD.SHL.U32 R0, R201.reuse, 0x8, RZ ;  /* 0x00000008c9007824 */ /* 0x040fe200078e00ff */
        /* <DEDUP_REMOVED lines=51> */
.L_x_382:
[----:B------:R-:W-:Y:S05]  /*0c60*/  BSYNC.RECONVERGENT B0 ;  /* 0x0000000000007941 */ /* 0x000fea0003800200 */
.L_x_381:
        /* <DEDUP_REMOVED lines=20> */
.L_x_384:
[----:B------:R-:W-:Y:S05]  /*0db0*/  BSYNC.RECONVERGENT B0 ;  /* 0x0000000000007941 */ /* 0x000fea0003800200 */
.L_x_383:
        /* <DEDUP_REMOVED lines=18> */
.L_x_386:
[----:B------:R-:W-:Y:S05]  /*0ee0*/  BSYNC.RECONVERGENT B0 ;  /* 0x0000000000007941 */ /* 0x000fea0003800200 */
.L_x_385:
        /* <DEDUP_REMOVED lines=17> */
.L_x_388:
[----:B------:R-:W-:Y:S05]  /*1000*/  BSYNC.RECONVERGENT B0 ;  /* 0x0000000000007941 */ /* 0x000fea0003800200 */
.L_x_387:
        /* <DEDUP_REMOVED lines=10> */
.L_x_390:
[----:B------:R-:W-:Y:S05]  /*10b0*/  BSYNC.RECONVERGENT B0 ;  /* 0x0000000000007941 */ /* 0x000fea0003800200 */
.L_x_389:
        /* <DEDUP_REMOVED lines=10> */
.L_x_392:
[----:B------:R-:W-:Y:S05]  /*1160*/  BSYNC.RECONVERGENT B0 ;  /* 0x0000000000007941 */ /* 0x000fea0003800200 */
.L_x_391:
        /* <DEDUP_REMOVED lines=10> */
.L_x_394:
[----:B------:R-:W-:Y:S05]  /*1210*/  BSYNC.RECONVERGENT B0 ;  /* 0x0000000000007941 */ /* 0x000fea0003800200 */
.L_x_393:
        /* <DEDUP_REMOVED lines=10> */
.L_x_379:
        /* <DEDUP_REMOVED lines=21> */
.L_x_395:
[----:B------:R-:W1:Y:S01]  /*1410*/  LDCU.64 UR12, c[0x0][0x3b8] ;  /* 0x00007700ff0c77ac */ /* 0x000e620008000a00 */
[----:B------:R-:W-:-:S04]  /*1420*/  UIADD3 UR6, UPT, UPT, UR9, UR22, URZ ;  /* 0x0000001609067290 */ /* 0x000fc8000fffe0ff */
[----:B-1----:R-:W-:Y:S02]  /*1430*/  UIMAD.WIDE.U32 UR32, UR6, UR12, URZ ;  /* 0x0000000c062072a5 */ /* 0x002fe4000f8e00ff */
[----:B------:R-:W-:-:S04]  /*1440*/  UIMAD UR6, UR6, UR13, URZ ;  /* 0x0000000d060672a4 */ /* 0x000fc8000f8e02ff */
[----:B------:R-:W-:Y:S02]  /*1450*/  UIADD3 UR6, UPT, UPT, UR33, UR6, URZ ;  /* 0x0000000621067290 */ /* 0x000fe4000fffe0ff */
.L_x_396:
        /* <DEDUP_REMOVED lines=43> */
.L_x_397:
[----:B------:R-:W1:Y:S01]  /*1710*/  LDCU.64 UR10, c[0x0][0x3c0] ;  /* 0x00007800ff0a77ac */ /* 0x000e620008000a00 */
[----:B------:R-:W-:-:S04]  /*1720*/  UIADD3 UR9, UPT, UPT, UR9, UR22, URZ ;  /* 0x0000001609097290 */ /* 0x000fc8000fffe0ff */
[----:B-1----:R-:W-:Y:S02]  /*1730*/  UIMAD.WIDE.U32 UR4, UR9, UR10, URZ ;  /* 0x0000000a090472a5 */ /* 0x002fe4000f8e00ff */
[----:B------:R-:W-:-:S04]  /*1740*/  UIMAD UR9, UR9, UR11, URZ ;  /* 0x0000000b090972a4 */ /* 0x000fc8000f8e02ff */
[----:B------:R-:W-:Y:S01]  /*1750*/  UIADD3 UR22, UPT, UPT, UR5, UR9, URZ ;  /* 0x0000000905167290 */ /* 0x000fe2000fffe0ff */
[----:B------:R-:W-:-:S11]  /*1760*/  UMOV UR24, UR4 ;  /* 0x0000000400187c82 */ /* 0x000fd60008000000 */
.L_x_398:
[----:B------:R-:W-:Y:S01]  /*1770*/  UIADD3 UR7, UPT, UPT, -UR26, UR28, URZ ;  /* 0x0000001c1a077290 */ /* 0x000fe2000fffe1ff */
[--C-:B------:R-:W-:Y:S01]  /*1780*/  SHF.R.U32.HI R0, RZ, 0x3, R201.reuse ;  /* 0x00000003ff007819 */ /* 0x100fe200000116c9 */
[----:B------:R-:W1:Y:S01]  /*1790*/  S2R R10, SR_CTAID.X ;  /* 0x00000000000a7919 */ /* 0x000e620000002500 */
[----:B------:R-:W2:Y:S01]  /*17a0*/  LDCU.64 UR4, c[0x0][0x3c8] ;  /* 0x00007900ff0477ac */ /* 0x000ea20008000a00 */
[C---:B------:R-:W-:Y:S01]  /*17b0*/  IMAD.SHL.U32 R206, R201.reuse, 0x8, RZ ;  /* 0x00000008c9ce7824 */ /* 0x040fe200078e00ff */
[----:B------:R-:W-:Y:S01]  /*17c0*/  SHF.R.U32.HI R202, RZ, 0x1, R201 ;  /* 0x00000001ffca7819 */ /* 0x000fe200000116c9 */
[C---:B------:R-:W-:Y:S01]  /*17d0*/  VIADD R2, R0.reuse, 0x30 ;  /* 0x0000003000027836 */ /* 0x040fe20000000000 */
[C---:B------:R-:W-:Y:S01]  /*17e0*/  ISETP.GE.AND P6, PT, R0.reuse, UR7, PT ;  /* 0x0000000700007c0c */ /* 0x040fe2000bfc6270 */
[----:B------:R-:W-:Y:S01]  /*17f0*/  VIADD R16, R0, 0x20 ;  /* 0x0000002000107836 */ /* 0x000fe20000000000 */
[----:B------:R-:W-:Y:S01]  /*1800*/  LOP3.LUT R200, R206, 0x38, RZ, 0xc0, !PT ;  /* 0x00000038cec87812 */ /* 0x000fe200078ec0ff */
[----:B------:R-:W-:Y:S01]  /*1810*/  IMAD.MOV.U32 R8, RZ, RZ, R0 ;  /* 0x000000ffff087224 */ /* 0x000fe200078e0000 */
[----:B------:R-:W-:Y:S01]  /*1820*/  ISETP.GE.AND P3, PT, R2, UR7, PT ;  /* 0x0000000702007c0c */ /* 0x000fe2000bf66270 */
[----:B------:R-:W-:Y:S01]  /*1830*/  IMAD.MOV.U32 R9, RZ, RZ, RZ ;  /* 0x000000ffff097224 */ /* 0x000fe200078e00ff */
[----:B------:R-:W-:Y:S01]  /*1840*/  IADD3 R6, P0, PT, R200, UR30, RZ ;  /* 0x0000001ec8067c10 */ /* 0x000fe2000ff1e0ff */
[C---:B------:R-:W-:Y:S01]  /*1850*/  IMAD.SHL.U32 R177, R201.reuse, 0x40, RZ ;  /* 0x00000040c9b17824 */ /* 0x040fe200078e00ff */
[----:B------:R-:W-:Y:S01]  /*1860*/  ISETP.GE.AND P4, PT, R16, UR7, PT ;  /* 0x0000000710007c0c */ /* 0x000fe2000bf86270 */
[----:B------:R-:W-:Y:S01]  /*1870*/  IMAD.SHL.U32 R17, R201, 0x20, RZ ;  /* 0x00000020c9117824 */ /* 0x000fe200078e00ff */
[----:B------:R-:W-:Y:S01]  /*1880*/  UIADD3 UR31, UPT, UPT, UR20, -0x1, URZ ;  /* 0xffffffff141f7890 */ /* 0x000fe2000fffe0ff */
[----:B------:R-:W-:Y:S01]  /*1890*/  IMAD.X R7, RZ, RZ, UR8, P0 ;  /* 0x00000008ff077e24 */ /* 0x000fe200080e06ff */
[----:B------:R-:W3:Y:S01]  /*18a0*/  S2UR UR8, SR_CgaCtaId ;  /* 0x00000000000879c3 */ /* 0x000ee20000008800 */
[----:B------:R-:W-:Y:S01]  /*18b0*/  LOP3.LUT R82, R206, 0x1e00, RZ, 0xc0, !PT ;  /* 0x00001e00ce527812 */ /* 0x000fe200078ec0ff */
[----:B--2---:R-:W-:Y:S01]  /*18c0*/  IMAD.U32 R26, RZ, RZ, UR4 ;  /* 0x00000004ff1a7e24 */ /* 0x004fe2000f8e00ff */
[----:B------:R-:W-:Y:S01]  /*18d0*/  USHF.L.U32 UR30, UR31, 0x6, URZ ;  /* 0x000000061f1e7899 */ /* 0x000fe200080006ff */
[----:B------:R-:W-:Y:S01]  /*18e0*/  LOP3.LUT R165, R200, 0x1c0, R177, 0xf8, !PT ;  /* 0x000001c0c8a57812 */ /* 0x000fe200078ef8b1 */
[----:B------:R-:W-:Y:S01]  /*18f0*/  USHF.L.U64.HI UR33, UR12, 0x6, UR13 ;  /* 0x000000060c217899 */ /* 0x000fe2000801020d */
[----:B------:R-:W-:Y:S01]  /*1900*/  IMAD.WIDE.U32 R26, R26, UR23, R6 ;  /* 0x000000171a1a7c25 */ /* 0x000fe2000f8e0006 */
[----:B------:R-:W-:Y:S01]  /*1910*/  UIADD3 UR29, UPT, UPT, -UR30, UR27, URZ ;  /* 0x0000001b1e1d7290 */ /* 0x000fe2000fffe1ff */
[----:B------:R-:W2:Y:S01]  /*1920*/  @!P6 LDC.64 R4, c[0x0][0x3b0] ;  /* 0x0000ec00ff04eb82 */ /* 0x000ea20000000a00 */
[----:B------:R-:W-:Y:S01]  /*1930*/  USHF.L.U32 UR34, UR12, 0x6, URZ ;  /* 0x000000060c227899 */ /* 0x000fe200080006ff */
[----:B------:R-:W-:Y:S01]  /*1940*/  VIADD R6, R0, 0x10 ;  /* 0x0000001000067836 */ /* 0x000fe20000000000 */
[----:B------:R-:W-:Y:S01]  /*1950*/  USHF.L.U32 UR36, UR12, 0x4, URZ ;  /* 0x000000040c247899 */ /* 0x000fe200080006ff */
[----:B------:R-:W-:Y:S01]  /*1960*/  @!P4 IMAD.MOV.U32 R28, RZ, RZ, R26 ;  /* 0x000000ffff1cc224 */ /* 0x000fe200078e001a */
[----:B------:R-:W-:Y:S01]  /*1970*/  UIMAD.WIDE.U32 UR42, UR34, UR31, URZ ;  /* 0x0000001f222a72a5 */ /* 0x000fe2000f8e00ff */
[C---:B------:R-:W-:Y:S01]  /*1980*/  LOP3.LUT R226, R177.reuse, 0x400, RZ, 0xc0, !PT ;  /* 0x00000400b1e27812 */ /* 0x040fe200078ec0ff */
[----:B-1----:R-:W-:Y:S01]  /*1990*/  IMAD.WIDE.U32 R10, R10, 0x40, R8 ;  /* 0x000000400a0a7825 */ /* 0x002fe200078e0008 */
[----:B------:R-:W1:Y:S01]  /*19a0*/  @!P6 LDC.64 R32, c[0x0][0x380] ;  /* 0x0000e000ff20eb82 */ /* 0x000e620000000a00 */
[----:B------:R-:W-:Y:S01]  /*19b0*/  ISETP.GE.AND P5, PT, R6, UR7, PT ;  /* 0x0000000706007c0c */ /* 0x000fe2000bfa6270 */
[----:B------:R-:W-:Y:S01]  /*19c0*/  USHF.L.U64.HI UR35, UR12, 0x4, UR13 ;  /* 0x000000040c237899 */ /* 0x000fe2000801020d */
[----:B------:R-:W-:Y:S01]  /*19d0*/  IMAD.U32 R9, RZ, RZ, UR5 ;  /* 0x00000005ff097e24 */ /* 0x000fe2000f8e00ff */
[----:B------:R-:W-:Y:S01]  /*19e0*/  LOP3.LUT R8, R177, 0x200, RZ, 0xc0, !PT ;  /* 0x00000200b1087812 */ /* 0x000fe200078ec0ff */
[----:B------:R-:W4:Y:S01]  /*19f0*/  LDCU.64 UR4, c[0x0][0x3d0] ;  /* 0x00007a00ff0477ac */ /* 0x000f220008000a00 */
[----:B------:R-:W-:Y:S01]  /*1a00*/  @!P3 IADD3 R18, P0, PT, R10, 0x30, RZ ;  /* 0x000000300a12b810 */ /* 0x000fe20007f1e0ff */
[----:B------:R-:W-:Y:S01]  /*1a10*/  IMAD R27, R9, UR23, R27 ;  /* 0x00000017091b7c24 */ /* 0x000fe2000f8e021b */
[----:B------:R-:W-:Y:S01]  /*1a20*/  LOP3.LUT R17, R8, 0x7c00, R17, 0xf8, !PT ;  /* 0x00007c0008117812 */ /* 0x000fe200078ef811 */
[----:B------:R-:W-:Y:S01]  /*1a30*/  UIMAD.WIDE.U32 UR40, UR12, 0x20, URZ ;  /* 0x000000200c2878a5 */ /* 0x000fe2000f8e00ff */
[C---:B------:R-:W-:Y:S01]  /*1a40*/  @!P4 IADD3 R20, P1, PT, R10.reuse, 0x20, RZ ;  /* 0x000000200a14c810 */ /* 0x040fe20007f3e0ff */
[----:B------:R-:W-:Y:S01]  /*1a50*/  @!P3 IMAD.X R19, RZ, RZ, R11, P0 ;  /* 0x000000ffff13b224 */ /* 0x000fe200000e060b */
[----:B------:R-:W-:Y:S01]  /*1a60*/  USHF.L.U32 UR37, UR13, 0x5, URZ ;  /* 0x000000050d257899 */ /* 0x000fe200080006ff */
[----:B------:R-:W-:Y:S01]  /*1a70*/  @!P4 IMAD.MOV.U32 R29, RZ, RZ, R27 ;  /* 0x000000ffff1dc224 */ /* 0x000fe200078e001b */
[----:B------:R-:W-:Y:S01]  /*1a80*/  @!P5 IADD3 R22, P2, PT, R10, 0x10, RZ ;  /* 0x000000100a16d810 */ /* 0x000fe20007f5e0ff */
[----:B------:R-:W-:Y:S01]  /*1a90*/  @!P4 IMAD.X R21, RZ, RZ, R11, P1 ;  /* 0x000000ffff15c224 */ /* 0x000fe200008e060b */
[----:B------:R-:W5:Y:S01]  /*1aa0*/  @!P5 LDC.64 R14, c[0x0][0x3b0] ;  /* 0x0000ec00ff0edb82 */ /* 0x000f620000000a00 */
[-C--:B--2---:R-:W-:Y:S01]  /*1ab0*/  @!P6 IMAD R7, R11, R4.reuse, RZ ;  /* 0x000000040b07e224 */ /* 0x084fe200078e02ff */
[----:B------:R-:W-:Y:S01]  /*1ac0*/  ISETP.GE.AND P1, PT, R6, UR29, PT ;  /* 0x0000001d06007c0c */ /* 0x000fe2000bf26270 */
[----:B------:R-:W-:Y:S01]  /*1ad0*/  @!P6 IMAD.WIDE.U32 R8, R10, R4, R26 ;  /* 0x000000040a08e225 */ /* 0x000fe200078e001a */
[----:B------:R-:W-:Y:S01]  /*1ae0*/  LOP3.LUT R80, R202, 0x8, RZ, 0xc0, !PT ;  /* 0x00000008ca507812 */ /* 0x000fe200078ec0ff */
[----:B------:R-:W2:Y:S02]  /*1af0*/  S2R R228, SR_CTAID.X ;  /* 0x0000000000e47919 */ /* 0x000ea40000002500 */
[----:B------:R-:W-:Y:S01]  /*1b00*/  @!P6 IMAD R5, R10, R5, R7 ;  /* 0x000000050a05e224 */ /* 0x000fe200078e0207 */
[----:B------:R-:W-:Y:S01]  /*1b10*/  IADD3 R10, P0, PT, R200, UR32, RZ ;  /* 0x00000020c80a7c10 */ /* 0x000fe2000ff1e0ff */
[----:B------:R-:W-:Y:S01]  /*1b20*/  @!P5 IMAD.X R23, RZ, RZ, R11, P2 ;  /* 0x000000ffff17d224 */ /* 0x000fe200010e060b */
[----:B-1----:R-:W-:Y:S01]  /*1b30*/  @!P6 LEA R32, P2, R8, R32, 0x1 ;  /* 0x000000200820e211 */ /* 0x002fe200078408ff */
[----:B------:R-:W-:Y:S01]  /*1b40*/  @!P6 IMAD.IADD R4, R9, 0x1, R5 ;  /* 0x000000010904e824 */ /* 0x000fe200078e0205 */
[----:B------:R-:W1:Y:S01]  /*1b50*/  @!P5 LDC.64 R12, c[0x0][0x380] ;  /* 0x0000e000ff0cdb82 */ /* 0x000e620000000a00 */
[----:B------:R-:W-:Y:S01]  /*1b60*/  IMAD.X R11, RZ, RZ, UR6, P0 ;  /* 0x00000006ff0b7e24 */ /* 0x000fe200080e06ff */
[----:B------:R-:W-:Y:S01]  /*1b70*/  ISETP.GE.AND P0, PT, R6, UR29, PT ;  /* 0x0000001d06007c0c */ /* 0x000fe2000bf06270 */
[----:B------:R-:W-:Y:S01]  /*1b80*/  IMAD R9, R0, UR13, RZ ;  /* 0x0000000d00097c24 */ /* 0x000fe2000f8e02ff */
[----:B------:R-:W-:Y:S01]  /*1b90*/  @!P6 LEA.HI.X R33, R8, R33, R4, 0x1, P2 ;  /* 0x000000210821e211 */ /* 0x000fe200010f0c04 */
[----:B------:R-:W-:Y:S01]  /*1ba0*/  IMAD.WIDE.U32 R4, R0, UR12, R10 ;  /* 0x0000000c00047c25 */ /* 0x000fe2000f8e000a */
[----:B------:R-:W-:Y:S01]  /*1bb0*/  LOP3.LUT R6, R206, 0x1f8, RZ, 0xc0, !PT ;  /* 0x000001f8ce067812 */ /* 0x000fe200078ec0ff */
[----:B------:R-:W-:Y:S01]  /*1bc0*/  UMOV UR6, 0x400 ;  /* 0x0000040000067882 */ /* 0x000fe20000000000 */
[----:B------:R-:W2:Y:S01]  /*1bd0*/  @!P4 LDC.64 R10, c[0x0][0x3b0] ;  /* 0x0000ec00ff0acb82 */ /* 0x000ea20000000a00 */
[----:B------:R-:W-:Y:S01]  /*1be0*/  IMAD.IADD R5, R5, 0x1, R9 ;  /* 0x0000000105057824 */ /* 0x000fe200078e0209 */
[----:B------:R-:W-:Y:S01]  /*1bf0*/  LOP3.LUT R203, R6, 0x38, R201, 0x78, !PT ;  /* 0x0000003806cb7812 */ /* 0x000fe200078e78c9 */
[----:B----4-:R-:W-:Y:S01]  /*1c00*/  IMAD.U32 R24, RZ, RZ, UR4 ;  /* 0x00000004ff187e24 */ /* 0x010fe2000f8e00ff */
[----:B---3--:R-:W-:Y:S01]  /*1c10*/  ULEA UR6, UR8, UR6, 0x18 ;  /* 0x0000000608067291 */ /* 0x008fe2000f8ec0ff */
[----:B------:R-:W-:Y:S01]  /*1c20*/  @!P5 IMAD.MOV.U32 R30, RZ, RZ, R26 ;  /* 0x000000ffff1ed224 */ /* 0x000fe200078e001a */
[----:B------:R-:W-:Y:S01]  /*1c30*/  LOP3.LUT R82, R203, R82, RZ, 0xfc, !PT ;  /* 0x00000052cb527212 */ /* 0x000fe200078efcff */
[----:B------:R-:W-:Y:S01]  /*1c40*/  IMAD.WIDE.U32 R24, R24, UR15, R4 ;  /* 0x0000000f18187c25 */ /* 0x000fe2000f8e0004 */
[----:B------:R-:W3:Y:S01]  /*1c50*/  @!P3 LDC.64 R6, c[0x0][0x3b0] ;  /* 0x0000ec00ff06bb82 */ /* 0x000ee20000000a00 */
[----:B------:R-:W-:Y:S01]  /*1c60*/  USHF.R.S32.HI UR32, URZ, 0x1f, UR15 ;  /* 0x0000001fff207899 */ /* 0x000fe2000801140f */
[----:B------:R-:W-:Y:S01]  /*1c70*/  LEA R82, R82, UR6, 0x1 ;  /* 0x0000000652527c11 */ /* 0x000fe2000f8e08ff */
[----:B------:R-:W-:Y:S01]  /*1c80*/  @!P5 IMAD.MOV.U32 R31, RZ, RZ, R27 ;  /* 0x000000ffff1fd224 */ /* 0x000fe200078e001b */
[----:B------:R-:W-:Y:S01]  /*1c90*/  UIMAD UR8, UR33, UR31, URZ ;  /* 0x0000001f210872a4 */ /* 0x000fe2000f8e02ff */
[-C--:B-----5:R-:W-:Y:S01]  /*1ca0*/  @!P5 IMAD R23, R23, R14.reuse, RZ ;  /* 0x0000000e1717d224 */ /* 0x0a0fe200078e02ff */
[----:B------:R-:W-:Y:S01]  /*1cb0*/  UIMAD UR9, UR32, UR4, URZ ;  /* 0x00000004200972a4 */ /* 0x000fe2000f8e02ff */
[C---:B------:R-:W-:Y:S01]  /*1cc0*/  @!P5 IMAD.WIDE.U32 R30, R22.reuse, R14, R30 ;  /* 0x0000000e161ed225 */ /* 0x040fe200078e001e */
[----:B------:R-:W4:Y:S01]  /*1cd0*/  @!P4 LDC.64 R8, c[0x0][0x380] ;  /* 0x0000e000ff08cb82 */ /* 0x000f220000000a00 */
[----:B------:R-:W-:Y:S01]  /*1ce0*/  @!PT LDS RZ, [RZ] ;  /* 0x00000000fffff984 */ /* 0x000fe20000000800 */
[----:B------:R-:W-:Y:S01]  /*1cf0*/  @!PT LDS RZ, [RZ] ;  /* 0x00000000fffff984 */ /* 0x000fe20000000800 */
[----:B------:R-:W-:Y:S01]  /*1d00*/  @!PT LDS RZ, [RZ] ;  /* 0x00000000fffff984 */ /* 0x000fe20000000800 */
[----:B------:R-:W-:Y:S01]  /*1d10*/  @!P6 LDGSTS.E.BYPASS.LTC128B.128 [R82], desc[UR16][R32.64] ;  /* 0x000000002052efae */ /* 0x000fe2000b981a10 */
[----:B------:R-:W-:Y:S01]  /*1d20*/  UIMAD UR9, UR15, UR5, UR9 ;  /* 0x000000050f0972a4 */ /* 0x000fe2000f8e0209 */
[----:B------:R-:W-:Y:S01]  /*1d30*/  @!P5 IMAD R15, R22, R15, R23 ;  /* 0x0000000f160fd224 */ /* 0x000fe200078e0217 */
[----:B------:R-:W5:Y:S01]  /*1d40*/  LDCU.64 UR4, c[0x0][0x388] ;  /* 0x00007100ff0477ac */ /* 0x000f620008000a00 */
[----:B------:R-:W-:Y:S01]  /*1d50*/  @!P6 LDGSTS.E.BYPASS.LTC128B.128 [R82+0x2000], desc[UR16][R32.64+0x80] ;  /* 0x020000802052efae */ /* 0x000fe2000b981a10 */
[----:B------:R-:W-:Y:S01]  /*1d60*/  LOP3.LUT R80, R165, R80, RZ, 0x3c, !PT ;  /* 0x00000050a5507212 */ /* 0x000fe200078e3cff */
[----:B------:R-:W-:Y:S01]  /*1d70*/  @!P5 IMAD.IADD R15, R31, 0x1, R15 ;  /* 0x000000011f0fd824 */ /* 0x000fe200078e020f */
[----:B------:R-:W4:Y:S01]  /*1d80*/  @!P3 LDC.64 R4, c[0x0][0x380] ;  /* 0x0000e000ff04bb82 */ /* 0x000f220000000a00 */
[-C--:B--2---:R-:W-:Y:S01]  /*1d90*/  @!P4 IMAD R21, R21, R10.reuse, RZ ;  /* 0x0000000a1515c224 */ /* 0x084fe200078e02ff */
[----:B------:R-:W-:Y:S01]  /*1da0*/  @!P6 LDGSTS.E.BYPASS.LTC128B.128 [R82+0x4000], desc[UR16][R32.64+0x100] ;  /* 0x040001002052efae */ /* 0x000fe2000b981a10 */
[----:B------:R-:W-:Y:S01]  /*1db0*/  @!P4 IMAD.WIDE.U32 R28, R20, R10, R28 ;  /* 0x0000000a141cc225 */ /* 0x000fe200078e001c */
[----:B------:R-:W-:-:S02]  /*1dc0*/  UIADD3 UR8, UPT, UPT, UR43, UR8, URZ ;  /* 0x000000082b087290 */ /* 0x000fc4000fffe0ff */
[----:B------:R-:W-:Y:S01]  /*1dd0*/  @!P6 LDGSTS.E.BYPASS.LTC128B.128 [R82+0x6000], desc[UR16][R32.64+0x180] ;  /* 0x060001802052efae */ /* 0x000fe2000b981a10 */
[----:B------:R-:W-:Y:S01]  /*1de0*/  @!P4 IMAD R11, R20, R11, R21 ;  /* 0x0000000b140bc224 */ /* 0x000fe200078e0215 */
[C---:B-1----:R-:W-:Y:S01]  /*1df0*/  @!P5 LEA R12, P6, R30.reuse, R12, 0x1 ;  /* 0x0000000c1e0cd211 */ /* 0x042fe200078c08ff */
[-C--:B---3--:R-:W-:Y:S01]  /*1e00*/  @!P3 IMAD R19, R19, R6.reuse, RZ ;  /* 0x000000061313b224 */ /* 0x088fe200078e02ff */
[----:B------:R-:W-:Y:S01]  /*1e10*/  VOTEU.ALL UP1, P1 ;  /* 0x0000000000ff7886 */ /* 0x000fe20000820000 */
[----:B------:R-:W-:Y:S01]  /*1e20*/  @!P4 IMAD.IADD R11, R29, 0x1, R11 ;  /* 0x000000011d0bc824 */ /* 0x000fe200078e020b */
[----:B------:R-:W-:Y:S01]  /*1e30*/  @!P5 LEA.HI.X R13, R30, R13, R15, 0x1, P6 ;  /* 0x0000000d1e0dd211 */ /* 0x000fe200030f0c0f */
[----:B------:R-:W-:Y:S01]  /*1e40*/  @!P3 IMAD R7, R18, R7, R19 ;  /* 0x000000071207b224 */ /* 0x000fe200078e0213 */
[----:B-----5:R-:W-:Y:S01]  /*1e50*/  LEA R216, P6, R24, UR4, 0x1 ;  /* 0x0000000418d87c11 */ /* 0x020fe2000f8c08ff */
[----:B------:R-:W-:Y:S01]  /*1e60*/  @!P3 IMAD.WIDE.U32 R26, R18, R6, R26 ;  /* 0x00000006121ab225 */ /* 0x000fe200078e001a */
[C---:B----4-:R-:W-:Y:S01]  /*1e70*/  @!P4 LEA R8, P2, R28.reuse, R8, 0x1 ;  /* 0x000000081c08c211 */ /* 0x050fe200078408ff */
[----:B------:R-:W-:Y:S02]  /*1e80*/  @!P5 LDGSTS.E.BYPASS.LTC128B.128 [R82+0x800], desc[UR16][R12.64] ;  /* 0x008000000c52dfae */ /* 0x000fe4000b981a10 */
[----:B------:R-:W-:Y:S01]  /*1e90*/  @!P3 IMAD.IADD R7, R27, 0x1, R7 ;  /* 0x000000011b07b824 */ /* 0x000fe200078e0207 */
[----:B------:R-:W-:Y:S01]  /*1ea0*/  @!P4 LEA.HI.X R9, R28, R9, R11, 0x1, P2 ;  /* 0x000000091c09c211 */ /* 0x000fe200010f0c0b */
[----:B------:R-:W-:Y:S01]  /*1eb0*/  @!P5 LDGSTS.E.BYPASS.LTC128B.128 [R82+0x2800], desc[UR16][R12.64+0x80] ;  /* 0x028000800c52dfae */ /* 0x000fe2000b981a10 */
[----:B------:R-:W-:Y:S01]  /*1ec0*/  VIADD R215, R25, UR9 ;  /* 0x0000000919d77c36 */ /* 0x000fe20008000000 */
[----:B------:R-:W-:Y:S01]  /*1ed0*/  @!UP1 UIADD3 UR9, UP2, UPT, UR36, UR42, URZ ;  /* 0x0000002a24099290 */ /* 0x000fe2000ff5e0ff */
[----:B------:R-:W-:Y:S01]  /*1ee0*/  @!P3 LEA R4, P2, R26, R4, 0x1 ;  /* 0x000000041a04b211 */ /* 0x000fe200078408ff */
[----:B------:R-:W-:Y:S01]  /*1ef0*/  @!P5 LDGSTS.E.BYPASS.LTC128B.128 [R82+0x4800], desc[UR16][R12.64+0x100] ;  /* 0x048001000c52dfae */ /* 0x000fe2000b981a10 */
[----:B------:R-:W-:Y:S01]  /*1f00*/  IMAD.U32 R6, RZ, RZ, UR42 ;  /* 0x0000002aff067e24 */ /* 0x000fe2000f8e00ff */
[----:B------:R-:W-:Y:S01]  /*1f10*/  LEA.HI.X R215, R24, UR5, R215, 0x1, P6 ;  /* 0x0000000518d77c11 */ /* 0x000fe2000b0f0cd7 */
[----:B------:R-:W-:Y:S01]  /*1f20*/  IMAD.U32 R10, RZ, RZ, UR12 ;  /* 0x0000000cff0a7e24 */ /* 0x000fe2000f8e00ff */
[----:B------:R1:W-:Y:S01]  /*1f30*/  @!P5 LDGSTS.E.BYPASS.LTC128B.128 [R82+0x6800], desc[UR16][R12.64+0x180] ;  /* 0x068001800c52dfae */ /* 0x0003e2000b981a10 */
[----:B------:R-:W-:Y:S01]  /*1f40*/  @!P3 LEA.HI.X R5, R26, R5, R7, 0x1, P2 ;  /* 0x000000051a05b211 */ /* 0x000fe200010f0c07 */
[----:B------:R-:W-:Y:S01]  /*1f50*/  @!UP1 UIADD3.X UR38, UPT, UPT, UR35, UR8, URZ, UP2, !UPT ;  /* 0x0000000823269290 */ /* 0x000fe200097fe4ff */
[----:B------:R-:W-:Y:S01]  /*1f60*/  ISETP.GE.AND P5, PT, R16, UR29, PT ;  /* 0x0000001d10007c0c */ /* 0x000fe2000bfa6270 */
[----:B------:R-:W-:Y:S01]  /*1f70*/  @!P4 LDGSTS.E.BYPASS.LTC128B.128 [R82+0x1000], desc[UR16][R8.64] ;  /* 0x010000000852cfae */ /* 0x000fe2000b981a10 */
[----:B------:R-:W-:Y:S01]  /*1f80*/  ISETP.GE.AND P2, PT, R2, UR29, PT ;  /* 0x0000001d02007c0c */ /* 0x000fe2000bf46270 */
[----:B------:R-:W2:Y:S01]  /*1f90*/  LDCU.64 UR4, c[0x0][0x3d8] ;  /* 0x00007b00ff0477ac */ /* 0x000ea20008000a00 */
[----:B------:R-:W-:Y:S01]  /*1fa0*/  IMAD.U32 R7, RZ, RZ, UR43 ;  /* 0x0000002bff077e24 */ /* 0x000fe2000f8e00ff */
[----:B------:R-:W-:Y:S01]  /*1fb0*/  @!P4 LDGSTS.E.BYPASS.LTC128B.128 [R82+0x3000], desc[UR16][R8.64+0x80] ;  /* 0x030000800852cfae */ /* 0x000fe2000b981a10 */
[----:B------:R-:W-:Y:S01]  /*1fc0*/  IMAD.IADD R17, R80, 0x1, R17 ;  /* 0x0000000150117824 */ /* 0x000fe200078e0211 */
[----:B------:R-:W-:Y:S01]  /*1fd0*/  UISETP.NE.AND UP2, UPT, UR20, 0x1, UPT ;  /* 0x000000011400788c */ /* 0x000fe2000bf45270 */
[----:B------:R-:W-:Y:S01]  /*1fe0*/  IMAD.MOV.U32 R214, RZ, RZ, 0x20 ;  /* 0x00000020ffd67424 */ /* 0x000fe200078e00ff */
[----:B------:R-:W-:Y:S01]  /*1ff0*/  @!P4 LDGSTS.E.BYPASS.LTC128B.128 [R82+0x5000], desc[UR16][R8.64+0x100] ;  /* 0x050001000852cfae */ /* 0x000fe2000b981a10 */
[----:B------:R-:W-:Y:S01]  /*2000*/  IMAD.MOV.U32 R197, RZ, RZ, 0x40 ;  /* 0x00000040ffc57424 */ /* 0x000fe200078e00ff */
[----:B------:R-:W-:Y:S01]  /*2010*/  LEA R76, R17, UR6, 0x1 ;  /* 0x00000006114c7c11 */ /* 0x000fe2000f8e08ff */
[----:B------:R-:W-:Y:S01]  /*2020*/  IMAD.U32 R167, RZ, RZ, UR27 ;  /* 0x0000001bffa77e24 */ /* 0x000fe2000f8e00ff */
[----:B------:R3:W-:Y:S01]  /*2030*/  @!P4 LDGSTS.E.BYPASS.LTC128B.128 [R82+0x7000], desc[UR16][R8.64+0x180] ;  /* 0x070001800852cfae */ /* 0x0007e2000b981a10 */
[----:B------:R-:W-:Y:S01]  /*2040*/  ISETP.GE.AND P4, PT, R2, UR29, PT ;  /* 0x0000001d02007c0c */ /* 0x000fe2000bf86270 */
[----:B------:R-:W-:Y:S01]  /*2050*/  IMAD.U32 R2, RZ, RZ, UR8 ;  /* 0x00000008ff027e24 */ /* 0x000fe2000f8e00ff */
[----:B------:R-:W-:Y:S01]  /*2060*/  VOTEU.ALL UP0, P5 ;  /* 0x0000000000ff7886 */ /* 0x000fe20002800000 */
[----:B------:R-:W-:Y:S04]  /*2070*/  @!P3 LDGSTS.E.BYPASS.LTC128B.128 [R82+0x1800], desc[UR16][R4.64] ;  /* 0x018000000452bfae */ /* 0x000fe8000b981a10 */
[----:B------:R-:W-:Y:S04]  /*2080*/  @!P3 LDGSTS.E.BYPASS.LTC128B.128 [R82+0x3800], desc[UR16][R4.64+0x80] ;  /* 0x038000800452bfae */ /* 0x000fe8000b981a10 */
[----:B------:R-:W-:Y:S04]  /*2090*/  @!P3 LDGSTS.E.BYPASS.LTC128B.128 [R82+0x5800], desc[UR16][R4.64+0x100] ;  /* 0x058001000452bfae */ /* 0x000fe8000b981a10 */
[----:B------:R4:W-:Y:S01]  /*20a0*/  @!P3 LDGSTS.E.BYPASS.LTC128B.128 [R82+0x7800], desc[UR16][R4.64+0x180] ;  /* 0x078001800452bfae */ /* 0x0009e2000b981a10 */
[----:B------:R-:W-:-:S13]  /*20b0*/  ISETP.GE.AND P3, PT, R0, UR29, PT ;  /* 0x0000001d00007c0c */ /* 0x000fda000bf66270 */
[----:B-1----:R-:W-:-:S04]  /*20c0*/  @!P3 LEA R12, P6, R6, R216, 0x1 ;  /* 0x000000d8060cb211 */ /* 0x002fc800078c08ff */
[----:B------:R-:W-:Y:S01]  /*20d0*/  @!P3 LEA.HI.X R13, R6, R215, R2, 0x1, P6 ;  /* 0x000000d7060db211 */ /* 0x000fe200030f0c02 */
[----:B------:R-:W-:Y:S01]  /*20e0*/  IMAD R2, R0, UR11, RZ ;  /* 0x0000000b00027c24 */ /* 0x000fe2000f8e02ff */
[----:B---3--:R-:W-:-:S03]  /*20f0*/  IADD3 R8, P6, PT, R200, UR24, RZ ;  /* 0x00000018c8087c10 */ /* 0x008fc6000ffde0ff */
[----:B------:R-:W-:Y:S02]  /*2100*/  @!P3 LDGSTS.E.BYPASS.LTC128B.128 [R82+0x8000], desc[UR16][R12.64] ;  /* 0x080000000c52bfae */ /* 0x000fe4000b981a10 */
[----:B------:R-:W-:Y:S02]  /*2110*/  IMAD.X R9, RZ, RZ, UR22, P6 ;  /* 0x00000016ff097e24 */ /* 0x000fe4000b0e06ff */
[----:B----4-:R-:W-:Y:S01]  /*2120*/  IMAD.U32 R5, RZ, RZ, UR43 ;  /* 0x0000002bff057e24 */ /* 0x010fe2000f8e00ff */
[----:B------:R-:W-:Y:S01]  /*2130*/  @!P3 LDGSTS.E.BYPASS.LTC128B.128 [R82+0xa000], desc[UR16][R12.64+0x80] ;  /* 0x0a0000800c52bfae */ /* 0x000fe2000b981a10 */
[----:B------:R-:W-:Y:S02]  /*2140*/  IMAD.U32 R4, RZ, RZ, UR42 ;  /* 0x0000002aff047e24 */ /* 0x000fe4000f8e00ff */
[----:B------:R-:W-:Y:S01]  /*2150*/  IMAD.U32 R5, RZ, RZ, UR8 ;  /* 0x00000008ff057e24 */ /* 0x000fe2000f8e00ff */
[----:B------:R-:W-:Y:S01]  /*2160*/  @!P3 LDGSTS.E.BYPASS.LTC128B.128 [R82+0xc000], desc[UR16][R12.64+0x100] ;  /* 0x0c0001000c52bfae */ /* 0x000fe2000b981a10 */
[----:B------:R-:W-:-:S03]  /*2170*/  IMAD.WIDE.U32 R8, R0, UR10, R8 ;  /* 0x0000000a00087c25 */ /* 0x000fc6000f8e0008 */
[----:B------:R1:W-:Y:S01]  /*2180*/  @!P3 LDGSTS.E.BYPASS.LTC128B.128 [R82+0xe000], desc[UR16][R12.64+0x180] ;  /* 0x0e0001800c52bfae */ /* 0x0003e2000b981a10 */
[----:B------:R-:W-:-:S04]  /*2190*/  @!P4 IMAD.WIDE.U32 R10, R10, 0x30, R4 ;  /* 0x000000300a0ac825 */ /* 0x000fc800078e0004 */
[----:B------:R-:W-:Y:S01]  /*21a0*/  IMAD.U32 R5, RZ, RZ, UR9 ;  /* 0x00000009ff057e24 */ /* 0x000fe2000f8e00ff */
[----:B------:R-:W-:Y:S01]  /*21b0*/  @!UP0 UIADD3 UR9, UP1, UPT, UR42, UR40, URZ ;  /* 0x000000282a098290 */ /* 0x000fe2000ff3e0ff */
[----:B------:R-:W-:Y:S01]  /*21c0*/  IMAD.U32 R4, RZ, RZ, UR38 ;  /* 0x00000026ff047e24 */ /* 0x000fe2000f8e00ff */
[----:B------:R-:W-:Y:S01]  /*21d0*/  USHF.L.U32 UR38, UR10, 0x6, URZ ;  /* 0x000000060a267899 */ /* 0x000fe200080006ff */
[----:B------:R-:W-:Y:S01]  /*21e0*/  IMAD.IADD R9, R9, 0x1, R2 ;  /* 0x0000000109097824 */ /* 0x000fe200078e0202 */
[CC--:B------:R-:W-:Y:S01]  /*21f0*/  @!P1 LEA R18, P6, R5.reuse, R216.reuse, 0x1 ;  /* 0x000000d805129211 */ /* 0x0c0fe200078c08ff */
[----:B------:R-:W-:Y:S02]  /*2200*/  @!UP0 UIADD3.X UR8, UPT, UPT, UR8, UR41, UR37, UP1, !UPT ;  /* 0x0000002908088290 */ /* 0x000fe40008ffe425 */
[----:B------:R-:W-:Y:S01]  /*2210*/  USHF.L.U64.HI UR37, UR10, 0x6, UR11 ;  /* 0x000000060a257899 */ /* 0x000fe2000801020b */
[-C--:B------:R-:W-:Y:S01]  /*2220*/  @!P1 LEA.HI.X R19, R5, R215.reuse, R4, 0x1, P6 ;  /* 0x000000d705139211 */ /* 0x080fe200030f0c04 */
[----:B------:R-:W-:Y:S01]  /*2230*/  IMAD.U32 R5, RZ, RZ, UR9 ;  /* 0x00000009ff057e24 */ /* 0x000fe2000f8e00ff */
[----:B--2---:R-:W-:Y:S01]  /*2240*/  UIMAD UR40, UR32, UR4, URZ ;  /* 0x00000004202872a4 */ /* 0x004fe2000f8e02ff */
[----:B------:R-:W-:Y:S01]  /*2250*/  IMAD.U32 R4, RZ, RZ, UR13 ;  /* 0x0000000dff047e24 */ /* 0x000fe2000f8e00ff */
[----:B------:R-:W-:Y:S01]  /*2260*/  UIMAD.WIDE.U32 UR38, UR38, UR31, URZ ;  /* 0x0000001f262672a5 */ /* 0x000fe2000f8e00ff */
[----:B------:R-:W-:Y:S01]  /*2270*/  IMAD.U32 R6, RZ, RZ, UR8 ;  /* 0x00000008ff067e24 */ /* 0x000fe2000f8e00ff */
[CC--:B------:R-:W-:Y:S01]  /*2280*/  @!P5 LEA R14, P6, R5.reuse, R216.reuse, 0x1 ;  /* 0x000000d8050ed211 */ /* 0x0c0fe200078c08ff */
[----:B------:R-:W-:Y:S01]  /*2290*/  @!P4 IMAD R4, R4, 0x30, RZ ;  /* 0x000000300404c824 */ /* 0x000fe200078e02ff */
[----:B------:R-:W-:Y:S01]  /*22a0*/  @!P1 LDGSTS.E.BYPASS.LTC128B.128 [R82+0x8800], desc[UR16][R18.64] ;  /* 0x0880000012529fae */ /* 0x000fe2000b981a10 */
[----:B------:R-:W2:Y:S01]  /*22b0*/  LDCU.64 UR8, c[0x0][0x390] ;  /* 0x00007200ff0877ac */ /* 0x000ea20008000a00 */
[-C--:B------:R-:W-:Y:S01]  /*22c0*/  @!P5 LEA.HI.X R15, R5, R215.reuse, R6, 0x1, P6 ;  /* 0x000000d7050fd211 */ /* 0x080fe200030f0c06 */
[----:B------:R-:W-:Y:S01]  /*22d0*/  @!P4 IMAD.IADD R4, R11, 0x1, R4 ;  /* 0x000000010b04c824 */ /* 0x000fe200078e0204 */
[C---:B------:R-:W-:Y:S01]  /*22e0*/  @!P4 LEA R20, P6, R10.reuse, R216, 0x1 ;  /* 0x000000d80a14c211 */ /* 0x040fe200078c08ff */
[----:B------:R-:W-:Y:S01]  /*22f0*/  @!P1 LDGSTS.E.BYPASS.LTC128B.128 [R82+0xa800], desc[UR16][R18.64+0x80] ;  /* 0x0a80008012529fae */ /* 0x000fe2000b981a10 */
[----:B------:R-:W-:Y:S01]  /*2300*/  UIMAD UR37, UR37, UR31, URZ ;  /* 0x0000001f252572a4 */ /* 0x000fe2000f8e02ff */
[----:B------:R-:W-:Y:S01]  /*2310*/  IMAD.U32 R5, RZ, RZ, UR4 ;  /* 0x00000004ff057e24 */ /* 0x000fe2000f8e00ff */
[----:B------:R-:W-:Y:S01]  /*2320*/  @!P4 LEA.HI.X R21, R10, R215, R4, 0x1, P6 ;  /* 0x000000d70a15c211 */ /* 0x000fe200030f0c04 */
[----:B------:R-:W-:Y:S01]  /*2330*/  @!P1 LDGSTS.E.BYPASS.LTC128B.128 [R82+0xc800], desc[UR16][R18.64+0x100] ;  /* 0x0c80010012529fae */ /* 0x000fe2000b981a10 */
[----:B------:R-:W-:Y:S01]  /*2340*/  ISETP.GE.AND P6, PT, R16, UR29, PT ;  /* 0x0000001d10007c0c */ /* 0x000fe2000bfc6270 */
[----:B------:R-:W-:Y:S01]  /*2350*/  UIMAD UR40, UR15, UR5, UR40 ;  /* 0x000000050f2872a4 */ /* 0x000fe2000f8e0228 */
[----:B------:R-:W-:Y:S01]  /*2360*/  IMAD.WIDE.U32 R8, R5, UR15, R8 ;  /* 0x0000000f05087c25 */ /* 0x000fe2000f8e0008 */
[----:B------:R3:W-:Y:S01]  /*2370*/  @!P1 LDGSTS.E.BYPASS.LTC128B.128 [R82+0xe800], desc[UR16][R18.64+0x180] ;  /* 0x0e80018012529fae */ /* 0x0007e2000b981a10 */
[----:B------:R-:W-:-:S02]  /*2380*/  UIADD3 UR37, UPT, UPT, UR39, UR37, URZ ;  /* 0x0000002527257290 */ /* 0x000fc4000fffe0ff */
[----:B------:R-:W-:Y:S01]  /*2390*/  IMAD.U32 R6, RZ, RZ, UR38 ;  /* 0x00000026ff067e24 */ /* 0x000fe2000f8e00ff */
[----:B------:R-:W-:Y:S01]  /*23a0*/  @!P5 LDGSTS.E.BYPASS.LTC128B.128 [R82+0x9000], desc[UR16][R14.64] ;  /* 0x090000000e52dfae */ /* 0x000fe2000b981a10 */
[----:B------:R-:W-:Y:S01]  /*23b0*/  IMAD.U32 R7, RZ, RZ, UR39 ;  /* 0x00000027ff077e24 */ /* 0x000fe2000f8e00ff */
[----:B--2---:R-:W-:Y:S01]  /*23c0*/  LEA R5, P1, R8, UR8, 0x1 ;  /* 0x0000000808057c11 */ /* 0x004fe2000f8208ff */
[----:B------:R-:W-:Y:S01]  /*23d0*/  IMAD.U32 R11, RZ, RZ, UR37 ;  /* 0x00000025ff0b7e24 */ /* 0x000fe2000f8e00ff */
[----:B------:R-:W-:Y:S01]  /*23e0*/  @!P5 LDGSTS.E.BYPASS.LTC128B.128 [R82+0xb000], desc[UR16][R14.64+0x80] ;  /* 0x0b0000800e52dfae */ /* 0x000fe2000b981a10 */
[----:B------:R-:W-:Y:S01]  /*23f0*/  IMAD.U32 R4, RZ, RZ, UR10 ;  /* 0x0000000aff047e24 */ /* 0x000fe2000f8e00ff */
[----:B------:R-:W-:Y:S01]  /*2400*/  VOTEU.ALL UP0, P6 ;  /* 0x0000000000ff7886 */ /* 0x000fe20003000000 */
[----:B------:R-:W-:Y:S01]  /*2410*/  VIADD R7, R9, UR40 ;  /* 0x0000002809077c36 */ /* 0x000fe20008000000 */
[----:B------:R-:W-:Y:S01]  /*2420*/  @!P5 LDGSTS.E.BYPASS.LTC128B.128 [R82+0xd000], desc[UR16][R14.64+0x100] ;  /* 0x0d0001000e52dfae */ /* 0x000fe2000b981a10 */
[----:B------:R-:W-:Y:S01]  /*2430*/  @!P2 IMAD.MOV.U32 R10, RZ, RZ, R6 ;  /* 0x000000ffff0aa224 */ /* 0x000fe200078e0006 */
[----:B------:R-:W-:Y:S01]  /*2440*/  UIMAD.WIDE.U32 UR40, UR10, 0x20, URZ ;  /* 0x000000200a2878a5 */ /* 0x000fe2000f8e00ff */
[----:B------:R-:W-:Y:S01]  /*2450*/  IMAD.U32 R6, RZ, RZ, UR10 ;  /* 0x0000000aff067e24 */ /* 0x000fe2000f8e00ff */
[----:B------:R2:W-:Y:S01]  /*2460*/  @!P5 LDGSTS.E.BYPASS.LTC128B.128 [R82+0xf000], desc[UR16][R14.64+0x180] ;  /* 0x0f0001800e52dfae */ /* 0x0005e2000b981a10 */
[----:B------:R-:W-:Y:S01]  /*2470*/  USHF.L.U32 UR29, UR11, 0x5, URZ ;  /* 0x000000050b1d7899 */ /* 0x000fe200080006ff */
[----:B-1----:R-:W-:Y:S01]  /*2480*/  @!P2 IMAD.WIDE.U32 R12, R4, 0x30, R10 ;  /* 0x00000030040ca825 */ /* 0x002fe200078e000a */
[----:B------:R-:W-:Y:S01]  /*2490*/  LEA.HI.X R4, R8, UR9, R7, 0x1, P1 ;  /* 0x0000000908047c11 */ /* 0x000fe200088f0c07 */
[----:B------:R-:W-:Y:S01]  /*24a0*/  @!P4 LDGSTS.E.BYPASS.LTC128B.128 [R82+0x9800], desc[UR16][R20.64] ;  /* 0x098000001452cfae */ /* 0x000fe2000b981a10 */
[----:B------:R-:W-:Y:S01]  /*24b0*/  UIADD3 UR29, UPT, UPT, UR41, UR29, URZ ;  /* 0x0000001d291d7290 */ /* 0x000fe2000fffe0ff */
[----:B------:R-:W-:Y:S01]  /*24c0*/  IMAD.U32 R8, RZ, RZ, UR10 ;  /* 0x0000000aff087e24 */ /* 0x000fe2000f8e00ff */
[----:B------:R-:W-:Y:S01]  /*24d0*/  @!P0 LEA R6, P1, R6, UR38, 0x4 ;  /* 0x0000002606068c11 */ /* 0x000fe2000f8220ff */
[----:B------:R-:W-:Y:S01]  /*24e0*/  @!P4 LDGSTS.E.BYPASS.LTC128B.128 [R82+0xb800], desc[UR16][R20.64+0x80] ;  /* 0x0b8000801452cfae */ /* 0x000fe2000b981a10 */
[----:B------:R-:W-:-:S02]  /*24f0*/  IMAD.U32 R7, RZ, RZ, UR11 ;  /* 0x0000000bff077e24 */ /* 0x000fc4000f8e00ff */
[----:B---3--:R-:W-:Y:S01]  /*2500*/  IMAD.U32 R18, RZ, RZ, UR38 ;  /* 0x00000026ff127e24 */ /* 0x008fe2000f8e00ff */
[----:B------:R-:W-:Y:S01]  /*2510*/  @!P4 LDGSTS.E.BYPASS.LTC128B.128 [R82+0xd800], desc[UR16][R20.64+0x100] ;  /* 0x0d8001001452cfae */ /* 0x000fe2000b981a10 */
[----:B------:R-:W-:Y:S01]  /*2520*/  IMAD.U32 R19, RZ, RZ, UR39 ;  /* 0x00000027ff137e24 */ /* 0x000fe2000f8e00ff */
[----:B------:R-:W-:Y:S01]  /*2530*/  @!UP0 UIADD3 UR39, UP1, UPT, UR38, UR40, URZ ;  /* 0x0000002826278290 */ /* 0x000fe2000ff3e0ff */
[----:B------:R-:W-:Y:S01]  /*2540*/  IMAD.U32 R9, RZ, RZ, UR37 ;  /* 0x00000025ff097e24 */ /* 0x000fe2000f8e00ff */
[----:B------:R1:W-:Y:S01]  /*2550*/  @!P4 LDGSTS.E.BYPASS.LTC128B.128 [R82+0xf800], desc[UR16][R20.64+0x180] ;  /* 0x0f8001801452cfae */ /* 0x0003e2000b981a10 */
[----:B------:R-:W-:Y:S01]  /*2560*/  @!P0 LEA.HI.X R7, R8, UR37, R7, 0x4, P1 ;  /* 0x0000002508078c11 */ /* 0x000fe200088f2407 */
[----:B------:R-:W-:Y:S01]  /*2570*/  @!UP0 UIADD3.X UR38, UPT, UPT, UR29, UR37, URZ, UP1, !UPT ;  /* 0x000000251d268290 */ /* 0x000fe20008ffe4ff */
[----:B------:R-:W-:Y:S01]  /*2580*/  IMAD.U32 R10, RZ, RZ, UR11 ;  /* 0x0000000bff0a7e24 */ /* 0x000fe2000f8e00ff */
[----:B------:R-:W0:Y:S01]  /*2590*/  LDGDEPBAR ;  /* 0x00000000000079af */ /* 0x000e220000000000 */
[----:B------:R-:W-:Y:S01]  /*25a0*/  IMAD.U32 R8, RZ, RZ, UR39 ;  /* 0x00000027ff087e24 */ /* 0x000fe2000f8e00ff */
[----:B------:R-:W3:Y:S01]  /*25b0*/  LDCU UR37, c[0x0][0x3e0] ;  /* 0x00007c00ff2577ac */ /* 0x000ee20008000800 */
[----:B------:R-:W-:Y:S01]  /*25c0*/  @!P2 IMAD R10, R10, 0x30, RZ ;  /* 0x000000300a0aa824 */ /* 0x000fe200078e02ff */
[----:B--2---:R-:W-:-:S04]  /*25d0*/  LOP3.LUT R14, R201, 0x8, RZ, 0xc0, !PT ;  /* 0x00000008c90e7812 */ /* 0x004fc800078ec0ff */
[----:B------:R-:W-:Y:S02]  /*25e0*/  LOP3.LUT R11, R165, R14, RZ, 0x3c, !PT ;  /* 0x0000000ea50b7212 */ /* 0x000fe400078e3cff */
[----:B------:R-:W-:-:S03]  /*25f0*/  @!P3 LEA R14, P4, R18, R5, 0x1 ;  /* 0x00000005120eb211 */ /* 0x000fc600078808ff */
[----:B------:R-:W-:Y:S01]  /*2600*/  IMAD R226, R11, 0x2, R226 ;  /* 0x000000020be27824 */ /* 0x000fe200078e02e2 */
[-C--:B------:R-:W-:Y:S01]  /*2610*/  @!P3 LEA.HI.X R15, R18, R4.reuse, R9, 0x1, P4 ;  /* 0x00000004120fb211 */ /* 0x080fe200020f0c09 */
[----:B------:R-:W-:Y:S01]  /*2620*/  IMAD.U32 R9, RZ, RZ, UR38 ;  /* 0x00000026ff097e24 */ /* 0x000fe2000f8e00ff */
[-C--:B------:R-:W-:Y:S01]  /*2630*/  @!P0 LEA R18, P5, R6, R5.reuse, 0x1 ;  /* 0x0000000506128211 */ /* 0x080fe200078a08ff */
[----:B------:R-:W-:Y:S01]  /*2640*/  @!P2 IMAD.IADD R11, R13, 0x1, R10 ;  /* 0x000000010d0ba824 */ /* 0x000fe200078e020a */
[----:B------:R-:W-:Y:S01]  /*2650*/  @!P2 LEA R10, P1, R12, R5, 0x1 ;  /* 0x000000050c0aa211 */ /* 0x000fe200078208ff */
[----:B------:R-:W-:Y:S01]  /*2660*/  VIADD R86, R226, UR6 ;  /* 0x00000006e2567c36 */ /* 0x000fe20008000000 */
[----:B------:R-:W-:Y:S01]  /*2670*/  @!P0 LEA.HI.X R19, R6, R4, R7, 0x1, P5 ;  /* 0x0000000406138211 */ /* 0x000fe200028f0c07 */
[----:B------:R-:W-:-:S04]  /*2680*/  DEPBAR.LE SB0, 0x0 ;  /* 0x000080000000791a */ /* 0x000fc80000000000 */
[----:B------:R-:W-:Y:S01]  /*2690*/  BAR.SYNC.DEFER_BLOCKING 0x0 ;  /* 0x0000000000007b1d */ /* 0x000fe20000010000 */
[----:B-1----:R-:W-:Y:S01]  /*26a0*/  @!P6 LEA R20, P4, R8, R5, 0x1 ;  /* 0x000000050814e211 */ /* 0x002fe200078808ff */
[----:B---3--:R-:W-:Y:S01]  /*26b0*/  UIMAD UR37, UR25, UR37, UR23 ;  /* 0x00000025192572a4 */ /* 0x008fe2000f8e0217 */
[-C--:B------:R-:W-:Y:S02]  /*26c0*/  @!P2 LEA.HI.X R11, R12, R4.reuse, R11, 0x1, P1 ;  /* 0x000000040c0ba211 */ /* 0x080fe400008f0c0b */
[----:B------:R-:W-:Y:S01]  /*26d0*/  @!P6 LEA.HI.X R21, R8, R4, R9, 0x1, P4 ;  /* 0x000000040815e211 */ /* 0x000fe200020f0c09 */
[----:B------:R-:W-:Y:S01]  /*26e0*/  USHF.L.U32 UR37, UR37, 0x5, URZ ;  /* 0x0000000525257899 */ /* 0x000fe200080006ff */
[----:B------:R-:W-:-:S04]  /*26f0*/  LOP3.LUT P1, RZ, R201, 0x4, RZ, 0xc0, !PT ;  /* 0x00000004c9ff7812 */ /* 0x000fc8000782c0ff */
[----:B------:R-:W-:-:S05]  /*2700*/  SEL R197, R197, 0xffffffc0, !P1 ;  /* 0xffffffc0c5c57807 */ /* 0x000fca0004800000 */
        /* <DEDUP_REMOVED lines=33> */
[----:B------:R1:W-:Y:S01]  /*2920*/  @!P6 LDGSTS.E.BYPASS.LTC128B.128 [R82+0x17000], desc[UR16][R20.64+0x180] ;  /* 0x170001801452efae */ /* 0x0003e2000b981a10 */
[----:B------:R-:W-:-:S03]  /*2930*/  LOP3.LUT P6, RZ, R201, 0x2, RZ, 0xc0, !PT ;  /* 0x00000002c9ff7812 */ /* 0x000fc600078cc0ff */
[----:B------:R-:W-:Y:S01]  /*2940*/  @P2 STS.128 [R82+0x11800], RZ ;  /* 0x011800ff52002388 */ /* 0x000fe20000000c00 */
[----:B------:R-:W-:-:S03]  /*2950*/  SEL R81, R214, 0xffffffe0, !P6 ;  /* 0xffffffe0d6517807 */ /* 0x000fc60007000000 */
[----:B------:R-:W-:Y:S02]  /*2960*/  @P2 STS.128 [R82+0x13800], RZ ;  /* 0x013800ff52002388 */ /* 0x000fe40000000c00 */
[--C-:B------:R-:W-:Y:S02]  /*2970*/  IMAD.IADD R89, R76, 0x1, R81.reuse ;  /* 0x000000014c597824 */ /* 0x100fe400078e0251 */
[----:B------:R-:W-:Y:S01]  /*2980*/  @P2 STS.128 [R82+0x15800], RZ ;  /* 0x015800ff52002388 */ /* 0x000fe20000000c00 */
[C---:B------:R-:W-:Y:S02]  /*2990*/  IMAD.IADD R87, R86.reuse, 0x1, R81 ;  /* 0x0000000156577824 */ /* 0x040fe400078e0251 */
        /* <DEDUP_REMOVED lines=16> */
[----:B------:R-:W-:Y:S04]  /*2aa0*/  LDSM.16.M88.4 R44, [R89] ;  /* 0x00000000592c783b */ /* 0x000fe80000000200 */
[----:B------:R-:W5:Y:S04]  /*2ab0*/  LDSM.16.M88.4 R52, [R87+0x8000] ;  /* 0x008000005734783b */ /* 0x000f680000000200 */
[----:B------:R-:W5:Y:S04]  /*2ac0*/  LDSM.16.M88.4 R16, [R87+0x8800] ;  /* 0x008800005710783b */ /* 0x000f680000000200 */
[----:B------:R-:W5:Y:S04]  /*2ad0*/  LDSM.16.M88.4 R56, [R87+0x9000] ;  /* 0x009000005738783b */ /* 0x000f680000000200 */
[----:B------:R-:W5:Y:S04]  /*2ae0*/  LDSM.16.M88.4 R48, [R87+0x9800] ;  /* 0x009800005730783b */ /* 0x000f680000000200 */
[----:B--2---:R-:W-:Y:S01]  /*2af0*/  LDSM.16.M88.4 R8, [R88] ;  /* 0x000000005808783b */ /* 0x004fe20000000200 */
[C---:B---3--:R-:W-:Y:S03]  /*2b00*/  HMMA.16816.F32.BF16 R40, R64.reuse, R36, RZ ;  /* 0x000000244028723c */ /* 0x048fe600000418ff */
[----:B------:R-:W2:Y:S04]  /*2b10*/  LDSM.16.M88.4 R12, [R86+0x8000] ;  /* 0x00800000560c783b */ /* 0x000ea80000000200 */
[----:B------:R-:W-:Y:S01]  /*2b20*/  LDSM.16.M88.4 R72, [R83+0x9800] ;  /* 0x009800005348783b */ /* 0x000fe20000000200 */
[C---:B----4-:R-:W-:Y:S03]  /*2b30*/  HMMA.16816.F32.BF16 R32, R64.reuse, R28, RZ ;  /* 0x0000001c4020723c */ /* 0x050fe600000418ff */
[----:B------:R-:W-:Y:S04]  /*2b40*/  LDSM.16.M88.4 R60, [R226+UR6+0xa800] ;  /* 0x00a80006e23c783b */ /* 0x000fe80008000200 */
[----:B------:R-:W0:Y:S01]  /*2b50*/  LDGDEPBAR ;  /* 0x00000000000079af */ /* 0x000e220000000000 */
[C---:B-1----:R-:W-:Y:S08]  /*2b60*/  HMMA.16816.F32.BF16 R24, R64.reuse, R20, RZ ;  /* 0x000000144018723c */ /* 0x042ff000000418ff */
[C---:B------:R-:W-:Y:S08]  /*2b70*/  HMMA.16816.F32.BF16 R36, R64.reuse, R38, RZ ;  /* 0x000000264024723c */ /* 0x040ff000000418ff */
[C---:B------:R-:W-:Y:S08]  /*2b80*/  HMMA.16816.F32.BF16 R28, R64.reuse, R30, RZ ;  /* 0x0000001e401c723c */ /* 0x040ff000000418ff */
[C---:B------:R-:W-:Y:S08]  /*2b90*/  HMMA.16816.F32.BF16 R20, R64.reuse, R22, RZ ;  /* 0x000000164014723c */ /* 0x040ff000000418ff */
[C---:B-----5:R-:W-:Y:S08]  /*2ba0*/  HMMA.16816.F32.BF16 R68, R64.reuse, R4, RZ ;  /* 0x000000044044723c */ /* 0x060ff000000418ff */
[----:B------:R-:W-:Y:S01]  /*2bb0*/  HMMA.16816.F32.BF16 R64, R64, R6, RZ ;  /* 0x000000064040723c */ /* 0x000fe200000418ff */
[----:B------:R-:W1:Y:S07]  /*2bc0*/  LDSM.16.M88.4 R4, [R86+0x8800] ;  /* 0x008800005604783b */ /* 0x000e6e0000000200 */
        /* <DEDUP_REMOVED lines=21> */
[----:B------:R-:W-:Y:S07]  /*2d20*/  LDSM.16.M88.4 R52, [R226+UR6+0xb800] ;  /* 0x00b80006e234783b */ /* 0x000fee0008000200 */
[C---:B----4-:R-:W-:Y:S08]  /*2d30*/  HMMA.16816.F32.BF16 R68, R8.reuse, R16, R68 ;  /* 0x000000100844723c */ /* 0x050ff00000041844 */
[----:B------:R-:W-:Y:S01]  /*2d40*/  HMMA.16816.F32.BF16 R64, R8, R18, R64 ;  /* 0x000000120840723c */ /* 0x000fe20000041840 */
[----:B------:R-:W-:Y:S04]  /*2d50*/  LDSM.16.M88.4 R8, [R76+0x2000] ;  /* 0x002000004c08783b */ /* 0x000fe80000000200 */
[----:B------:R-:W3:Y:S03]  /*2d60*/  LDSM.16.M88.4 R16, [R226+UR6+0xa000] ;  /* 0x00a00006e210783b */ /* 0x000ee60008000200 */
        /* <DEDUP_REMOVED lines=52> */
[C---:B---3--:R-:W-:Y:S01]  /*30b0*/  HMMA.16816.F32.BF16 R40, R16.reuse, R12, R40 ;  /* 0x0000000c1028723c */ /* 0x048fe20000041828 */
[----:B------:R-:W-:Y:S07]  /*30c0*/  LDSM.16.M88.4 R76, [R76+0x6000] ;  /* 0x006000004c4c783b */ /* 0x000fee0000000200 */
[C---:B------:R-:W-:Y:S01]  /*30d0*/  HMMA.16816.F32.BF16 R36, R16.reuse, R14, R36 ;  /* 0x0000000e1024723c */ /* 0x040fe20000041824 */
[----:B------:R-:W3:Y:S07]  /*30e0*/  LDSM.16.M88.4 R12, [R226+UR6+0xd800] ;  /* 0x00d80006e20c783b */ /* 0x000eee0008000200 */
[C---:B-1----:R-:W-:Y:S08]  /*30f0*/  HMMA.16816.F32.BF16 R32, R16.reuse, R4, R32 ;  /* 0x000000041020723c */ /* 0x042ff00000041820 */
[C---:B------:R-:W-:Y:S01]  /*3100*/  HMMA.16816.F32.BF16 R28, R16.reuse, R6, R28 ;  /* 0x00000006101c723c */ /* 0x040fe2000004181c */
[----:B------:R-:W1:Y:S07]  /*3110*/  LDSM.16.M88.4 R4, [R87+0xc000] ;  /* 0x00c000005704783b */ /* 0x000e6e0000000200 */
[C---:B-----5:R-:W-:Y:S08]  /*3120*/  HMMA.16816.F32.BF16 R24, R16.reuse, R52, R24 ;  /* 0x000000341018723c */ /* 0x060ff00000041818 */
        /* <DEDUP_REMOVED lines=18> */
[----:B------:R-:W3:Y:S03]  /*3250*/  LDSM.16.M88.4 R12, [R86+0xc000] ;  /* 0x00c00000560c783b */ /* 0x000ee60000000200 */
[C---:B-1----:R-:W-:Y:S08]  /*3260*/  HMMA.16816.F32.BF16 R40, R44.reuse, R4, R40 ;  /* 0x000000042c28723c */ /* 0x042ff00000041828 */
[C---:B------:R-:W-:Y:S01]  /*3270*/  HMMA.16816.F32.BF16 R36, R44.reuse, R6, R36 ;  /* 0x000000062c24723c */ /* 0x040fe20000041824 */
[----:B------:R-:W1:Y:S07]  /*3280*/  LDSM.16.M88.4 R4, [R86+0xd000] ;  /* 0x00d000005604783b */ /* 0x000e6e0000000200 */
[C---:B----4-:R-:W-:Y:S08]  /*3290*/  HMMA.16816.F32.BF16 R32, R44.reuse, R52, R32 ;  /* 0x000000342c20723c */ /* 0x050ff00000041820 */
[C---:B------:R-:W-:Y:S01]  /*32a0*/  HMMA.16816.F32.BF16 R28, R44.reuse, R54, R28 ;  /* 0x000000362c1c723c */ /* 0x040fe2000004181c */
[----:B------:R-:W-:Y:S07]  /*32b0*/  LDSM.16.M88.4 R52, [R83+0xc800] ;  /* 0x00c800005334783b */ /* 0x000fee0000000200 */
[C---:B-----5:R-:W-:Y:S08]  /*32c0*/  HMMA.16816.F32.BF16 R24, R44.reuse, R16, R24 ;  /* 0x000000102c18723c */ /* 0x060ff00000041818 */
[C---:B------:R-:W-:Y:S01]  /*32d0*/  HMMA.16816.F32.BF16 R20, R44.reuse, R18, R20 ;  /* 0x000000122c14723c */ /* 0x040fe20000041814 */
[----:B------:R-:W4:Y:S07]  /*32e0*/  LDSM.16.M88.4 R16, [R85+0x4000] ;  /* 0x004000005510783b */ /* 0x000f2e0000000200 */
[C---:B--2---:R-:W-:Y:S08]  /*32f0*/  HMMA.16816.F32.BF16 R68, R44.reuse, R48, R68 ;  /* 0x000000302c44723c */ /* 0x044ff00000041844 */
[----:B------:R-:W-:Y:S01]  /*3300*/  HMMA.16816.F32.BF16 R64, R44, R50, R64 ;  /* 0x000000322c40723c */ /* 0x000fe20000041840 */
[----:B------:R-:W2:Y:S04]  /*3310*/  LDSM.16.M88.4 R48, [R83+0xd000] ;  /* 0x00d000005330783b */ /* 0x000ea80000000200 */
[----:B------:R-:W5:Y:S03]  /*3320*/  LDSM.16.M88.4 R44, [R83+0xd800] ;  /* 0x00d80000532c783b */ /* 0x000f660000000200 */
[C---:B---3--:R-:W-:Y:S08]  /*3330*/  HMMA.16816.F32.BF16 R32, R60.reuse, R8, R32 ;  /* 0x000000083c20723c */ /* 0x048ff00000041820 */
[C---:B------:R-:W-:Y:S01]  /*3340*/  HMMA.16816.F32.BF16 R28, R60.reuse, R10, R28 ;  /* 0x0000000a3c1c723c */ /* 0x040fe2000004181c */
[----:B------:R-:W3:Y:S07]  /*3350*/  LDSM.16.M88.4 R8, [R226+UR6+0xe800] ;  /* 0x00e80006e208783b */ /* 0x000eee0008000200 */
[C---:B------:R-:W-:Y:S08]  /*3360*/  HMMA.16816.F32.BF16 R40, R60.reuse, R12, R40 ;  /* 0x0000000c3c28723c */ /* 0x040ff00000041828 */
[C---:B------:R-:W-:Y:S01]  /*3370*/  HMMA.16816.F32.BF16 R36, R60.reuse, R14, R36 ;  /* 0x0000000e3c24723c */ /* 0x040fe20000041824 */
[----:B------:R-:W3:Y:S07]  /*3380*/  LDSM.16.M88.4 R12, [R226+UR6+0xe000] ;  /* 0x00e00006e20c783b */ /* 0x000eee0008000200 */
[C---:B-1----:R-:W-:Y:S08]  /*3390*/  HMMA.16816.F32.BF16 R24, R60.reuse, R4, R24 ;  /* 0x000000043c18723c */ /* 0x042ff00000041818 */
[C---:B------:R-:W-:Y:S01]  /*33a0*/  HMMA.16816.F32.BF16 R20, R60.reuse, R6, R20 ;  /* 0x000000063c14723c */ /* 0x040fe20000041814 */
[----:B------:R-:W1:Y:S07]  /*33b0*/  LDSM.16.M88.4 R4, [R226+UR6+0xf000] ;  /* 0x00f00006e204783b */ /* 0x000e6e0008000200 */
[C---:B------:R-:W-:Y:S08]  /*33c0*/  HMMA.16816.F32.BF16 R68, R60.reuse, R72, R68 ;  /* 0x000000483c44723c */ /* 0x040ff00000041844 */
[----:B------:R-:W-:Y:S01]  /*33d0*/  HMMA.16816.F32.BF16 R64, R60, R74, R64 ;  /* 0x0000004a3c40723c */ /* 0x000fe20000041840 */
[----:B------:R-:W-:Y:S04]  /*33e0*/  LDSM.16.M88.4 R60, [R89+0x6000] ;  /* 0x00600000593c783b */ /* 0x000fe80000000200 */
[----:B------:R-:W-:Y:S03]  /*33f0*/  LDSM.16.M88.4 R72, [R226+UR6+0xf800] ;  /* 0x00f80006e248783b */ /* 0x000fe60008000200 */
[C---:B----4-:R-:W-:Y:S08]  /*3400*/  HMMA.16816.F32.BF16 R32, R16.reuse, R52, R32 ;  /* 0x000000341020723c */ /* 0x050ff00000041820 */
[C---:B------:R-:W-:Y:S01]  /*3410*/  HMMA.16816.F32.BF16 R28, R16.reuse, R54, R28 ;  /* 0x00000036101c723c */ /* 0x040fe2000004181c */
[----:B------:R-:W4:Y:S07]  /*3420*/  LDSM.16.M88.4 R52, [R87+0xe800] ;  /* 0x00e800005734783b */ /* 0x000f2e0000000200 */
[C---:B------:R-:W-:Y:S08]  /*3430*/  HMMA.16816.F32.BF16 R40, R16.reuse, R56, R40 ;  /* 0x000000381028723c */ /* 0x040ff00000041828 */
[C---:B------:R-:W-:Y:S01]  /*3440*/  HMMA.16816.F32.BF16 R36, R16.reuse, R58, R36 ;  /* 0x0000003a1024723c */ /* 0x040fe20000041824 */
[----:B------:R-:W4:Y:S07]  /*3450*/  LDSM.16.M88.4 R56, [R87+0xe000] ;  /* 0x00e000005738783b */ /* 0x000f2e0000000200 */
[C---:B--2---:R-:W-:Y:S08]  /*3460*/  HMMA.16816.F32.BF16 R24, R16.reuse, R48, R24 ;  /* 0x000000301018723c */ /* 0x044ff00000041818 */
[C---:B------:R-:W-:Y:S01]  /*3470*/  HMMA.16816.F32.BF16 R20, R16.reuse, R50, R20 ;  /* 0x000000321014723c */ /* 0x040fe20000041814 */
[----:B------:R-:W2:Y:S07]  /*3480*/  LDSM.16.M88.4 R48, [R87+0xf000] ;  /* 0x00f000005730783b */ /* 0x000eae0000000200 */
[C---:B-----5:R-:W-:Y:S08]  /*3490*/  HMMA.16816.F32.BF16 R68, R16.reuse, R44, R68 ;  /* 0x0000002c1044723c */ /* 0x060ff00000041844 */
[----:B------:R-:W-:Y:S01]  /*34a0*/  HMMA.16816.F32.BF16 R64, R16, R46, R64 ;  /* 0x0000002e1040723c */ /* 0x000fe20000041840 */
[----:B------:R-:W-:Y:S04]  /*34b0*/  LDSM.16.M88.4 R16, [R88+0x6000] ;  /* 0x006000005810783b */ /* 0x000fe80000000200 */
[----:B------:R-:W-:Y:S03]  /*34c0*/  LDSM.16.M88.4 R44, [R87+0xf800] ;  /* 0x00f80000572c783b */ /* 0x000fe60000000200 */
        /* <DEDUP_REMOVED lines=8> */
[----:B------:R-:W1:Y:S07]  /*3550*/  LDSM.16.M88.4 R4, [R86+0xf000] ;  /* 0x00f000005604783b */ /* 0x000e6e0000000200 */
[C---:B----4-:R-:W-:Y:S08]  /*3560*/  HMMA.16816.F32.BF16 R32, R60.reuse, R52, R32 ;  /* 0x000000343c20723c */ /* 0x050ff00000041820 */
[----:B------:R-:W-:Y:S01]  /*3570*/  HMMA.16816.F32.BF16 R52, R60, R54, R28 ;  /* 0x000000363c34723c */ /* 0x000fe2000004181c */
[----:B------:R-:W-:Y:S07]  /*3580*/  LDSM.16.M88.4 R28, [R85+0x6000] ;  /* 0x00600000551c783b */ /* 0x000fee0000000200 */
[C---:B------:R-:W-:Y:S08]  /*3590*/  HMMA.16816.F32.BF16 R68, R76.reuse, R72, R68 ;  /* 0x000000484c44723c */ /* 0x040ff00000041844 */
[----:B------:R-:W-:Y:S01]  /*35a0*/  HMMA.16816.F32.BF16 R64, R76, R74, R64 ;  /* 0x0000004a4c40723c */ /* 0x000fe20000041840 */
[----:B------:R-:W4:Y:S07]  /*35b0*/  LDSM.16.M88.4 R72, [R83+0xe000] ;  /* 0x00e000005348783b */ /* 0x000f2e0000000200 */
[C---:B------:R-:W-:Y:S08]  /*35c0*/  HMMA.16816.F32.BF16 R40, R60.reuse, R56, R40 ;  /* 0x000000383c28723c */ /* 0x040ff00000041828 */
[C---:B--2---:R-:W-:Y:S08]  /*35d0*/  HMMA.16816.F32.BF16 R24, R60.reuse, R48, R24 ;  /* 0x000000303c18723c */ /* 0x044ff00000041818 */
[C---:B------:R-:W-:Y:S01]  /*35e0*/  HMMA.16816.F32.BF16 R36, R60.reuse, R58, R36 ;  /* 0x0000003a3c24723c */ /* 0x040fe20000041824 */
[----:B------:R-:W2:Y:S07]  /*35f0*/  LDSM.16.M88.4 R56, [R86+0xf800] ;  /* 0x00f800005638783b */ /* 0x000eae0000000200 */
[----:B------:R-:W-:Y:S08]  /*3600*/  HMMA.16816.F32.BF16 R20, R60, R50, R20 ;  /* 0x000000323c14723c */ /* 0x000ff00000041814 */
[C---:B---3--:R-:W-:Y:S08]  /*3610*/  HMMA.16816.F32.BF16 R32, R16.reuse, R8, R32 ;  /* 0x000000081020723c */ /* 0x048ff00000041820 */
[C---:B------:R-:W-:Y:S01]  /*3620*/  HMMA.16816.F32.BF16 R52, R16.reuse, R10, R52 ;  /* 0x0000000a1034723c */ /* 0x040fe20000041834 */
[----:B------:R-:W3:Y:S07]  /*3630*/  LDSM.16.M88.4 R8, [R83+0xe800] ;  /* 0x00e800005308783b */ /* 0x000eee0000000200 */
[----:B-----5:R-:W-:Y:S01]  /*3640*/  HMMA.16816.F32.BF16 R40, R16, R12, R40 ;  /* 0x0000000c1028723c */ /* 0x020fe20000041828 */
[----:B------:R-:W-:-:S02]  /*3650*/  IMAD.U32 R12, RZ, RZ, UR26 ;  /* 0x0000001aff0c7e24 */ /* 0x000fc4000f8e00ff */
[----:B------:R-:W-:-:S05]  /*3660*/  IMAD.SHL.U32 R13, R201, 0x2, RZ ;  /* 0x00000002c90d7824 */ /* 0x000fca00078e00ff */
[----:B-1----:R-:W-:Y:S01]  /*3670*/  HMMA.16816.F32.BF16 R24, R16, R4, R24 ;  /* 0x000000041018723c */ /* 0x002fe20000041818 */
[----:B------:R-:W-:-:S04]  /*3680*/  LOP3.LUT R5, R202, 0x1f0, RZ, 0xc0, !PT ;  /* 0x000001f0ca057812 */ /* 0x000fc800078ec0ff */
[----:B------:R-:W-:-:S03]  /*3690*/  IADD3 R12, PT, PT, R5, 0x1, R12 ;  /* 0x00000001050c7810 */ /* 0x000fc60007ffe00c */
[----:B------:R-:W-:Y:S01]  /*36a0*/  HMMA.16816.F32.BF16 R36, R16, R14, R36 ;  /* 0x0000000e1024723c */ /* 0x000fe20000041824 */
[----:B------:R-:W-:-:S04]  /*36b0*/  SHF.R.U32.HI R15, RZ, 0x2, R201 ;  /* 0x00000002ff0f7819 */ /* 0x000fc800000116c9 */
[----:B------:R-:W-:-:S03]  /*36c0*/  LOP3.LUT R15, R15, 0x7, RZ, 0xc0, !PT ;  /* 0x000000070f0f7812 */ /* 0x000fc600078ec0ff */
[----:B------:R-:W-:Y:S01]  /*36d0*/  HMMA.16816.F32.BF16 R20, R16, R6, R20 ;  /* 0x000000061014723c */ /* 0x000fe20000041814 */
[----:B------:R-:W1:Y:S01]  /*36e0*/  LDSM.16.M88.4 R4, [R83+0xf000] ;  /* 0x00f000005304783b */ /* 0x000e620000000200 */
[----:B------:R-:W-:Y:S02]  /*36f0*/  IADD3 R12, PT, PT, R12, -UR28, R15 ;  /* 0x8000001c0c0c7c10 */ /* 0x000fe4000fffe00f */
[----:B------:R-:W-:Y:S02]  /*3700*/  SHF.R.U32.HI R15, RZ, 0x5, R201 ;  /* 0x00000005ff0f7819 */ /* 0x000fe400000116c9 */
[--C-:B------:R-:W-:Y:S01]  /*3710*/  IADD3 R12, PT, PT, R12, UR21, R167.reuse ;  /* 0x000000150c0c7c10 */ /* 0x100fe2000fffe0a7 */
[----:B------:R-:W-:Y:S01]  /*3720*/  USHF.R.S32.HI UR21, URZ, 0x1f, UR37 ;  /* 0x0000001fff157899 */ /* 0x000fe20008011425 */
[----:B------:R-:W-:Y:S01]  /*3730*/  HMMA.16816.F32.BF16 R68, R60, R44, R68 ;  /* 0x0000002c3c44723c */ /* 0x000fe20000041844 */
[----:B------:R-:W-:Y:S01]  /*3740*/  IMAD.U32 R44, RZ, RZ, UR30 ;  /* 0x0000001eff2c7e24 */ /* 0x000fe2000f8e00ff */
[----:B------:R-:W-:Y:S01]  /*3750*/  VIADDMNMX R167, R12, 0x8, R167, PT ;  /* 0x000000080ca77846 */ /* 0x000fe200038001a7 */
[----:B------:R-:W-:Y:S01]  /*3760*/  IMAD R228, R228, 0x4, R15 ;  /* 0x00000004e4e47824 */ /* 0x000fe200078e020f */
[----:B------:R-:W-:-:S02]  /*3770*/  VIMNMX R205, PT, PT, R12, UR27, PT ;  /* 0x0000001b0ccd7c48 */ /* 0x000fc4000bfe0100 */
[----:B------:R-:W-:Y:S02]  /*3780*/  LOP3.LUT R44, R44, 0x6, R13, 0xf8, !PT ;  /* 0x000000062c2c7812 */ /* 0x000fe400078ef80d */
[----:B------:R-:W-:Y:S01]  /*3790*/  HMMA.16816.F32.BF16 R64, R60, R46, R64 ;  /* 0x0000002e3c40723c */ /* 0x000fe20000041840 */
[----:B------:R-:W-:-:S04]  /*37a0*/  LOP3.LUT R13, R201, 0x1f, RZ, 0xc0, !PT ;  /* 0x0000001fc90d7812 */ /* 0x000fc800078ec0ff */
[----:B------:R-:W-:Y:S02]  /*37b0*/  IADD3 R224, P5, P4, R84, UR37, R13 ;  /* 0x0000002554e07c10 */ /* 0x000fe4000fcbe00d */
[----:B------:R-:W5:Y:S01]  /*37c0*/  LDSM.16.M88.4 R12, [R83+0xf800] ;  /* 0x00f80000530c783b */ /* 0x000f620000000200 */
[----:B----4-:R-:W-:Y:S01]  /*37d0*/  HMMA.16816.F32.BF16 R40, R28, R72, R40 ;  /* 0x000000481c28723c */ /* 0x010fe20000041828 */
[----:B------:R-:W-:-:S07]  /*37e0*/  DEPBAR.LE SB0, 0x0 ;  /* 0x000080000000791a */ /* 0x000fce0000000000 */
[----:B------:R-:W-:Y:S08]  /*37f0*/  HMMA.16816.F32.BF16 R36, R28, R74, R36 ;  /* 0x0000004a1c24723c */ /* 0x000ff00000041824 */
[C---:B--2---:R-:W-:Y:S08]  /*3800*/  HMMA.16816.F32.BF16 R68, R16.reuse, R56, R68 ;  /* 0x000000381044723c */ /* 0x044ff00000041844 */
[----:B------:R-:W-:Y:S01]  /*3810*/  HMMA.16816.F32.BF16 R64, R16, R58, R64 ;  /* 0x0000003a1040723c */ /* 0x000fe20000041840 */
[----:B------:R-:W-:-:S02]  /*3820*/  LOP3.LUT R16, R44, 0x1, RZ, 0xfc, !PT ;  /* 0x000000012c107812 */ /* 0x000fc400078efcff */
[----:B------:R-:W-:Y:S02]  /*3830*/  LOP3.LUT R18, R44, 0x8, RZ, 0xfc, !PT ;  /* 0x000000082c127812 */ /* 0x000fe400078efcff */
[-C--:B------:R-:W-:Y:S02]  /*3840*/  ISETP.GE.AND P0, PT, R16, R205.reuse, PT ;  /* 0x000000cd1000720c */ /* 0x080fe40003f06270 */
[----:B------:R-:W-:Y:S01]  /*3850*/  ISETP.GE.AND P2, PT, R18, R205, PT ;  /* 0x000000cd1200720c */ /* 0x000fe20003f46270 */
[C---:B---3--:R-:W-:Y:S01]  /*3860*/  HMMA.16816.F32.BF16 R32, R28.reuse, R8, R32 ;  /* 0x000000081c20723c */ /* 0x048fe20000041820 */
[----:B------:R-:W-:Y:S02]  /*3870*/  LOP3.LUT R8, R44, 0x9, RZ, 0xfc, !PT ;  /* 0x000000092c087812 */ /* 0x000fe400078efcff */
[----:B------:R-:W-:Y:S02]  /*3880*/  FSEL R49, R41, -INF , !P0 ;  /* 0xff80000029317808 */ /* 0x000fe40004000000 */
[----:B------:R-:W-:Y:S01]  /*3890*/  FSEL R41, R36, -INF , !P2 ;  /* 0xff80000024297808 */ /* 0x000fe20005000000 */
[----:B------:R-:W-:Y:S01]  /*38a0*/  BAR.SYNC.DEFER_BLOCKING 0x0 ;  /* 0x0000000000007b1d */ /* 0x000fe20000010000 */
[----:B------:R-:W-:Y:S01]  /*38b0*/  ISETP.GE.AND P3, PT, R18, R167, PT ;  /* 0x000000a71200720c */ /* 0x000fe20003f66270 */
[----:B------:R-:W-:Y:S01]  /*38c0*/  HMMA.16816.F32.BF16 R52, R28, R10, R52 ;  /* 0x0000000a1c34723c */ /* 0x000fe20000041834 */
[----:B------:R-:W-:-:S02]  /*38d0*/  ISETP.GE.AND P0, PT, R8, R205, PT ;  /* 0x000000cd0800720c */ /* 0x000fc40003f06270 */
[----:B------:R-:W-:Y:S02]  /*38e0*/  ISETP.GE.AND P2, PT, R8, R167, PT ;  /* 0x000000a70800720c */ /* 0x000fe40003f46270 */
[----:B------:R-:W-:Y:S02]  /*38f0*/  LOP3.LUT R8, R44, 0x10, RZ, 0xfc, !PT ;  /* 0x000000102c087812 */ /* 0x000fe400078efcff */
[----:B------:R-:W-:Y:S01]  /*3900*/  FSEL R45, R38, -INF , !P3 ;  /* 0xff800000262d7808 */ /* 0x000fe20005800000 */
[----:B-1----:R-:W-:Y:S01]  /*3910*/  HMMA.16816.F32.BF16 R20, R28, R6, R20 ;  /* 0x000000061c14723c */ /* 0x002fe20000041814 */
[----:B------:R-:W-:Y:S02]  /*3920*/  FSEL R51, R37, -INF , !P0 ;  /* 0xff80000025337808 */ /* 0x000fe40004000000 */
[----:B------:R-:W-:Y:S02]  /*3930*/  FSEL R47, R39, -INF , !P2 ;  /* 0xff800000272f7808 */ /* 0x000fe40005000000 */
[----:B------:R-:W-:-:S02]  /*3940*/  ISETP.GE.AND P3, PT, R8, R205, PT ;  /* 0x000000cd0800720c */ /* 0x000fc40003f66270 */
[----:B------:R-:W-:Y:S01]  /*3950*/  ISETP.GE.AND P0, PT, R8, R167, PT ;  /* 0x000000a70800720c */ /* 0x000fe20003f06270 */
[C---:B------:R-:W-:Y:S01]  /*3960*/  HMMA.16816.F32.BF16 R36, R28.reuse, R4, R24 ;  /* 0x000000041c24723c */ /* 0x040fe20000041818 */
[C---:B------:R-:W-:Y:S02]  /*3970*/  LOP3.LUT R10, R44.reuse, 0x11, RZ, 0xfc, !PT ;  /* 0x000000112c0a7812 */ /* 0x040fe400078efcff */
[----:B------:R-:W-:Y:S02]  /*3980*/  LOP3.LUT R8, R44, 0x18, RZ, 0xfc, !PT ;  /* 0x000000182c087812 */ /* 0x000fe400078efcff */
[----:B------:R-:W-:Y:S02]  /*3990*/  FSEL R17, R32, -INF , !P3 ;  /* 0xff80000020117808 */ /* 0x000fe40005800000 */
[----:B------:R-:W-:Y:S01]  /*39a0*/  FSEL R9, R34, -INF , !P0 ;  /* 0xff80000022097808 */ /* 0x000fe20004000000 */
[----:B-----5:R-:W-:Y:S01]  /*39b0*/  HMMA.16816.F32.BF16 R68, R28, R12, R68 ;  /* 0x0000000c1c44723c */ /* 0x020fe20000041844 */
[----:B------:R-:W-:-:S02]  /*39c0*/  ISETP.GE.AND P2, PT, R10, R205, PT ;  /* 0x000000cd0a00720c */ /* 0x000fc40003f46270 */
[----:B------:R-:W-:Y:S02]  /*39d0*/  ISETP.GE.AND P3, PT, R10, R167, PT ;  /* 0x000000a70a00720c */ /* 0x000fe40003f66270 */
[----:B------:R-:W-:Y:S02]  /*39e0*/  ISETP.GE.AND P0, PT, R8, R205, PT ;  /* 0x000000cd0800720c */ /* 0x000fe40003f06270 */
[----:B------:R-:W-:Y:S01]  /*39f0*/  LOP3.LUT R4, R44, 0x19, RZ, 0xfc, !PT ;  /* 0x000000192c047812 */ /* 0x000fe200078efcff */
[----:B------:R-:W-:Y:S01]  /*3a00*/  HMMA.16816.F32.BF16 R64, R28, R14, R64 ;  /* 0x0000000e1c40723c */ /* 0x000fe20000041840 */
[----:B------:R-:W-:Y:S02]  /*3a10*/  FSEL R25, R33, -INF , !P2 ;  /* 0xff80000021197808 */ /* 0x000fe40005000000 */
[----:B------:R-:W-:Y:S02]  /*3a20*/  FSEL R5, R35, -INF , !P3 ;  /* 0xff80000023057808 */ /* 0x000fe40005800000 */
[----:B------:R-:W-:-:S02]  /*3a30*/  FSEL R19, R52, -INF , !P0 ;  /* 0xff80000034137808 */ /* 0x000fc40004000000 */
[----:B------:R-:W-:Y:S02]  /*3a40*/  ISETP.GE.AND P2, PT, R8, R167, PT ;  /* 0x000000a70800720c */ /* 0x000fe40003f46270 */
[C---:B------:R-:W-:Y:S02]  /*3a50*/  ISETP.GE.AND P3, PT, R4.reuse, R205, PT ;  /* 0x000000cd0400720c */ /* 0x040fe40003f66270 */
[----:B------:R-:W-:Y:S02]  /*3a60*/  ISETP.GE.AND P0, PT, R4, R167, PT ;  /* 0x000000a70400720c */ /* 0x000fe40003f06270 */
[----:B------:R-:W-:Y:S02]  /*3a70*/  LOP3.LUT R4, R44, 0x20, RZ, 0xfc, !PT ;  /* 0x000000202c047812 */ /* 0x000fe400078efcff */
[----:B------:R-:W-:Y:S02]  /*3a80*/  FSEL R11, R54, -INF , !P2 ;  /* 0xff800000360b7808 */ /* 0x000fe40005000000 */
[----:B------:R-:W-:-:S02]  /*3a90*/  ISETP.GE.AND P2, PT, R4, R205, PT ;  /* 0x000000cd0400720c */ /* 0x000fc40003f46270 */
[----:B------:R-:W-:Y:S02]  /*3aa0*/  LOP3.LUT R6, R44, 0x21, RZ, 0xfc, !PT ;  /* 0x000000212c067812 */ /* 0x000fe400078efcff */
[----:B------:R-:W-:Y:S02]  /*3ab0*/  FSEL R27, R53, -INF , !P3 ;  /* 0xff800000351b7808 */ /* 0x000fe40005800000 */
[----:B------:R-:W-:Y:S02]  /*3ac0*/  ISETP.GE.AND P3, PT, R4, R167, PT ;  /* 0x000000a70400720c */ /* 0x000fe40003f66270 */
[----:B------:R-:W-:Y:S02]  /*3ad0*/  FSEL R7, R55, -INF , !P0 ;  /* 0xff80000037077808 */ /* 0x000fe40004000000 */
[----:B------:R-:W-:Y:S02]  /*3ae0*/  FSEL R237, R36, -INF , !P2 ;  /* 0xff80000024ed7808 */ /* 0x000fe40005000000 */
[----:B------:R-:W-:-:S02]  /*3af0*/  LOP3.LUT R4, R44, 0x28, RZ, 0xfc, !PT ;  /* 0x000000282c047812 */ /* 0x000fc400078efcff */
[C---:B------:R-:W-:Y:S02]  /*3b00*/  ISETP.GE.AND P0, PT, R6.reuse, R205, PT ;  /* 0x000000cd0600720c */ /* 0x040fe40003f06270 */
[----:B------:R-:W-:Y:S02]  /*3b10*/  ISETP.GE.AND P2, PT, R6, R167, PT ;  /* 0x000000a70600720c */ /* 0x000fe40003f46270 */
[----:B------:R-:W-:Y:S02]  /*3b20*/  LOP3.LUT R6, R44, 0x29, RZ, 0xfc, !PT ;  /* 0x000000292c067812 */ /* 0x000fe400078efcff */
[----:B------:R-:W-:Y:S02]  /*3b30*/  FSEL R231, R38, -INF , !P3 ;  /* 0xff80000026e77808 */ /* 0x000fe40005800000 */
[----:B------:R-:W-:Y:S02]  /*3b40*/  ISETP.GE.AND P3, PT, R4, R205, PT ;  /* 0x000000cd0400720c */ /* 0x000fe40003f66270 */
[----:B------:R-:W-:-:S02]  /*3b50*/  FSEL R169, R39, -INF , !P2 ;  /* 0xff80000027a97808 */ /* 0x000fc40005000000 */
[----:B------:R-:W-:Y:S02]  /*3b60*/  ISETP.GE.AND P2, PT, R6, R205, PT ;  /* 0x000000cd0600720c */ /* 0x000fe40003f46270 */
[----:B------:R-:W-:Y:S02]  /*3b70*/  LOP3.LUT R8, R44, 0x30, RZ, 0xfc, !PT ;  /* 0x000000302c087812 */ /* 0x000fe400078efcff */
[----:B------:R-:W-:Y:S02]  /*3b80*/  FSEL R227, R37, -INF , !P0 ;  /* 0xff80000025e37808 */ /* 0x000fe40004000000 */
[----:B------:R-:W-:Y:S02]  /*3b90*/  FSEL R235, R20, -INF , !P3 ;  /* 0xff80000014eb7808 */ /* 0x000fe40005800000 */
[-C--:B------:R-:W-:Y:S02]  /*3ba0*/  ISETP.GE.AND P0, PT, R4, R167.reuse, PT ;  /* 0x000000a70400720c */ /* 0x080fe40003f06270 */
[----:B------:R-:W-:-:S02]  /*3bb0*/  ISETP.GE.AND P3, PT, R6, R167, PT ;  /* 0x000000a70600720c */ /* 0x000fc40003f66270 */
[----:B------:R-:W-:Y:S02]  /*3bc0*/  LOP3.LUT R4, R44, 0x31, RZ, 0xfc, !PT ;  /* 0x000000312c047812 */ /* 0x000fe400078efcff */
[----:B------:R-:W-:Y:S02]  /*3bd0*/  FSEL R233, R21, -INF , !P2 ;  /* 0xff80000015e97808 */ /* 0x000fe40005000000 */
[----:B------:R-:W-:Y:S02]  /*3be0*/  ISETP.GE.AND P2, PT, R8, R167, PT ;  /* 0x000000a70800720c */ /* 0x000fe40003f46270 */
[----:B------:R-:W-:Y:S02]  /*3bf0*/  FSEL R171, R23, -INF , !P3 ;  /* 0xff80000017ab7808 */ /* 0x000fe40005800000 */
[----:B------:R-:W-:Y:S02]  /*3c00*/  ISETP.GE.AND P3, PT, R4, R205, PT ;  /* 0x000000cd0400720c */ /* 0x000fe40003f66270 */
[----:B------:R-:W-:-:S02]  /*3c10*/  FSEL R207, R70, -INF , !P2 ;  /* 0xff80000046cf7808 */ /* 0x000fc40005000000 */
[----:B------:R-:W-:Y:S02]  /*3c20*/  ISETP.GE.AND P2, PT, R44, R205, PT ;  /* 0x000000cd2c00720c */ /* 0x000fe40003f46270 */
[----:B------:R-:W-:Y:S02]  /*3c30*/  FSEL R213, R69, -INF , !P3 ;  /* 0xff80000045d57808 */ /* 0x000fe40005800000 */
[----:B------:R-:W-:Y:S02]  /*3c40*/  ISETP.GE.AND P3, PT, R16, R167, PT ;  /* 0x000000a71000720c */ /* 0x000fe40003f66270 */
[----:B------:R-:W-:Y:S02]  /*3c50*/  FSEL R223, R22, -INF , !P0 ;  /* 0xff80000016df7808 */ /* 0x000fe40004000000 */
[----:B------:R-:W-:Y:S02]  /*3c60*/  FSEL R31, R40, -INF , !P2 ;  /* 0xff800000281f7808 */ /* 0x000fe40005000000 */
[----:B------:R-:W-:-:S02]  /*3c70*/  ISETP.GE.AND P0, PT, R8, R205, PT ;  /* 0x000000cd0800720c */ /* 0x000fc40003f06270 */
[----:B------:R-:W-:Y:S02]  /*3c80*/  FSEL R23, R43, -INF , !P3 ;  /* 0xff8000002b177808 */ /* 0x000fe40005800000 */
[----:B------:R-:W-:Y:S02]  /*3c90*/  ISETP.GE.AND P3, PT, R44, R167, PT ;  /* 0x000000a72c00720c */ /* 0x000fe40003f66270 */
[----:B------:R-:W-:Y:S02]  /*3ca0*/  FMNMX3.FTZ R6, R31, R49, R41, !PT ;  /* 0x000000311f067276 */ /* 0x000fe40007810029 */
[----:B------:R-:W-:Y:S02]  /*3cb0*/  FSEL R217, R68, -INF , !P0 ;  /* 0xff80000044d97808 */ /* 0x000fe40004000000 */
[----:B------:R-:W-:Y:S02]  /*3cc0*/  ISETP.GE.AND P0, PT, R4, R167, PT ;  /* 0x000000a70400720c */ /* 0x000fe40003f06270 */
[----:B------:R-:W-:-:S02]  /*3cd0*/  LOP3.LUT R4, R44, 0x38, RZ, 0xfc, !PT ;  /* 0x000000382c047812 */ /* 0x000fc400078efcff */
[----:B------:R-:W-:Y:S02]  /*3ce0*/  FSEL R29, R42, -INF , !P3 ;  /* 0xff8000002a1d7808 */ /* 0x000fe40005800000 */
[----:B------:R-:W-:Y:S02]  /*3cf0*/  FMNMX3.FTZ R6, R6, R51, R17, !PT ;  /* 0x0000003306067276 */ /* 0x000fe40007810011 */
[----:B------:R-:W-:Y:S02]  /*3d00*/  FSEL R199, R71, -INF , !P0 ;  /* 0xff80000047c77808 */ /* 0x000fe40004000000 */
[C---:B------:R-:W-:Y:S02]  /*3d10*/  ISETP.GE.AND P0, PT, R4.reuse, R205, PT ;  /* 0x000000cd0400720c */ /* 0x040fe40003f06270 */
[----:B------:R-:W-:Y:S02]  /*3d20*/  ISETP.GE.AND P2, PT, R4, R167, PT ;  /* 0x000000a70400720c */ /* 0x000fe40003f46270 */
[----:B------:R-:W-:-:S02]  /*3d30*/  FMNMX3.FTZ R4, R29, R23, R45, !PT ;  /* 0x000000171d047276 */ /* 0x000fc4000781002d */
[----:B------:R-:W-:Y:S02]  /*3d40*/  FMNMX3.FTZ R6, R6, R25, R19, !PT ;  /* 0x0000001906067276 */ /* 0x000fe40007810013 */
[----:B------:R-:W-:Y:S02]  /*3d50*/  FMNMX3.FTZ R4, R4, R47, R9, !PT ;  /* 0x0000002f04047276 */ /* 0x000fe40007810009 */
[----:B------:R-:W-:Y:S02]  /*3d60*/  FMNMX3.FTZ R6, R6, R27, R237, !PT ;  /* 0x0000001b06067276 */ /* 0x000fe400078100ed */
[----:B------:R-:W-:Y:S02]  /*3d70*/  LOP3.LUT R44, R44, 0x39, RZ, 0xfc, !PT ;  /* 0x000000392c2c7812 */ /* 0x000fe400078efcff */
[----:B------:R-:W-:Y:S02]  /*3d80*/  FMNMX3.FTZ R4, R4, R5, R11, !PT ;  /* 0x0000000504047276 */ /* 0x000fe4000781000b */
[----:B------:R-:W-:-:S02]  /*3d90*/  FMNMX3.FTZ R6, R6, R227, R235, !PT ;  /* 0x000000e306067276 */ /* 0x000fc400078100eb */
[----:B------:R-:W-:Y:S02]  /*3da0*/  FSEL R211, R64, -INF , !P0 ;  /* 0xff80000040d37808 */ /* 0x000fe40004000000 */
[C---:B------:R-:W-:Y:S02]  /*3db0*/  ISETP.GE.AND P3, PT, R44.reuse, R205, PT ;  /* 0x000000cd2c00720c */ /* 0x040fe40003f66270 */
[----:B------:R-:W-:Y:S02]  /*3dc0*/  ISETP.GE.AND P0, PT, R44, R167, PT ;  /* 0x000000a72c00720c */ /* 0x000fe40003f06270 */
        /* <DEDUP_REMOVED lines=55> */
.L_x_399:
[----:B------:R-:W-:Y:S01]  /*4140*/  FMNMX3.FTZ R10, R10, R171, R207, !PT ;  /* 0x000000ab0a0a7276 */ /* 0x000fe200078100cf */
[----:B------:R-:W-:Y:S01]  /*4150*/  USHF.L.U32 UR31, UR31, 0x1, URZ ;  /* 0x000000011f1f7899 */ /* 0x000fe200080006ff */
[----:B------:R-:W-:Y:S01]  /*4160*/  FMNMX.FTZ R12, R209, R12, !PT ;  /* 0x0000000cd10c7209 */ /* 0x000fe20007810000 */
[----:B------:R-:W-:Y:S01]  /*4170*/  IMAD.WIDE.U32 R228, R228, -0x326172a9, RZ ;  /* 0xcd9e8d57e4e47825 */ /* 0x000fe200078e00ff */
[----:B------:R-:W-:Y:S01]  /*4180*/  FMNMX3.FTZ R4, R10, R199, R195, !PT ;  /* 0x000000c70a047276 */ /* 0x000fe200078100c3 */
[----:B------:R-:W-:Y:S01]  /*4190*/  UIADD3 UR28, UPT, UPT, UR18, -0x61c88647, URZ ;  /* 0x9e3779b9121c7890 */ /* 0x000fe2000fffe0ff */
[----:B------:R-:W-:Y:S01]  /*41a0*/  IADD3.X R3, PT, PT, R3, UR21, RZ, P5, P4 ;  /* 0x0000001503037c10 */ /* 0x000fe2000afe84ff */
[----:B-1----:R-:W1:Y:S01]  /*41b0*/  SHFL.BFLY PT, R21, R12, 0x2, 0x1f ;  /* 0x0c401f000c157f89 */ /* 0x002e6200000e0000 */
[----:B------:R-:W-:Y:S01]  /*41c0*/  FMNMX.FTZ R4, R175, R4, !PT ;  /* 0x00000004af047209 */ /* 0x000fe20007810000 */
[----:B------:R-:W-:Y:S01]  /*41d0*/  IMAD.WIDE.U32 R224, R224, -0x2daee0ad, RZ ;  /* 0xd2511f53e0e07825 */ /* 0x000fe200078e00ff */
[----:B------:R-:W-:Y:S01]  /*41e0*/  LOP3.LUT R220, R3, UR18, R229, 0x96, !PT ;  /* 0x0000001203dc7c12 */ /* 0x000fe2000f8e96e5 */
[----:B------:R-:W-:Y:S01]  /*41f0*/  UIADD3 UR21, UPT, UPT, UR19, -0x4498517b, URZ ;  /* 0xbb67ae8513157890 */ /* 0x000fe2000fffe0ff */
[----:B------:R-:W2:Y:S01]  /*4200*/  LDC R173, c[0x0][0x4f8] ;  /* 0x00013e00ffad7b82 */ /* 0x000ea20000000800 */
[----:B------:R-:W-:Y:S01]  /*4210*/  IMAD.U32 R3, RZ, RZ, UR31 ;  /* 0x0000001fff037e24 */ /* 0x000fe2000f8e00ff */
[----:B------:R-:W3:Y:S01]  /*4220*/  SHFL.BFLY PT, R13, R4, 0x2, 0x1f ;  /* 0x0c401f00040d7f89 */ /* 0x000ee200000e0000 */
[----:B------:R-:W-:Y:S01]  /*4230*/  IMAD.WIDE.U32 R220, R220, -0x2daee0ad, RZ ;  /* 0xd2511f53dcdc7825 */ /* 0x000fe200078e00ff */
[----:B------:R-:W-:Y:S01]  /*4240*/  UIADD3 UR39, UPT, UPT, UR19, 0x76cf5d0a, URZ ;  /* 0x76cf5d0a13277890 */ /* 0x000fe2000fffe0ff */
[----:B------:R-:W-:Y:S01]  /*4250*/  LOP3.LUT R204, R80, 0x200, R177, 0xf8, !PT ;  /* 0x0000020050cc7812 */ /* 0x000fe200078ef8b1 */
[----:B------:R-:W-:Y:S01]  /*4260*/  UIADD3 UR27, UPT, UPT, UR18, 0x3c6ef372, URZ ;  /* 0x3c6ef372121b7890 */ /* 0x000fe2000fffe0ff */
[----:B------:R-:W-:Y:S01]  /*4270*/  LOP3.LUT R3, R3, UR19, R225, 0x96, !PT ;  /* 0x0000001303037c12 */ /* 0x000fe2000f8e96e1 */
[----:B------:R-:W-:Y:S01]  /*4280*/  UIADD3 UR38, UPT, UPT, UR19, 0x32370b8f, URZ ;  /* 0x32370b8f13267890 */ /* 0x000fe2000fffe0ff */
[----:B------:R-:W-:Y:S01]  /*4290*/  LOP3.LUT R218, R224, UR21, R221, 0x96, !PT ;  /* 0x00000015e0da7c12 */ /* 0x000fe2000f8e96dd */
[----:B------:R-:W4:Y:S01]  /*42a0*/  LDCU UR30, c[0x0][0x45c] ;  /* 0x00008b80ff1e77ac */ /* 0x000f220008000800 */
[----:B------:R-:W-:Y:S01]  /*42b0*/  LEA R204, R204, UR6, 0x1 ;  /* 0x00000006cccc7c11 */ /* 0x000fe2000f8e08ff */
[----:B------:R-:W-:Y:S01]  /*42c0*/  IMAD.WIDE.U32 R32, R3, -0x326172a9, RZ ;  /* 0xcd9e8d5703207825 */ /* 0x000fe200078e00ff */
[----:B------:R-:W-:-:S03]  /*42d0*/  UIADD3 UR26, UPT, UPT, UR18, -0x255992d5, URZ ;  /* 0xdaa66d2b121a7890 */ /* 0x000fc6000fffe0ff */
[----:B------:R-:W-:Y:S01]  /*42e0*/  IMAD.WIDE.U32 R218, R218, -0x326172a9, RZ ;  /* 0xcd9e8d57dada7825 */ /* 0x000fe200078e00ff */
[----:B------:R-:W-:Y:S01]  /*42f0*/  LOP3.LUT R3, R228, UR28, R33, 0x96, !PT ;  /* 0x0000001ce4037c12 */ /* 0x000fe2000f8e9621 */
[----:B------:R-:W-:Y:S01]  /*4300*/  UIADD3 UR25, UPT, UPT, UR18, 0x78dde6e4, URZ ;  /* 0x78dde6e412197890 */ /* 0x000fe2000fffe0ff */
[----:B-1----:R-:W-:Y:S01]  /*4310*/  FMNMX.FTZ R21, R12, R21, !PT ;  /* 0x000000150c157209 */ /* 0x002fe20007810000 */
[----:B------:R-:W-:Y:S01]  /*4320*/  UIADD3 UR37, UPT, UPT, UR19, -0x126145ec, URZ ;  /* 0xed9eba1413257890 */ /* 0x000fe2000fffe0ff */
[----:B------:R-:W-:Y:S01]  /*4330*/  LOP3.LUT R32, R32, UR27, R219, 0x96, !PT ;  /* 0x0000001b20207c12 */ /* 0x000fe2000f8e96db */
[----:B------:R-:W-:Y:S01]  /*4340*/  IMAD.WIDE.U32 R14, R3, -0x2daee0ad, RZ ;  /* 0xd2511f53030e7825 */ /* 0x000fe200078e00ff */
[----:B------:R-:W-:Y:S01]  /*4350*/  UIADD3 UR34, UPT, UPT, UR19, -0x56f99767, URZ ;  /* 0xa906689913227890 */ /* 0x000fe2000fffe0ff */
[----:B------:R-:W1:Y:S01]  /*4360*/  SHFL.BFLY PT, R164, R21, 0x1, 0x1f ;  /* 0x0c201f0015a47f89 */ /* 0x000e6200000e0000 */
[----:B------:R-:W-:Y:S01]  /*4370*/  UIADD3 UR21, UPT, UPT, UR18, -0x4ab325aa, URZ ;  /* 0xb54cda5612157890 */ /* 0x000fe2000fffe0ff */
[----:B---3--:R-:W-:Y:S01]  /*4380*/  FMNMX.FTZ R4, R4, R13, !PT ;  /* 0x0000000d04047209 */ /* 0x008fe20007810000 */
[----:B------:R-:W-:Y:S01]  /*4390*/  IMAD.WIDE.U32 R32, R32, -0x2daee0ad, RZ ;  /* 0xd2511f5320207825 */ /* 0x000fe200078e00ff */
[----:B------:R-:W-:Y:S01]  /*43a0*/  LOP3.LUT R3, R220, UR39, R15, 0x96, !PT ;  /* 0x00000027dc037c12 */ /* 0x000fe2000f8e960f */
[----:B------:R-:W-:Y:S01]  /*43b0*/  UIADD3 UR23, UPT, UPT, UR18, 0x1715609d, URZ ;  /* 0x1715609d12177890 */ /* 0x000fe2000fffe0ff */
[----:B--2---:R-:W-:Y:S01]  /*43c0*/  LOP3.LUT R173, R173, 0xff, RZ, 0xc0, !PT ;  /* 0x000000ffadad7812 */ /* 0x004fe200078ec0ff */
[--C-:B------:R-:W-:Y:S01]  /*43d0*/  IMAD.IADD R172, R81, 0x1, R204.reuse ;  /* 0x0000000151ac7824 */ /* 0x100fe200078e02cc */
[----:B------:R-:W-:Y:S01]  /*43e0*/  LOP3.LUT R14, R14, UR38, R33, 0x96, !PT ;  /* 0x000000260e0e7c12 */ /* 0x000fe2000f8e9621 */
[----:B------:R-:W-:Y:S01]  /*43f0*/  IMAD.WIDE.U32 R12, R3, -0x326172a9, RZ ;  /* 0xcd9e8d57030c7825 */ /* 0x000fe200078e00ff */
[----:B------:R-:W-:Y:S01]  /*4400*/  UIADD3 UR33, UPT, UPT, UR19, 0x646e171e, URZ ;  /* 0x646e171e13217890 */ /* 0x000fe2000fffe0ff */
[----:B------:R-:W2:Y:S01]  /*4410*/  SHFL.BFLY PT, R3, R4, 0x1, 0x1f ;  /* 0x0c201f0004037f89 */ /* 0x000ea200000e0000 */
[----:B------:R-:W-:Y:S01]  /*4420*/  UIADD3 UR31, UPT, UPT, UR31, 0x1, URZ ;  /* 0x000000011f1f7890 */ /* 0x000fe2000fffe0ff */
[----:B------:R-:W-:Y:S01]  /*4430*/  IMAD.WIDE.U32 R14, R14, -0x326172a9, RZ ;  /* 0xcd9e8d570e0e7825 */ /* 0x000fe200078e00ff */
[----:B------:R-:W-:Y:S01]  /*4440*/  LOP3.LUT R6, R218, UR26, R13, 0x96, !PT ;  /* 0x0000001ada067c12 */ /* 0x000fe2000f8e960d */
[----:B------:R-:W3:Y:S02]  /*4450*/  LDSM.16.MT88.4 R72, [R172+0x12000] ;  /* 0x01200000ac48783b */ /* 0x000ee40000004200 */
[----:B------:R-:W-:Y:S01]  /*4460*/  IMAD R173, R173, 0x10000, R173 ;  /* 0x00010000adad7824 */ /* 0x000fe200078e02ad */
[----:B------:R-:W-:Y:S01]  /*4470*/  LOP3.LUT R12, R12, UR25, R15, 0x96, !PT ;  /* 0x000000190c0c7c12 */ /* 0x000fe2000f8e960f */
[----:B------:R-:W-:Y:S01]  /*4480*/  IMAD.WIDE.U32 R34, R6, -0x2daee0ad, RZ ;  /* 0xd2511f5306227825 */ /* 0x000fe200078e00ff */
[----:B------:R-:W-:Y:S03]  /*4490*/  LDSM.16.MT88.4 R104, [R172+0x14000] ;  /* 0x01400000ac68783b */ /* 0x000fe60000004200 */
[----:B------:R-:W-:Y:S01]  /*44a0*/  IMAD.WIDE.U32 R12, R12, -0x2daee0ad, RZ ;  /* 0xd2511f530c0c7825 */ /* 0x000fe200078e00ff */
[----:B-1----:R-:W-:Y:S01]  /*44b0*/  FMNMX.FTZ R164, R21, R164, !PT ;  /* 0x000000a415a47209 */ /* 0x002fe20007810000 */
[----:B------:R-:W-:Y:S01]  /*44c0*/  LDSM.16.MT88.4 R136, [R172+0x16000] ;  /* 0x01600000ac88783b */ /* 0x000fe20000004200 */
[----:B------:R-:W-:Y:S01]  /*44d0*/  LOP3.LUT R20, R32, UR37, R35, 0x96, !PT ;  /* 0x0000002520147c12 */ /* 0x000fe2000f8e9623 */
[----:B------:R-:W-:Y:S01]  /*44e0*/  IMAD.IADD R168, R197, 0x1, R204 ;  /* 0x00000001c5a87824 */ /* 0x000fe200078e02cc */
[C---:B------:R-:W-:Y:S01]  /*44f0*/  FSETP.NEU.FTZ.AND P0, PT, R164.reuse, -INF , PT ;  /* 0xff800000a400780b */ /* 0x040fe20003f1d000 */
[----:B----4-:R-:W-:Y:S01]  /*4500*/  FMUL.FTZ R192, R164, UR30 ;  /* 0x0000001ea4c07c20 */ /* 0x010fe20008410000 */
[----:B------:R-:W-:Y:S01]  /*4510*/  LOP3.LUT R32, R34, UR34, R13, 0x96, !PT ;  /* 0x0000002222207c12 */ /* 0x000fe2000f8e960d */
[----:B------:R-:W-:Y:S01]  /*4520*/  IMAD.WIDE.U32 R20, R20, -0x326172a9, RZ ;  /* 0xcd9e8d5714147825 */ /* 0x000fe200078e00ff */
[----:B------:R-:W-:Y:S02]  /*4530*/  LDSM.16.MT88.4 R156, [R204+0x10000] ;  /* 0x01000000cc9c783b */ /* 0x000fe40000004200 */
[----:B------:R-:W-:Y:S01]  /*4540*/  FSEL R192, R192, RZ, P0 ;  /* 0x000000ffc0c07208 */ /* 0x000fe20000000000 */
[----:B------:R-:W-:Y:S01]  /*4550*/  IMAD.WIDE.U32 R32, R32, -0x326172a9, RZ ;  /* 0xcd9e8d5720207825 */ /* 0x000fe200078e00ff */
[----:B--2---:R-:W-:Y:S01]  /*4560*/  FMNMX.FTZ R3, R4, R3, !PT ;  /* 0x0000000304037209 */ /* 0x004fe20007810000 */
[----:B------:R-:W-:Y:S01]  /*4570*/  LDSM.16.MT88.4 R64, [R204+0x12000] ;  /* 0x01200000cc40783b */ /* 0x000fe20000004200 */
[----:B------:R-:W-:Y:S01]  /*4580*/  LOP3.LUT R14, R14, UR23, R21, 0x96, !PT ;  /* 0x000000170e0e7c12 */ /* 0x000fe2000f8e9615 */
[--C-:B------:R-:W-:Y:S01]  /*4590*/  FFMA.FTZ R191, R41, UR30, -R192.reuse ;  /* 0x0000001e29bf7c23 */ /* 0x100fe200080108c0 */
[C---:B------:R-:W-:Y:S01]  /*45a0*/  FSETP.NEU.FTZ.AND P0, PT, R3.reuse, -INF , PT ;  /* 0xff8000000300780b */ /* 0x040fe20003f1d000 */
[----:B------:R-:W-:Y:S01]  /*45b0*/  FMUL.FTZ R174, R3, UR30 ;  /* 0x0000001e03ae7c20 */ /* 0x000fe20008410000 */
[----:B------:R-:W-:Y:S01]  /*45c0*/  FFMA.FTZ R184, R51, UR30, -R192 ;  /* 0x0000001e33b87c23 */ /* 0x000fe200080108c0 */
[----:B------:R-:W-:Y:S01]  /*45d0*/  IMAD.MOV.U32 R8, RZ, RZ, R32 ;  /* 0x000000ffff087224 */ /* 0x000fe200078e0020 */
[----:B------:R-:W-:Y:S01]  /*45e0*/  PRMT R146, R32, 0x7771, RZ ;  /* 0x0000777120927816 */ /* 0x000fe200000000ff */
[----:B------:R-:W-:Y:S01]  /*45f0*/  MUFU.EX2 R191, R191 ;  /* 0x000000bf00bf7308 */ /* 0x000fe20000000800 */
[----:B------:R-:W-:Y:S01]  /*4600*/  FSEL R174, R174, RZ, P0 ;  /* 0x000000ffaeae7208 */ /* 0x000fe20000000000 */
[----:B------:R-:W-:Y:S01]  /*4610*/  FFMA.FTZ R193, R31, UR30, -R192 ;  /* 0x0000001e1fc17c23 */ /* 0x000fe200080108c0 */
[----:B------:R-:W-:Y:S01]  /*4620*/  LOP3.LUT R15, R8, 0xff, RZ, 0xc0, !PT ;  /* 0x000000ff080f7812 */ /* 0x000fe200078ec0ff */
[----:B------:R-:W1:Y:S01]  /*4630*/  MUFU.EX2 R184, R184 ;  /* 0x000000b800b87308 */ /* 0x000e620000000800 */
[----:B------:R-:W-:Y:S01]  /*4640*/  LOP3.LUT R4, R20, UR21, R33, 0x96, !PT ;  /* 0x0000001514047c12 */ /* 0x000fe2000f8e9621 */
[--C-:B------:R-:W-:Y:S01]  /*4650*/  FFMA.FTZ R185, R45, UR30, -R174.reuse ;  /* 0x0000001e2db97c23 */ /* 0x100fe200080108ae */
[----:B------:R-:W-:Y:S01]  /*4660*/  FFMA.FTZ R182, R47, UR30, -R174 ;  /* 0x0000001e2fb67c23 */ /* 0x000fe200080108ae */
[----:B------:R-:W-:Y:S01]  /*4670*/  FFMA.FTZ R188, R49, UR30, -R192 ;  /* 0x0000001e31bc7c23 */ /* 0x000fe200080108c0 */
[--C-:B------:R-:W-:Y:S01]  /*4680*/  FFMA.FTZ R189, R29, UR30, -R174.reuse ;  /* 0x0000001e1dbd7c23 */ /* 0x100fe200080108ae */
[----:B------:R-:W-:Y:S01]  /*4690*/  FFMA.FTZ R186, R23, UR30, -R174 ;  /* 0x0000001e17ba7c23 */ /* 0x000fe200080108ae */
[C---:B------:R-:W-:Y:S01]  /*46a0*/  PRMT R6, R32.reuse, 0x7773, RZ ;  /* 0x0000777320067816 */ /* 0x040fe200000000ff */
[----:B------:R-:W-:Y:S01]  /*46b0*/  MUFU.EX2 R185, R185 ;  /* 0x000000b900b97308 */ /* 0x000fe20000000800 */
[----:B------:R-:W-:Y:S01]  /*46c0*/  PRMT R13, R32, 0x7772, RZ ;  /* 0x00007772200d7816 */ /* 0x000fe200000000ff */
[----:B------:R-:W-:Y:S01]  /*46d0*/  IMAD.IADD R190, R81, 0x1, R168 ;  /* 0x0000000151be7824 */ /* 0x000fe200078e02a8 */
[----:B------:R-:W-:Y:S01]  /*46e0*/  PRMT R146, R15, 0x5410, R146 ;  /* 0x000054100f927816 */ /* 0x000fe20000000092 */
[----:B------:R-:W2:Y:S01]  /*46f0*/  MUFU.EX2 R182, R182 ;  /* 0x000000b600b67308 */ /* 0x000ea20000000800 */
[C---:B------:R-:W-:Y:S01]  /*4700*/  LOP3.LUT R15, R4.reuse, 0xffff, RZ, 0xc0, !PT ;  /* 0x0000ffff040f7812 */ /* 0x040fe200078ec0ff */
[----:B------:R-:W-:Y:S01]  /*4710*/  LDSM.16.MT88.4 R40, [R172+0x10000] ;  /* 0x01000000ac28783b */ /* 0x000fe20000004200 */
[----:B------:R-:W-:Y:S01]  /*4720*/  PRMT R6, R13, 0x5410, R6 ;  /* 0x000054100d067816 */ /* 0x000fe20000000006 */
[----:B------:R-:W-:Y:S01]  /*4730*/  MUFU.EX2 R193, R193 ;  /* 0x000000c100c17308 */ /* 0x000fe20000000800 */
[C---:B------:R-:W-:Y:S01]  /*4740*/  PRMT R13, R4.reuse, 0x7632, R13 ;  /* 0x00007632040d7816 */ /* 0x040fe2000000000d */
[----:B------:R-:W4:Y:S01]  /*4750*/  LDSM.16.MT88.4 R20, [R190+0x16000] ;  /* 0x01600000be14783b */ /* 0x000f220000004200 */
[----:B------:R-:W-:Y:S01]  /*4760*/  LOP3.LUT R144, R4, 0xff, RZ, 0xc0, !PT ;  /* 0x000000ff04907812 */ /* 0x000fe200078ec0ff */
[----:B------:R-:W5:Y:S01]  /*4770*/  MUFU.EX2 R188, R188 ;  /* 0x000000bc00bc7308 */ /* 0x000f620000000800 */
[----:B------:R-:W-:Y:S01]  /*4780*/  SHF.R.U32.HI R15, RZ, 0x8, R15 ;  /* 0x00000008ff0f7819 */ /* 0x000fe2000001160f */
[----:B------:R-:W4:Y:S01]  /*4790*/  LDSM.16.MT88.4 R48, [R168+0x10000] ;  /* 0x01000000a830783b */ /* 0x000f220000004200 */
[----:B------:R-:W-:Y:S01]  /*47a0*/  SHF.R.U32.HI R4, RZ, 0x18, R4 ;  /* 0x00000018ff047819 */ /* 0x000fe20000011604 */
[----:B------:R-:W-:Y:S01]  /*47b0*/  MUFU.EX2 R189, R189 ;  /* 0x000000bd00bd7308 */ /* 0x000fe20000000800 */
[----:B------:R-:W-:Y:S01]  /*47c0*/  LOP3.LUT R13, R13, 0xff, RZ, 0xc0, !PT ;  /* 0x000000ff0d0d7812 */ /* 0x000fe200078ec0ff */
[----:B------:R-:W4:Y:S01]  /*47d0*/  LDSM.16.MT88.4 R56, [R190+0x10000] ;  /* 0x01000000be38783b */ /* 0x000f220000004200 */
[----:B------:R-:W-:Y:S01]  /*47e0*/  LOP3.LUT R6, R6, 0xff00ff, RZ, 0xc0, !PT ;  /* 0x00ff00ff06067812 */ /* 0x000fe200078ec0ff */
[----:B------:R-:W3:Y:S01]  /*47f0*/  MUFU.EX2 R186, R186 ;  /* 0x000000ba00ba7308 */ /* 0x000ee20000000800 */
[----:B------:R-:W-:Y:S01]  /*4800*/  PRMT R144, R144, 0x5410, R15 ;  /* 0x0000541090907816 */ /* 0x000fe2000000000f */
[----:B------:R-:W4:Y:S01]  /*4810*/  LDSM.16.MT88.4 R80, [R168+0x12000] ;  /* 0x01200000a850783b */ /* 0x000f220000004200 */
[--C-:B------:R-:W-:Y:S01]  /*4820*/  HSET2.LE.AND R146, R146, R173.reuse, PT ;  /* 0x000000ad92927233 */ /* 0x100fe20003803000 */
[----:B------:R-:W-:Y:S01]  /*4830*/  FFMA.FTZ R183, R19, UR30, -R192 ;  /* 0x0000001e13b77c23 */ /* 0x000fe200080108c0 */
[----:B-1----:R-:W-:Y:S01]  /*4840*/  F2FP.BF16.F32.PACK_AB R15, R184, R191 ;  /* 0x000000bfb80f723e */ /* 0x002fe200000010ff */
[----:B------:R-:W1:Y:S01]  /*4850*/  LDSM.16.MT88.4 R88, [R190+0x12000] ;  /* 0x01200000be58783b */ /* 0x000e620000004200 */
[----:B------:R-:W-:Y:S01]  /*4860*/  PRMT R4, R13, 0x5410, R4 ;  /* 0x000054100d047816 */ /* 0x000fe20000000004 */
[----:B------:R-:W-:Y:S01]  /*4870*/  FFMA.FTZ R176, R27, UR30, -R192 ;  /* 0x0000001e1bb07c23 */ /* 0x000fe200080108c0 */
[--C-:B------:R-:W-:Y:S01]  /*4880*/  HSET2.LE.AND R147, R6, R173.reuse, PT ;  /* 0x000000ad06937233 */ /* 0x100fe20003803000 */
[----:B------:R-:W1:Y:S01]  /*4890*/  LDSM.16.MT88.4 R96, [R204+0x14000] ;  /* 0x01400000cc60783b */ /* 0x000e620000004200 */
[----:B------:R-:W-:Y:S01]  /*48a0*/  LOP3.LUT R146, R15, R146, RZ, 0xc0, !PT ;  /* 0x000000920f927212 */ /* 0x000fe200078ec0ff */
[----:B------:R-:W-:Y:S01]  /*48b0*/  IMAD.WIDE.U32 R14, R14, -0x2daee0ad, RZ ;  /* 0xd2511f530e0e7825 */ /* 0x000fe200078e00ff */
[----:B--2---:R-:W-:Y:S01]  /*48c0*/  F2FP.BF16.F32.PACK_AB R6, R182, R185 ;  /* 0x000000b9b606723e */ /* 0x004fe200000010ff */
[----:B------:R-:W2:Y:S01]  /*48d0*/  LDSM.16.MT88.4 R112, [R168+0x14000] ;  /* 0x01400000a870783b */ /* 0x000ea20000004200 */
[--C-:B------:R-:W-:Y:S01]  /*48e0*/  HSET2.LE.AND R144, R144, R173.reuse, PT ;  /* 0x000000ad90907233 */ /* 0x100fe20003803000 */
[--C-:B------:R-:W-:Y:S01]  /*48f0*/  FFMA.FTZ R179, R11, UR30, -R174.reuse ;  /* 0x0000001e0bb37c23 */ /* 0x100fe200080108ae */
[--C-:B------:R-:W-:Y:S01]  /*4900*/  HSET2.LE.AND R145, R4, R173.reuse, PT ;  /* 0x000000ad04917233 */ /* 0x100fe20003803000 */
[----:B------:R-:W2:Y:S01]  /*4910*/  LDSM.16.MT88.4 R120, [R190+0x14000] ;  /* 0x01400000be78783b */ /* 0x000ea20000004200 */
[----:B-----5:R-:W-:Y:S01]  /*4920*/  F2FP.BF16.F32.PACK_AB R13, R188, R193 ;  /* 0x000000c1bc0d723e */ /* 0x020fe200000010ff */
[----:B------:R-:W-:Y:S01]  /*4930*/  FFMA.FTZ R166, R7, UR30, -R174 ;  /* 0x0000001e07a67c23 */ /* 0x000fe200080108ae */
[----:B---3--:R-:W-:Y:S01]  /*4940*/  F2FP.BF16.F32.PACK_AB R4, R186, R189 ;  /* 0x000000bdba04723e */ /* 0x008fe200000010ff */
[----:B------:R-:W3:Y:S01]  /*4950*/  LDSM.16.MT88.4 R128, [R204+0x16000] ;  /* 0x01600000cc80783b */ /* 0x000ee20000004200 */
[----:B------:R-:W-:Y:S01]  /*4960*/  LOP3.LUT R147, R6, R147, RZ, 0xc0, !PT ;  /* 0x0000009306937212 */ /* 0x000fe200078ec0ff */
[--C-:B------:R-:W-:Y:S01]  /*4970*/  FFMA.FTZ R187, R17, UR30, -R192.reuse ;  /* 0x0000001e11bb7c23 */ /* 0x100fe200080108c0 */
[----:B------:R-:W-:Y:S01]  /*4980*/  LOP3.LUT R6, R12, UR33, R15, 0x96, !PT ;  /* 0x000000210c067c12 */ /* 0x000fe2000f8e960f */
[----:B------:R-:W5:Y:S01]  /*4990*/  LDSM.16.MT88.4 R152, [R168+0x16000] ;  /* 0x01600000a898783b */ /* 0x000f620000004200 */
[----:B------:R-:W-:Y:S01]  /*49a0*/  LOP3.LUT R144, R13, R144, RZ, 0xc0, !PT ;  /* 0x000000900d907212 */ /* 0x000fe200078ec0ff */
[----:B------:R-:W-:Y:S01]  /*49b0*/  FFMA.FTZ R180, R25, UR30, -R192 ;  /* 0x0000001e19b47c23 */ /* 0x000fe200080108c0 */
[----:B------:R-:W-:Y:S01]  /*49c0*/  LOP3.LUT R145, R4, R145, RZ, 0xc0, !PT ;  /* 0x0000009104917212 */ /* 0x000fe200078ec0ff */
[----:B------:R-:W-:Y:S01]  /*49d0*/  IMAD.MOV.U32 R4, RZ, RZ, R14 ;  /* 0x000000ffff047224 */ /* 0x000fe200078e000e */
[C---:B------:R-:W-:Y:S01]  /*49e0*/  PRMT R13, R14.reuse, 0x7773, RZ ;  /* 0x000077730e0d7816 */ /* 0x040fe200000000ff */
[--C-:B------:R-:W-:Y:S01]  /*49f0*/  FFMA.FTZ R181, R9, UR30, -R174.reuse ;  /* 0x0000001e09b57c23 */ /* 0x100fe200080108ae */
[----:B------:R-:W-:Y:S01]  /*4a00*/  PRMT R8, R14, 0x7772, RZ ;  /* 0x000077720e087816 */ /* 0x000fe200000000ff */
[----:B------:R-:W-:Y:S01]  /*4a10*/  FFMA.FTZ R178, R5, UR30, -R174 ;  /* 0x0000001e05b27c23 */ /* 0x000fe200080108ae */
[----:B------:R-:W-:Y:S01]  /*4a20*/  LOP3.LUT R15, R6, 0xffff, RZ, 0xc0, !PT ;  /* 0x0000ffff060f7812 */ /* 0x000fe200078ec0ff */
[----:B------:R-:W-:Y:S01]  /*4a30*/  MUFU.EX2 R183, R183 ;  /* 0x000000b700b77308 */ /* 0x000fe20000000800 */
[----:B------:R-:W-:Y:S01]  /*4a40*/  PRMT R8, R8, 0x5410, R13 ;  /* 0x0000541008087816 */ /* 0x000fe2000000000d */
[C---:B------:R-:W-:Y:S01]  /*4a50*/  HMMA.16816.F32.BF16 R68, R144.reuse, R72, RZ ;  /* 0x000000489044723c */ /* 0x040fe200000418ff */
[----:B------:R-:W-:Y:S01]  /*4a60*/  LOP3.LUT R13, R4, 0xff, RZ, 0xc0, !PT ;  /* 0x000000ff040d7812 */ /* 0x000fe200078ec0ff */
[----:B------:R-:W1:Y:S01]  /*4a70*/  MUFU.EX2 R176, R176 ;  /* 0x000000b000b07308 */ /* 0x000e620000000800 */
[----:B------:R-:W-:Y:S01]  /*4a80*/  SHF.R.U32.HI R15, RZ, 0x8, R15 ;  /* 0x00000008ff0f7819 */ /* 0x000fe2000001160f */
[----:B------:R-:W-:Y:S01]  /*4a90*/  LDSM.16.MT88.4 R16, [R172+0x14800] ;  /* 0x01480000ac10783b */ /* 0x000fe20000004200 */
[----:B------:R-:W-:Y:S01]  /*4aa0*/  PRMT R10, R14, 0x7771, RZ ;  /* 0x000077710e0a7816 */ /* 0x000fe200000000ff */
[----:B------:R-:W-:Y:S01]  /*4ab0*/  MUFU.EX2 R179, R179 ;  /* 0x000000b300b37308 */ /* 0x000fe20000000800 */
[----:B------:R-:W-:Y:S01]  /*4ac0*/  LOP3.LUT R4, R6, 0xff, RZ, 0xc0, !PT ;  /* 0x000000ff06047812 */ /* 0x000fe200078ec0ff */
[C---:B------:R-:W-:Y:S01]  /*4ad0*/  HMMA.16816.F32.BF16 R72, R144.reuse, R74, RZ ;  /* 0x0000004a9048723c */ /* 0x040fe200000418ff */
[----:B------:R-:W-:Y:S01]  /*4ae0*/  PRMT R10, R13, 0x5410, R10 ;  /* 0x000054100d0a7816 */ /* 0x000fe2000000000a */
[----:B------:R-:W2:Y:S01]  /*4af0*/  MUFU.EX2 R166, R166 ;  /* 0x000000a600a67308 */ /* 0x000ea20000000800 */
[----:B------:R-:W-:Y:S01]  /*4b00*/  PRMT R4, R4, 0x5410, R15 ;  /* 0x0000541004047816 */ /* 0x000fe2000000000f */
[----:B------:R-:W-:Y:S01]  /*4b10*/  LDSM.16.MT88.4 R24, [R172+0x10800] ;  /* 0x01080000ac18783b */ /* 0x000fe20000004200 */
[----:B------:R-:W-:Y:S01]  /*4b20*/  PRMT R7, R6, 0x7632, R7 ;  /* 0x0000763206077816 */ /* 0x000fe20000000007 */
[----:B------:R-:W-:Y:S01]  /*4b30*/  MUFU.EX2 R187, R187 ;  /* 0x000000bb00bb7308 */ /* 0x000fe20000000800 */
[----:B------:R-:W-:Y:S01]  /*4b40*/  LOP3.LUT R8, R8, 0xff00ff, RZ, 0xc0, !PT ;  /* 0x00ff00ff08087812 */ /* 0x000fe200078ec0ff */
[----:B------:R-:W5:Y:S01]  /*4b50*/  LDSM.16.MT88.4 R12, [R172+0x12800] ;  /* 0x01280000ac0c783b */ /* 0x000f620000004200 */
[----:B------:R-:W-:Y:S01]  /*4b60*/  SHF.R.U32.HI R6, RZ, 0x18, R6 ;  /* 0x00000018ff067819 */ /* 0x000fe20000011606 */
[----:B------:R-:W3:Y:S01]  /*4b70*/  MUFU.EX2 R180, R180 ;  /* 0x000000b400b47308 */ /* 0x000ee20000000800 */
[----:B------:R-:W-:Y:S01]  /*4b80*/  LOP3.LUT R5, R7, 0xff, RZ, 0xc0, !PT ;  /* 0x000000ff07057812 */ /* 0x000fe200078ec0ff */
[C---:B----4-:R-:W-:Y:S01]  /*4b90*/  HMMA.16816.F32.BF16 R148, R144.reuse, R20, RZ ;  /* 0x000000149094723c */ /* 0x050fe200000418ff */
[--C-:B------:R-:W-:Y:S01]  /*4ba0*/  HSET2.LE.AND R11, R8, R173.reuse, PT ;  /* 0x000000ad080b7233 */ /* 0x100fe20003803000 */
[----:B------:R-:W-:Y:S01]  /*4bb0*/  MUFU.EX2 R181, R181 ;  /* 0x000000b500b57308 */ /* 0x000fe20000000800 */
[--C-:B------:R-:W-:Y:S01]  /*4bc0*/  HSET2.LE.AND R10, R10, R173.reuse, PT ;  /* 0x000000ad0a0a7233 */ /* 0x100fe20003803000 */
[----:B------:R-:W-:Y:S01]  /*4bd0*/  LDSM.16.MT88.4 R32, [R168+0x10800] ;  /* 0x01080000a820783b */ /* 0x000fe20000004200 */
[----:B-1----:R-:W-:Y:S01]  /*4be0*/  F2FP.BF16.F32.PACK_AB R7, R176, R183 ;  /* 0x000000b7b007723e */ /* 0x002fe200000010ff */
[----:B------:R-:W1:Y:S01]  /*4bf0*/  MUFU.EX2 R178, R178 ;  /* 0x000000b200b27308 */ /* 0x000e620000000800 */
[----:B--2---:R-:W-:Y:S01]  /*4c00*/  F2FP.BF16.F32.PACK_AB R8, R166, R179 ;  /* 0x000000b3a608723e */ /* 0x004fe200000010ff */
[C---:B------:R-:W-:Y:S01]  /*4c10*/  HMMA.16816.F32.BF16 R36, R144.reuse, R40, RZ ;  /* 0x000000289024723c */ /* 0x040fe200000418ff */
[----:B------:R-:W-:Y:S01]  /*4c20*/  PRMT R6, R5, 0x5410, R6 ;  /* 0x0000541005067816 */ /* 0x000fe20000000006 */
[----:B------:R-:W-:Y:S01]  /*4c30*/  LDSM.16.MT88.4 R28, [R204+0x12800] ;  /* 0x01280000cc1c783b */ /* 0x000fe20000004200 */
[----:B------:R-:W-:Y:S01]  /*4c40*/  LOP3.LUT R11, R8, R11, RZ, 0xc0, !PT ;  /* 0x0000000b080b7212 */ /* 0x000fe200078ec0ff */
[--C-:B------:R-:W-:Y:S01]  /*4c50*/  FFMA.FTZ R198, R233, UR30, -R192.reuse ;  /* 0x0000001ee9c67c23 */ /* 0x100fe200080108c0 */
[----:B------:R-:W-:Y:S01]  /*4c60*/  LOP3.LUT R10, R7, R10, RZ, 0xc0, !PT ;  /* 0x0000000a070a7212 */ /* 0x000fe200078ec0ff */
[----:B------:R-:W-:Y:S01]  /*4c70*/  FFMA.FTZ R194, R227, UR30, -R192 ;  /* 0x0000001ee3c27c23 */ /* 0x000fe200080108c0 */
[--C-:B------:R-:W-:Y:S01]  /*4c80*/  HSET2.LE.AND R8, R4, R173.reuse, PT ;  /* 0x000000ad04087233 */ /* 0x100fe20003803000 */
[C---:B------:R-:W-:Y:S01]  /*4c90*/  HMMA.16816.F32.BF16 R100, R144.reuse, R104, RZ ;  /* 0x000000689064723c */ /* 0x040fe200000418ff */
[----:B---3--:R-:W-:Y:S01]  /*4ca0*/  F2FP.BF16.F32.PACK_AB R21, R180, R187 ;  /* 0x000000bbb415723e */ /* 0x008fe200000010ff */
[--C-:B------:R-:W-:Y:S01]  /*4cb0*/  FFMA.FTZ R231, R231, UR30, -R174.reuse ;  /* 0x0000001ee7e77c23 */ /* 0x100fe200080108ae */
[----:B------:R-:W-:Y:S01]  /*4cc0*/  HSET2.LE.AND R9, R6, R173, PT ;  /* 0x000000ad06097233 */ /* 0x000fe20003803000 */
[--C-:B------:R-:W-:Y:S01]  /*4cd0*/  FFMA.FTZ R223, R223, UR30, -R174.reuse ;  /* 0x0000001edfdf7c23 */ /* 0x100fe200080108ae */
[----:B-1----:R-:W-:Y:S01]  /*4ce0*/  F2FP.BF16.F32.PACK_AB R20, R178, R181 ;  /* 0x000000b5b214723e */ /* 0x002fe200000010ff */
[----:B------:R-:W1:Y:S01]  /*4cf0*/  LDSM.16.MT88.4 R4, [R172+0x16800] ;  /* 0x01680000ac04783b */ /* 0x000e620000004200 */
[----:B------:R-:W-:Y:S01]  /*4d00*/  LOP3.LUT R8, R21, R8, RZ, 0xc0, !PT ;  /* 0x0000000815087212 */ /* 0x000fe200078ec0ff */
[C---:B------:R-:W-:Y:S01]  /*4d10*/  HMMA.16816.F32.BF16 R132, R144.reuse, R136, RZ ;  /* 0x000000889084723c */ /* 0x040fe200000418ff */
[----:B------:R-:W-:Y:S01]  /*4d20*/  LOP3.LUT R9, R20, R9, RZ, 0xc0, !PT ;  /* 0x0000000914097212 */ /* 0x000fe200078ec0ff */
[--C-:B------:R-:W-:Y:S01]  /*4d30*/  FFMA.FTZ R196, R171, UR30, -R174.reuse ;  /* 0x0000001eabc47c23 */ /* 0x100fe200080108ae */
[----:B------:R-:W-:Y:S01]  /*4d40*/  FFMA.FTZ R208, R169, UR30, -R174 ;  /* 0x0000001ea9d07c23 */ /* 0x000fe200080108ae */
[--C-:B------:R-:W-:Y:S01]  /*4d50*/  FFMA.FTZ R235, R235, UR30, -R192.reuse ;  /* 0x0000001eebeb7c23 */ /* 0x100fe200080108c0 */
[----:B------:R-:W-:Y:S01]  /*4d60*/  FFMA.FTZ R237, R237, UR30, -R192 ;  /* 0x0000001eeded7c23 */ /* 0x000fe200080108c0 */
[----:B------:R-:W-:Y:S01]  /*4d70*/  MUFU.EX2 R198, R198 ;  /* 0x000000c600c67308 */ /* 0x000fe20000000800 */
[----:B------:R-:W-:Y:S01]  /*4d80*/  IMAD.IADD R210, R197, 0x1, R204 ;  /* 0x00000001c5d27824 */ /* 0x000fe200078e02cc */
[C---:B------:R-:W-:Y:S01]  /*4d90*/  HMMA.16816.F32.BF16 R160, R144.reuse, R156, RZ ;  /* 0x0000009c90a0723c */ /* 0x040fe200000418ff */
[--C-:B------:R-:W-:Y:S01]  /*4da0*/  FFMA.FTZ R212, R217, UR30, -R192.reuse ;  /* 0x0000001ed9d47c23 */ /* 0x100fe200080108c0 */
[----:B------:R-:W-:Y:S01]  /*4db0*/  MUFU.EX2 R233, R235 ;  /* 0x000000eb00e97308 */ /* 0x000fe20000000800 */
[--C-:B------:R-:W-:Y:S01]  /*4dc0*/  FFMA.FTZ R213, R213, UR30, -R192.reuse ;  /* 0x0000001ed5d57c23 */ /* 0x100fe200080108c0 */
[----:B------:R-:W-:Y:S01]  /*4dd0*/  FFMA.FTZ R209, R209, UR30, -R192 ;  /* 0x0000001ed1d17c23 */ /* 0x000fe200080108c0 */
[--C-:B------:R-:W-:Y:S01]  /*4de0*/  FFMA.FTZ R222, R195, UR30, -R174.reuse ;  /* 0x0000001ec3de7c23 */ /* 0x100fe200080108ae */
[----:B------:R-:W-:Y:S01]  /*4df0*/  MUFU.EX2 R227, R237 ;  /* 0x000000ed00e37308 */ /* 0x000fe20000000800 */
[--C-:B------:R-:W-:Y:S01]  /*4e00*/  FFMA.FTZ R230, R199, UR30, -R174.reuse ;  /* 0x0000001ec7e67c23 */ /* 0x100fe200080108ae */
[----:B------:R-:W-:Y:S01]  /*4e10*/  HMMA.16816.F32.BF16 R44, R144, R48, RZ ;  /* 0x00000030902c723c */ /* 0x000fe200000418ff */
[----:B------:R-:W-:Y:S01]  /*4e20*/  FFMA.FTZ R199, R175, UR30, -R174 ;  /* 0x0000001eafc77c23 */ /* 0x000fe200080108ae */
[----:B------:R-:W-:Y:S01]  /*4e30*/  MUFU.EX2 R194, R194 ;  /* 0x000000c200c27308 */ /* 0x000fe20000000800 */
[----:B------:R-:W-:Y:S01]  /*4e40*/  FADD.FTZ R188, R193, R188 ;  /* 0x000000bcc1bc7221 */ /* 0x000fe20000010000 */
[----:B------:R-:W-:-:S02]  /*4e50*/  FADD.FTZ R186, R189, R186 ;  /* 0x000000babdba7221 */ /* 0x000fc40000010000 */
[----:B------:R-:W-:Y:S01]  /*4e60*/  MUFU.EX2 R231, R231 ;  /* 0x000000e700e77308 */ /* 0x000fe20000000800 */
[----:B------:R-:W-:Y:S01]  /*4e70*/  FADD.FTZ R191, R191, R188 ;  /* 0x000000bcbfbf7221 */ /* 0x000fe20000010000 */
[C---:B------:R-:W-:Y:S01]  /*4e80*/  HMMA.16816.F32.BF16 R52, R144.reuse, R56, RZ ;  /* 0x000000389034723c */ /* 0x040fe200000418ff */
[----:B------:R-:W-:Y:S01]  /*4e90*/  FADD.FTZ R185, R185, R186 ;  /* 0x000000bab9b97221 */ /* 0x000fe20000010000 */
[----:B------:R-:W-:Y:S01]  /*4ea0*/  MUFU.EX2 R223, R223 ;  /* 0x000000df00df7308 */ /* 0x000fe20000000800 */
[----:B------:R-:W-:Y:S02]  /*4eb0*/  FADD.FTZ R184, R184, R191 ;  /* 0x000000bfb8b87221 */ /* 0x000fe40000010000 */
[----:B------:R-:W-:Y:S01]  /*4ec0*/  FADD.FTZ R182, R182, R185 ;  /* 0x000000b9b6b67221 */ /* 0x000fe20000010000 */
[----:B------:R-:W2:Y:S01]  /*4ed0*/  MUFU.EX2 R196, R196 ;  /* 0x000000c400c47308 */ /* 0x000ea20000000800 */
[----:B------:R-:W-:Y:S01]  /*4ee0*/  FADD.FTZ R187, R187, R184 ;  /* 0x000000b8bbbb7221 */ /* 0x000fe20000010000 */
[----:B------:R-:W-:Y:S01]  /*4ef0*/  HMMA.16816.F32.BF16 R60, R144, R64, RZ ;  /* 0x00000040903c723c */ /* 0x000fe200000418ff */
[----:B------:R-:W-:Y:S01]  /*4f00*/  FADD.FTZ R181, R181, R182 ;  /* 0x000000b6b5b57221 */ /* 0x000fe20000010000 */
[----:B------:R-:W3:Y:S01]  /*4f10*/  MUFU.EX2 R208, R208 ;  /* 0x000000d000d07308 */ /* 0x000ee20000000800 */
[----:B------:R-:W-:-:S02]  /*4f20*/  FADD.FTZ R180, R180, R187 ;  /* 0x000000bbb4b47221 */ /* 0x000fc40000010000 */
[----:B------:R-:W-:Y:S01]  /*4f30*/  FADD.FTZ R178, R178, R181 ;  /* 0x000000b5b2b27221 */ /* 0x000fe20000010000 */
[----:B------:R-:W-:Y:S01]  /*4f40*/  MUFU.EX2 R212, R212 ;  /* 0x000000d400d47308 */ /* 0x000fe20000000800 */
[----:B------:R-:W-:Y:S01]  /*4f50*/  FADD.FTZ R183, R183, R180 ;  /* 0x000000b4b7b77221 */ /* 0x000fe20000010000 */
[C---:B------:R-:W-:Y:S01]  /*4f60*/  HMMA.16816.F32.BF16 R76, R144.reuse, R80, RZ ;  /* 0x00000050904c723c */ /* 0x040fe200000418ff */
[----:B------:R-:W-:Y:S01]  /*4f70*/  FADD.FTZ R179, R179, R178 ;  /* 0x000000b2b3b37221 */ /* 0x000fe20000010000 */
[----:B------:R-:W-:Y:S01]  /*4f80*/  MUFU.EX2 R230, R230 ;  /* 0x000000e600e67308 */ /* 0x000fe20000000800 */
[----:B------:R-:W-:Y:S02]  /*4f90*/  FADD.FTZ R176, R176, R183 ;  /* 0x000000b7b0b07221 */ /* 0x000fe40000010000 */
[----:B------:R-:W-:Y:S01]  /*4fa0*/  FADD.FTZ R166, R166, R179 ;  /* 0x000000b3a6a67221 */ /* 0x000fe20000010000 */
[----:B------:R-:W-:Y:S02]  /*4fb0*/  MUFU.EX2 R222, R222 ;  /* 0x000000de00de7308 */ /* 0x000fe40000000800 */
[C---:B------:R-:W-:Y:S02]  /*4fc0*/  HMMA.16816.F32.BF16 R84, R144.reuse, R88, RZ ;  /* 0x000000589054723c */ /* 0x040fe400000418ff */
[----:B------:R-:W-:Y:S06]  /*4fd0*/  MUFU.EX2 R199, R199 ;  /* 0x000000c700c77308 */ /* 0x000fec0000000800 */
[C---:B------:R-:W-:Y:S08]  /*4fe0*/  HMMA.16816.F32.BF16 R92, R144.reuse, R96, RZ ;  /* 0x00000060905c723c */ /* 0x040ff000000418ff */
[C---:B------:R-:W-:Y:S08]  /*4ff0*/  HMMA.16816.F32.BF16 R108, R144.reuse, R112, RZ ;  /* 0x00000070906c723c */ /* 0x040ff000000418ff */
[C---:B------:R-:W-:Y:S08]  /*5000*/  HMMA.16816.F32.BF16 R116, R144.reuse, R120, RZ ;  /* 0x000000789074723c */ /* 0x040ff000000418ff */
[C---:B------:R-:W-:Y:S08]  /*5010*/  HMMA.16816.F32.BF16 R124, R144.reuse, R128, RZ ;  /* 0x00000080907c723c */ /* 0x040ff000000418ff */
[C---:B-----5:R-:W-:Y:S08]  /*5020*/  HMMA.16816.F32.BF16 R140, R144.reuse, R152, RZ ;  /* 0x00000098908c723c */ /* 0x060ff000000418ff */
        /* <DEDUP_REMOVED lines=15> */
[----:B------:R-:W4:Y:S07]  /*5120*/  LDSM.16.MT88.4 R20, [R204+0x10800] ;  /* 0x01080000cc14783b */ /* 0x000f2e0000004200 */
[C---:B------:R-:W-:Y:S08]  /*5130*/  HMMA.16816.F32.BF16 R68, R8.reuse, R12, R68 ;  /* 0x0000000c0844723c */ /* 0x040ff00000041844 */
[C---:B------:R-:W-:Y:S01]  /*5140*/  HMMA.16816.F32.BF16 R72, R8.reuse, R14, R72 ;  /* 0x0000000e0848723c */ /* 0x040fe20000041848 */
[----:B------:R-:W5:Y:S07]  /*5150*/  LDSM.16.MT88.4 R12, [R190+0x10800] ;  /* 0x01080000be0c783b */ /* 0x000f6e0000004200 */
[C---:B------:R-:W-:Y:S08]  /*5160*/  HMMA.16816.F32.BF16 R100, R8.reuse, R16, R100 ;  /* 0x000000100864723c */ /* 0x040ff00000041864 */
[C---:B------:R-:W-:Y:S01]  /*5170*/  HMMA.16816.F32.BF16 R104, R8.reuse, R18, R104 ;  /* 0x000000120868723c */ /* 0x040fe20000041868 */
[----:B------:R-:W2:Y:S07]  /*5180*/  LDSM.16.MT88.4 R16, [R190+0x12800] ;  /* 0x01280000be10783b */ /* 0x000eae0000004200 */
[C---:B-1----:R-:W-:Y:S08]  /*5190*/  HMMA.16816.F32.BF16 R132, R8.reuse, R4, R132 ;  /* 0x000000040884723c */ /* 0x042ff00000041884 */
[C---:B------:R-:W-:Y:S01]  /*51a0*/  HMMA.16816.F32.BF16 R136, R8.reuse, R6, R136 ;  /* 0x000000060888723c */ /* 0x040fe20000041888 */
[----:B------:R-:W1:Y:S07]  /*51b0*/  LDSM.16.MT88.4 R4, [R204+0x14800] ;  /* 0x01480000cc04783b */ /* 0x000e6e0000004200 */
[C---:B----4-:R-:W-:Y:S08]  /*51c0*/  HMMA.16816.F32.BF16 R160, R8.reuse, R20, R160 ;  /* 0x0000001408a0723c */ /* 0x050ff000000418a0 */
        /* <DEDUP_REMOVED lines=8> */
[----:B-1----:R-:W-:Y:S01]  /*5250*/  HMMA.16816.F32.BF16 R92, R8, R4, R92 ;  /* 0x00000004085c723c */ /* 0x002fe2000004185c */
[----:B------:R-:W-:-:S07]  /*5260*/  IMAD.U32 R5, RZ, RZ, UR31 ;  /* 0x0000001fff057e24 */ /* 0x000fce000f8e00ff */
[C---:B------:R-:W-:Y:S08]  /*5270*/  HMMA.16816.F32.BF16 R36, R8.reuse, R24, R36 ;  /* 0x000000180824723c */ /* 0x040ff00000041824 */
[C---:B------:R-:W-:Y:S01]  /*5280*/  HMMA.16816.F32.BF16 R40, R8.reuse, R26, R40 ;  /* 0x0000001a0828723c */ /* 0x040fe20000041828 */
[----:B------:R-:W1:Y:S07]  /*5290*/  LDSM.16.MT88.4 R24, [R168+0x12800] ;  /* 0x01280000a818783b */ /* 0x000e6e0000004200 */
[----:B----4-:R-:W-:Y:S01]  /*52a0*/  HMMA.16816.F32.BF16 R108, R8, R20, R108 ;  /* 0x00000014086c723c */ /* 0x010fe2000004186c */
[----:B------:R-:W-:-:S05]  /*52b0*/  LOP3.LUT R20, R5, UR19, R225, 0x96, !PT ;  /* 0x0000001305147c12 */ /* 0x000fca000f8e96e1 */
[----:B------:R-:W-:Y:S02]  /*52c0*/  IMAD.WIDE.U32 R20, R20, -0x326172a9, RZ ;  /* 0xcd9e8d5714147825 */ /* 0x000fe400078e00ff */
[----:B------:R-:W-:Y:S01]  /*52d0*/  HMMA.16816.F32.BF16 R96, R8, R6, R96 ;  /* 0x000000060860723c */ /* 0x000fe20000041860 */
[----:B------:R4:W3:Y:S01]  /*52e0*/  LDSM.16.MT88.4 R4, [R168+0x16800] ;  /* 0x01680000a804783b */ /* 0x0008e20000004200 */
[----:B------:R-:W-:-:S06]  /*52f0*/  LOP3.LUT R20, R20, UR27, R219, 0x96, !PT ;  /* 0x0000001b14147c12 */ /* 0x000fcc000f8e96db */
[----:B-----5:R-:W-:Y:S01]  /*5300*/  HMMA.16816.F32.BF16 R116, R8, R12, R116 ;  /* 0x0000000c0874723c */ /* 0x020fe20000041874 */
[----:B------:R-:W-:Y:S01]  /*5310*/  LOP3.LUT R12, R228, UR28, R21, 0x96, !PT ;  /* 0x0000001ce40c7c12 */ /* 0x000fe2000f8e9615 */
[----:B------:R-:W-:-:S04]  /*5320*/  IMAD.WIDE.U32 R20, R20, -0x2daee0ad, RZ ;  /* 0xd2511f5314147825 */ /* 0x000fc800078e00ff */
[----:B------:R-:W-:Y:S02]  /*5330*/  IMAD.WIDE.U32 R12, R12, -0x2daee0ad, RZ ;  /* 0xd2511f530c0c7825 */ /* 0x000fe400078e00ff */
[----:B------:R-:W-:Y:S03]  /*5340*/  HMMA.16816.F32.BF16 R112, R8, R22, R112 ;  /* 0x000000160870723c */ /* 0x000fe60000041870 */
[----:B------:R-:W-:Y:S02]  /*5350*/  LOP3.LUT R22, R220, UR39, R13, 0x96, !PT ;  /* 0x00000027dc167c12 */ /* 0x000fe4000f8e960d */
[----:B------:R-:W-:-:S03]  /*5360*/  LOP3.LUT R240, R12, UR38, R21, 0x96, !PT ;  /* 0x000000260cf07c12 */ /* 0x000fc6000f8e9615 */
[----:B------:R-:W-:Y:S01]  /*5370*/  IMAD.WIDE.U32 R22, R22, -0x326172a9, RZ ;  /* 0xcd9e8d5716167825 */ /* 0x000fe200078e00ff */
[----:B--2---:R-:W-:Y:S01]  /*5380*/  HMMA.16816.F32.BF16 R124, R8, R16, R124 ;  /* 0x00000010087c723c */ /* 0x004fe2000004187c */
[----:B----4-:R-:W-:Y:S02]  /*5390*/  F2FP.BF16.F32.PACK_AB R168, R196, R223 ;  /* 0x000000dfc4a8723e */ /* 0x010fe400000010ff */
[----:B------:R-:W-:Y:S01]  /*53a0*/  IMAD.WIDE.U32 R240, R240, -0x326172a9, RZ ;  /* 0xcd9e8d57f0f07825 */ /* 0x000fe200078e00ff */
[----:B------:R-:W-:-:S04]  /*53b0*/  LOP3.LUT R16, R218, UR26, R23, 0x96, !PT ;  /* 0x0000001ada107c12 */ /* 0x000fc8000f8e9617 */
[----:B------:R-:W-:Y:S01]  /*53c0*/  LOP3.LUT R238, R22, UR25, R241, 0x96, !PT ;  /* 0x0000001916ee7c12 */ /* 0x000fe2000f8e96f1 */
[----:B------:R-:W-:Y:S01]  /*53d0*/  HMMA.16816.F32.BF16 R120, R8, R14, R120 ;  /* 0x0000000e0878723c */ /* 0x000fe20000041878 */
[----:B------:R-:W2:Y:S01]  /*53e0*/  LDSM.16.MT88.4 R12, [R190+0x16800] ;  /* 0x01680000be0c783b */ /* 0x000ea20000004200 */
[----:B------:R-:W-:-:S04]  /*53f0*/  IMAD.WIDE.U32 R16, R16, -0x2daee0ad, RZ ;  /* 0xd2511f5310107825 */ /* 0x000fc800078e00ff */
[----:B------:R-:W-:Y:S01]  /*5400*/  IMAD.WIDE.U32 R238, R238, -0x2daee0ad, RZ ;  /* 0xd2511f53eeee7825 */ /* 0x000fe200078e00ff */
[----:B------:R-:W-:Y:S01]  /*5410*/  LOP3.LUT R242, R20, UR37, R17, 0x96, !PT ;  /* 0x0000002514f27c12 */ /* 0x000fe2000f8e9611 */
[----:B-1----:R-:W-:Y:S01]  /*5420*/  HMMA.16816.F32.BF16 R80, R8, R26, R80 ;  /* 0x0000001a0850723c */ /* 0x002fe20000041850 */
[----:B------:R-:W-:Y:S02]  /*5430*/  LDSM.16.MT88.4 R20, [R172+0x13000] ;  /* 0x01300000ac14783b */ /* 0x000fe40000004200 */
[----:B------:R-:W-:Y:S01]  /*5440*/  LOP3.LUT R26, R16, UR34, R239, 0x96, !PT ;  /* 0x00000022101a7c12 */ /* 0x000fe2000f8e96ef */
[----:B------:R-:W-:-:S04]  /*5450*/  IMAD.WIDE.U32 R242, R242, -0x326172a9, RZ ;  /* 0xcd9e8d57f2f27825 */ /* 0x000fc800078e00ff */
[----:B------:R-:W-:Y:S01]  /*5460*/  IMAD.WIDE.U32 R26, R26, -0x326172a9, RZ ;  /* 0xcd9e8d571a1a7825 */ /* 0x000fe200078e00ff */
[----:B---3--:R-:W-:Y:S03]  /*5470*/  HMMA.16816.F32.BF16 R140, R8, R4, R140 ;  /* 0x00000004088c723c */ /* 0x008fe6000004188c */
[----:B------:R-:W-:Y:S01]  /*5480*/  IMAD.MOV.U32 R5, RZ, RZ, R26 ;  /* 0x000000ffff057224 */ /* 0x000fe200078e001a */
[----:B------:R-:W-:-:S04]  /*5490*/  PRMT R4, R26, 0x7772, RZ ;  /* 0x000077721a047816 */ /* 0x000fc800000000ff */
[C---:B------:R-:W-:Y:S01]  /*54a0*/  HMMA.16816.F32.BF16 R76, R8.reuse, R24, R76 ;  /* 0x00000018084c723c */ /* 0x040fe2000004184c */
[----:B------:R-:W-:Y:S02]  /*54b0*/  LOP3.LUT R5, R5, 0xff, RZ, 0xc0, !PT ;  /* 0x000000ff05057812 */ /* 0x000fe400078ec0ff */
[C---:B------:R-:W-:Y:S02]  /*54c0*/  PRMT R24, R26.reuse, 0x7771, RZ ;  /* 0x000077711a187816 */ /* 0x040fe400000000ff */
[----:B------:R-:W-:Y:S02]  /*54d0*/  PRMT R25, R26, 0x7773, RZ ;  /* 0x000077731a197816 */ /* 0x000fe400000000ff */
[----:B------:R-:W-:Y:S01]  /*54e0*/  PRMT R24, R5, 0x5410, R24 ;  /* 0x0000541005187816 */ /* 0x000fe20000000018 */
[----:B------:R-:W-:Y:S01]  /*54f0*/  HMMA.16816.F32.BF16 R152, R8, R6, R152 ;  /* 0x000000060898723c */ /* 0x000fe20000041898 */
[----:B------:R-:W-:Y:S02]  /*5500*/  PRMT R25, R4, 0x5410, R25 ;  /* 0x0000541004197816 */ /* 0x000fe40000000019 */
[----:B------:R-:W1:Y:S01]  /*5510*/  LDSM.16.MT88.4 R4, [R172+0x17000] ;  /* 0x01700000ac04783b */ /* 0x000e620000004200 */
[----:B------:R-:W-:Y:S01]  /*5520*/  LOP3.LUT R26, R242, UR21, R27, 0x96, !PT ;  /* 0x00000015f21a7c12 */ /* 0x000fe2000f8e961b */
[----:B------:R-:W-:Y:S01]  /*5530*/  UMOV UR21, 0xffffffff ;  /* 0xffffffff00157882 */ /* 0x000fe20000000000 */
[----:B------:R-:W-:-:S02]  /*5540*/  HSET2.LE.AND R24, R24, R173, PT ;  /* 0x000000ad18187233 */ /* 0x000fc40003803000 */
[C---:B--2---:R-:W-:Y:S01]  /*5550*/  HMMA.16816.F32.BF16 R148, R8.reuse, R12, R148 ;  /* 0x0000000c0894723c */ /* 0x044fe20000041894 */
[C---:B------:R-:W-:Y:S02]  /*5560*/  LOP3.LUT R27, R26.reuse, 0xffff, RZ, 0xc0, !PT ;  /* 0x0000ffff1a1b7812 */ /* 0x040fe400078ec0ff */
[C---:B------:R-:W-:Y:S02]  /*5570*/  PRMT R13, R26.reuse, 0x7632, R13 ;  /* 0x000076321a0d7816 */ /* 0x040fe4000000000d */
[----:B------:R-:W-:Y:S02]  /*5580*/  SHF.R.U32.HI R27, RZ, 0x8, R27 ;  /* 0x00000008ff1b7819 */ /* 0x000fe4000001161b */
[----:B------:R-:W-:Y:S01]  /*5590*/  LOP3.LUT R13, R13, 0xff, RZ, 0xc0, !PT ;  /* 0x000000ff0d0d7812 */ /* 0x000fe200078ec0ff */
[----:B------:R-:W-:Y:S01]  /*55a0*/  HMMA.16816.F32.BF16 R44, R8, R32, R44 ;  /* 0x00000020082c723c */ /* 0x000fe2000004182c */
[----:B------:R-:W-:Y:S02]  /*55b0*/  LOP3.LUT R32, R26, 0xff, RZ, 0xc0, !PT ;  /* 0x000000ff1a207812 */ /* 0x000fe400078ec0ff */
[----:B------:R-:W-:-:S02]  /*55c0*/  SHF.R.U32.HI R26, RZ, 0x18, R26 ;  /* 0x00000018ff1a7819 */ /* 0x000fc4000001161a */
[----:B------:R-:W-:Y:S02]  /*55d0*/  PRMT R32, R32, 0x5410, R27 ;  /* 0x0000541020207816 */ /* 0x000fe4000000001b */
[----:B------:R-:W-:Y:S01]  /*55e0*/  PRMT R26, R13, 0x5410, R26 ;  /* 0x000054100d1a7816 */ /* 0x000fe2000000001a */
[C---:B------:R-:W-:Y:S01]  /*55f0*/  HMMA.16816.F32.BF16 R48, R8.reuse, R34, R48 ;  /* 0x000000220830723c */ /* 0x040fe20000041830 */
[----:B------:R-:W-:Y:S02]  /*5600*/  LOP3.LUT R34, R25, 0xff00ff, RZ, 0xc0, !PT ;  /* 0x00ff00ff19227812 */ /* 0x000fe400078ec0ff */
[--C-:B------:R-:W-:Y:S02]  /*5610*/  HSET2.LE.AND R32, R32, R173.reuse, PT ;  /* 0x000000ad20207233 */ /* 0x100fe40003803000 */
[--C-:B------:R-:W-:Y:S02]  /*5620*/  HSET2.LE.AND R25, R26, R173.reuse, PT ;  /* 0x000000ad1a197233 */ /* 0x100fe40003803000 */
[----:B------:R-:W-:Y:S01]  /*5630*/  HSET2.LE.AND R27, R34, R173, PT ;  /* 0x000000ad221b7233 */ /* 0x000fe20003803000 */
[----:B------:R-:W-:Y:S01]  /*5640*/  HMMA.16816.F32.BF16 R144, R8, R14, R144 ;  /* 0x0000000e0890723c */ /* 0x000fe20000041890 */
[----:B------:R-:W2:Y:S01]  /*5650*/  LDSM.16.MT88.4 R12, [R210+0x11000] ;  /* 0x01100000d20c783b */ /* 0x000ea20000004200 */
[----:B------:R-:W-:-:S02]  /*5660*/  F2FP.BF16.F32.PACK_AB R35, R198, R233 ;  /* 0x000000e9c623723e */ /* 0x000fc400000010ff */
[----:B------:R-:W-:Y:S01]  /*5670*/  F2FP.BF16.F32.PACK_AB R33, R194, R227 ;  /* 0x000000e3c221723e */ /* 0x000fe200000010ff */
[----:B------:R-:W-:Y:S01]  /*5680*/  FADD.FTZ R227, R227, R176 ;  /* 0x000000b0e3e37221 */ /* 0x000fe20000010000 */
[----:B------:R-:W-:Y:S01]  /*5690*/  F2FP.BF16.F32.PACK_AB R34, R208, R231 ;  /* 0x000000e7d022723e */ /* 0x000fe200000010ff */
[----:B------:R-:W-:Y:S01]  /*56a0*/  FADD.FTZ R231, R231, R166 ;  /* 0x000000a6e7e77221 */ /* 0x000fe20000010000 */
[----:B------:R-:W-:Y:S01]  /*56b0*/  LOP3.LUT R26, R35, R24, RZ, 0xc0, !PT ;  /* 0x00000018231a7212 */ /* 0x000fe200078ec0ff */
[C---:B------:R-:W-:Y:S01]  /*56c0*/  HMMA.16816.F32.BF16 R60, R8.reuse, R28, R60 ;  /* 0x0000001c083c723c */ /* 0x040fe2000004183c */
[----:B------:R-:W-:Y:S01]  /*56d0*/  LOP3.LUT R27, R168, R27, RZ, 0xc0, !PT ;  /* 0x0000001ba81b7212 */ /* 0x000fe200078ec0ff */
[----:B------:R-:W-:Y:S01]  /*56e0*/  FADD.FTZ R194, R194, R227 ;  /* 0x000000e3c2c27221 */ /* 0x000fe20000010000 */
[----:B------:R-:W-:Y:S01]  /*56f0*/  LOP3.LUT R24, R33, R32, RZ, 0xc0, !PT ;  /* 0x0000002021187212 */ /* 0x000fe200078ec0ff */
[----:B------:R-:W-:Y:S01]  /*5700*/  LDSM.16.MT88.4 R168, [R210+0x15000] ;  /* 0x01500000d2a8783b */ /* 0x000fe20000004200 */
[----:B------:R-:W-:Y:S01]  /*5710*/  LOP3.LUT R25, R34, R25, RZ, 0xc0, !PT ;  /* 0x0000001922197212 */ /* 0x000fe200078ec0ff */
[----:B------:R-:W-:Y:S01]  /*5720*/  FADD.FTZ R208, R208, R231 ;  /* 0x000000e7d0d07221 */ /* 0x000fe20000010000 */
[----:B------:R-:W-:Y:S01]  /*5730*/  FADD.FTZ R233, R233, R194 ;  /* 0x000000c2e9e97221 */ /* 0x000fe20000010000 */
[----:B------:R-:W-:Y:S01]  /*5740*/  HMMA.16816.F32.BF16 R64, R8, R30, R64 ;  /* 0x0000001e0840723c */ /* 0x000fe20000041840 */
[----:B------:R-:W3:Y:S01]  /*5750*/  LDSM.16.MT88.4 R28, [R172+0x11000] ;  /* 0x01100000ac1c783b */ /* 0x000ee20000004200 */
[----:B------:R-:W-:Y:S01]  /*5760*/  FADD.FTZ R223, R223, R208 ;  /* 0x000000d0dfdf7221 */ /* 0x000fe20000010000 */
[----:B------:R-:W-:-:S02]  /*5770*/  FADD.FTZ R233, R198, R233 ;  /* 0x000000e9c6e97221 */ /* 0x000fc40000010000 */
[----:B------:R-:W-:Y:S01]  /*5780*/  LDSM.16.MT88.4 R32, [R210+0x17000] ;  /* 0x01700000d220783b */ /* 0x000fe20000004200 */
[----:B------:R-:W-:Y:S02]  /*5790*/  FADD.FTZ R196, R196, R223 ;  /* 0x000000dfc4c47221 */ /* 0x000fe40000010000 */
[----:B------:R-:W-:Y:S01]  /*57a0*/  HMMA.16816.F32.BF16 R128, R8, R18, R128 ;  /* 0x000000120880723c */ /* 0x000fe20000041880 */
[----:B------:R-:W4:Y:S04]  /*57b0*/  LDSM.16.MT88.4 R8, [R210+0x13000] ;  /* 0x01300000d208783b */ /* 0x000f280000004200 */
[----:B------:R-:W-:Y:S03]  /*57c0*/  LDSM.16.MT88.4 R16, [R172+0x15000] ;  /* 0x01500000ac10783b */ /* 0x000fe60000004200 */
[C---:B-1----:R-:W-:Y:S08]  /*57d0*/  HMMA.16816.F32.BF16 R132, R24.reuse, R4, R132 ;  /* 0x000000041884723c */ /* 0x042ff00000041884 */
[C---:B------:R-:W-:Y:S01]  /*57e0*/  HMMA.16816.F32.BF16 R136, R24.reuse, R6, R136 ;  /* 0x000000061888723c */ /* 0x040fe20000041888 */
[----:B------:R-:W1:Y:S07]  /*57f0*/  LDSM.16.MT88.4 R4, [R190+0x11000] ;  /* 0x01100000be04783b */ /* 0x000e6e0000004200 */
[C---:B--2---:R-:W-:Y:S08]  /*5800*/  HMMA.16816.F32.BF16 R44, R24.reuse, R12, R44 ;  /* 0x0000000c182c723c */ /* 0x044ff0000004182c */
[C---:B------:R-:W-:Y:S01]  /*5810*/  HMMA.16816.F32.BF16 R48, R24.reuse, R14, R48 ;  /* 0x0000000e1830723c */ /* 0x040fe20000041830 */
[----:B------:R-:W2:Y:S07]  /*5820*/  LDSM.16.MT88.4 R12, [R204+0x15000] ;  /* 0x01500000cc0c783b */ /* 0x000eae0000004200 */
[C---:B---3--:R-:W-:Y:S08]  /*5830*/  HMMA.16816.F32.BF16 R36, R24.reuse, R28, R36 ;  /* 0x0000001c1824723c */ /* 0x048ff00000041824 */
[C---:B----4-:R-:W-:Y:S08]  /*5840*/  HMMA.16816.F32.BF16 R76, R24.reuse, R8, R76 ;  /* 0x00000008184c723c */ /* 0x050ff0000004184c */
[C---:B------:R-:W-:Y:S01]  /*5850*/  HMMA.16816.F32.BF16 R80, R24.reuse, R10, R80 ;  /* 0x0000000a1850723c */ /* 0x040fe20000041850 */
[----:B------:R-:W3:Y:S07]  /*5860*/  LDSM.16.MT88.4 R8, [R190+0x15000] ;  /* 0x01500000be08783b */ /* 0x000eee0000004200 */
        /* <DEDUP_REMOVED lines=8> */
[----:B--2---:R-:W-:Y:S01]  /*58f0*/  HMMA.16816.F32.BF16 R92, R24, R12, R92 ;  /* 0x0000000c185c723c */ /* 0x004fe2000004185c */
[----:B------:R-:W-:-:S05]  /*5900*/  LOP3.LUT R12, R240, UR23, R243, 0x96, !PT ;  /* 0x00000017f00c7c12 */ /* 0x000fca000f8e96f3 */
[----:B------:R-:W-:Y:S02]  /*5910*/  IMAD.WIDE.U32 R12, R12, -0x2daee0ad, RZ ;  /* 0xd2511f530c0c7825 */ /* 0x000fe400078e00ff */
[C---:B---3--:R-:W-:Y:S02]  /*5920*/  HMMA.16816.F32.BF16 R116, R24.reuse, R8, R116 ;  /* 0x000000081874723c */ /* 0x048fe40000041874 */
[----:B------:R-:W-:Y:S01]  /*5930*/  IMAD.MOV.U32 R9, RZ, RZ, R12 ;  /* 0x000000ffff097224 */ /* 0x000fe200078e000c */
[----:B------:R-:W-:Y:S02]  /*5940*/  LOP3.LUT R238, R238, UR33, R13, 0x96, !PT ;  /* 0x00000021eeee7c12 */ /* 0x000fe4000f8e960d */
[----:B------:R-:W-:Y:S02]  /*5950*/  PRMT R8, R12, 0x7773, RZ ;  /* 0x000077730c087816 */ /* 0x000fe400000000ff */
[----:B------:R-:W-:Y:S01]  /*5960*/  LOP3.LUT R9, R9, 0xff, RZ, 0xc0, !PT ;  /* 0x000000ff09097812 */ /* 0x000fe200078ec0ff */
[----:B-1----:R-:W-:Y:S01]  /*5970*/  HMMA.16816.F32.BF16 R124, R24, R4, R124 ;  /* 0x00000004187c723c */ /* 0x002fe2000004187c */
[----:B------:R-:W-:-:S02]  /*5980*/  PRMT R5, R238, 0x7632, R5 ;  /* 0x00007632ee057816 */ /* 0x000fc40000000005 */
[----:B------:R-:W-:Y:S02]  /*5990*/  LOP3.LUT R4, R238, 0xffff, RZ, 0xc0, !PT ;  /* 0x0000ffffee047812 */ /* 0x000fe400078ec0ff */
[----:B------:R-:W-:Y:S02]  /*59a0*/  LOP3.LUT R5, R5, 0xff, RZ, 0xc0, !PT ;  /* 0x000000ff05057812 */ /* 0x000fe400078ec0ff */
[----:B------:R-:W-:Y:S01]  /*59b0*/  SHF.R.U32.HI R4, RZ, 0x8, R4 ;  /* 0x00000008ff047819 */ /* 0x000fe20000011604 */
[C---:B----4-:R-:W-:Y:S08]  /*59c0*/  HMMA.16816.F32.BF16 R160, R24.reuse, R28, R160 ;  /* 0x0000001c18a0723c */ /* 0x050ff000000418a0 */
[C---:B------:R-:W-:Y:S01]  /*59d0*/  HMMA.16816.F32.BF16 R156, R24.reuse, R30, R156 ;  /* 0x0000001e189c723c */ /* 0x040fe2000004189c */
[----:B------:R-:W1:Y:S07]  /*59e0*/  LDSM.16.MT88.4 R28, [R190+0x17000] ;  /* 0x01700000be1c783b */ /* 0x000e6e0000004200 */
[----:B-----5:R-:W-:Y:S01]  /*59f0*/  HMMA.16816.F32.BF16 R84, R24, R16, R84 ;  /* 0x000000101854723c */ /* 0x020fe20000041854 */
[----:B------:R-:W-:-:S02]  /*5a00*/  PRMT R16, R12, 0x7771, RZ ;  /* 0x000077710c107816 */ /* 0x000fc400000000ff */
[----:B------:R-:W-:Y:S02]  /*5a10*/  PRMT R17, R12, 0x7772, RZ ;  /* 0x000077720c117816 */ /* 0x000fe400000000ff */
[----:B------:R-:W-:Y:S02]  /*5a20*/  PRMT R16, R9, 0x5410, R16 ;  /* 0x0000541009107816 */ /* 0x000fe40000000010 */
[----:B------:R-:W-:Y:S01]  /*5a30*/  PRMT R17, R17, 0x5410, R8 ;  /* 0x0000541011117816 */ /* 0x000fe20000000008 */
[----:B------:R-:W-:Y:S01]  /*5a40*/  HMMA.16816.F32.BF16 R88, R24, R18, R88 ;  /* 0x000000121858723c */ /* 0x000fe20000041858 */
[----:B------:R-:W-:Y:S01]  /*5a50*/  SHF.R.U32.HI R18, RZ, 0x18, R238 ;  /* 0x00000018ff127819 */ /* 0x000fe200000116ee */
[----:B------:R-:W-:Y:S02]  /*5a60*/  FFMA.FTZ R19, R207, UR30, -R174 ;  /* 0x0000001ecf137c23 */ /* 0x000fe400080108ae */
[----:B------:R-:W-:Y:S01]  /*5a70*/  MUFU.EX2 R207, R209 ;  /* 0x000000d100cf7308 */ /* 0x000fe20000000800 */
[----:B------:R-:W-:-:S03]  /*5a80*/  PRMT R18, R5, 0x5410, R18 ;  /* 0x0000541005127816 */ /* 0x000fc60000000012 */
[----:B------:R-:W-:Y:S01]  /*5a90*/  HMMA.16816.F32.BF16 R120, R24, R10, R120 ;  /* 0x0000000a1878723c */ /* 0x000fe20000041878 */
[----:B------:R-:W-:Y:S01]  /*5aa0*/  FFMA.FTZ R10, R211, UR30, -R192 ;  /* 0x0000001ed30a7c23 */ /* 0x000fe200080108c0 */
[----:B------:R2:W-:Y:S01]  /*5ab0*/  MUFU.EX2 R195, R19 ;  /* 0x0000001300c37308 */ /* 0x0005e20000000800 */
[----:B------:R-:W-:-:S03]  /*5ac0*/  HSET2.LE.AND R5, R18, R173, PT ;  /* 0x000000ad12057233 */ /* 0x000fc60003803000 */
[----:B------:R3:W-:Y:S02]  /*5ad0*/  MUFU.EX2 R192, R10 ;  /* 0x0000000a00c07308 */ /* 0x0007e40000000800 */
[C---:B------:R-:W-:Y:S01]  /*5ae0*/  HMMA.16816.F32.BF16 R140, R24.reuse, R32, R140 ;  /* 0x00000020188c723c */ /* 0x040fe2000004188c */
[----:B------:R-:W-:Y:S01]  /*5af0*/  LOP3.LUT R32, R17, 0xff00ff, RZ, 0xc0, !PT ;  /* 0x00ff00ff11207812 */ /* 0x000fe200078ec0ff */
[----:B------:R-:W4:Y:S06]  /*5b00*/  MUFU.EX2 R211, R213 ;  /* 0x000000d500d37308 */ /* 0x000f2c0000000800 */
[----:B------:R-:W-:Y:S01]  /*5b10*/  HMMA.16816.F32.BF16 R128, R24, R6, R128 ;  /* 0x000000061880723c */ /* 0x000fe20000041880 */
[----:B------:R-:W-:-:S02]  /*5b20*/  HSET2.LE.AND R6, R16, R173, PT ;  /* 0x000000ad10067233 */ /* 0x000fc40003803000 */
[----:B--2---:R-:W-:Y:S01]  /*5b30*/  LDSM.16.MT88.4 R16, [R172+0x17800] ;  /* 0x01780000ac10783b */ /* 0x004fe20000004200 */
[----:B------:R-:W-:-:S03]  /*5b40*/  LOP3.LUT R7, R238, 0xff, RZ, 0xc0, !PT ;  /* 0x000000ffee077812 */ /* 0x000fc600078ec0ff */
[----:B---3--:R-:W2:Y:S01]  /*5b50*/  LDSM.16.MT88.4 R8, [R172+0x13800] ;  /* 0x01380000ac08783b */ /* 0x008ea20000004200 */
[C---:B------:R-:W-:Y:S01]  /*5b60*/  HMMA.16816.F32.BF16 R68, R24.reuse, R20, R68 ;  /* 0x000000141844723c */ /* 0x040fe20000041844 */
[----:B------:R-:W-:Y:S02]  /*5b70*/  PRMT R4, R7, 0x5410, R4 ;  /* 0x0000541007047816 */ /* 0x000fe40000000004 */
[--C-:B------:R-:W-:Y:S02]  /*5b80*/  HSET2.LE.AND R7, R32, R173.reuse, PT ;  /* 0x000000ad20077233 */ /* 0x100fe40003803000 */
[----:B----4-:R-:W-:Y:S01]  /*5b90*/  F2FP.BF16.F32.PACK_AB R33, R211, R212 ;  /* 0x000000d4d321723e */ /* 0x010fe200000010ff */
[----:B------:R-:W-:Y:S01]  /*5ba0*/  FADD.FTZ R212, R212, R233 ;  /* 0x000000e9d4d47221 */ /* 0x000fe20000010000 */
[----:B------:R-:W-:Y:S01]  /*5bb0*/  HSET2.LE.AND R4, R4, R173, PT ;  /* 0x000000ad04047233 */ /* 0x000fe20003803000 */
[C---:B------:R-:W-:Y:S01]  /*5bc0*/  HMMA.16816.F32.BF16 R72, R24.reuse, R22, R72 ;  /* 0x000000161848723c */ /* 0x040fe20000041848 */
[----:B------:R-:W3:Y:S01]  /*5bd0*/  LDSM.16.MT88.4 R20, [R204+0x13000] ;  /* 0x01300000cc14783b */ /* 0x000ee20000004200 */
[----:B------:R-:W-:Y:S01]  /*5be0*/  F2FP.BF16.F32.PACK_AB R32, R230, R195 ;  /* 0x000000c3e620723e */ /* 0x000fe200000010ff */
[----:B------:R-:W-:Y:S01]  /*5bf0*/  FADD.FTZ R195, R195, R196 ;  /* 0x000000c4c3c37221 */ /* 0x000fe20000010000 */
[----:B------:R-:W-:Y:S01]  /*5c00*/  LOP3.LUT R4, R33, R4, RZ, 0xc0, !PT ;  /* 0x0000000421047212 */ /* 0x000fe200078ec0ff */
[----:B------:R-:W-:Y:S01]  /*5c10*/  FADD.FTZ R211, R211, R212 ;  /* 0x000000d4d3d37221 */ /* 0x000fe20000010000 */
[----:B------:R-:W-:Y:S01]  /*5c20*/  LOP3.LUT R5, R32, R5, RZ, 0xc0, !PT ;  /* 0x0000000520057212 */ /* 0x000fe200078ec0ff */
[----:B------:R-:W-:Y:S01]  /*5c30*/  FADD.FTZ R195, R230, R195 ;  /* 0x000000c3e6c37221 */ /* 0x000fe20000010000 */
[C---:B------:R-:W-:Y:S01]  /*5c40*/  HMMA.16816.F32.BF16 R96, R24.reuse, R14, R96 ;  /* 0x0000000e1860723c */ /* 0x040fe20000041860 */
[----:B------:R-:W4:Y:S07]  /*5c50*/  LDSM.16.MT88.4 R12, [R172+0x11800] ;  /* 0x01180000ac0c783b */ /* 0x000f2e0000004200 */
[C---:B-1----:R-:W-:Y:S01]  /*5c60*/  HMMA.16816.F32.BF16 R148, R24.reuse, R28, R148 ;  /* 0x0000001c1894723c */ /* 0x042fe20000041894 */
[----:B------:R-:W-:Y:S01]  /*5c70*/  F2FP.BF16.F32.PACK_AB R29, R207, R192 ;  /* 0x000000c0cf1d723e */ /* 0x000fe200000010ff */
[----:B------:R-:W-:Y:S01]  /*5c80*/  FADD.FTZ R192, R192, R211 ;  /* 0x000000d3c0c07221 */ /* 0x000fe20000010000 */
[----:B------:R-:W-:Y:S01]  /*5c90*/  F2FP.BF16.F32.PACK_AB R28, R199, R222 ;  /* 0x000000dec71c723e */ /* 0x000fe200000010ff */
[----:B------:R-:W-:Y:S01]  /*5ca0*/  FADD.FTZ R222, R222, R195 ;  /* 0x000000c3dede7221 */ /* 0x000fe20000010000 */
[----:B------:R-:W-:Y:S01]  /*5cb0*/  LOP3.LUT R6, R29, R6, RZ, 0xc0, !PT ;  /* 0x000000061d067212 */ /* 0x000fe200078ec0ff */
[----:B------:R-:W-:Y:S01]  /*5cc0*/  FADD.FTZ R227, R207, R192 ;  /* 0x000000c0cfe37221 */ /* 0x000fe20000010000 */
[----:B------:R-:W-:Y:S01]  /*5cd0*/  LOP3.LUT R7, R28, R7, RZ, 0xc0, !PT ;  /* 0x000000071c077212 */ /* 0x000fe200078ec0ff */
[----:B------:R-:W-:Y:S01]  /*5ce0*/  HMMA.16816.F32.BF16 R108, R24, R168, R108 ;  /* 0x000000a8186c723c */ /* 0x000fe2000004186c */
[----:B------:R-:W-:-:S07]  /*5cf0*/  FADD.FTZ R223, R199, R222 ;  /* 0x000000dec7df7221 */ /* 0x000fce0000010000 */
[C---:B--2---:R-:W-:Y:S08]  /*5d00*/  HMMA.16816.F32.BF16 R68, R4.reuse, R8, R68 ;  /* 0x000000080444723c */ /* 0x044ff00000041844 */
[----:B------:R-:W-:Y:S01]  /*5d10*/  HMMA.16816.F32.BF16 R72, R4, R10, R72 ;  /* 0x0000000a0448723c */ /* 0x000fe20000041848 */
[----:B------:R-:W-:Y:S07]  /*5d20*/  LDSM.16.MT88.4 R8, [R204+0x11800] ;  /* 0x01180000cc08783b */ /* 0x000fee0000004200 */
[C---:B---3--:R-:W-:Y:S08]  /*5d30*/  HMMA.16816.F32.BF16 R60, R24.reuse, R20, R60 ;  /* 0x00000014183c723c */ /* 0x048ff0000004183c */
[----:B------:R-:W-:Y:S01]  /*5d40*/  HMMA.16816.F32.BF16 R64, R24, R22, R64 ;  /* 0x000000161840723c */ /* 0x000fe20000041840 */
[----:B------:R-:W1:Y:S04]  /*5d50*/  LDSM.16.MT88.4 R20, [R172+0x15800] ;  /* 0x01580000ac14783b */ /* 0x000e680000004200 */
[----:B------:R-:W-:Y:S03]  /*5d60*/  LDSM.16.MT88.4 R172, [R210+0x13800] ;  /* 0x01380000d2ac783b */ /* 0x000fe60000004200 */
[C---:B----4-:R-:W-:Y:S08]  /*5d70*/  HMMA.16816.F32.BF16 R36, R4.reuse, R12, R36 ;  /* 0x0000000c0424723c */ /* 0x050ff00000041824 */
[C---:B------:R-:W-:Y:S01]  /*5d80*/  HMMA.16816.F32.BF16 R40, R4.reuse, R14, R40 ;  /* 0x0000000e0428723c */ /* 0x040fe20000041828 */
[----:B------:R-:W2:Y:S07]  /*5d90*/  LDSM.16.MT88.4 R12, [R210+0x11800] ;  /* 0x01180000d20c783b */ /* 0x000eae0000004200 */
[C---:B------:R-:W-:Y:S08]  /*5da0*/  HMMA.16816.F32.BF16 R132, R4.reuse, R16, R132 ;  /* 0x000000100484723c */ /* 0x040ff00000041884 */
[----:B------:R-:W-:Y:S01]  /*5db0*/  HMMA.16816.F32.BF16 R136, R4, R18, R136 ;  /* 0x000000120488723c */ /* 0x000fe20000041888 */
[----:B------:R-:W3:Y:S07]  /*5dc0*/  LDSM.16.MT88.4 R16, [R204+0x15800] ;  /* 0x01580000cc10783b */ /* 0x000eee0000004200 */
[C---:B------:R-:W-:Y:S01]  /*5dd0*/  HMMA.16816.F32.BF16 R112, R24.reuse, R170, R112 ;  /* 0x000000aa1870723c */ /* 0x040fe20000041870 */
[----:B------:R-:W4:Y:S07]  /*5de0*/  LDSM.16.MT88.4 R168, [R210+0x15800] ;  /* 0x01580000d2a8783b */ /* 0x000f2e0000004200 */
[C---:B------:R-:W-:Y:S01]  /*5df0*/  HMMA.16816.F32.BF16 R152, R24.reuse, R34, R152 ;  /* 0x000000221898723c */ /* 0x040fe20000041898 */
[----:B------:R-:W5:Y:S07]  /*5e00*/  LDSM.16.MT88.4 R32, [R210+0x17800] ;  /* 0x01780000d220783b */ /* 0x000f6e0000004200 */
        /* <DEDUP_REMOVED lines=27> */
[C---:B--2---:R-:W-:Y:S08]  /*5fc0*/  HMMA.16816.F32.BF16 R116, R4.reuse, R12, R116 ;  /* 0x0000000c0474723c */ /* 0x044ff00000041874 */
[C---:B------:R-:W-:Y:S08]  /*5fd0*/  HMMA.16816.F32.BF16 R120, R4.reuse, R14, R120 ;  /* 0x0000000e0478723c */ /* 0x040ff00000041878 */
[C---:B------:R-:W-:Y:S08]  /*5fe0*/  HMMA.16816.F32.BF16 R124, R4.reuse, R8, R124 ;  /* 0x00000008047c723c */ /* 0x040ff0000004187c */
[C---:B------:R-:W-:Y:S08]  /*5ff0*/  HMMA.16816.F32.BF16 R128, R4.reuse, R10, R128 ;  /* 0x0000000a0480723c */ /* 0x040ff00000041880 */
[C---:B---3--:R-:W-:Y:S08]  /*6000*/  HMMA.16816.F32.BF16 R148, R4.reuse, R16, R148 ;  /* 0x000000100494723c */ /* 0x048ff00000041894 */
[----:B------:R-:W-:Y:S01]  /*6010*/  HMMA.16816.F32.BF16 R144, R4, R18, R144 ;  /* 0x000000120490723c */ /* 0x000fe20000041890 */
[----:B------:R-:W-:-:S04]  /*6020*/  NOP ;  /* 0x0000000000007918 */ /* 0x000fc80000000000 */
[----:B------:R-:W-:-:S15]  /*6030*/  BRA.U !UP2, `(.L_x_400) ;  /* 0x000000410ab87547 */ /* 0x000fde000b800000 */
[----:B------:R-:W1:Y:S01]  /*6040*/  LDCU.64 UR10, c[0x0][0x3c0] ;  /* 0x00007800ff0a77ac */ /* 0x000e620008000a00 */
[----:B------:R-:W-:Y:S01]  /*6050*/  IADD3 R4, P0, PT, R200, UR24, RZ ;  /* 0x00000018c8047c10 */ /* 0x000fe2000ff1e0ff */
[----:B------:R-:W-:-:S04]  /*6060*/  DEPBAR.LE SB0, 0x0 ;  /* 0x000080000000791a */ /* 0x000fc80000000000 */
[----:B------:R-:W2:Y:S01]  /*6070*/  LDCU.64 UR4, c[0x0][0x3d8] ;  /* 0x00007b00ff0477ac */ /* 0x000ea20008000a00 */
[--C-:B------:R-:W-:Y:S01]  /*6080*/  SHF.R.U32.HI R0, RZ, 0x3, R201.reuse ;  /* 0x00000003ff007819 */ /* 0x100fe200000116c9 */
[----:B------:R-:W-:Y:S01]  /*6090*/  IMAD.X R5, RZ, RZ, UR22, P0 ;  /* 0x00000016ff057e24 */ /* 0x000fe200080e06ff */
[--C-:B------:R-:W-:Y:S01]  /*60a0*/  SHF.R.U32.HI R202, RZ, 0x1, R201.reuse ;  /* 0x00000001ffca7819 */ /* 0x100fe200000116c9 */
[----:B------:R-:W3:Y:S01]  /*60b0*/  LDCU.64 UR8, c[0x0][0x390] ;  /* 0x00007200ff0877ac */ /* 0x000ee20008000a00 */
[----:B------:R-:W-:Y:S01]  /*60c0*/  LOP3.LUT R8, R206, 0x1f8, RZ, 0xc0, !PT ;  /* 0x000001f8ce087812 */ /* 0x000fe200078ec0ff */
[----:B------:R-:W-:Y:S01]  /*60d0*/  IMAD.MOV.U32 R166, RZ, RZ, 0x20 ;  /* 0x00000020ffa67424 */ /* 0x000fe200078e00ff */
[----:B------:R-:W-:Y:S01]  /*60e0*/  LOP3.LUT R230, R202, 0x8, RZ, 0xc0, !PT ;  /* 0x00000008cae67812 */ /* 0x000fe200078ec0ff */
[----:B------:R-:W-:Y:S01]  /*60f0*/  USHF.R.S32.HI UR32, URZ, 0x1f, UR15 ;  /* 0x0000001fff207899 */ /* 0x000fe2000801140f */
[----:B------:R-:W-:Y:S01]  /*6100*/  LOP3.LUT R203, R8, 0x38, R201, 0x78, !PT ;  /* 0x0000003808cb7812 */ /* 0x000fe200078e78c9 */
[----:B------:R-:W-:Y:S01]  /*6110*/  UIADD3 UR26, UPT, UPT, UR20, -0x2, URZ ;  /* 0xfffffffe141a7890 */ /* 0x000fe2000fffe0ff */
[----:B------:R-:W-:Y:S01]  /*6120*/  SEL R166, R166, 0xffffffe0, !P6 ;  /* 0xffffffe0a6a67807 */ /* 0x000fe20007000000 */
[C---:B-1----:R-:W-:Y:S01]  /*6130*/  IMAD R2, R0.reuse, UR11, RZ ;  /* 0x0000000b00027c24 */ /* 0x042fe2000f8e02ff */
[----:B------:R-:W-:Y:S01]  /*6140*/  USHF.L.U32 UR27, UR10, 0x4, URZ ;  /* 0x000000040a1b7899 */ /* 0x000fe200080006ff */
[----:B------:R-:W-:Y:S01]  /*6150*/  IMAD.WIDE.U32 R4, R0, UR10, R4 ;  /* 0x0000000a00047c25 */ /* 0x000fe2000f8e0004 */
[----:B------:R-:W-:-:S02]  /*6160*/  UIMAD.WIDE.U32 UR30, UR26, UR10, URZ ;  /* 0x0000000a1a1e72a5 */ /* 0x000fc4000f8e00ff */
[----:B------:R-:W-:Y:S01]  /*6170*/  UIMAD UR26, UR26, UR11, URZ ;  /* 0x0000000b1a1a72a4 */ /* 0x000fe2000f8e02ff */
[----:B------:R-:W-:Y:S01]  /*6180*/  IMAD.IADD R5, R5, 0x1, R2 ;  /* 0x0000000105057824 */ /* 0x000fe200078e0202 */
[----:B--2---:R-:W-:Y:S01]  /*6190*/  UIMAD UR21, UR32, UR4, URZ ;  /* 0x00000004201572a4 */ /* 0x004fe2000f8e02ff */
[----:B------:R-:W-:Y:S01]  /*61a0*/  IMAD.U32 R6, RZ, RZ, UR4 ;  /* 0x00000004ff067e24 */ /* 0x000fe2000f8e00ff */
[----:B------:R-:W-:Y:S01]  /*61b0*/  UIADD3 UR26, UPT, UPT, UR31, UR26, URZ ;  /* 0x0000001a1f1a7290 */ /* 0x000fe2000fffe0ff */
[----:B------:R-:W-:Y:S01]  /*61c0*/  IMAD.U32 R12, RZ, RZ, UR30 ;  /* 0x0000001eff0c7e24 */ /* 0x000fe2000f8e00ff */
[----:B------:R-:W-:Y:S01]  /*61d0*/  UIMAD UR21, UR15, UR5, UR21 ;  /* 0x000000050f1572a4 */ /* 0x000fe2000f8e0215 */
[----:B------:R-:W-:Y:S01]  /*61e0*/  IMAD.WIDE.U32 R6, R6, UR15, R4 ;  /* 0x0000000f06067c25 */ /* 0x000fe2000f8e0004 */
[----:B------:R-:W-:Y:S01]  /*61f0*/  LOP3.LUT R4, R177, 0x200, RZ, 0xc0, !PT ;  /* 0x00000200b1047812 */ /* 0x000fe200078ec0ff */
[----:B------:R-:W-:Y:S02]  /*6200*/  USHF.L.U64.HI UR25, UR10, 0x4, UR11 ;  /* 0x000000040a197899 */ /* 0x000fe4000801020b */
[----:B------:R-:W-:Y:S01]  /*6210*/  IMAD.SHL.U32 R5, R201, 0x20, RZ ;  /* 0x00000020c9057824 */ /* 0x000fe200078e00ff */
[----:B------:R-:W-:Y:S01]  /*6220*/  ULEA UR23, UP0, UR30, UR27, 0x6 ;  /* 0x0000001b1e177291 */ /* 0x000fe2000f8030ff */
[----:B------:R-:W-:-:S02]  /*6230*/  VIADD R11, R7, UR21 ;  /* 0x00000015070b7c36 */ /* 0x000fc40008000000 */
[----:B------:R-:W-:Y:S01]  /*6240*/  IMAD.U32 R13, RZ, RZ, UR31 ;  /* 0x0000001fff0d7e24 */ /* 0x000fe2000f8e00ff */
[----:B------:R-:W-:Y:S01]  /*6250*/  LOP3.LUT R5, R4, 0x7c00, R5, 0xf8, !PT ;  /* 0x00007c0004057812 */ /* 0x000fe200078ef805 */
[----:B------:R-:W-:Y:S01]  /*6260*/  ULEA.HI.X UR21, UR30, UR25, UR26, 0x6, UP0 ;  /* 0x000000191e157291 */ /* 0x000fe200080f341a */
[----:B------:R-:W-:Y:S01]  /*6270*/  BAR.SYNC.DEFER_BLOCKING 0x0 ;  /* 0x0000000000007b1d */ /* 0x000fe20000010000 */
[C---:B---3--:R-:W-:Y:S01]  /*6280*/  LEA R4, P0, R6.reuse, UR8, 0x1 ;  /* 0x0000000806047c11 */ /* 0x048fe2000f8008ff */
[----:B------:R-:W-:Y:S01]  /*6290*/  IMAD.U32 R10, RZ, RZ, UR23 ;  /* 0x00000017ff0a7e24 */ /* 0x000fe2000f8e00ff */
[----:B------:R-:W-:Y:S01]  /*62a0*/  LOP3.LUT R230, R5, R165, R230, 0xf6, !PT ;  /* 0x000000a505e67212 */ /* 0x000fe200078ef6e6 */
[----:B------:R-:W-:Y:S01]  /*62b0*/  ULEA UR28, UP0, UR10, UR23, 0x5 ;  /* 0x000000170a1c7291 */ /* 0x000fe2000f8028ff */
[----:B------:R-:W-:Y:S01]  /*62c0*/  LEA.HI.X R11, R6, UR9, R11, 0x1, P0 ;  /* 0x00000009060b7c11 */ /* 0x000fe200080f0c0b */
[----:B------:R-:W-:Y:S01]  /*62d0*/  IMAD.U32 R6, RZ, RZ, UR26 ;  /* 0x0000001aff067e24 */ /* 0x000fe2000f8e00ff */
[----:B------:R-:W-:Y:S01]  /*62e0*/  UIADD3 UR26, UP1, UPT, UR23, UR27, URZ ;  /* 0x0000001b171a7290 */ /* 0x000fe2000ff3e0ff */
[CC--:B------:R-:W-:Y:S01]  /*62f0*/  LEA R14, P0, R12.reuse, R4.reuse, 0x7 ;  /* 0x000000040c0e7211 */ /* 0x0c0fe200078038ff */
[----:B------:R-:W-:Y:S01]  /*6300*/  IMAD.U32 R9, RZ, RZ, UR21 ;  /* 0x00000015ff097e24 */ /* 0x000fe2000f8e00ff */
[----:B------:R-:W-:Y:S01]  /*6310*/  LOP3.LUT R165, R203, 0x1e00, R206, 0xf8, !PT ;  /* 0x00001e00cba57812 */ /* 0x000fe200078ef8ce */
[----:B------:R-:W-:Y:S01]  /*6320*/  UIADD3.X UR25, UPT, UPT, UR21, UR25, URZ, UP1, !UPT ;  /* 0x0000001915197290 */ /* 0x000fe20008ffe4ff */
[-C--:B------:R-:W-:Y:S01]  /*6330*/  LEA.HI.X R15, R12, R11.reuse, R6, 0x7, P0 ;  /* 0x0000000b0c0f7211 */ /* 0x080fe200000f3c06 */
[----:B------:R-:W-:Y:S01]  /*6340*/  IMAD.U32 R8, RZ, RZ, UR26 ;  /* 0x0000001aff087e24 */ /* 0x000fe2000f8e00ff */
[-C--:B------:R-:W-:Y:S01]  /*6350*/  LEA R12, P3, R10, R4.reuse, 0x1 ;  /* 0x000000040a0c7211 */ /* 0x080fe200078608ff */
[----:B------:R-:W-:Y:S01]  /*6360*/  ULEA.HI.X UR27, UR10, UR21, UR11, 0x5, UP0 ;  /* 0x000000150a1b7291 */ /* 0x000fe200080f2c0b */
[----:B------:R-:W-:Y:S01]  /*6370*/  LEA R165, R165, UR6, 0x1 ;  /* 0x00000006a5a57c11 */ /* 0x000fe2000f8e08ff */
[----:B------:R-:W-:Y:S01]  /*6380*/  IMAD.U32 R6, RZ, RZ, UR28 ;  /* 0x0000001cff067e24 */ /* 0x000fe2000f8e00ff */
[-C--:B------:R-:W-:Y:S01]  /*6390*/  LEA R16, P2, R8, R4.reuse, 0x1 ;  /* 0x0000000408107211 */ /* 0x080fe200078408ff */
[----:B------:R-:W-:Y:S01]  /*63a0*/  IMAD.U32 R7, RZ, RZ, UR25 ;  /* 0x00000019ff077e24 */ /* 0x000fe2000f8e00ff */
[-C--:B------:R-:W-:Y:S01]  /*63b0*/  LEA.HI.X R13, R10, R11.reuse, R9, 0x1, P3 ;  /* 0x0000000b0a0d7211 */ /* 0x080fe200018f0c09 */
[----:B------:R-:W-:Y:S01]  /*63c0*/  IMAD.U32 R5, RZ, RZ, UR27 ;  /* 0x0000001bff057e24 */ /* 0x000fe2000f8e00ff */
[----:B------:R-:W-:Y:S01]  /*63d0*/  LEA R4, P0, R6, R4, 0x1 ;  /* 0x0000000406047211 */ /* 0x000fe200078008ff */
[----:B------:R-:W-:Y:S01]  /*63e0*/  VIADD R207, R226, UR6 ;  /* 0x00000006e2cf7c36 */ /* 0x000fe20008000000 */
[----:B------:R-:W-:Y:S01]  /*63f0*/  @!PT LDS RZ, [RZ] ;  /* 0x00000000fffff984 */ /* 0x000fe20000000800 */
[----:B------:R-:W-:Y:S01]  /*6400*/  @!PT LDS RZ, [RZ] ;  /* 0x00000000fffff984 */ /* 0x000fe20000000800 */
[----:B------:R-:W-:Y:S01]  /*6410*/  @!PT LDS RZ, [RZ] ;  /* 0x00000000fffff984 */ /* 0x000fe20000000800 */
[----:B------:R-:W-:Y:S01]  /*6420*/  LDGSTS.E.BYPASS.LTC128B.128 [R165+0x10000], desc[UR16][R14.64] ;  /* 0x100000000ea57fae */ /* 0x000fe2000b981a10 */
[-C--:B------:R-:W-:Y:S01]  /*6430*/  LEA.HI.X R17, R8, R11.reuse, R7, 0x1, P2 ;  /* 0x0000000b08117211 */ /* 0x080fe200010f0c07 */
[----:B------:R-:W-:Y:S01]  /*6440*/  UISETP.GE.U32.AND UP0, UPT, UR20, 0x3, UPT ;  /* 0x000000031400788c */ /* 0x000fe2000bf06070 */
[----:B------:R-:W-:Y:S01]  /*6450*/  LEA.HI.X R5, R6, R11, R5, 0x1, P0 ;  /* 0x0000000b06057211 */ /* 0x000fe200000f0c05 */
[----:B------:R-:W-:Y:S01]  /*6460*/  LDGSTS.E.BYPASS.LTC128B.128 [R165+0x12000], desc[UR16][R14.64+0x80] ;  /* 0x120000800ea57fae */ /* 0x000fe2000b981a10 */
[----:B------:R-:W-:Y:S01]  /*6470*/  LEA R230, R230, UR6, 0x1 ;  /* 0x00000006e6e67c11 */ /* 0x000fe2000f8e08ff */
[C---:B------:R-:W-:Y:S01]  /*6480*/  IMAD.IADD R212, R207.reuse, 0x1, R166 ;  /* 0x00000001cfd47824 */ /* 0x040fe200078e02a6 */
[----:B------:R-:W-:Y:S01]  /*6490*/  USHF.L.U32 UR21, UR20, 0x1, URZ ;  /* 0x0000000114157899 */ /* 0x000fe200080006ff */
[----:B------:R-:W-:Y:S01]  /*64a0*/  LDGSTS.E.BYPASS.LTC128B.128 [R165+0x14000], desc[UR16][R14.64+0x100] ;  /* 0x140001000ea57fae */ /* 0x000fe2000b981a10 */
[----:B------:R-:W-:-:S02]  /*64b0*/  IMAD.IADD R207, R207, 0x1, R197 ;  /* 0x00000001cfcf7824 */ /* 0x000fc400078e02c5 */
[C-C-:B------:R-:W-:Y:S01]  /*64c0*/  IMAD.IADD R222, R166.reuse, 0x1, R230.reuse ;  /* 0x00000001a6de7824 */ /* 0x140fe200078e02e6 */
[----:B------:R-:W-:Y:S01]  /*64d0*/  LDGSTS.E.BYPASS.LTC128B.128 [R165+0x16000], desc[UR16][R14.64+0x180] ;  /* 0x160001800ea57fae */ /* 0x000fe2000b981a10 */
[----:B------:R-:W-:Y:S01]  /*64e0*/  IMAD.IADD R217, R197, 0x1, R230 ;  /* 0x00000001c5d97824 */ /* 0x000fe200078e02e6 */
[----:B------:R-:W-:Y:S02]  /*64f0*/  UIADD3 UR27, UPT, UPT, UR21, -0x4, URZ ;  /* 0xfffffffc151b7890 */ /* 0x000fe4000fffe0ff */
        /* <DEDUP_REMOVED lines=15> */
[----:B-1----:R-:W1:Y:S04]  /*65f0*/  LDSM.16.M88.4 R12, [R226+UR6+0x8000] ;  /* 0x00800006e20c783b */ /* 0x002e680008000200 */
[----:B------:R-:W3:Y:S04]  /*6600*/  LDSM.16.M88.4 R188, [R226+UR6+0x8800] ;  /* 0x00880006e2bc783b */ /* 0x000ee80008000200 */
[----:B------:R-:W4:Y:S04]  /*6610*/  LDSM.16.M88.4 R180, [R226+UR6+0x9000] ;  /* 0x00900006e2b4783b */ /* 0x000f280008000200 */
[----:B------:R-:W5:Y:S04]  /*6620*/  LDSM.16.M88.4 R32, [R226+UR6+0x9800] ;  /* 0x00980006e220783b */ /* 0x000f680008000200 */
[----:B------:R-:W-:Y:S04]  /*6630*/  LDSM.16.M88.4 R8, [R212+0x8000] ;  /* 0x00800000d408783b */ /* 0x000fe80000000200 */
[----:B--2---:R-:W2:Y:S04]  /*6640*/  LDSM.16.M88.4 R4, [R222] ;  /* 0x00000000de04783b */ /* 0x004ea80000000200 */
[----:B------:R-:W2:Y:S04]  /*6650*/  LDSM.16.M88.4 R20, [R212+0x8800] ;  /* 0x00880000d414783b */ /* 0x000ea80000000200 */
[----:B------:R-:W2:Y:S04]  /*6660*/  LDSM.16.M88.4 R28, [R212+0x9000] ;  /* 0x00900000d41c783b */ /* 0x000ea80000000200 */
[----:B------:R-:W2:Y:S04]  /*6670*/  LDSM.16.M88.4 R24, [R212+0x9800] ;  /* 0x00980000d418783b */ /* 0x000ea80000000200 */
[----:B------:R-:W-:Y:S01]  /*6680*/  LDSM.16.M88.4 R168, [R207+0x8000] ;  /* 0x00800000cfa8783b */ /* 0x000fe20000000200 */
[C---:B-1----:R-:W-:Y:S03]  /*6690*/  HMMA.16816.F32.BF16 R16, R172.reuse, R12, RZ ;  /* 0x0000000cac10723c */ /* 0x042fe600000418ff */
[----:B------:R-:W-:Y:S04]  /*66a0*/  LDSM.16.M88.4 R232, [R226+UR6+0xa000] ;  /* 0x00a00006e2e8783b */ /* 0x000fe80008000200 */
[----:B------:R-:W-:Y:S01]  /*66b0*/  LDSM.16.M88.4 R208, [R226+UR6+0xa800] ;  /* 0x00a80006e2d0783b */ /* 0x000fe20008000200 */
[C---:B---3--:R-:W-:Y:S03]  /*66c0*/  HMMA.16816.F32.BF16 R192, R172.reuse, R188, RZ ;  /* 0x000000bcacc0723c */ /* 0x048fe600000418ff */
[----:B------:R-:W-:Y:S04]  /*66d0*/  LDSM.16.M88.4 R196, [R212+0xa000] ;  /* 0x00a00000d4c4783b */ /* 0x000fe80000000200 */
[----:B------:R-:W-:Y:S01]  /*66e0*/  LDSM.16.M88.4 R236, [R207+0xb800] ;  /* 0x00b80000cfec783b */ /* 0x000fe20000000200 */
[C---:B------:R-:W-:Y:S03]  /*66f0*/  HMMA.16816.F32.BF16 R12, R172.reuse, R14, RZ ;  /* 0x0000000eac0c723c */ /* 0x040fe600000418ff */
[----:B------:R-:W-:Y:S04]  /*6700*/  LDSM.16.M88.4 R240, [R212+0xe000] ;  /* 0x00e00000d4f0783b */ /* 0x000fe80000000200 */
[----:B------:R-:W0:Y:S01]  /*6710*/  LDGDEPBAR ;  /* 0x00000000000079af */ /* 0x000e220000000000 */
[C---:B------:R-:W-:Y:S08]  /*6720*/  HMMA.16816.F32.BF16 R188, R172.reuse, R190, RZ ;  /* 0x000000beacbc723c */ /* 0x040ff000000418ff */
[C---:B----4-:R-:W-:Y:S08]  /*6730*/  HMMA.16816.F32.BF16 R184, R172.reuse, R180, RZ ;  /* 0x000000b4acb8723c */ /* 0x050ff000000418ff */
[C---:B------:R-:W-:Y:S08]  /*6740*/  HMMA.16816.F32.BF16 R180, R172.reuse, R182, RZ ;  /* 0x000000b6acb4723c */ /* 0x040ff000000418ff */
[C---:B-----5:R-:W-:Y:S08]  /*6750*/  HMMA.16816.F32.BF16 R176, R172.reuse, R32, RZ ;  /* 0x00000020acb0723c */ /* 0x060ff000000418ff */
[----:B------:R-:W-:Y:S01]  /*6760*/  HMMA.16816.F32.BF16 R172, R172, R34, RZ ;  /* 0x00000022acac723c */ /* 0x000fe200000418ff */
[----:B------:R-:W-:Y:S07]  /*6770*/  LDSM.16.M88.4 R32, [R207+0x9000] ;  /* 0x00900000cf20783b */ /* 0x000fee0000000200 */
[C---:B--2---:R-:W-:Y:S08]  /*6780*/  HMMA.16816.F32.BF16 R16, R4.reuse, R8, R16 ;  /* 0x000000080410723c */ /* 0x044ff00000041810 */
[C---:B------:R-:W-:Y:S01]  /*6790*/  HMMA.16816.F32.BF16 R12, R4.reuse, R10, R12 ;  /* 0x0000000a040c723c */ /* 0x040fe2000004180c */
[----:B------:R-:W1:Y:S07]  /*67a0*/  LDSM.16.M88.4 R8, [R217] ;  /* 0x00000000d908783b */ /* 0x000e6e0000000200 */
[C---:B------:R-:W-:Y:S08]  /*67b0*/  HMMA.16816.F32.BF16 R192, R4.reuse, R20, R192 ;  /* 0x0000001404c0723c */ /* 0x040ff000000418c0 */
[C---:B------:R-:W-:Y:S01]  /*67c0*/  HMMA.16816.F32.BF16 R188, R4.reuse, R22, R188 ;  /* 0x0000001604bc723c */ /* 0x040fe200000418bc */
[----:B------:R-:W2:Y:S07]  /*67d0*/  LDSM.16.M88.4 R20, [R207+0x8800] ;  /* 0x00880000cf14783b */ /* 0x000eae0000000200 */
[C---:B------:R-:W-:Y:S08]  /*67e0*/  HMMA.16816.F32.BF16 R184, R4.reuse, R28, R184 ;  /* 0x0000001c04b8723c */ /* 0x040ff000000418b8 */
[C---:B------:R-:W-:Y:S01]  /*67f0*/  HMMA.16816.F32.BF16 R180, R4.reuse, R30, R180 ;  /* 0x0000001e04b4723c */ /* 0x040fe200000418b4 */
[----:B------:R-:W3:Y:S07]  /*6800*/  LDSM.16.M88.4 R28, [R207+0x9800] ;  /* 0x00980000cf1c783b */ /* 0x000eee0000000200 */
[C---:B------:R-:W-:Y:S08]  /*6810*/  HMMA.16816.F32.BF16 R176, R4.reuse, R24, R176 ;  /* 0x0000001804b0723c */ /* 0x040ff000000418b0 */
[----:B------:R-:W-:Y:S01]  /*6820*/  HMMA.16816.F32.BF16 R172, R4, R26, R172 ;  /* 0x0000001a04ac723c */ /* 0x000fe200000418ac */
[----:B------:R-:W-:Y:S04]  /*6830*/  LDSM.16.M88.4 R24, [R213] ;  /* 0x00000000d518783b */ /* 0x000fe80000000200 */
[----:B------:R-:W4:Y:S03]  /*6840*/  LDSM.16.M88.4 R4, [R166+0x8000] ;  /* 0x00800000a604783b */ /* 0x000f260000000200 */
        /* <DEDUP_REMOVED lines=11> */
[----:B------:R-:W-:Y:S04]  /*6900*/  LDSM.16.M88.4 R28, [R226+UR6+0xb000] ;  /* 0x00b00006e21c783b */ /* 0x000fe80008000200 */
[----:B------:R-:W-:Y:S03]  /*6910*/  LDSM.16.M88.4 R8, [R226+UR6+0xb800] ;  /* 0x00b80006e208783b */ /* 0x000fe60008000200 */
[C---:B----4-:R-:W-:Y:S08]  /*6920*/  HMMA.16816.F32.BF16 R16, R24.reuse, R4, R16 ;  /* 0x000000041810723c */ /* 0x050ff00000041810 */
[C---:B------:R-:W-:Y:S01]  /*6930*/  HMMA.16816.F32.BF16 R12, R24.reuse, R6, R12 ;  /* 0x00000006180c723c */ /* 0x040fe2000004180c */
[----:B------:R-:W3:Y:S07]  /*6940*/  LDSM.16.M88.4 R4, [R230+0x2000] ;  /* 0x00200000e604783b */ /* 0x000eee0000000200 */
[C---:B-1----:R-:W-:Y:S08]  /*6950*/  HMMA.16816.F32.BF16 R192, R24.reuse, R168, R192 ;  /* 0x000000a818c0723c */ /* 0x042ff000000418c0 */
[C---:B------:R-:W-:Y:S01]  /*6960*/  HMMA.16816.F32.BF16 R188, R24.reuse, R170, R188 ;  /* 0x000000aa18bc723c */ /* 0x040fe200000418bc */
[----:B------:R-:W-:Y:S07]  /*6970*/  LDSM.16.M88.4 R168, [R212+0xa800] ;  /* 0x00a80000d4a8783b */ /* 0x000fee0000000200 */
[C---:B--2---:R-:W-:Y:S08]  /*6980*/  HMMA.16816.F32.BF16 R184, R24.reuse, R20, R184 ;  /* 0x0000001418b8723c */ /* 0x044ff000000418b8 */
[C---:B------:R-:W-:Y:S01]  /*6990*/  HMMA.16816.F32.BF16 R180, R24.reuse, R22, R180 ;  /* 0x0000001618b4723c */ /* 0x040fe200000418b4 */
[----:B------:R-:W1:Y:S07]  /*69a0*/  LDSM.16.M88.4 R20, [R222+0x2000] ;  /* 0x00200000de14783b */ /* 0x000e6e0000000200 */
[C---:B-----5:R-:W-:Y:S08]  /*69b0*/  HMMA.16816.F32.BF16 R176, R24.reuse, R32, R176 ;  /* 0x0000002018b0723c */ /* 0x060ff000000418b0 */
[----:B------:R-:W-:Y:S01]  /*69c0*/  HMMA.16816.F32.BF16 R172, R24, R34, R172 ;  /* 0x0000002218ac723c */ /* 0x000fe200000418ac */
[----:B------:R-:W2:Y:S04]  /*69d0*/  LDSM.16.M88.4 R24, [R212+0xb000] ;  /* 0x00b00000d418783b */ /* 0x000ea80000000200 */
[----:B------:R-:W4:Y:S03]  /*69e0*/  LDSM.16.M88.4 R32, [R212+0xb800] ;  /* 0x00b80000d420783b */ /* 0x000f260000000200 */
[C---:B---3--:R-:W-:Y:S08]  /*69f0*/  HMMA.16816.F32.BF16 R16, R4.reuse, R232, R16 ;  /* 0x000000e80410723c */ /* 0x048ff00000041810 */
[C---:B------:R-:W-:Y:S01]  /*6a00*/  HMMA.16816.F32.BF16 R12, R4.reuse, R234, R12 ;  /* 0x000000ea040c723c */ /* 0x040fe2000004180c */
[----:B------:R-:W-:Y:S07]  /*6a10*/  LDSM.16.M88.4 R232, [R217+0x2000] ;  /* 0x00200000d9e8783b */ /* 0x000fee0000000200 */
        /* <DEDUP_REMOVED lines=8> */
[----:B------:R-:W5:Y:S04]  /*6aa0*/  LDSM.16.M88.4 R8, [R207+0xa800] ;  /* 0x00a80000cf08783b */ /* 0x000f680000000200 */
[----:B------:R-:W5:Y:S03]  /*6ab0*/  LDSM.16.M88.4 R4, [R207+0xb000] ;  /* 0x00b00000cf04783b */ /* 0x000f660000000200 */
[C---:B-1----:R-:W-:Y:S08]  /*6ac0*/  HMMA.16816.F32.BF16 R16, R20.reuse, R196, R16 ;  /* 0x000000c41410723c */ /* 0x042ff00000041810 */
[C---:B------:R-:W-:Y:S01]  /*6ad0*/  HMMA.16816.F32.BF16 R12, R20.reuse, R198, R12 ;  /* 0x000000c6140c723c */ /* 0x040fe2000004180c */
[----:B------:R-:W-:Y:S07]  /*6ae0*/  LDSM.16.M88.4 R196, [R213+0x2000] ;  /* 0x00200000d5c4783b */ /* 0x000fee0000000200 */
[C---:B------:R-:W-:Y:S08]  /*6af0*/  HMMA.16816.F32.BF16 R192, R20.reuse, R168, R192 ;  /* 0x000000a814c0723c */ /* 0x040ff000000418c0 */
[C---:B------:R-:W-:Y:S01]  /*6b00*/  HMMA.16816.F32.BF16 R188, R20.reuse, R170, R188 ;  /* 0x000000aa14bc723c */ /* 0x040fe200000418bc */
[----:B------:R-:W1:Y:S07]  /*6b10*/  LDSM.16.M88.4 R168, [R166+0xa000] ;  /* 0x00a00000a6a8783b */ /* 0x000e6e0000000200 */
[C---:B--2---:R-:W-:Y:S08]  /*6b20*/  HMMA.16816.F32.BF16 R184, R20.reuse, R24, R184 ;  /* 0x0000001814b8723c */ /* 0x044ff000000418b8 */
[C---:B------:R-:W-:Y:S01]  /*6b30*/  HMMA.16816.F32.BF16 R180, R20.reuse, R26, R180 ;  /* 0x0000001a14b4723c */ /* 0x040fe200000418b4 */
[----:B------:R-:W2:Y:S07]  /*6b40*/  LDSM.16.M88.4 R24, [R166+0xa800] ;  /* 0x00a80000a618783b */ /* 0x000eae0000000200 */
[C---:B----4-:R-:W-:Y:S08]  /*6b50*/  HMMA.16816.F32.BF16 R176, R20.reuse, R32, R176 ;  /* 0x0000002014b0723c */ /* 0x050ff000000418b0 */
[----:B------:R-:W-:Y:S01]  /*6b60*/  HMMA.16816.F32.BF16 R172, R20, R34, R172 ;  /* 0x0000002214ac723c */ /* 0x000fe200000418ac */
[----:B------:R-:W4:Y:S04]  /*6b70*/  LDSM.16.M88.4 R20, [R166+0xb000] ;  /* 0x00b00000a614783b */ /* 0x000f280000000200 */
[----:B------:R-:W-:Y:S03]  /*6b80*/  LDSM.16.M88.4 R32, [R230+0x4000] ;  /* 0x00400000e620783b */ /* 0x000fe60000000200 */
[C---:B---3--:R-:W-:Y:S08]  /*6b90*/  HMMA.16816.F32.BF16 R16, R232.reuse, R28, R16 ;  /* 0x0000001ce810723c */ /* 0x048ff00000041810 */
[C---:B------:R-:W-:Y:S01]  /*6ba0*/  HMMA.16816.F32.BF16 R12, R232.reuse, R30, R12 ;  /* 0x0000001ee80c723c */ /* 0x040fe2000004180c */
[----:B------:R-:W3:Y:S07]  /*6bb0*/  LDSM.16.M88.4 R28, [R226+UR6+0xc000] ;  /* 0x00c00006e21c783b */ /* 0x000eee0008000200 */
[C---:B-----5:R-:W-:Y:S08]  /*6bc0*/  HMMA.16816.F32.BF16 R192, R232.reuse, R8, R192 ;  /* 0x00000008e8c0723c */ /* 0x060ff000000418c0 */
[C---:B------:R-:W-:Y:S01]  /*6bd0*/  HMMA.16816.F32.BF16 R188, R232.reuse, R10, R188 ;  /* 0x0000000ae8bc723c */ /* 0x040fe200000418bc */
[----:B------:R-:W5:Y:S07]  /*6be0*/  LDSM.16.M88.4 R8, [R226+UR6+0xc800] ;  /* 0x00c80006e208783b */ /* 0x000f6e0008000200 */
[C---:B------:R-:W-:Y:S08]  /*6bf0*/  HMMA.16816.F32.BF16 R184, R232.reuse, R4, R184 ;  /* 0x00000004e8b8723c */ /* 0x040ff000000418b8 */
[----:B------:R-:W-:Y:S01]  /*6c00*/  HMMA.16816.F32.BF16 R180, R232, R6, R180 ;  /* 0x00000006e8b4723c */ /* 0x000fe200000418b4 */
[----:B------:R-:W5:Y:S07]  /*6c10*/  LDSM.16.M88.4 R4, [R226+UR6+0xd000] ;  /* 0x00d00006e204783b */ /* 0x000f6e0008000200 */
[C---:B-1----:R-:W-:Y:S08]  /*6c20*/  HMMA.16816.F32.BF16 R16, R196.reuse, R168, R16 ;  /* 0x000000a8c410723c */ /* 0x042ff00000041810 */
[C---:B------:R-:W-:Y:S01]  /*6c30*/  HMMA.16816.F32.BF16 R12, R196.reuse, R170, R12 ;  /* 0x000000aac40c723c */ /* 0x040fe2000004180c */
[----:B------:R-:W-:Y:S07]  /*6c40*/  LDSM.16.M88.4 R168, [R222+0x4000] ;  /* 0x00400000dea8783b */ /* 0x000fee0000000200 */
[C---:B--2---:R-:W-:Y:S08]  /*6c50*/  HMMA.16816.F32.BF16 R192, R196.reuse, R24, R192 ;  /* 0x00000018c4c0723c */ /* 0x044ff000000418c0 */
[C---:B------:R-:W-:Y:S01]  /*6c60*/  HMMA.16816.F32.BF16 R188, R196.reuse, R26, R188 ;  /* 0x0000001ac4bc723c */ /* 0x040fe200000418bc */
[----:B------:R-:W1:Y:S07]  /*6c70*/  LDSM.16.M88.4 R24, [R212+0xc000] ;  /* 0x00c00000d418783b */ /* 0x000e6e0000000200 */
[C---:B----4-:R-:W-:Y:S08]  /*6c80*/  HMMA.16816.F32.BF16 R184, R196.reuse, R20, R184 ;  /* 0x00000014c4b8723c */ /* 0x050ff000000418b8 */
[----:B------:R-:W-:Y:S01]  /*6c90*/  HMMA.16816.F32.BF16 R180, R196, R22, R180 ;  /* 0x00000016c4b4723c */ /* 0x000fe200000418b4 */
[----:B------:R-:W2:Y:S07]  /*6ca0*/  LDSM.16.M88.4 R20, [R212+0xc800] ;  /* 0x00c80000d414783b */ /* 0x000eae0000000200 */
[C---:B------:R-:W-:Y:S08]  /*6cb0*/  HMMA.16816.F32.BF16 R176, R232.reuse, R236, R176 ;  /* 0x000000ece8b0723c */ /* 0x040ff000000418b0 */
[----:B------:R-:W-:Y:S01]  /*6cc0*/  HMMA.16816.F32.BF16 R172, R232, R238, R172 ;  /* 0x000000eee8ac723c */ /* 0x000fe200000418ac */
[----:B------:R-:W4:Y:S04]  /*6cd0*/  LDSM.16.M88.4 R232, [R226+UR6+0xd800] ;  /* 0x00d80006e2e8783b */ /* 0x000f280008000200 */
[----:B------:R-:W-:Y:S03]  /*6ce0*/  LDSM.16.M88.4 R236, [R222+0x6000] ;  /* 0x00600000deec783b */ /* 0x000fe60000000200 */
[----:B---3--:R-:W-:Y:S08]  /*6cf0*/  HMMA.16816.F32.BF16 R16, R32, R28, R16 ;  /* 0x0000001c2010723c */ /* 0x008ff00000041810 */
[C---:B------:R-:W-:Y:S08]  /*6d00*/  HMMA.16816.F32.BF16 R176, R196.reuse, R208, R176 ;  /* 0x000000d0c4b0723c */ /* 0x040ff000000418b0 */
[----:B------:R-:W-:Y:S01]  /*6d10*/  HMMA.16816.F32.BF16 R172, R196, R210, R172 ;  /* 0x000000d2c4ac723c */ /* 0x000fe200000418ac */
[----:B------:R-:W3:Y:S04]  /*6d20*/  LDSM.16.M88.4 R208, [R212+0xd000] ;  /* 0x00d00000d4d0783b */ /* 0x000ee80000000200 */
[----:B------:R-:W3:Y:S03]  /*6d30*/  LDSM.16.M88.4 R196, [R212+0xd800] ;  /* 0x00d80000d4c4783b */ /* 0x000ee60000000200 */
[C---:B------:R-:W-:Y:S01]  /*6d40*/  HMMA.16816.F32.BF16 R12, R32.reuse, R30, R12 ;  /* 0x0000001e200c723c */ /* 0x040fe2000004180c */
[----:B------:R-:W-:Y:S07]  /*6d50*/  LDSM.16.M88.4 R28, [R207+0xc000] ;  /* 0x00c00000cf1c783b */ /* 0x000fee0000000200 */
[C---:B-----5:R-:W-:Y:S08]  /*6d60*/  HMMA.16816.F32.BF16 R192, R32.reuse, R8, R192 ;  /* 0x0000000820c0723c */ /* 0x060ff000000418c0 */
[C---:B------:R-:W-:Y:S01]  /*6d70*/  HMMA.16816.F32.BF16 R188, R32.reuse, R10, R188 ;  /* 0x0000000a20bc723c */ /* 0x040fe200000418bc */
[----:B------:R-:W5:Y:S07]  /*6d80*/  LDSM.16.M88.4 R8, [R217+0x4000] ;  /* 0x00400000d908783b */ /* 0x000f6e0000000200 */
[C---:B------:R-:W-:Y:S08]  /*6d90*/  HMMA.16816.F32.BF16 R184, R32.reuse, R4, R184 ;  /* 0x0000000420b8723c */ /* 0x040ff000000418b8 */
[----:B------:R-:W-:Y:S01]  /*6da0*/  HMMA.16816.F32.BF16 R180, R32, R6, R180 ;  /* 0x0000000620b4723c */ /* 0x000fe200000418b4 */
[----:B------:R-:W5:Y:S07]  /*6db0*/  LDSM.16.M88.4 R4, [R207+0xc800] ;  /* 0x00c80000cf04783b */ /* 0x000f6e0000000200 */
[C---:B-1----:R-:W-:Y:S08]  /*6dc0*/  HMMA.16816.F32.BF16 R16, R168.reuse, R24, R16 ;  /* 0x00000018a810723c */ /* 0x042ff00000041810 */
[C---:B------:R-:W-:Y:S01]  /*6dd0*/  HMMA.16816.F32.BF16 R12, R168.reuse, R26, R12 ;  /* 0x0000001aa80c723c */ /* 0x040fe2000004180c */
[----:B------:R-:W1:Y:S07]  /*6de0*/  LDSM.16.M88.4 R24, [R207+0xd000] ;  /* 0x00d00000cf18783b */ /* 0x000e6e0000000200 */
[C---:B--2---:R-:W-:Y:S08]  /*6df0*/  HMMA.16816.F32.BF16 R192, R168.reuse, R20, R192 ;  /* 0x00000014a8c0723c */ /* 0x044ff000000418c0 */
[----:B------:R-:W-:Y:S01]  /*6e00*/  HMMA.16816.F32.BF16 R188, R168, R22, R188 ;  /* 0x00000016a8bc723c */ /* 0x000fe200000418bc */
[----:B------:R-:W2:Y:S07]  /*6e10*/  LDSM.16.M88.4 R20, [R207+0xd800] ;  /* 0x00d80000cf14783b */ /* 0x000eae0000000200 */
[C---:B----4-:R-:W-:Y:S08]  /*6e20*/  HMMA.16816.F32.BF16 R176, R32.reuse, R232, R176 ;  /* 0x000000e820b0723c */ /* 0x050ff000000418b0 */
[----:B------:R-:W-:Y:S01]  /*6e30*/  HMMA.16816.F32.BF16 R172, R32, R234, R172 ;  /* 0x000000ea20ac723c */ /* 0x000fe200000418ac */
[----:B------:R-:W-:Y:S04]  /*6e40*/  LDSM.16.M88.4 R32, [R213+0x4000] ;  /* 0x00400000d520783b */ /* 0x000fe80000000200 */
[----:B------:R-:W4:Y:S03]  /*6e50*/  LDSM.16.M88.4 R232, [R166+0xc000] ;  /* 0x00c00000a6e8783b */ /* 0x000f260000000200 */
[C---:B---3--:R-:W-:Y:S08]  /*6e60*/  HMMA.16816.F32.BF16 R184, R168.reuse, R208, R184 ;  /* 0x000000d0a8b8723c */ /* 0x048ff000000418b8 */
        /* <DEDUP_REMOVED lines=8> */
[----:B------:R-:W-:Y:S07]  /*6ef0*/  LDSM.16.M88.4 R28, [R226+UR6+0xe000] ;  /* 0x00e00006e21c783b */ /* 0x000fee0008000200 */
[C---:B------:R-:W-:Y:S08]  /*6f00*/  HMMA.16816.F32.BF16 R192, R8.reuse, R4, R192 ;  /* 0x0000000408c0723c */ /* 0x040ff000000418c0 */
[C---:B------:R-:W-:Y:S01]  /*6f10*/  HMMA.16816.F32.BF16 R188, R8.reuse, R6, R188 ;  /* 0x0000000608bc723c */ /* 0x040fe200000418bc */
[----:B------:R-:W5:Y:S07]  /*6f20*/  LDSM.16.M88.4 R4, [R230+0x6000] ;  /* 0x00600000e604783b */ /* 0x000f6e0000000200 */
[C---:B-1----:R-:W-:Y:S08]  /*6f30*/  HMMA.16816.F32.BF16 R184, R8.reuse, R24, R184 ;  /* 0x0000001808b8723c */ /* 0x042ff000000418b8 */
[C---:B------:R-:W-:Y:S01]  /*6f40*/  HMMA.16816.F32.BF16 R180, R8.reuse, R26, R180 ;  /* 0x0000001a08b4723c */ /* 0x040fe200000418b4 */
[----:B------:R-:W1:Y:S07]  /*6f50*/  LDSM.16.M88.4 R24, [R226+UR6+0xe800] ;  /* 0x00e80006e218783b */ /* 0x000e6e0008000200 */
[C---:B--2---:R-:W-:Y:S08]  /*6f60*/  HMMA.16816.F32.BF16 R176, R8.reuse, R20, R176 ;  /* 0x0000001408b0723c */ /* 0x044ff000000418b0 */
[----:B------:R-:W-:Y:S01]  /*6f70*/  HMMA.16816.F32.BF16 R172, R8, R22, R172 ;  /* 0x0000001608ac723c */ /* 0x000fe200000418ac */
[----:B------:R-:W2:Y:S04]  /*6f80*/  LDSM.16.M88.4 R20, [R226+UR6+0xf000] ;  /* 0x00f00006e214783b */ /* 0x000ea80008000200 */
[----:B------:R-:W2:Y:S03]  /*6f90*/  LDSM.16.M88.4 R8, [R226+UR6+0xf800] ;  /* 0x00f80006e208783b */ /* 0x000ea60008000200 */
[C---:B----4-:R-:W-:Y:S08]  /*6fa0*/  HMMA.16816.F32.BF16 R16, R32.reuse, R232, R16 ;  /* 0x000000e82010723c */ /* 0x050ff00000041810 */
[C---:B------:R-:W-:Y:S01]  /*6fb0*/  HMMA.16816.F32.BF16 R12, R32.reuse, R234, R12 ;  /* 0x000000ea200c723c */ /* 0x040fe2000004180c */
[----:B------:R-:W-:Y:S07]  /*6fc0*/  LDSM.16.M88.4 R232, [R212+0xe800] ;  /* 0x00e80000d4e8783b */ /* 0x000fee0000000200 */
[C---:B---3--:R-:W-:Y:S08]  /*6fd0*/  HMMA.16816.F32.BF16 R192, R32.reuse, R208, R192 ;  /* 0x000000d020c0723c */ /* 0x048ff000000418c0 */
[C---:B------:R-:W-:Y:S01]  /*6fe0*/  HMMA.16816.F32.BF16 R188, R32.reuse, R210, R188 ;  /* 0x000000d220bc723c */ /* 0x040fe200000418bc */
[----:B------:R-:W-:Y:S07]  /*6ff0*/  LDSM.16.M88.4 R208, [R212+0xf000] ;  /* 0x00f00000d4d0783b */ /* 0x000fee0000000200 */
[C---:B------:R-:W-:Y:S08]  /*7000*/  HMMA.16816.F32.BF16 R184, R32.reuse, R196, R184 ;  /* 0x000000c420b8723c */ /* 0x040ff000000418b8 */
[C---:B------:R-:W-:Y:S01]  /*7010*/  HMMA.16816.F32.BF16 R180, R32.reuse, R198, R180 ;  /* 0x000000c620b4723c */ /* 0x040fe200000418b4 */
[----:B------:R-:W3:Y:S07]  /*7020*/  LDSM.16.M88.4 R196, [R212+0xf800] ;  /* 0x00f80000d4c4783b */ /* 0x000eee0000000200 */
[C---:B------:R-:W-:Y:S08]  /*7030*/  HMMA.16816.F32.BF16 R176, R32.reuse, R168, R176 ;  /* 0x000000a820b0723c */ /* 0x040ff000000418b0 */
[----:B------:R-:W-:Y:S01]  /*7040*/  HMMA.16816.F32.BF16 R172, R32, R170, R172 ;  /* 0x000000aa20ac723c */ /* 0x000fe200000418ac */
[----:B------:R-:W-:Y:S04]  /*7050*/  LDSM.16.M88.4 R168, [R217+0x6000] ;  /* 0x00600000d9a8783b */ /* 0x000fe80000000200 */
[----:B------:R-:W4:Y:S03]  /*7060*/  LDSM.16.M88.4 R32, [R207+0xe000] ;  /* 0x00e00000cf20783b */ /* 0x000f260000000200 */
[C---:B-----5:R-:W-:Y:S08]  /*7070*/  HMMA.16816.F32.BF16 R16, R4.reuse, R28, R16 ;  /* 0x0000001c0410723c */ /* 0x060ff00000041810 */
[C---:B------:R-:W-:Y:S01]  /*7080*/  HMMA.16816.F32.BF16 R12, R4.reuse, R30, R12 ;  /* 0x0000001e040c723c */ /* 0x040fe2000004180c */
[----:B------:R-:W-:Y:S07]  /*7090*/  LDSM.16.M88.4 R28, [R207+0xe800] ;  /* 0x00e80000cf1c783b */ /* 0x000fee0000000200 */
[C---:B-1----:R-:W-:Y:S08]  /*70a0*/  HMMA.16816.F32.BF16 R192, R4.reuse, R24, R192 ;  /* 0x0000001804c0723c */ /* 0x042ff000000418c0 */
[C---:B------:R-:W-:Y:S01]  /*70b0*/  HMMA.16816.F32.BF16 R188, R4.reuse, R26, R188 ;  /* 0x0000001a04bc723c */ /* 0x040fe200000418bc */
[----:B------:R-:W-:Y:S07]  /*70c0*/  LDSM.16.M88.4 R24, [R207+0xf000] ;  /* 0x00f00000cf18783b */ /* 0x000fee0000000200 */
[C---:B--2---:R-:W-:Y:S08]  /*70d0*/  HMMA.16816.F32.BF16 R184, R4.reuse, R20, R184 ;  /* 0x0000001404b8723c */ /* 0x044ff000000418b8 */
[C---:B------:R-:W-:Y:S01]  /*70e0*/  HMMA.16816.F32.BF16 R180, R4.reuse, R22, R180 ;  /* 0x0000001604b4723c */ /* 0x040fe200000418b4 */
[----:B------:R-:W-:Y:S07]  /*70f0*/  LDSM.16.M88.4 R20, [R207+0xf800] ;  /* 0x00f80000cf14783b */ /* 0x000fee0000000200 */
[C---:B------:R-:W-:Y:S08]  /*7100*/  HMMA.16816.F32.BF16 R176, R4.reuse, R8, R176 ;  /* 0x0000000804b0723c */ /* 0x040ff000000418b0 */
[----:B------:R-:W-:Y:S01]  /*7110*/  HMMA.16816.F32.BF16 R172, R4, R10, R172 ;  /* 0x0000000a04ac723c */ /* 0x000fe200000418ac */
[----:B------:R-:W-:Y:S04]  /*7120*/  LDSM.16.M88.4 R8, [R213+0x6000] ;  /* 0x00600000d508783b */ /* 0x000fe80000000200 */
[----:B------:R-:W1:Y:S03]  /*7130*/  LDSM.16.M88.4 R4, [R166+0xe000] ;  /* 0x00e00000a604783b */ /* 0x000e660000000200 */
[C---:B------:R-:W-:Y:S08]  /*7140*/  HMMA.16816.F32.BF16 R16, R236.reuse, R240, R16 ;  /* 0x000000f0ec10723c */ /* 0x040ff00000041810 */
[C---:B------:R-:W-:Y:S08]  /*7150*/  HMMA.16816.F32.BF16 R12, R236.reuse, R242, R12 ;  /* 0x000000f2ec0c723c */ /* 0x040ff0000004180c */
[----:B---3--:R-:W-:Y:S08]  /*7160*/  HMMA.16816.F32.BF16 R176, R236, R196, R176 ;  /* 0x000000c4ecb0723c */ /* 0x008ff000000418b0 */
[----:B----4-:R-:W-:Y:S08]  /*7170*/  HMMA.16816.F32.BF16 R16, R168, R32, R16 ;  /* 0x00000020a810723c */ /* 0x010ff00000041810 */
[C---:B------:R-:W-:Y:S08]  /*7180*/  HMMA.16816.F32.BF16 R172, R236.reuse, R198, R172 ;  /* 0x000000c6ecac723c */ /* 0x040ff000000418ac */
[C---:B------:R-:W-:Y:S08]  /*7190*/  HMMA.16816.F32.BF16 R180, R236.reuse, R210, R180 ;  /* 0x000000d2ecb4723c */ /* 0x040ff000000418b4 */
[C---:B------:R-:W-:Y:S01]  /*71a0*/  HMMA.16816.F32.BF16 R184, R236.reuse, R208, R184 ;  /* 0x000000d0ecb8723c */ /* 0x040fe200000418b8 */
[----:B------:R-:W2:Y:S07]  /*71b0*/  LDSM.16.M88.4 R208, [R166+0xe800] ;  /* 0x00e80000a6d0783b */ /* 0x000eae0000000200 */
[C---:B------:R-:W-:Y:S08]  /*71c0*/  HMMA.16816.F32.BF16 R192, R236.reuse, R232, R192 ;  /* 0x000000e8ecc0723c */ /* 0x040ff000000418c0 */
[----:B------:R-:W-:Y:S08]  /*71d0*/  HMMA.16816.F32.BF16 R188, R236, R234, R188 ;  /* 0x000000eaecbc723c */ /* 0x000ff000000418bc */
[----:B------:R-:W-:Y:S08]  /*71e0*/  HMMA.16816.F32.BF16 R12, R168, R34, R12 ;  /* 0x00000022a80c723c */ /* 0x000ff0000004180c */
[----:B-1----:R-:W-:Y:S01]  /*71f0*/  HMMA.16816.F32.BF16 R16, R8, R4, R16 ;  /* 0x000000040810723c */ /* 0x002fe20000041810 */
[----:B------:R-:W-:-:S05]  /*7200*/  IMAD.SHL.U32 R5, R201, 0x2, RZ ;  /* 0x00000002c9057824 */ /* 0x000fca00078e00ff */
[----:B------:R-:W-:Y:S02]  /*7210*/  LOP3.LUT R5, R5, 0x6, RZ, 0xc0, !PT ;  /* 0x0000000605057812 */ /* 0x000fe400078ec0ff */
[C---:B------:R-:W-:Y:S08]  /*7220*/  HMMA.16816.F32.BF16 R176, R168.reuse, R20, R176 ;  /* 0x00000014a8b0723c */ /* 0x040ff000000418b0 */
[C---:B------:R-:W-:Y:S01]  /*7230*/  HMMA.16816.F32.BF16 R172, R168.reuse, R22, R172 ;  /* 0x00000016a8ac723c */ /* 0x040fe200000418ac */
[----:B------:R-:W1:Y:S07]  /*7240*/  LDSM.16.M88.4 R20, [R166+0xf000] ;  /* 0x00f00000a614783b */ /* 0x000e6e0000000200 */
[----:B------:R-:W-:Y:S01]  /*7250*/  HMMA.16816.F32.BF16 R180, R168, R26, R180 ;  /* 0x0000001aa8b4723c */ /* 0x000fe200000418b4 */
[----:B------:R-:W-:-:S04]  /*7260*/  IMAD.U32 R26, RZ, RZ, UR20 ;  /* 0x00000014ff1a7e24 */ /* 0x000fc8000f8e00ff */
[----:B------:R-:W-:-:S03]  /*7270*/  IMAD R26, R26, 0x40, R5 ;  /* 0x000000401a1a7824 */ /* 0x000fc600078e0205 */
[----:B------:R-:W-:Y:S01]  /*7280*/  HMMA.16816.F32.BF16 R192, R168, R28, R192 ;  /* 0x0000001ca8c0723c */ /* 0x000fe200000418c0 */
[----:B------:R-:W-:-:S05]  /*7290*/  VIADD R4, R26, 0xffffff80 ;  /* 0xffffff801a047836 */ /* 0x000fca0000000000 */
[C---:B------:R-:W-:Y:S02]  /*72a0*/  ISETP.GE.AND P2, PT, R4.reuse, R205, PT ;  /* 0x000000cd0400720c */ /* 0x040fe40003f46270 */
[----:B------:R-:W-:Y:S01]  /*72b0*/  HMMA.16816.F32.BF16 R188, R168, R30, R188 ;  /* 0x0000001ea8bc723c */ /* 0x000fe200000418bc */
[----:B------:R-:W-:Y:S01]  /*72c0*/  ISETP.GE.AND P0, PT, R4, R167, PT ;  /* 0x000000a70400720c */ /* 0x000fe20003f06270 */
[----:B------:R-:W-:-:S03]  /*72d0*/  VIADD R30, R26, 0xffffff98 ;  /* 0xffffff981a1e7836 */ /* 0x000fc60000000000 */
[----:B------:R-:W-:-:S03]  /*72e0*/  FSEL R18, R18, -INF , !P0 ;  /* 0xff80000012127808 */ /* 0x000fc60004000000 */
[----:B------:R-:W-:Y:S01]  /*72f0*/  HMMA.16816.F32.BF16 R12, R8, R6, R12 ;  /* 0x00000006080c723c */ /* 0x000fe2000004180c */
[----:B------:R-:W-:-:S05]  /*7300*/  VIADD R6, R26, 0xffffff88 ;  /* 0xffffff881a067836 */ /* 0x000fca0000000000 */
[----:B------:R-:W-:Y:S02]  /*7310*/  ISETP.GE.AND P4, PT, R6, R205, PT ;  /* 0x000000cd0600720c */ /* 0x000fe40003f86270 */
[----:B------:R-:W-:Y:S01]  /*7320*/  HMMA.16816.F32.BF16 R184, R168, R24, R184 ;  /* 0x00000018a8b8723c */ /* 0x000fe200000418b8 */
[----:B------:R-:W-:Y:S01]  /*7330*/  FSEL R25, R16, -INF , !P2 ;  /* 0xff80000010197808 */ /* 0x000fe20005000000 */
[----:B------:R-:W-:Y:S01]  /*7340*/  VIADD R24, R26, 0xffffff81 ;  /* 0xffffff811a187836 */ /* 0x000fe20000000000 */
[----:B------:R-:W-:Y:S01]  /*7350*/  ISETP.GE.AND P2, PT, R6, R167, PT ;  /* 0x000000a70600720c */ /* 0x000fe20003f46270 */
[----:B------:R-:W-:Y:S01]  /*7360*/  VIADD R16, R26, 0xffffff89 ;  /* 0xffffff891a107836 */ /* 0x000fe20000000000 */
[----:B------:R3:W4:Y:S01]  /*7370*/  LDSM.16.M88.4 R4, [R166+0xf800] ;  /* 0x00f80000a604783b */ /* 0x0007220000000200 */
[----:B------:R-:W-:-:S04]  /*7380*/  DEPBAR.LE SB0, 0x0 ;  /* 0x000080000000791a */ /* 0x000fc80000000000 */
[C---:B--2---:R-:W-:Y:S01]  /*7390*/  HMMA.16816.F32.BF16 R192, R8.reuse, R208, R192 ;  /* 0x000000d008c0723c */ /* 0x044fe200000418c0 */
[----:B------:R-:W-:Y:S01]  /*73a0*/  BAR.SYNC.DEFER_BLOCKING 0x0 ;  /* 0x0000000000007b1d */ /* 0x000fe20000010000 */
[C---:B------:R-:W-:Y:S02]  /*73b0*/  ISETP.GE.AND P3, PT, R24.reuse, R205, PT ;  /* 0x000000cd1800720c */ /* 0x040fe40003f66270 */
[----:B------:R-:W-:Y:S01]  /*73c0*/  ISETP.GE.AND P5, PT, R24, R167, PT ;  /* 0x000000a71800720c */ /* 0x000fe20003fa6270 */
[----:B------:R-:W-:Y:S01]  /*73d0*/  VIADD R24, R26, 0xffffff90 ;  /* 0xffffff901a187836 */ /* 0x000fe20000000000 */
[----:B------:R-:W-:Y:S02]  /*73e0*/  FSEL R17, R17, -INF , !P3 ;  /* 0xff80000011117808 */ /* 0x000fe40005800000 */
[----:B------:R-:W-:Y:S01]  /*73f0*/  HMMA.16816.F32.BF16 R188, R8, R210, R188 ;  /* 0x000000d208bc723c */ /* 0x000fe200000418bc */
[C---:B------:R-:W-:Y:S02]  /*7400*/  ISETP.GE.AND P0, PT, R16.reuse, R205, PT ;  /* 0x000000cd1000720c */ /* 0x040fe40003f06270 */
[----:B------:R-:W-:-:S02]  /*7410*/  ISETP.GE.AND P3, PT, R16, R167, PT ;  /* 0x000000a71000720c */ /* 0x000fc40003f66270 */
[----:B------:R-:W-:Y:S02]  /*7420*/  FSEL R16, R19, -INF , !P5 ;  /* 0xff80000013107808 */ /* 0x000fe40006800000 */
[----:B------:R-:W-:Y:S01]  /*7430*/  FSEL R19, R12, -INF , !P4 ;  /* 0xff8000000c137808 */ /* 0x000fe20006000000 */
[C---:B-1----:R-:W-:Y:S01]  /*7440*/  HMMA.16816.F32.BF16 R184, R8.reuse, R20, R184 ;  /* 0x0000001408b8723c */ /* 0x042fe200000418b8 */
[----:B------:R-:W-:Y:S01]  /*7450*/  VIADD R12, R26, 0xffffff91 ;  /* 0xffffff911a0c7836 */ /* 0x000fe20000000000 */
[----:B------:R-:W-:Y:S01]  /*7460*/  ISETP.GE.AND P5, PT, R24, R205, PT ;  /* 0x000000cd1800720c */ /* 0x000fe20003fa6270 */
[----:B------:R-:W-:Y:S01]  /*7470*/  VIADD R20, R26, 0xffffffa9 ;  /* 0xffffffa91a147836 */ /* 0x000fe20000000000 */
[----:B------:R-:W-:Y:S02]  /*7480*/  ISETP.GE.AND P4, PT, R24, R167, PT ;  /* 0x000000a71800720c */ /* 0x000fe40003f86270 */
[----:B------:R-:W-:Y:S01]  /*7490*/  FSEL R28, R14, -INF , !P2 ;  /* 0xff8000000e1c7808 */ /* 0x000fe20005000000 */
[----:B------:R-:W-:Y:S01]  /*74a0*/  VIADD R14, R26, 0xffffffa0 ;  /* 0xffffffa01a0e7836 */ /* 0x000fe20000000000 */
[----:B------:R-:W-:Y:S01]  /*74b0*/  FSEL R27, R13, -INF , !P0 ;  /* 0xff8000000d1b7808 */ /* 0x000fe20004000000 */
[----:B------:R-:W-:Y:S01]  /*74c0*/  HMMA.16816.F32.BF16 R180, R8, R22, R180 ;  /* 0x0000001608b4723c */ /* 0x000fe200000418b4 */
[----:B------:R-:W-:-:S02]  /*74d0*/  ISETP.GE.AND P2, PT, R12, R205, PT ;  /* 0x000000cd0c00720c */ /* 0x000fc40003f46270 */
[----:B------:R-:W-:Y:S01]  /*74e0*/  ISETP.GE.AND P0, PT, R12, R167, PT ;  /* 0x000000a70c00720c */ /* 0x000fe20003f06270 */
[----:B------:R-:W-:Y:S01]  /*74f0*/  VIADD R12, R26, 0xffffff99 ;  /* 0xffffff991a0c7836 */ /* 0x000fe20000000000 */
[----:B------:R-:W-:Y:S02]  /*7500*/  FSEL R24, R15, -INF , !P3 ;  /* 0xff8000000f187808 */ /* 0x000fe40005800000 */
[----:B------:R-:W-:Y:S02]  /*7510*/  ISETP.GE.AND P3, PT, R30, R205, PT ;  /* 0x000000cd1e00720c */ /* 0x000fe40003f66270 */
[----:B------:R-:W-:Y:S02]  /*7520*/  FSEL R194, R194, -INF , !P4 ;  /* 0xff800000c2c27808 */ /* 0x000fe40006000000 */
[----:B------:R-:W-:Y:S02]  /*7530*/  FSEL R171, R193, -INF , !P2 ;  /* 0xff800000c1ab7808 */ /* 0x000fe40005000000 */
[----:B---3--:R-:W-:-:S02]  /*7540*/  FSEL R166, R195, -INF , !P0 ;  /* 0xff800000c3a67808 */ /* 0x008fc40004000000 */
[----:B------:R-:W-:Y:S02]  /*7550*/  FSEL R231, R188, -INF , !P3 ;  /* 0xff800000bce77808 */ /* 0x000fe40005800000 */
[----:B------:R-:W-:Y:S02]  /*7560*/  FSEL R169, R192, -INF , !P5 ;  /* 0xff800000c0a97808 */ /* 0x000fe40006800000 */
[C---:B------:R-:W-:Y:S02]  /*7570*/  ISETP.GE.AND P4, PT, R12.reuse, R205, PT ;  /* 0x000000cd0c00720c */ /* 0x040fe40003f86270 */
[----:B------:R-:W-:Y:S01]  /*7580*/  ISETP.GE.AND P2, PT, R12, R167, PT ;  /* 0x000000a70c00720c */ /* 0x000fe20003f46270 */
[----:B------:R-:W-:Y:S01]  /*7590*/  VIADD R12, R26, 0xffffffa1 ;  /* 0xffffffa11a0c7836 */ /* 0x000fe20000000000 */
[C---:B------:R-:W-:Y:S02]  /*75a0*/  ISETP.GE.AND P0, PT, R14.reuse, R205, PT ;  /* 0x000000cd0e00720c */ /* 0x040fe40003f06270 */
[-C--:B------:R-:W-:Y:S01]  /*75b0*/  ISETP.GE.AND P3, PT, R14, R167.reuse, PT ;  /* 0x000000a70e00720c */ /* 0x080fe20003f66270 */
[----:B------:R-:W-:Y:S01]  /*75c0*/  VIADD R14, R26, 0xffffffa8 ;  /* 0xffffffa81a0e7836 */ /* 0x000fe20000000000 */
[----:B------:R-:W-:-:S02]  /*75d0*/  ISETP.GE.AND P5, PT, R30, R167, PT ;  /* 0x000000a71e00720c */ /* 0x000fc40003fa6270 */
[----:B------:R-:W-:Y:S02]  /*75e0*/  FSEL R233, R189, -INF , !P4 ;  /* 0xff800000bde97808 */ /* 0x000fe40006000000 */
[----:B------:R-:W-:Y:S02]  /*75f0*/  FSEL R170, R190, -INF , !P5 ;  /* 0xff800000beaa7808 */ /* 0x000fe40006800000 */
[----:B------:R-:W-:Y:S02]  /*7600*/  FSEL R168, R191, -INF , !P2 ;  /* 0xff800000bfa87808 */ /* 0x000fe40005000000 */
[----:B------:R-:W-:Y:S02]  /*7610*/  FSEL R189, R184, -INF , !P0 ;  /* 0xff800000b8bd7808 */ /* 0x000fe40004000000 */
[C---:B------:R-:W-:Y:S02]  /*7620*/  ISETP.GE.AND P5, PT, R12.reuse, R205, PT ;  /* 0x000000cd0c00720c */ /* 0x040fe40003fa6270 */
[----:B------:R-:W-:-:S02]  /*7630*/  ISETP.GE.AND P4, PT, R12, R167, PT ;  /* 0x000000a70c00720c */ /* 0x000fc40003f86270 */
[C---:B------:R-:W-:Y:S02]  /*7640*/  ISETP.GE.AND P2, PT, R14.reuse, R205, PT ;  /* 0x000000cd0e00720c */ /* 0x040fe40003f46270 */
[----:B------:R-:W-:Y:S02]  /*7650*/  ISETP.GE.AND P0, PT, R14, R167, PT ;  /* 0x000000a70e00720c */ /* 0x000fe40003f06270 */
[----:B----4-:R-:W-:Y:S01]  /*7660*/  HMMA.16816.F32.BF16 R12, R8, R4, R176 ;  /* 0x00000004080c723c */ /* 0x010fe200000418b0 */
[----:B------:R-:W-:Y:S01]  /*7670*/  VIADD R4, R26, 0xffffffb0 ;  /* 0xffffffb01a047836 */ /* 0x000fe20000000000 */
[----:B------:R-:W-:Y:S02]  /*7680*/  FSEL R188, R187, -INF , !P4 ;  /* 0xff800000bbbc7808 */ /* 0x000fe40006000000 */
[----:B------:R-:W-:Y:S02]  /*7690*/  FSEL R193, R180, -INF , !P2 ;  /* 0xff800000b4c17808 */ /* 0x000fe40005000000 */
[----:B------:R-:W-:-:S02]  /*76a0*/  ISETP.GE.AND P4, PT, R4, R205, PT ;  /* 0x000000cd0400720c */ /* 0x000fc40003f86270 */
[----:B------:R-:W-:Y:S02]  /*76b0*/  ISETP.GE.AND P2, PT, R4, R167, PT ;  /* 0x000000a70400720c */ /* 0x000fe40003f46270 */
[----:B------:R-:W-:Y:S01]  /*76c0*/  HMMA.16816.F32.BF16 R4, R8, R6, R172 ;  /* 0x000000060804723c */ /* 0x000fe200000418ac */
[----:B------:R-:W-:Y:S02]  /*76d0*/  FSEL R186, R186, -INF , !P3 ;  /* 0xff800000baba7808 */ /* 0x000fe40005800000 */
[----:B------:R-:W-:Y:S02]  /*76e0*/  FSEL R191, R185, -INF , !P5 ;  /* 0xff800000b9bf7808 */ /* 0x000fe40006800000 */
[C---:B------:R-:W-:Y:S02]  /*76f0*/  ISETP.GE.AND P3, PT, R20.reuse, R205, PT ;  /* 0x000000cd1400720c */ /* 0x040fe40003f66270 */
[----:B------:R-:W-:Y:S01]  /*7700*/  ISETP.GE.AND P5, PT, R20, R167, PT ;  /* 0x000000a71400720c */ /* 0x000fe20003fa6270 */
[----:B------:R-:W-:Y:S01]  /*7710*/  VIADD R20, R26, 0xffffffb1 ;  /* 0xffffffb11a147836 */ /* 0x000fe20000000000 */
[----:B------:R-:W-:-:S02]  /*7720*/  FMNMX3.FTZ R8, R164, R25, R17, !PT ;  /* 0x00000019a4087276 */ /* 0x000fc40007810011 */
[----:B------:R-:W-:Y:S02]  /*7730*/  FSEL R190, R182, -INF , !P0 ;  /* 0xff800000b6be7808 */ /* 0x000fe40004000000 */
[----:B------:R-:W-:Y:S02]  /*7740*/  FSEL R195, R181, -INF , !P3 ;  /* 0xff800000b5c37808 */ /* 0x000fe40005800000 */
[----:B------:R-:W-:Y:S02]  /*7750*/  FMNMX3.FTZ R8, R8, R19, R27, !PT ;  /* 0x0000001308087276 */ /* 0x000fe4000781001b */
[C---:B------:R-:W-:Y:S02]  /*7760*/  ISETP.GE.AND P0, PT, R20.reuse, R205, PT ;  /* 0x000000cd1400720c */ /* 0x040fe40003f06270 */
[----:B------:R-:W-:Y:S01]  /*7770*/  ISETP.GE.AND P3, PT, R20, R167, PT ;  /* 0x000000a71400720c */ /* 0x000fe20003f66270 */
[C---:B------:R-:W-:Y:S01]  /*7780*/  VIADD R20, R26.reuse, 0xffffffb8 ;  /* 0xffffffb81a147836 */ /* 0x040fe20000000000 */
[----:B------:R-:W-:Y:S01]  /*7790*/  FMNMX3.FTZ R9, R3, R18, R16, !PT ;  /* 0x0000001203097276 */ /* 0x000fe20007810010 */
[----:B------:R-:W-:Y:S01]  /*77a0*/  VIADD R26, R26, 0xffffffb9 ;  /* 0xffffffb91a1a7836 */ /* 0x000fe20000000000 */
[----:B------:R-:W-:-:S02]  /*77b0*/  FMNMX3.FTZ R8, R8, R169, R171, !PT ;  /* 0x000000a908087276 */ /* 0x000fc400078100ab */
[----:B------:R-:W-:Y:S02]  /*77c0*/  FSEL R172, R183, -INF , !P5 ;  /* 0xff800000b7ac7808 */ /* 0x000fe40006800000 */
[----:B------:R-:W-:Y:S02]  /*77d0*/  ISETP.GE.AND P5, PT, R20, R205, PT ;  /* 0x000000cd1400720c */ /* 0x000fe40003fa6270 */
[----:B------:R-:W-:Y:S02]  /*77e0*/  FMNMX3.FTZ R9, R9, R28, R24, !PT ;  /* 0x0000001c09097276 */ /* 0x000fe40007810018 */
[----:B------:R-:W-:Y:S02]  /*77f0*/  FMNMX3.FTZ R8, R8, R231, R233, !PT ;  /* 0x000000e708087276 */ /* 0x000fe400078100e9 */
[----:B------:R-:W-:Y:S02]  /*7800*/  FSEL R182, R4, -INF , !P5 ;  /* 0xff80000004b67808 */ /* 0x000fe40006800000 */
[----:B------:R-:W-:-:S02]  /*7810*/  FMNMX3.FTZ R9, R9, R194, R166, !PT ;  /* 0x000000c209097276 */ /* 0x000fc400078100a6 */
[----:B------:R-:W-:Y:S02]  /*7820*/  FMNMX3.FTZ R4, R8, R189, R191, !PT ;  /* 0x000000bd08047276 */ /* 0x000fe400078100bf */
[----:B------:R-:W-:Y:S02]  /*7830*/  FSEL R187, R12, -INF , !P4 ;  /* 0xff8000000cbb7808 */ /* 0x000fe40006000000 */
[----:B------:R-:W-:Y:S02]  /*7840*/  ISETP.GE.AND P4, PT, R26, R205, PT ;  /* 0x000000cd1a00720c */ /* 0x000fe40003f86270 */
[----:B------:R-:W-:Y:S02]  /*7850*/  FSEL R185, R13, -INF , !P0 ;  /* 0xff8000000db97808 */ /* 0x000fe40004000000 */
[----:B------:R-:W-:Y:S02]  /*7860*/  FMNMX3.FTZ R9, R9, R170, R168, !PT ;  /* 0x000000aa09097276 */ /* 0x000fe400078100a8 */
[----:B------:R-:W-:-:S02]  /*7870*/  FMNMX3.FTZ R4, R4, R193, R195, !PT ;  /* 0x000000c104047276 */ /* 0x000fc400078100c3 */
[----:B------:R-:W-:Y:S02]  /*7880*/  FSEL R177, R14, -INF , !P2 ;  /* 0xff8000000eb17808 */ /* 0x000fe40005000000 */
[-C--:B------:R-:W-:Y:S02]  /*7890*/  ISETP.GE.AND P2, PT, R20, R167.reuse, PT ;  /* 0x000000a71400720c */ /* 0x080fe40003f46270 */
[----:B------:R-:W-:Y:S02]  /*78a0*/  ISETP.GE.AND P0, PT, R26, R167, PT ;  /* 0x000000a71a00720c */ /* 0x000fe40003f06270 */
[----:B------:R-:W-:Y:S02]  /*78b0*/  FSEL R181, R5, -INF , !P4 ;  /* 0xff80000005b57808 */ /* 0x000fe40006000000 */
[----:B------:R-:W-:Y:S02]  /*78c0*/  FMNMX3.FTZ R9, R9, R186, R188, !PT ;  /* 0x000000ba09097276 */ /* 0x000fe400078100bc */
[----:B------:R-:W-:-:S02]  /*78d0*/  FMNMX3.FTZ R4, R4, R187, R185, !PT ;  /* 0x000000bb04047276 */ /* 0x000fc400078100b9 */
[----:B------:R-:W-:Y:S02]  /*78e0*/  FSEL R180, R15, -INF , !P3 ;  /* 0xff8000000fb47808 */ /* 0x000fe40005800000 */
        /* <DEDUP_REMOVED lines=51> */
.L_x_401:
[----:B------:R-:W-:Y:S01]  /*7c20*/  MOV R5, UR27 ;  /* 0x0000001b00057c02 */ /* 0x000fe20008000f00 */
[----:B------:R-:W2:Y:S01]  /*7c30*/  SHFL.BFLY PT, R8, R11, 0x2, 0x1f ;  /* 0x0c401f000b087f89 */ /* 0x000ea200000e0000 */
[----:B------:R-:W-:Y:S01]  /*7c40*/  FMNMX3.FTZ R10, R10, R177, R180, !PT ;  /* 0x000000b10a0a7276 */ /* 0x000fe200078100b4 */
[----:B------:R-:W-:Y:S01]  /*7c50*/  UIADD3 UR27, UPT, UPT, UR18, -0x61c88647, URZ ;  /* 0x9e3779b9121b7890 */ /* 0x000fe2000fffe0ff */
[----:B------:R-:W-:Y:S01]  /*7c60*/  LOP3.LUT R4, R5, UR19, R225, 0x96, !PT ;  /* 0x0000001305047c12 */ /* 0x000fe2000f8e96e1 */
[----:B------:R-:W-:Y:S01]  /*7c70*/  UIADD3 UR26, UPT, UPT, UR18, 0x3c6ef372, URZ ;  /* 0x3c6ef372121a7890 */ /* 0x000fe2000fffe0ff */
[----:B------:R-:W-:Y:S01]  /*7c80*/  FMNMX3.FTZ R5, R10, R179, R178, !PT ;  /* 0x000000b30a057276 */ /* 0x000fe200078100b2 */
[----:B------:R-:W-:Y:S01]  /*7c90*/  UIADD3 UR34, UPT, UPT, UR19, 0x76cf5d0a, URZ ;  /* 0x76cf5d0a13227890 */ /* 0x000fe2000fffe0ff */
[----:B------:R-:W-:Y:S01]  /*7ca0*/  SEL R213, R214, 0xffffffe0, !P6 ;  /* 0xffffffe0d6d57807 */ /* 0x000fe20007000000 */
[----:B------:R-:W-:Y:S01]  /*7cb0*/  IMAD.WIDE.U32 R234, R4, -0x326172a9, RZ ;  /* 0xcd9e8d5704ea7825 */ /* 0x000fe200078e00ff */
[----:B------:R-:W-:Y:S01]  /*7cc0*/  UIADD3 UR33, UPT, UPT, UR19, 0x32370b8f, URZ ;  /* 0x32370b8f13217890 */ /* 0x000fe2000fffe0ff */
[----:B------:R-:W3:Y:S01]  /*7cd0*/  SHFL.BFLY PT, R6, R5, 0x2, 0x1f ;  /* 0x0c401f0005067f89 */ /* 0x000ee200000e0000 */
[----:B------:R-:W-:Y:S01]  /*7ce0*/  UIADD3 UR25, UPT, UPT, UR18, -0x255992d5, URZ ;  /* 0xdaa66d2b12197890 */ /* 0x000fe2000fffe0ff */
[----:B------:R-:W-:Y:S01]  /*7cf0*/  IADD3 R222, PT, PT, R213, R204, RZ ;  /* 0x000000ccd5de7210 */ /* 0x000fe20007ffe0ff */
[----:B------:R-:W-:Y:S01]  /*7d00*/  UIADD3 UR23, UPT, UPT, UR18, 0x78dde6e4, URZ ;  /* 0x78dde6e412177890 */ /* 0x000fe2000fffe0ff */
[----:B------:R-:W-:Y:S01]  /*7d10*/  LOP3.LUT R4, R228, UR27, R235, 0x96, !PT ;  /* 0x0000001be4047c12 */ /* 0x000fe2000f8e96eb */
[----:B------:R-:W-:Y:S01]  /*7d20*/  UIADD3 UR31, UPT, UPT, UR19, -0x126145ec, URZ ;  /* 0xed9eba14131f7890 */ /* 0x000fe2000fffe0ff */
[----:B------:R-:W-:Y:S01]  /*7d30*/  LOP3.LUT R234, R234, UR26, R219, 0x96, !PT ;  /* 0x0000001aeaea7c12 */ /* 0x000fe2000f8e96db */
[----:B------:R-:W-:Y:S01]  /*7d40*/  UIADD3 UR30, UPT, UPT, UR19, -0x56f99767, URZ ;  /* 0xa9066899131e7890 */ /* 0x000fe2000fffe0ff */
[----:B------:R-:W-:Y:S01]  /*7d50*/  IADD3 R217, PT, PT, R204, 0x10040, RZ ;  /* 0x00010040ccd97810 */ /* 0x000fe20007ffe0ff */
[----:B------:R-:W-:Y:S01]  /*7d60*/  IMAD.WIDE.U32 R236, R4, -0x2daee0ad, RZ ;  /* 0xd2511f5304ec7825 */ /* 0x000fe200078e00ff */
[----:B------:R-:W-:Y:S01]  /*7d70*/  UIADD3 UR12, UPT, UPT, UR18, -0x4ab325aa, URZ ;  /* 0xb54cda56120c7890 */ /* 0x000fe2000fffe0ff */
[----:B-1----:R-:W-:Y:S01]  /*7d80*/  LDSM.16.MT88.4 R20, [R222+0x10000] ;  /* 0x01000000de14783b */ /* 0x002fe20000004200 */
[----:B------:R-:W1:Y:S01]  /*7d90*/  LDCU UR35, c[0x0][0x45c] ;  /* 0x00008b80ff2377ac */ /* 0x000e620008000800 */
[----:B------:R-:W-:Y:S01]  /*7da0*/  IMAD.WIDE.U32 R234, R234, -0x2daee0ad, RZ ;  /* 0xd2511f53eaea7825 */ /* 0x000fe200078e00ff */
[----:B------:R-:W-:-:S02]  /*7db0*/  LOP3.LUT R4, R220, UR34, R237, 0x96, !PT ;  /* 0x00000022dc047c12 */ /* 0x000fc4000f8e96ed */
[----:B--2---:R-:W-:Y:S01]  /*7dc0*/  FMNMX.FTZ R8, R11, R8, !PT ;  /* 0x000000080b087209 */ /* 0x004fe20007810000 */
[----:B------:R-:W-:Y:S01]  /*7dd0*/  UIADD3 UR13, UPT, UPT, UR18, 0x1715609d, URZ ;  /* 0x1715609d120d7890 */ /* 0x000fe2000fffe0ff */
[----:B------:R-:W-:Y:S01]  /*7de0*/  LOP3.LUT R236, R236, UR33, R235, 0x96, !PT ;  /* 0x00000021ecec7c12 */ /* 0x000fe2000f8e96eb */
[----:B------:R-:W-:Y:S01]  /*7df0*/  IMAD.WIDE.U32 R174, R4, -0x326172a9, RZ ;  /* 0xcd9e8d5704ae7825 */ /* 0x000fe200078e00ff */
[----:B------:R-:W-:Y:S01]  /*7e00*/  UIADD3 UR28, UPT, UPT, UR19, 0x646e171e, URZ ;  /* 0x646e171e131c7890 */ /* 0x000fe2000fffe0ff */
[----:B------:R-:W2:Y:S01]  /*7e10*/  SHFL.BFLY PT, R207, R8, 0x1, 0x1f ;  /* 0x0c201f0008cf7f89 */ /* 0x000ea200000e0000 */
[----:B------:R-:W-:Y:S01]  /*7e20*/  UIADD3 UR21, UPT, UPT, UR21, -0x3, URZ ;  /* 0xfffffffd15157890 */ /* 0x000fe2000fffe0ff */
[----:B------:R-:W-:Y:S01]  /*7e30*/  IMAD.WIDE.U32 R236, R236, -0x326172a9, RZ ;  /* 0xcd9e8d57ecec7825 */ /* 0x000fe200078e00ff */
[----:B---3--:R-:W-:Y:S02]  /*7e40*/  FMNMX.FTZ R6, R5, R6, !PT ;  /* 0x0000000605067209 */ /* 0x008fe40007810000 */
[----:B------:R-:W-:-:S02]  /*7e50*/  LOP3.LUT R4, R218, UR25, R175, 0x96, !PT ;  /* 0x00000019da047c12 */ /* 0x000fc4000f8e96af */
[----:B------:R-:W-:Y:S01]  /*7e60*/  LOP3.LUT R174, R174, UR23, R237, 0x96, !PT ;  /* 0x00000017aeae7c12 */ /* 0x000fe2000f8e96ed */
[----:B------:R-:W3:Y:S02]  /*7e70*/  SHFL.BFLY PT, R205, R6, 0x1, 0x1f ;  /* 0x0c201f0006cd7f89 */ /* 0x000ee400000e0000 */
[----:B------:R-:W-:-:S04]  /*7e80*/  IMAD.WIDE.U32 R4, R4, -0x2daee0ad, RZ ;  /* 0xd2511f5304047825 */ /* 0x000fc800078e00ff */
[----:B------:R-:W-:Y:S01]  /*7e90*/  IMAD.WIDE.U32 R174, R174, -0x2daee0ad, RZ ;  /* 0xd2511f53aeae7825 */ /* 0x000fe200078e00ff */
[----:B------:R-:W-:-:S04]  /*7ea0*/  LOP3.LUT R234, R234, UR31, R5, 0x96, !PT ;  /* 0x0000001feaea7c12 */ /* 0x000fc8000f8e9605 */
[----:B------:R-:W-:Y:S01]  /*7eb0*/  LOP3.LUT R4, R4, UR30, R175, 0x96, !PT ;  /* 0x0000001e04047c12 */ /* 0x000fe2000f8e96af */
[----:B------:R-:W-:-:S04]  /*7ec0*/  IMAD.WIDE.U32 R234, R234, -0x326172a9, RZ ;  /* 0xcd9e8d57eaea7825 */ /* 0x000fc800078e00ff */
[----:B------:R-:W-:Y:S01]  /*7ed0*/  IMAD.WIDE.U32 R10, R4, -0x326172a9, RZ ;  /* 0xcd9e8d57040a7825 */ /* 0x000fe200078e00ff */
[----:B--2---:R-:W-:-:S04]  /*7ee0*/  FMNMX.FTZ R207, R8, R207, !PT ;  /* 0x000000cf08cf7209 */ /* 0x004fc80007810000 */
[----:B------:R-:W-:Y:S01]  /*7ef0*/  LOP3.LUT R5, R234, UR12, R11, 0x96, !PT ;  /* 0x0000000cea057c12 */ /* 0x000fe2000f8e960b */
[----:B-1----:R-:W-:Y:S01]  /*7f00*/  FMUL.FTZ R184, R207, UR35 ;  /* 0x00000023cfb87c20 */ /* 0x002fe20008410000 */
[C---:B------:R-:W-:Y:S02]  /*7f10*/  PRMT R9, R10.reuse, 0x7773, RZ ;  /* 0x000077730a097816 */ /* 0x040fe400000000ff */
[C---:B------:R-:W-:Y:S02]  /*7f20*/  PRMT R4, R10.reuse, 0x7772, RZ ;  /* 0x000077720a047816 */ /* 0x040fe400000000ff */
[----:B------:R-:W-:Y:S02]  /*7f30*/  MOV R8, R10 ;  /* 0x0000000a00087202 */ /* 0x000fe40000000f00 */
[----:B------:R-:W-:Y:S02]  /*7f40*/  PRMT R7, R10, 0x7771, RZ ;  /* 0x000077710a077816 */ /* 0x000fe400000000ff */
[----:B------:R-:W-:-:S02]  /*7f50*/  PRMT R10, R5, 0x7632, R10 ;  /* 0x00007632050a7816 */ /* 0x000fc4000000000a */
[----:B---3--:R-:W-:Y:S02]  /*7f60*/  FMNMX.FTZ R205, R6, R205, !PT ;  /* 0x000000cd06cd7209 */ /* 0x008fe40007810000 */
[----:B------:R-:W-:Y:S01]  /*7f70*/  PRMT R4, R4, 0x5410, R9 ;  /* 0x0000541004047816 */ /* 0x000fe20000000009 */
[----:B------:R-:W1:Y:S01]  /*7f80*/  LDC R6, c[0x0][0x4f8] ;  /* 0x00013e00ff067b82 */ /* 0x000e620000000800 */
[----:B------:R-:W-:Y:S01]  /*7f90*/  LOP3.LUT R12, R5, 0xffff, RZ, 0xc0, !PT ;  /* 0x0000ffff050c7812 */ /* 0x000fe200078ec0ff */
[----:B------:R-:W-:Y:S01]  /*7fa0*/  FMUL.FTZ R183, R205, UR35 ;  /* 0x00000023cdb77c20 */ /* 0x000fe20008410000 */
[----:B------:R-:W-:Y:S02]  /*7fb0*/  LOP3.LUT R9, R5, 0xff, RZ, 0xc0, !PT ;  /* 0x000000ff05097812 */ /* 0x000fe400078ec0ff */
[----:B------:R-:W-:Y:S02]  /*7fc0*/  SHF.R.U32.HI R5, RZ, 0x18, R5 ;  /* 0x00000018ff057819 */ /* 0x000fe40000011605 */
[----:B------:R-:W-:-:S02]  /*7fd0*/  LOP3.LUT R10, R10, 0xff, RZ, 0xc0, !PT ;  /* 0x000000ff0a0a7812 */ /* 0x000fc400078ec0ff */
[----:B------:R-:W-:Y:S02]  /*7fe0*/  FSETP.NEU.FTZ.AND P0, PT, R205, -INF , PT ;  /* 0xff800000cd00780b */ /* 0x000fe40003f1d000 */
[----:B------:R-:W-:Y:S02]  /*7ff0*/  FSETP.NEU.FTZ.AND P2, PT, R207, -INF , PT ;  /* 0xff800000cf00780b */ /* 0x000fe40003f5d000 */
[----:B------:R-:W-:Y:S02]  /*8000*/  PRMT R5, R10, 0x5410, R5 ;  /* 0x000054100a057816 */ /* 0x000fe40000000005 */
[----:B------:R-:W-:Y:S02]  /*8010*/  FSEL R10, R205, RZ, P0 ;  /* 0x000000ffcd0a7208 */ /* 0x000fe40000000000 */
[----:B------:R-:W-:Y:S02]  /*8020*/  LOP3.LUT R8, R8, 0xff, RZ, 0xc0, !PT ;  /* 0x000000ff08087812 */ /* 0x000fe400078ec0ff */
[----:B------:R-:W-:Y:S01]  /*8030*/  FSEL R11, R207, RZ, P2 ;  /* 0x000000ffcf0b7208 */ /* 0x000fe20001000000 */
[----:B------:R-:W-:Y:S01]  /*8040*/  FADD.FTZ R211, R3, -R10 ;  /* 0x8000000a03d37221 */ /* 0x000fe20000010000 */
[----:B------:R-:W-:-:S02]  /*8050*/  PRMT R7, R8, 0x5410, R7 ;  /* 0x0000541008077816 */ /* 0x000fc40000000007 */
[----:B------:R-:W-:Y:S01]  /*8060*/  FSEL R183, R183, RZ, P0 ;  /* 0x000000ffb7b77208 */ /* 0x000fe20000000000 */
[----:B------:R-:W-:Y:S01]  /*8070*/  FADD.FTZ R8, R164, -R11 ;  /* 0x8000000ba4087221 */ /* 0x000fe20000010000 */
[----:B------:R-:W-:Y:S01]  /*8080*/  FMUL.FTZ R211, R211, UR35 ;  /* 0x00000023d3d37c20 */ /* 0x000fe20008410000 */
[----:B------:R-:W-:Y:S02]  /*8090*/  FSEL R184, R184, RZ, P2 ;  /* 0x000000ffb8b87208 */ /* 0x000fe40001000000 */
[----:B------:R-:W-:Y:S01]  /*80a0*/  FMUL.FTZ R8, R8, UR35 ;  /* 0x0000002308087c20 */ /* 0x000fe20008410000 */
[--C-:B------:R-:W-:Y:S01]  /*80b0*/  FFMA.FTZ R209, R16, UR35, -R183.reuse ;  /* 0x0000002310d17c23 */ /* 0x100fe200080108b7 */
[----:B------:R-:W-:Y:S01]  /*80c0*/  IADD3 R16, PT, PT, R204, 0x10000, RZ ;  /* 0x00010000cc107810 */ /* 0x000fe20007ffe0ff */
[----:B------:R-:W2:Y:S01]  /*80d0*/  MUFU.EX2 R211, R211 ;  /* 0x000000d300d37308 */ /* 0x000ea20000000800 */
[--C-:B------:R-:W-:Y:S01]  /*80e0*/  FFMA.FTZ R196, R28, UR35, -R183.reuse ;  /* 0x000000231cc47c23 */ /* 0x100fe200080108b7 */
[--C-:B------:R-:W-:Y:S01]  /*80f0*/  FFMA.FTZ R24, R24, UR35, -R183.reuse ;  /* 0x0000002318187c23 */ /* 0x100fe200080108b7 */
[----:B------:R-:W-:Y:S01]  /*8100*/  @P1 IADD3 R217, PT, PT, R16, -0x40, RZ ;  /* 0xffffffc010d91810 */ /* 0x000fe20007ffe0ff */
[----:B------:R-:W3:Y:S01]  /*8110*/  MUFU.EX2 R212, R8 ;  /* 0x0000000800d47308 */ /* 0x000ee20000000800 */
[--C-:B------:R-:W-:Y:S01]  /*8120*/  FFMA.FTZ R210, R25, UR35, -R184.reuse ;  /* 0x0000002319d27c23 */ /* 0x100fe200080108b8 */
[--C-:B------:R-:W-:Y:S01]  /*8130*/  FFMA.FTZ R199, R17, UR35, -R184.reuse ;  /* 0x0000002311c77c23 */ /* 0x100fe200080108b8 */
[----:B------:R-:W-:Y:S01]  /*8140*/  IADD3 R213, PT, PT, R213, R217, RZ ;  /* 0x000000d9d5d57210 */ /* 0x000fe20007ffe0ff */
[----:B------:R-:W4:Y:S01]  /*8150*/  LDSM.16.MT88.4 R28, [R217] ;  /* 0x00000000d91c783b */ /* 0x000f220000004200 */
[--C-:B------:R-:W-:Y:S01]  /*8160*/  FFMA.FTZ R208, R19, UR35, -R184.reuse ;  /* 0x0000002313d07c23 */ /* 0x100fe200080108b8 */
[----:B------:R-:W-:Y:S01]  /*8170*/  FFMA.FTZ R197, R27, UR35, -R184 ;  /* 0x000000231bc57c23 */ /* 0x000fe200080108b8 */
[----:B------:R-:W-:Y:S01]  /*8180*/  FFMA.FTZ R198, R18, UR35, -R183 ;  /* 0x0000002312c67c23 */ /* 0x000fe200080108b7 */
[----:B------:R5:W-:Y:S01]  /*8190*/  MUFU.EX2 R3, R24 ;  /* 0x0000001800037308 */ /* 0x000be20000000800 */
[----:B-1----:R-:W-:Y:S01]  /*81a0*/  LOP3.LUT R6, R6, 0xff, RZ, 0xc0, !PT ;  /* 0x000000ff06067812 */ /* 0x002fe200078ec0ff */
[-C--:B--2---:R-:W-:Y:S01]  /*81b0*/  FMUL.FTZ R18, R38, R211.reuse ;  /* 0x000000d326127220 */ /* 0x084fe20000410000 */
[-C--:B------:R-:W-:Y:S01]  /*81c0*/  FMUL.FTZ R19, R39, R211.reuse ;  /* 0x000000d327137220 */ /* 0x080fe20000410000 */
[-C--:B------:R-:W-:Y:S01]  /*81d0*/  FMUL.FTZ R26, R46, R211.reuse ;  /* 0x000000d32e1a7220 */ /* 0x080fe20000410000 */
[-C--:B------:R-:W-:Y:S01]  /*81e0*/  FMUL.FTZ R27, R47, R211.reuse ;  /* 0x000000d32f1b7220 */ /* 0x080fe20000410000 */
[-C--:B---3--:R-:W-:Y:S01]  /*81f0*/  FMUL.FTZ R16, R36, R212.reuse ;  /* 0x000000d424107220 */ /* 0x088fe20000410000 */
[-C--:B------:R-:W-:Y:S01]  /*8200*/  FMUL.FTZ R17, R37, R212.reuse ;  /* 0x000000d425117220 */ /* 0x080fe20000410000 */
[-C--:B------:R-:W-:Y:S01]  /*8210*/  FMUL.FTZ R25, R45, R212.reuse ;  /* 0x000000d42d197220 */ /* 0x080fe20000410000 */
[----:B------:R-:W1:Y:S01]  /*8220*/  LDSM.16.MT88.4 R36, [R213] ;  /* 0x00000000d524783b */ /* 0x000e620000004200 */
[----:B------:R-:W-:Y:S01]  /*8230*/  MUFU.EX2 R210, R210 ;  /* 0x000000d200d27308 */ /* 0x000fe20000000800 */
[----:B------:R-:W-:Y:S01]  /*8240*/  SHF.R.U32.HI R12, RZ, 0x8, R12 ;  /* 0x00000008ff0c7819 */ /* 0x000fe2000001160c */
[----:B------:R-:W-:Y:S01]  /*8250*/  FMUL.FTZ R40, R40, R212 ;  /* 0x000000d428287220 */ /* 0x000fe20000410000 */
[----:B------:R-:W-:Y:S01]  /*8260*/  LEA R176, R6, R6, 0x10 ;  /* 0x0000000606b07211 */ /* 0x000fe200078e80ff */
[-C--:B-----5:R-:W-:Y:S01]  /*8270*/  FMUL.FTZ R24, R44, R212.reuse ;  /* 0x000000d42c187220 */ /* 0x0a0fe20000410000 */
[----:B------:R-:W2:Y:S01]  /*8280*/  MUFU.EX2 R199, R199 ;  /* 0x000000c700c77308 */ /* 0x000ea20000000800 */
[----:B------:R-:W3:Y:S01]  /*8290*/  LDSM.16.MT88.4 R44, [R204+0x12000] ;  /* 0x01200000cc2c783b */ /* 0x000ee20000004200 */
[----:B------:R-:W-:Y:S01]  /*82a0*/  PRMT R9, R9, 0x5410, R12 ;  /* 0x0000541009097816 */ /* 0x000fe2000000000c */
[-C--:B------:R-:W-:Y:S01]  /*82b0*/  FMUL.FTZ R41, R41, R212.reuse ;  /* 0x000000d429297220 */ /* 0x080fe20000410000 */
[----:B------:R-:W-:Y:S01]  /*82c0*/  MUFU.EX2 R208, R208 ;  /* 0x000000d000d07308 */ /* 0x000fe20000000800 */
[----:B------:R-:W-:Y:S01]  /*82d0*/  LOP3.LUT R11, R4, 0xff00ff, RZ, 0xc0, !PT ;  /* 0x00ff00ff040b7812 */ /* 0x000fe200078ec0ff */
[-C--:B------:R-:W-:Y:S01]  /*82e0*/  FMUL.FTZ R42, R42, R211.reuse ;  /* 0x000000d32a2a7220 */ /* 0x080fe20000410000 */
[--C-:B------:R-:W-:Y:S01]  /*82f0*/  HSET2.LE.AND R6, R7, R176.reuse, PT ;  /* 0x000000b007067233 */ /* 0x100fe20003803000 */
[----:B------:R-:W5:Y:S01]  /*8300*/  MUFU.EX2 R197, R197 ;  /* 0x000000c500c57308 */ /* 0x000f620000000800 */
[--C-:B------:R-:W-:Y:S01]  /*8310*/  HSET2.LE.AND R4, R9, R176.reuse, PT ;  /* 0x000000b009047233 */ /* 0x100fe20003803000 */
[-C--:B------:R-:W-:Y:S01]  /*8320*/  FMUL.FTZ R43, R43, R211.reuse ;  /* 0x000000d32b2b7220 */ /* 0x080fe20000410000 */
[--C-:B------:R-:W-:Y:S01]  /*8330*/  HSET2.LE.AND R7, R11, R176.reuse, PT ;  /* 0x000000b00b077233 */ /* 0x100fe20003803000 */
[----:B------:R-:W-:Y:S01]  /*8340*/  MUFU.EX2 R198, R198 ;  /* 0x000000c600c67308 */ /* 0x000fe20000000800 */
[----:B------:R-:W-:Y:S01]  /*8350*/  HSET2.LE.AND R5, R5, R176, PT ;  /* 0x000000b005057233 */ /* 0x000fe20003803000 */
[----:B------:R-:W-:Y:S01]  /*8360*/  FMUL.FTZ R48, R48, R212 ;  /* 0x000000d430307220 */ /* 0x000fe20000410000 */
[----:B--2---:R-:W-:Y:S01]  /*8370*/  F2FP.BF16.F32.PACK_AB R9, R199, R210 ;  /* 0x000000d2c709723e */ /* 0x004fe200000010ff */
[----:B------:R-:W2:Y:S01]  /*8380*/  MUFU.EX2 R196, R196 ;  /* 0x000000c400c47308 */ /* 0x000ea20000000800 */
[----:B------:R-:W-:Y:S01]  /*8390*/  FMUL.FTZ R49, R49, R212 ;  /* 0x000000d431317220 */ /* 0x000fe20000410000 */
[-C--:B------:R-:W-:Y:S01]  /*83a0*/  FMUL.FTZ R50, R50, R211.reuse ;  /* 0x000000d332327220 */ /* 0x080fe20000410000 */
[----:B------:R-:W-:Y:S01]  /*83b0*/  LOP3.LUT R4, R9, R4, RZ, 0xc0, !PT ;  /* 0x0000000409047212 */ /* 0x000fe200078ec0ff */
[----:B------:R-:W4:Y:S01]  /*83c0*/  MUFU.EX2 R209, R209 ;  /* 0x000000d100d17308 */ /* 0x000f220000000800 */
[-C--:B------:R-:W-:Y:S01]  /*83d0*/  FMUL.FTZ R51, R51, R211.reuse ;  /* 0x000000d333337220 */ /* 0x080fe20000410000 */
[----:B-----5:R-:W-:Y:S01]  /*83e0*/  F2FP.BF16.F32.PACK_AB R11, R197, R208 ;  /* 0x000000d0c50b723e */ /* 0x020fe200000010ff */
[-C--:B------:R-:W-:Y:S01]  /*83f0*/  FMUL.FTZ R32, R52, R212.reuse ;  /* 0x000000d434207220 */ /* 0x080fe20000410000 */
[----:B------:R-:W-:Y:S01]  /*8400*/  FMUL.FTZ R33, R53, R212 ;  /* 0x000000d435217220 */ /* 0x000fe20000410000 */
[-C--:B------:R-:W-:Y:S01]  /*8410*/  FMUL.FTZ R34, R54, R211.reuse ;  /* 0x000000d336227220 */ /* 0x080fe20000410000 */
[----:B------:R-:W-:Y:S01]  /*8420*/  LOP3.LUT R6, R11, R6, RZ, 0xc0, !PT ;  /* 0x000000060b067212 */ /* 0x000fe200078ec0ff */
[-C--:B------:R-:W-:Y:S01]  /*8430*/  FMUL.FTZ R35, R55, R211.reuse ;  /* 0x000000d337237220 */ /* 0x080fe20000410000 */
[----:B------:R-:W-:Y:S01]  /*8440*/  FMUL.FTZ R56, R56, R212 ;  /* 0x000000d438387220 */ /* 0x000fe20000410000 */
[----:B------:R-:W5:Y:S01]  /*8450*/  LDSM.16.MT88.4 R52, [R222+0x12000] ;  /* 0x01200000de34783b */ /* 0x000f620000004200 */
[----:B--2---:R-:W-:Y:S01]  /*8460*/  F2FP.BF16.F32.PACK_AB R10, R3, R196 ;  /* 0x000000c4030a723e */ /* 0x004fe200000010ff */
[----:B------:R-:W-:Y:S01]  /*8470*/  FMUL.FTZ R57, R57, R212 ;  /* 0x000000d439397220 */ /* 0x000fe20000410000 */
[-C--:B------:R-:W-:Y:S01]  /*8480*/  FMUL.FTZ R58, R58, R211.reuse ;  /* 0x000000d33a3a7220 */ /* 0x080fe20000410000 */
[----:B------:R-:W-:Y:S01]  /*8490*/  FMUL.FTZ R59, R59, R211 ;  /* 0x000000d33b3b7220 */ /* 0x000fe20000410000 */
[----:B----4-:R-:W-:Y:S01]  /*84a0*/  F2FP.BF16.F32.PACK_AB R8, R209, R198 ;  /* 0x000000c6d108723e */ /* 0x010fe200000010ff */
[-C--:B------:R-:W-:Y:S01]  /*84b0*/  FMUL.FTZ R64, R64, R212.reuse ;  /* 0x000000d440407220 */ /* 0x080fe20000410000 */
[----:B------:R-:W-:Y:S01]  /*84c0*/  LOP3.LUT R7, R10, R7, RZ, 0xc0, !PT ;  /* 0x000000070a077212 */ /* 0x000fe200078ec0ff */
[-C--:B------:R-:W-:Y:S01]  /*84d0*/  FMUL.FTZ R65, R65, R212.reuse ;  /* 0x000000d441417220 */ /* 0x080fe20000410000 */
        /* <DEDUP_REMOVED lines=46> */
[----:B------:R-:W-:Y:S01]  /*87c0*/  LOP3.LUT R234, R236, UR13, R235, 0x96, !PT ;  /* 0x0000000decea7c12 */ /* 0x000fe2000f8e96eb */
[----:B---3--:R-:W-:Y:S01]  /*87d0*/  HMMA.16816.F32.BF16 R40, R4, R44, R40 ;  /* 0x0000002c0428723c */ /* 0x008fe20000041828 */
[-C--:B------:R-:W-:Y:S01]  /*87e0*/  FMUL.FTZ R128, R128, R212.reuse ;  /* 0x000000d480807220 */ /* 0x080fe20000410000 */
[----:B------:R-:W-:Y:S01]  /*87f0*/  FMUL.FTZ R129, R129, R212 ;  /* 0x000000d481817220 */ /* 0x000fe20000410000 */
[-C--:B------:R-:W-:Y:S01]  /*8800*/  FMUL.FTZ R130, R130, R211.reuse ;  /* 0x000000d382827220 */ /* 0x080fe20000410000 */
[----:B------:R-:W-:Y:S01]  /*8810*/  FMUL.FTZ R131, R131, R211 ;  /* 0x000000d383837220 */ /* 0x000fe20000410000 */
[----:B------:R-:W-:-:S04]  /*8820*/  IMAD.WIDE.U32 R234, R234, -0x2daee0ad, RZ ;  /* 0xd2511f53eaea7825 */ /* 0x000fc800078e00ff */
        /* <DEDUP_REMOVED lines=15> */
[----:B------:R-:W-:Y:S01]  /*8920*/  LDSM.16.MT88.4 R12, [R204+0x10000] ;  /* 0x01000000cc0c783b */ /* 0x000fe20000004200 */
[-C--:B------:R-:W-:Y:S01]  /*8930*/  FMUL.FTZ R8, R160, R212.reuse ;  /* 0x000000d4a0087220 */ /* 0x080fe20000410000 */
[-C--:B------:R-:W-:Y:S01]  /*8940*/  FMUL.FTZ R9, R161, R212.reuse ;  /* 0x000000d4a1097220 */ /* 0x080fe20000410000 */
[C---:B-----5:R-:W-:Y:S01]  /*8950*/  HMMA.16816.F32.BF16 R48, R4.reuse, R52, R48 ;  /* 0x000000340430723c */ /* 0x060fe20000041830 */
[----:B------:R-:W3:Y:S01]  /*8960*/  LDSM.16.MT88.4 R84, [R222+0x14000] ;  /* 0x01400000de54783b */ /* 0x000ee20000004200 */
[-C--:B------:R-:W-:Y:S01]  /*8970*/  FMUL.FTZ R10, R162, R211.reuse ;  /* 0x000000d3a20a7220 */ /* 0x080fe20000410000 */
[-C--:B------:R-:W-:Y:S01]  /*8980*/  FMUL.FTZ R11, R163, R211.reuse ;  /* 0x000000d3a30b7220 */ /* 0x080fe20000410000 */
[----:B------:R-:W-:Y:S01]  /*8990*/  LOP3.LUT R174, R174, UR28, R235, 0x96, !PT ;  /* 0x0000001caeae7c12 */ /* 0x000fe2000f8e96eb */
[----:B------:R-:W-:Y:S01]  /*89a0*/  LDSM.16.MT88.4 R160, [R213+0x6000] ;  /* 0x00600000d5a0783b */ /* 0x000fe20000004200 */
[--C-:B------:R-:W-:Y:S01]  /*89b0*/  FFMA.FTZ R231, R231, UR35, -R184.reuse ;  /* 0x00000023e7e77c23 */ /* 0x100fe200080108b8 */
[--C-:B------:R-:W-:Y:S01]  /*89c0*/  FFMA.FTZ R226, R233, UR35, -R184.reuse ;  /* 0x00000023e9e27c23 */ /* 0x100fe200080108b8 */
[C---:B--2---:R-:W-:Y:S01]  /*89d0*/  HMMA.16816.F32.BF16 R56, R4.reuse, R60, R56 ;  /* 0x0000003c0438723c */ /* 0x044fe20000041838 */
[--C-:B------:R-:W-:Y:S01]  /*89e0*/  FFMA.FTZ R233, R170, UR35, -R183.reuse ;  /* 0x00000023aae97c23 */ /* 0x100fe200080108b7 */
        /* <DEDUP_REMOVED lines=11> */
[----:B------:R-:W-:Y:S01]  /*8aa0*/  MUFU.EX2 R226, R226 ;  /* 0x000000e200e27308 */ /* 0x000fe20000000800 */
[----:B------:R-:W2:Y:S01]  /*8ab0*/  LDSM.16.MT88.4 R92, [R217+0x4000] ;  /* 0x00400000d95c783b */ /* 0x000ea20000004200 */
[-C--:B------:R-:W-:Y:S01]  /*8ac0*/  FMUL.FTZ R157, R157, R212.reuse ;  /* 0x000000d49d9d7220 */ /* 0x080fe20000410000 */
[C---:B------:R-:W-:Y:S01]  /*8ad0*/  HMMA.16816.F32.BF16 R60, R4.reuse, R62, R80 ;  /* 0x0000003e043c723c */ /* 0x040fe20000041850 */
[-C--:B------:R-:W-:Y:S01]  /*8ae0*/  FMUL.FTZ R80, R100, R212.reuse ;  /* 0x000000d464507220 */ /* 0x080fe20000410000 */
[-C--:B------:R-:W-:Y:S01]  /*8af0*/  FMUL.FTZ R81, R101, R212.reuse ;  /* 0x000000d465517220 */ /* 0x080fe20000410000 */
[-C--:B------:R-:W-:Y:S01]  /*8b00*/  FMUL.FTZ R82, R102, R211.reuse ;  /* 0x000000d366527220 */ /* 0x080fe20000410000 */
[-C--:B------:R-:W-:Y:S01]  /*8b10*/  FMUL.FTZ R83, R103, R211.reuse ;  /* 0x000000d367537220 */ /* 0x080fe20000410000 */
[----:B------:R-:W-:Y:S01]  /*8b20*/  MUFU.EX2 R233, R233 ;  /* 0x000000e900e97308 */ /* 0x000fe20000000800 */
[----:B------:R-:W5:Y:S01]  /*8b30*/  LDSM.16.MT88.4 R100, [R213+0x4000] ;  /* 0x00400000d564783b */ /* 0x000f620000004200 */
[-C--:B------:R-:W-:Y:S01]  /*8b40*/  FMUL.FTZ R158, R158, R211.reuse ;  /* 0x000000d39e9e7220 */ /* 0x080fe20000410000 */
[C---:B----4-:R-:W-:Y:S01]  /*8b50*/  HMMA.16816.F32.BF16 R64, R4.reuse, R68, R64 ;  /* 0x000000440440723c */ /* 0x050fe20000041840 */
[----:B------:R-:W4:Y:S01]  /*8b60*/  MUFU.EX2 R230, R230 ;  /* 0x000000e600e67308 */ /* 0x000f220000000800 */
        /* <DEDUP_REMOVED lines=12> */
[----:B------:R-:W4:Y:S01]  /*8c30*/  LDSM.16.MT88.4 R108, [R204+0x16000] ;  /* 0x01600000cc6c783b */ /* 0x000f220000004200 */
[-C--:B------:R-:W-:Y:S01]  /*8c40*/  FMUL.FTZ R144, R144, R212.reuse ;  /* 0x000000d490907220 */ /* 0x080fe20000410000 */
[C---:B-1----:R-:W-:Y:S01]  /*8c50*/  HMMA.16816.F32.BF16 R72, R4.reuse, R76, R72 ;  /* 0x0000004c0448723c */ /* 0x042fe20000041848 */
[----:B------:R-:W-:Y:S01]  /*8c60*/  MUFU.EX2 R237, R237 ;  /* 0x000000ed00ed7308 */ /* 0x000fe20000000800 */
[-C--:B------:R-:W-:Y:S01]  /*8c70*/  FMUL.FTZ R145, R145, R212.reuse ;  /* 0x000000d491917220 */ /* 0x080fe20000410000 */
[-C--:B------:R-:W-:Y:S01]  /*8c80*/  FMUL.FTZ R146, R146, R211.reuse ;  /* 0x000000d392927220 */ /* 0x080fe20000410000 */
[-C--:B------:R-:W-:Y:S01]  /*8c90*/  FMUL.FTZ R147, R147, R211.reuse ;  /* 0x000000d393937220 */ /* 0x080fe20000410000 */
[----:B------:R-:W-:Y:S01]  /*8ca0*/  LDSM.16.MT88.4 R168, [R213+0x800] ;  /* 0x00080000d5a8783b */ /* 0x000fe20000004200 */
[--C-:B------:R-:W-:Y:S01]  /*8cb0*/  FFMA.FTZ R238, R193, UR35, -R184.reuse ;  /* 0x00000023c1ee7c23 */ /* 0x100fe200080108b8 */
[--C-:B------:R-:W-:Y:S01]  /*8cc0*/  FFMA.FTZ R241, R195, UR35, -R184.reuse ;  /* 0x00000023c3f17c23 */ /* 0x100fe200080108b8 */
[C---:B---3--:R-:W-:Y:S01]  /*8cd0*/  HMMA.16816.F32.BF16 R80, R4.reuse, R84, R80 ;  /* 0x000000540450723c */ /* 0x048fe20000041850 */
[--C-:B------:R-:W-:Y:S01]  /*8ce0*/  FFMA.FTZ R239, R189, UR35, -R184.reuse ;  /* 0x00000023bdef7c23 */ /* 0x100fe200080108b8 */
[--C-:B------:R-:W-:Y:S01]  /*8cf0*/  FFMA.FTZ R236, R191, UR35, -R184.reuse ;  /* 0x00000023bfec7c23 */ /* 0x100fe200080108b8 */
[--C-:B------:R-:W-:Y:S01]  /*8d00*/  FFMA.FTZ R243, R190, UR35, -R183.reuse ;  /* 0x00000023bef37c23 */ /* 0x100fe200080108b7 */
[----:B------:R-:W-:Y:S01]  /*8d10*/  MUFU.EX2 R238, R238 ;  /* 0x000000ee00ee7308 */ /* 0x000fe20000000800 */
[--C-:B------:R-:W-:Y:S01]  /*8d20*/  FFMA.FTZ R240, R172, UR35, -R183.reuse ;  /* 0x00000023acf07c23 */ /* 0x100fe200080108b7 */
[--C-:B------:R-:W-:Y:S01]  /*8d30*/  FFMA.FTZ R242, R188, UR35, -R183.reuse ;  /* 0x00000023bcf27c23 */ /* 0x100fe200080108b7 */
[----:B------:R-:W-:Y:S01]  /*8d40*/  LDSM.16.MT88.4 R192, [R222+0x11800] ;  /* 0x01180000dec0783b */ /* 0x000fe20000004200 */
[C---:B------:R-:W-:Y:S01]  /*8d50*/  HMMA.16816.F32.BF16 R76, R4.reuse, R78, R96 ;  /* 0x0000004e044c723c */ /* 0x040fe20000041860 */
[-C--:B------:R-:W-:Y:S01]  /*8d60*/  FMUL.FTZ R96, R116, R212.reuse ;  /* 0x000000d474607220 */ /* 0x080fe20000410000 */
[-C--:B------:R-:W-:Y:S01]  /*8d70*/  FMUL.FTZ R97, R117, R212.reuse ;  /* 0x000000d475617220 */ /* 0x080fe20000410000 */
[-C--:B------:R-:W-:Y:S01]  /*8d80*/  FMUL.FTZ R98, R118, R211.reuse ;  /* 0x000000d376627220 */ /* 0x080fe20000410000 */
[-C--:B------:R-:W-:Y:S01]  /*8d90*/  FMUL.FTZ R99, R119, R211.reuse ;  /* 0x000000d377637220 */ /* 0x080fe20000410000 */
[----:B------:R-:W-:Y:S01]  /*8da0*/  MUFU.EX2 R241, R241 ;  /* 0x000000f100f17308 */ /* 0x000fe20000000800 */
[----:B------:R-:W1:Y:S01]  /*8db0*/  LDSM.16.MT88.4 R116, [R222+0x16000] ;  /* 0x01600000de74783b */ /* 0x000e620000004200 */
[----:B------:R-:W-:Y:S01]  /*8dc0*/  FFMA.FTZ R251, R181, UR35, -R184 ;  /* 0x00000023b5fb7c23 */ /* 0x000fe200080108b8 */
        /* <DEDUP_REMOVED lines=8> */
[----:B--2---:R-:W-:Y:S01]  /*8e50*/  HMMA.16816.F32.BF16 R88, R4, R92, R88 ;  /* 0x0000005c0458723c */ /* 0x004fe20000041858 */
[----:B------:R-:W-:Y:S01]  /*8e60*/  MUFU.EX2 R236, R236 ;  /* 0x000000ec00ec7308 */ /* 0x000fe20000000800 */
[----:B------:R-:W-:Y:S01]  /*8e70*/  LDSM.16.MT88.4 R188, [R222+0x15800] ;  /* 0x01580000debc783b */ /* 0x000fe20000004200 */
[----:B------:R-:W-:Y:S01]  /*8e80*/  FFMA.FTZ R250, R180, UR35, -R183 ;  /* 0x00000023b4fa7c23 */ /* 0x000fe200080108b7 */
[----:B------:R-:W-:Y:S01]  /*8e90*/  FFMA.FTZ R210, R227, R212, R210 ;  /* 0x000000d4e3d27223 */ /* 0x000fe200000100d2 */
[----:B------:R-:W-:Y:S01]  /*8ea0*/  MUFU.EX2 R243, R243 ;  /* 0x000000f300f37308 */ /* 0x000fe20000000800 */
[----:B------:R-:W-:-:S02]  /*8eb0*/  FFMA.FTZ R198, R223, R211, R198 ;  /* 0x000000d3dfc67223 */ /* 0x000fc400000100c6 */
[C---:B-----5:R-:W-:Y:S01]  /*8ec0*/  HMMA.16816.F32.BF16 R96, R4.reuse, R100, R96 ;  /* 0x000000640460723c */ /* 0x060fe20000041860 */
[----:B------:R-:W-:Y:S01]  /*8ed0*/  MUFU.EX2 R240, R240 ;  /* 0x000000f000f07308 */ /* 0x000fe20000000800 */
[----:B------:R-:W-:Y:S01]  /*8ee0*/  FADD.FTZ R199, R199, R210 ;  /* 0x000000d2c7c77221 */ /* 0x000fe20000010000 */
[----:B------:R-:W-:Y:S02]  /*8ef0*/  FADD.FTZ R209, R209, R198 ;  /* 0x000000c6d1d17221 */ /* 0x000fe40000010000 */
[----:B------:R-:W-:Y:S01]  /*8f00*/  MUFU.EX2 R242, R242 ;  /* 0x000000f200f27308 */ /* 0x000fe20000000800 */
[----:B------:R-:W-:Y:S01]  /*8f10*/  FADD.FTZ R208, R208, R199 ;  /* 0x000000c7d0d07221 */ /* 0x000fe20000010000 */
[----:B------:R-:W-:Y:S01]  /*8f20*/  FADD.FTZ R196, R196, R209 ;  /* 0x000000d1c4c47221 */ /* 0x000fe20000010000 */
[C---:B------:R-:W-:Y:S01]  /*8f30*/  HMMA.16816.F32.BF16 R92, R4.reuse, R94, R112 ;  /* 0x0000005e045c723c */ /* 0x040fe20000041870 */
[-C--:B------:R-:W-:Y:S01]  /*8f40*/  FMUL.FTZ R112, R132, R212.reuse ;  /* 0x000000d484707220 */ /* 0x080fe20000410000 */
[-C--:B------:R-:W-:Y:S01]  /*8f50*/  FMUL.FTZ R113, R133, R212.reuse ;  /* 0x000000d485717220 */ /* 0x080fe20000410000 */
[-C--:B------:R-:W-:Y:S01]  /*8f60*/  FMUL.FTZ R114, R134, R211.reuse ;  /* 0x000000d386727220 */ /* 0x080fe20000410000 */
[-C--:B------:R-:W-:Y:S01]  /*8f70*/  FMUL.FTZ R115, R135, R211.reuse ;  /* 0x000000d387737220 */ /* 0x080fe20000410000 */
[C---:B------:R-:W-:Y:S01]  /*8f80*/  PRMT R132, R234.reuse, 0x7772, RZ ;  /* 0x00007772ea847816 */ /* 0x040fe200000000ff */
[----:B------:R-:W-:Y:S01]  /*8f90*/  MUFU.EX2 R251, R251 ;  /* 0x000000fb00fb7308 */ /* 0x000fe20000000800 */
[----:B------:R-:W-:Y:S01]  /*8fa0*/  PRMT R135, R234, 0x7771, RZ ;  /* 0x00007771ea877816 */ /* 0x000fe200000000ff */
[C---:B------:R-:W-:Y:S01]  /*8fb0*/  HMMA.16816.F32.BF16 R100, R4.reuse, R102, R120 ;  /* 0x000000660464723c */ /* 0x040fe20000041878 */
[-C--:B------:R-:W-:Y:S01]  /*8fc0*/  FMUL.FTZ R120, R140, R212.reuse ;  /* 0x000000d48c787220 */ /* 0x080fe20000410000 */
[----:B------:R-:W-:Y:S01]  /*8fd0*/  FMUL.FTZ R121, R141, R212 ;  /* 0x000000d48d797220 */ /* 0x000fe20000410000 */
[-C--:B------:R-:W-:Y:S01]  /*8fe0*/  FMUL.FTZ R122, R142, R211.reuse ;  /* 0x000000d38e7a7220 */ /* 0x080fe20000410000 */
[----:B------:R-:W-:Y:S01]  /*8ff0*/  FMUL.FTZ R123, R143, R211 ;  /* 0x000000d38f7b7220 */ /* 0x000fe20000410000 */
[----:B------:R-:W-:Y:S01]  /*9000*/  LOP3.LUT R133, R174, 0xffff, RZ, 0xc0, !PT ;  /* 0x0000ffffae857812 */ /* 0x000fe200078ec0ff */
[----:B------:R-:W2:Y:S01]  /*9010*/  LDSM.16.MT88.4 R140, [R222+0x10800] ;  /* 0x01080000de8c783b */ /* 0x000ea20000004200 */
[----:B------:R-:W-:Y:S01]  /*9020*/  MUFU.EX2 R252, R252 ;  /* 0x000000fc00fc7308 */ /* 0x000fe20000000800 */
[----:B----4-:R-:W-:Y:S01]  /*9030*/  HMMA.16816.F32.BF16 R104, R4, R108, R104 ;  /* 0x0000006c0468723c */ /* 0x010fe20000041868 */
[----:B------:R-:W-:Y:S01]  /*9040*/  SHF.R.U32.HI R133, RZ, 0x8, R133 ;  /* 0x00000008ff857819 */ /* 0x000fe20000011685 */
[----:B------:R-:W-:Y:S01]  /*9050*/  FADD.FTZ R208, R197, R208 ;  /* 0x000000d0c5d07221 */ /* 0x000fe20000010000 */
[----:B------:R-:W-:Y:S01]  /*9060*/  MUFU.EX2 R250, R250 ;  /* 0x000000fa00fa7308 */ /* 0x000fe20000000800 */
[----:B------:R-:W-:-:S04]  /*9070*/  FADD.FTZ R196, R3, R196 ;  /* 0x000000c403c47221 */ /* 0x000fc80000010000 */
[C---:B------:R-:W-:Y:S01]  /*9080*/  HMMA.16816.F32.BF16 R108, R4.reuse, R110, R128 ;  /* 0x0000006e046c723c */ /* 0x040fe20000041880 */
[----:B------:R-:W-:Y:S01]  /*9090*/  MOV R128, R234 ;  /* 0x000000ea00807202 */ /* 0x000fe20000000f00 */
[-C--:B------:R-:W-:Y:S01]  /*90a0*/  FMUL.FTZ R131, R151, R211.reuse ;  /* 0x000000d397837220 */ /* 0x080fe20000410000 */
[----:B------:R-:W-:Y:S01]  /*90b0*/  PRMT R129, R234, 0x7773, RZ ;  /* 0x00007773ea817816 */ /* 0x000fe200000000ff */
[----:B------:R-:W-:Y:S01]  /*90c0*/  FFMA.FTZ R234, R166, UR35, -R183 ;  /* 0x00000023a6ea7c23 */ /* 0x000fe200080108b7 */
[----:B------:R-:W-:Y:S01]  /*90d0*/  FMUL.FTZ R130, R150, R211 ;  /* 0x000000d396827220 */ /* 0x000fe20000410000 */
[----:B------:R-:W-:Y:S01]  /*90e0*/  F2FP.BF16.F32.PACK_AB R151, R230, R233 ;  /* 0x000000e9e697723e */ /* 0x000fe200000010ff */
[----:B------:R-:W-:Y:S01]  /*90f0*/  LDSM.16.MT88.4 R164, [R204+0x12800] ;  /* 0x01280000cca4783b */ /* 0x000fe20000004200 */
[----:B-1----:R-:W-:Y:S01]  /*9100*/  HMMA.16816.F32.BF16 R112, R4, R116, R112 ;  /* 0x000000740470723c */ /* 0x002fe20000041870 */
[----:B------:R-:W-:Y:S01]  /*9110*/  PRMT R132, R132, 0x5410, R129 ;  /* 0x0000541084847816 */ /* 0x000fe20000000081 */
[----:B------:R-:W1:Y:S01]  /*9120*/  MUFU.EX2 R234, R234 ;  /* 0x000000ea00ea7308 */ /* 0x000e620000000800 */
[----:B------:R-:W-:Y:S01]  /*9130*/  FMUL.FTZ R129, R149, R212 ;  /* 0x000000d495817220 */ /* 0x000fe20000410000 */
[----:B------:R-:W-:-:S04]  /*9140*/  F2FP.BF16.F32.PACK_AB R149, R226, R231 ;  /* 0x000000e7e295723e */ /* 0x000fc800000010ff */
[C---:B---3--:R-:W-:Y:S01]  /*9150*/  HMMA.16816.F32.BF16 R120, R4.reuse, R124, R120 ;  /* 0x0000007c0478723c */ /* 0x048fe20000041878 */
[----:B------:R-:W-:Y:S02]  /*9160*/  LOP3.LUT R124, R128, 0xff, RZ, 0xc0, !PT ;  /* 0x000000ff807c7812 */ /* 0x000fe400078ec0ff */
[----:B------:R-:W-:Y:S02]  /*9170*/  LOP3.LUT R128, R174, 0xff, RZ, 0xc0, !PT ;  /* 0x000000ffae807812 */ /* 0x000fe400078ec0ff */
[----:B------:R-:W-:Y:S02]  /*9180*/  PRMT R135, R124, 0x5410, R135 ;  /* 0x000054107c877816 */ /* 0x000fe40000000087 */
[----:B------:R-:W-:Y:S01]  /*9190*/  PRMT R133, R128, 0x5410, R133 ;  /* 0x0000541080857816 */ /* 0x000fe20000000085 */
[----:B------:R-:W-:Y:S01]  /*91a0*/  HMMA.16816.F32.BF16 R116, R4, R118, R136 ;  /* 0x000000760474723c */ /* 0x000fe20000041888 */
[----:B------:R-:W-:Y:S01]  /*91b0*/  PRMT R137, R174, 0x7632, R137 ;  /* 0x00007632ae897816 */ /* 0x000fe20000000089 */
[----:B------:R-:W-:Y:S01]  /*91c0*/  FMUL.FTZ R128, R148, R212 ;  /* 0x000000d494807220 */ /* 0x000fe20000410000 */
[----:B------:R-:W-:-:S02]  /*91d0*/  LOP3.LUT R139, R132, 0xff00ff, RZ, 0xc0, !PT ;  /* 0x00ff00ff848b7812 */ /* 0x000fc400078ec0ff */
[----:B------:R-:W-:Y:S02]  /*91e0*/  LOP3.LUT R137, R137, 0xff, RZ, 0xc0, !PT ;  /* 0x000000ff89897812 */ /* 0x000fe400078ec0ff */
[----:B------:R-:W-:Y:S01]  /*91f0*/  SHF.R.U32.HI R174, RZ, 0x18, R174 ;  /* 0x00000018ffae7819 */ /* 0x000fe200000116ae */
[C---:B------:R-:W-:Y:S01]  /*9200*/  HMMA.16816.F32.BF16 R8, R4.reuse, R12, R8 ;  /* 0x0000000c0408723c */ /* 0x040fe20000041808 */
[--C-:B------:R-:W-:Y:S02]  /*9210*/  HSET2.LE.AND R134, R135, R176.reuse, PT ;  /* 0x000000b087867233 */ /* 0x100fe40003803000 */
[----:B------:R-:W-:Y:S02]  /*9220*/  PRMT R135, R137, 0x5410, R174 ;  /* 0x0000541089877816 */ /* 0x000fe400000000ae */
[--C-:B------:R-:W-:Y:S01]  /*9230*/  HSET2.LE.AND R132, R139, R176.reuse, PT ;  /* 0x000000b08b847233 */ /* 0x100fe20003803000 */
[----:B------:R-:W-:Y:S01]  /*9240*/  LDSM.16.MT88.4 R172, [R204+0x15000] ;  /* 0x01500000ccac783b */ /* 0x000fe20000004200 */
[--C-:B------:R-:W-:Y:S01]  /*9250*/  HSET2.LE.AND R148, R133, R176.reuse, PT ;  /* 0x000000b085947233 */ /* 0x100fe20003803000 */
[----:B------:R-:W-:Y:S01]  /*9260*/  HMMA.16816.F32.BF16 R12, R4, R14, R156 ;  /* 0x0000000e040c723c */ /* 0x000fe2000004189c */
[----:B------:R-:W-:Y:S01]  /*9270*/  LOP3.LUT R134, R149, R134, RZ, 0xc0, !PT ;  /* 0x0000008695867212 */ /* 0x000fe200078ec0ff */
[----:B------:R-:W3:Y:S01]  /*9280*/  LDSM.16.MT88.4 R136, [R217+0x800] ;  /* 0x00080000d988783b */ /* 0x000ee20000004200 */
[----:B------:R-:W-:-:S02]  /*9290*/  HSET2.LE.AND R133, R135, R176, PT ;  /* 0x000000b087857233 */ /* 0x000fc40003803000 */
[----:B------:R-:W-:Y:S01]  /*92a0*/  F2FP.BF16.F32.PACK_AB R149, R232, R235 ;  /* 0x000000ebe895723e */ /* 0x000fe200000010ff */
[----:B------:R-:W-:Y:S01]  /*92b0*/  LDSM.16.MT88.4 R156, [R204+0x10800] ;  /* 0x01080000cc9c783b */ /* 0x000fe20000004200 */
[----:B-1----:R-:W-:Y:S01]  /*92c0*/  F2FP.BF16.F32.PACK_AB R150, R234, R237 ;  /* 0x000000edea96723e */ /* 0x002fe200000010ff */
[C---:B------:R-:W-:Y:S01]  /*92d0*/  HMMA.16816.F32.BF16 R124, R4.reuse, R126, R152 ;  /* 0x0000007e047c723c */ /* 0x040fe20000041898 */
[----:B------:R-:W-:Y:S01]  /*92e0*/  LOP3.LUT R135, R151, R132, RZ, 0xc0, !PT ;  /* 0x0000008497877212 */ /* 0x000fe200078ec0ff */
[----:B------:R-:W-:Y:S01]  /*92f0*/  LDSM.16.MT88.4 R152, [R222+0x12800] ;  /* 0x01280000de98783b */ /* 0x000fe20000004200 */
[----:B------:R-:W-:Y:S01]  /*9300*/  LOP3.LUT R132, R149, R148, RZ, 0xc0, !PT ;  /* 0x0000009495847212 */ /* 0x000fe200078ec0ff */
[----:B------:R-:W-:Y:S01]  /*9310*/  FADD.FTZ R235, R235, R208 ;  /* 0x000000d0ebeb7221 */ /* 0x000fe20000010000 */
[----:B------:R-:W-:Y:S01]  /*9320*/  LOP3.LUT R133, R150, R133, RZ, 0xc0, !PT ;  /* 0x0000008596857212 */ /* 0x000fe200078ec0ff */
[----:B------:R-:W-:Y:S01]  /*9330*/  FADD.FTZ R237, R237, R196 ;  /* 0x000000c4eded7221 */ /* 0x000fe20000010000 */
[----:B------:R-:W1:Y:S01]  /*9340*/  LDSM.16.MT88.4 R148, [R204+0x14800] ;  /* 0x01480000cc94783b */ /* 0x000e620000004200 */
[----:B------:R-:W-:Y:S01]  /*9350*/  HMMA.16816.F32.BF16 R128, R4, R160, R128 ;  /* 0x000000a00480723c */ /* 0x000fe20000041880 */
[----:B------:R-:W-:Y:S01]  /*9360*/  FADD.FTZ R232, R232, R235 ;  /* 0x000000ebe8e87221 */ /* 0x000fe20000010000 */
[----:B------:R-:W-:-:S03]  /*9370*/  FADD.FTZ R234, R234, R237 ;  /* 0x000000edeaea7221 */ /* 0x000fc60000010000 */
[----:B------:R-:W-:Y:S01]  /*9380*/  FADD.FTZ R231, R231, R232 ;  /* 0x000000e8e7e77221 */ /* 0x000fe20000010000 */
[----:B------:R-:W-:Y:S02]  /*9390*/  FADD.FTZ R233, R233, R234 ;  /* 0x000000eae9e97221 */ /* 0x000fe40000010000 */
[----:B------:R-:W-:Y:S01]  /*93a0*/  HMMA.16816.F32.BF16 R4, R4, R162, R144 ;  /* 0x000000a20404723c */ /* 0x000fe20000041890 */
[----:B------:R-:W4:Y:S01]  /*93b0*/  LDSM.16.MT88.4 R144, [R222+0x14800] ;  /* 0x01480000de90783b */ /* 0x000f220000004200 */
[----:B------:R-:W-:Y:S01]  /*93c0*/  FADD.FTZ R226, R226, R231 ;  /* 0x000000e7e2e27221 */ /* 0x000fe20000010000 */
[----:B------:R-:W-:Y:S02]  /*93d0*/  FADD.FTZ R230, R230, R233 ;  /* 0x000000e9e6e67221 */ /* 0x000fe40000010000 */
[----:B------:R-:W-:Y:S03]  /*93e0*/  LDSM.16.MT88.4 R160, [R217+0x2800] ;  /* 0x00280000d9a0783b */ /* 0x000fe60000004200 */
[C---:B--2---:R-:W-:Y:S08]  /*93f0*/  HMMA.16816.F32.BF16 R16, R132.reuse, R140, R16 ;  /* 0x0000008c8410723c */ /* 0x044ff00000041810 */
[C---:B------:R-:W-:Y:S01]  /*9400*/  HMMA.16816.F32.BF16 R20, R132.reuse, R142, R20 ;  /* 0x0000008e8414723c */ /* 0x040fe20000041814 */
[----:B------:R-:W2:Y:S07]  /*9410*/  LDSM.16.MT88.4 R140, [R217+0x4800] ;  /* 0x00480000d98c783b */ /* 0x000eae0000004200 */
[C---:B---3--:R-:W-:Y:S08]  /*9420*/  HMMA.16816.F32.BF16 R24, R132.reuse, R136, R24 ;  /* 0x000000888418723c */ /* 0x048ff00000041818 */
[C---:B------:R-:W-:Y:S01]  /*9430*/  HMMA.16816.F32.BF16 R28, R132.reuse, R138, R28 ;  /* 0x0000008a841c723c */ /* 0x040fe2000004181c */
[----:B------:R-:W3:Y:S07]  /*9440*/  LDSM.16.MT88.4 R136, [R213+0x4800] ;  /* 0x00480000d588783b */ /* 0x000eee0000004200 */
[C---:B-1----:R-:W-:Y:S08]  /*9450*/  HMMA.16816.F32.BF16 R72, R132.reuse, R148, R72 ;  /* 0x000000948448723c */ /* 0x042ff00000041848 */
[----:B----4-:R-:W-:Y:S01]  /*9460*/  HMMA.16816.F32.BF16 R80, R132, R144, R80 ;  /* 0x000000908450723c */ /* 0x010fe20000041850 */
[----:B------:R-:W-:Y:S01]  /*9470*/  MOV R145, UR21 ;  /* 0x0000001500917c02 */ /* 0x000fe20008000f00 */
[----:B------:R-:W-:-:S03]  /*9480*/  UIADD3 UR21, UPT, UPT, UR20, -0x3, URZ ;  /* 0xfffffffd14157890 */ /* 0x000fc6000fffe0ff */
[----:B------:R-:W-:-:S03]  /*9490*/  LOP3.LUT R145, R145, UR19, R225, 0x96, !PT ;  /* 0x0000001391917c12 */ /* 0x000fc6000f8e96e1 */
[----:B------:R-:W-:Y:S02]  /*94a0*/  HMMA.16816.F32.BF16 R84, R132, R146, R84 ;  /* 0x000000928454723c */ /* 0x000fe40000041854 */
[----:B------:R-:W-:Y:S02]  /*94b0*/  IMAD.WIDE.U32 R148, R145, -0x326172a9, RZ ;  /* 0xcd9e8d5791947825 */ /* 0x000fe400078e00ff */
[----:B------:R-:W-:Y:S01]  /*94c0*/  LDSM.16.MT88.4 R144, [R217+0x6800] ;  /* 0x00680000d990783b */ /* 0x000fe20000004200 */
[----:B------:R-:W-:-:S03]  /*94d0*/  LOP3.LUT R148, R148, UR26, R219, 0x96, !PT ;  /* 0x0000001a94947c12 */ /* 0x000fc6000f8e96db */
[C---:B--2---:R-:W-:Y:S08]  /*94e0*/  HMMA.16816.F32.BF16 R88, R132.reuse, R140, R88 ;  /* 0x0000008c8458723c */ /* 0x044ff00000041858 */
[C---:B------:R-:W-:Y:S01]  /*94f0*/  HMMA.16816.F32.BF16 R92, R132.reuse, R142, R92 ;  /* 0x0000008e845c723c */ /* 0x040fe2000004185c */
[----:B------:R-:W1:Y:S07]  /*9500*/  LDSM.16.MT88.4 R140, [R222+0x16800] ;  /* 0x01680000de8c783b */ /* 0x000e6e0000004200 */
[----:B---3--:R-:W-:Y:S01]  /*9510*/  HMMA.16816.F32.BF16 R96, R132, R136, R96 ;  /* 0x000000888460723c */ /* 0x008fe20000041860 */
[----:B------:R-:W-:Y:S01]  /*9520*/  LOP3.LUT R136, R228, UR27, R149, 0x96, !PT ;  /* 0x0000001be4887c12 */ /* 0x000fe2000f8e9695 */
[----:B------:R-:W-:-:S04]  /*9530*/  IMAD.WIDE.U32 R148, R148, -0x2daee0ad, RZ ;  /* 0xd2511f5394947825 */ /* 0x000fc800078e00ff */
[----:B------:R-:W-:Y:S02]  /*9540*/  IMAD.WIDE.U32 R244, R136, -0x2daee0ad, RZ ;  /* 0xd2511f5388f47825 */ /* 0x000fe400078e00ff */
[----:B------:R-:W-:Y:S03]  /*9550*/  HMMA.16816.F32.BF16 R8, R132, R156, R8 ;  /* 0x0000009c8408723c */ /* 0x000fe60000041808 */
[----:B------:R-:W-:Y:S02]  /*9560*/  LOP3.LUT R136, R220, UR34, R245, 0x96, !PT ;  /* 0x00000022dc887c12 */ /* 0x000fe4000f8e96f5 */
[----:B------:R-:W-:-:S03]  /*9570*/  LOP3.LUT R244, R244, UR33, R149, 0x96, !PT ;  /* 0x00000021f4f47c12 */ /* 0x000fc6000f8e9695 */
[----:B------:R-:W-:Y:S01]  /*9580*/  HMMA.16816.F32.BF16 R12, R132, R158, R12 ;  /* 0x0000009e840c723c */ /* 0x000fe2000004180c */
[----:B------:R-:W2:Y:S01]  /*9590*/  LDSM.16.MT88.4 R156, [R213+0x2800] ;  /* 0x00280000d59c783b */ /* 0x000ea20000004200 */
[----:B------:R-:W-:-:S04]  /*95a0*/  IMAD.WIDE.U32 R246, R136, -0x326172a9, RZ ;  /* 0xcd9e8d5788f67825 */ /* 0x000fc800078e00ff */
[----:B------:R-:W-:Y:S01]  /*95b0*/  IMAD.WIDE.U32 R244, R244, -0x326172a9, RZ ;  /* 0xcd9e8d57f4f47825 */ /* 0x000fe200078e00ff */
[----:B------:R-:W-:Y:S01]  /*95c0*/  LOP3.LUT R136, R218, UR25, R247, 0x96, !PT ;  /* 0x00000019da887c12 */ /* 0x000fe2000f8e96f7 */
[----:B------:R-:W-:Y:S03]  /*95d0*/  HMMA.16816.F32.BF16 R48, R132, R152, R48 ;  /* 0x000000988430723c */ /* 0x000fe60000041830 */
[----:B------:R-:W-:Y:S01]  /*95e0*/  LOP3.LUT R246, R246, UR23, R245, 0x96, !PT ;  /* 0x00000017f6f67c12 */ /* 0x000fe2000f8e96f5 */
[----:B------:R-:W-:-:S04]  /*95f0*/  IMAD.WIDE.U32 R248, R136, -0x2daee0ad, RZ ;  /* 0xd2511f5388f87825 */ /* 0x000fc800078e00ff */
[----:B------:R-:W-:Y:S01]  /*9600*/  FFMA.FTZ R245, R186, UR35, -R183 ;  /* 0x00000023baf57c23 */ /* 0x000fe200080108b7 */
[----:B------:R-:W-:Y:S01]  /*9610*/  HMMA.16816.F32.BF16 R52, R132, R154, R52 ;  /* 0x0000009a8434723c */ /* 0x000fe20000041834 */
[----:B------:R-:W3:Y:S01]  /*9620*/  LDSM.16.MT88.4 R152, [R204+0x16800] ;  /* 0x01680000cc98783b */ /* 0x000ee20000004200 */
[----:B------:R-:W-:-:S03]  /*9630*/  IMAD.WIDE.U32 R246, R246, -0x2daee0ad, RZ ;  /* 0xd2511f53f6f67825 */ /* 0x000fc600078e00ff */
[----:B------:R-:W4:Y:S03]  /*9640*/  MUFU.EX2 R245, R245 ;  /* 0x000000f500f57308 */ /* 0x000f260000000800 */
[C---:B------:R-:W-:Y:S08]  /*9650*/  HMMA.16816.F32.BF16 R100, R132.reuse, R138, R100 ;  /* 0x0000008a8464723c */ /* 0x040ff00000041864 */
[----:B-1----:R-:W-:Y:S01]  /*9660*/  HMMA.16816.F32.BF16 R136, R132, R142, R116 ;  /* 0x0000008e8488723c */ /* 0x002fe20000041874 */
[----:B------:R-:W-:Y:S01]  /*9670*/  LOP3.LUT R118, R248, UR30, R247, 0x96, !PT ;  /* 0x0000001ef8767c12 */ /* 0x000fe2000f8e96f7 */
[----:B------:R-:W-:Y:S01]  /*9680*/  FFMA.FTZ R247, R185, UR35, -R184 ;  /* 0x00000023b9f77c23 */ /* 0x000fe200080108b8 */
[----:B------:R-:W-:-:S03]  /*9690*/  LOP3.LUT R248, R148, UR31, R249, 0x96, !PT ;  /* 0x0000001f94f87c12 */ /* 0x000fc6000f8e96f9 */
[----:B------:R-:W-:Y:S02]  /*96a0*/  IMAD.WIDE.U32 R118, R118, -0x326172a9, RZ ;  /* 0xcd9e8d5776767825 */ /* 0x000fe400078e00ff */
[C---:B------:R-:W-:Y:S01]  /*96b0*/  HMMA.16816.F32.BF16 R76, R132.reuse, R150, R76 ;  /* 0x00000096844c723c */ /* 0x040fe2000004184c */
[----:B------:R-:W1:Y:S01]  /*96c0*/  LDSM.16.MT88.4 R148, [R213+0x6800] ;  /* 0x00680000d594783b */ /* 0x000e620000004200 */
[----:B------:R-:W-:Y:S01]  /*96d0*/  IMAD.WIDE.U32 R248, R248, -0x326172a9, RZ ;  /* 0xcd9e8d57f8f87825 */ /* 0x000fe200078e00ff */
[----:B------:R-:W-:Y:S01]  /*96e0*/  MOV R116, R118 ;  /* 0x0000007600747202 */ /* 0x000fe20000000f00 */
[----:B------:R-:W-:Y:S01]  /*96f0*/  MUFU.EX2 R247, R247 ;  /* 0x000000f700f77308 */ /* 0x000fe20000000800 */
[----:B------:R-:W-:Y:S02]  /*9700*/  PRMT R117, R118, 0x7773, RZ ;  /* 0x0000777376757816 */ /* 0x000fe400000000ff */
[----:B------:R-:W-:Y:S01]  /*9710*/  LOP3.LUT R116, R116, 0xff, RZ, 0xc0, !PT ;  /* 0x000000ff74747812 */ /* 0x000fe200078ec0ff */
[C---:B------:R-:W-:Y:S08]  /*9720*/  HMMA.16816.F32.BF16 R112, R132.reuse, R140, R112 ;  /* 0x0000008c8470723c */ /* 0x040ff00000041870 */
[----:B------:R-:W-:Y:S01]  /*9730*/  HMMA.16816.F32.BF16 R140, R132, R144, R120 ;  /* 0x00000090848c723c */ /* 0x000fe20000041878 */
[C---:B------:R-:W-:Y:S01]  /*9740*/  PRMT R145, R118.reuse, 0x7771, RZ ;  /* 0x0000777176917816 */ /* 0x040fe200000000ff */
[----:B------:R-:W-:Y:S01]  /*9750*/  LDSM.16.MT88.4 R120, [R213+0x1000] ;  /* 0x00100000d578783b */ /* 0x000fe20000004200 */
[----:B------:R-:W-:-:S02]  /*9760*/  PRMT R144, R118, 0x7772, RZ ;  /* 0x0000777276907816 */ /* 0x000fc400000000ff */
[----:B------:R-:W-:Y:S02]  /*9770*/  PRMT R145, R116, 0x5410, R145 ;  /* 0x0000541074917816 */ /* 0x000fe40000000091 */
[----:B------:R-:W-:Y:S01]  /*9780*/  PRMT R144, R144, 0x5410, R117 ;  /* 0x0000541090907816 */ /* 0x000fe20000000075 */
[----:B--2---:R-:W-:Y:S02]  /*9790*/  HMMA.16816.F32.BF16 R64, R132, R156, R64 ;  /* 0x0000009c8440723c */ /* 0x004fe40000041840 */
[----:B------:R-:W-:-:S06]  /*97a0*/  HSET2.LE.AND R145, R145, R176, PT ;  /* 0x000000b091917233 */ /* 0x000fcc0003803000 */
[C---:B------:R-:W-:Y:S01]  /*97b0*/  HMMA.16816.F32.BF16 R68, R132.reuse, R158, R68 ;  /* 0x0000009e8444723c */ /* 0x040fe20000041844 */
[----:B------:R-:W2:Y:S07]  /*97c0*/  LDSM.16.MT88.4 R156, [R204+0x11000] ;  /* 0x01100000cc9c783b */ /* 0x000eae0000004200 */
[C---:B------:R-:W-:Y:S08]  /*97d0*/  HMMA.16816.F32.BF16 R40, R132.reuse, R164, R40 ;  /* 0x000000a48428723c */ /* 0x040ff00000041828 */
[C---:B------:R-:W-:Y:S01]  /*97e0*/  HMMA.16816.F32.BF16 R44, R132.reuse, R166, R44 ;  /* 0x000000a6842c723c */ /* 0x040fe2000004182c */
[----:B------:R-:W5:Y:S07]  /*97f0*/  LDSM.16.MT88.4 R164, [R222+0x11000] ;  /* 0x01100000dea4783b */ /* 0x000f6e0000004200 */
[----:B---3--:R-:W-:Y:S01]  /*9800*/  HMMA.16816.F32.BF16 R104, R132, R152, R104 ;  /* 0x000000988468723c */ /* 0x008fe20000041868 */
[----:B------:R-:W-:Y:S01]  /*9810*/  LOP3.LUT R153, R248, UR12, R119, 0x96, !PT ;  /* 0x0000000cf8997c12 */ /* 0x000fe2000f8e9677 */
[----:B------:R-:W-:Y:S01]  /*9820*/  FFMA.FTZ R248, R178, UR35, -R183 ;  /* 0x00000023b2f87c23 */ /* 0x000fe200080108b7 */
[----:B------:R-:W3:Y:S02]  /*9830*/  LDSM.16.MT88.4 R116, [R217+0x1000] ;  /* 0x00100000d974783b */ /* 0x000ee40000004200 */
[----:B------:R-:W-:-:S03]  /*9840*/  LOP3.LUT R152, R153, 0xffff, RZ, 0xc0, !PT ;  /* 0x0000ffff99987812 */ /* 0x000fc600078ec0ff */
[C---:B------:R-:W-:Y:S01]  /*9850*/  HMMA.16816.F32.BF16 R124, R132.reuse, R146, R124 ;  /* 0x00000092847c723c */ /* 0x040fe2000004187c */
[C---:B------:R-:W-:Y:S01]  /*9860*/  PRMT R146, R153.reuse, 0x7632, R146 ;  /* 0x0000763299927816 */ /* 0x040fe20000000092 */
[----:B------:R-:W-:Y:S01]  /*9870*/  MUFU.EX2 R248, R248 ;  /* 0x000000f800f87308 */ /* 0x000fe20000000800 */
[----:B------:R-:W-:Y:S02]  /*9880*/  LOP3.LUT R147, R153, 0xff, RZ, 0xc0, !PT ;  /* 0x000000ff99937812 */ /* 0x000fe400078ec0ff */
[----:B------:R-:W-:Y:S02]  /*9890*/  SHF.R.U32.HI R153, RZ, 0x18, R153 ;  /* 0x00000018ff997819 */ /* 0x000fe40000011699 */
[----:B------:R-:W-:Y:S01]  /*98a0*/  LOP3.LUT R146, R146, 0xff, RZ, 0xc0, !PT ;  /* 0x000000ff92927812 */ /* 0x000fe200078ec0ff */
[----:B------:R-:W-:Y:S01]  /*98b0*/  HMMA.16816.F32.BF16 R108, R132, R154, R108 ;  /* 0x0000009a846c723c */ /* 0x000fe2000004186c */
[----:B------:R-:W-:Y:S02]  /*98c0*/  SHF.R.U32.HI R152, RZ, 0x8, R152 ;  /* 0x00000008ff987819 */ /* 0x000fe40000011698 */
[----:B------:R-:W-:-:S02]  /*98d0*/  PRMT R153, R146, 0x5410, R153 ;  /* 0x0000541092997816 */ /* 0x000fc40000000099 */
[----:B------:R-:W-:Y:S02]  /*98e0*/  PRMT R147, R147, 0x5410, R152 ;  /* 0x0000541093937816 */ /* 0x000fe40000000098 */
[----:B------:R-:W-:Y:S01]  /*98f0*/  LOP3.LUT R155, R144, 0xff00ff, RZ, 0xc0, !PT ;  /* 0x00ff00ff909b7812 */ /* 0x000fe200078ec0ff */
[C---:B------:R-:W-:Y:S01]  /*9900*/  HMMA.16816.F32.BF16 R32, R132.reuse, R168, R32 ;  /* 0x000000a88420723c */ /* 0x040fe20000041820 */
[----:B------:R-:W-:Y:S02]  /*9910*/  F2FP.BF16.F32.PACK_AB R146, R241, R238 ;  /* 0x000000eef192723e */ /* 0x000fe400000010ff */
[--C-:B------:R-:W-:Y:S02]  /*9920*/  HSET2.LE.AND R144, R147, R176.reuse, PT ;  /* 0x000000b093907233 */ /* 0x100fe40003803000 */
[----:B------:R-:W-:Y:S02]  /*9930*/  LOP3.LUT R146, R146, R145, RZ, 0xc0, !PT ;  /* 0x0000009192927212 */ /* 0x000fe400078ec0ff */
[--C-:B------:R-:W-:Y:S01]  /*9940*/  HSET2.LE.AND R155, R155, R176.reuse, PT ;  /* 0x000000b09b9b7233 */ /* 0x100fe20003803000 */
[C---:B------:R-:W-:Y:S01]  /*9950*/  HMMA.16816.F32.BF16 R36, R132.reuse, R170, R36 ;  /* 0x000000aa8424723c */ /* 0x040fe20000041824 */
[----:B------:R-:W-:Y:S01]  /*9960*/  HSET2.LE.AND R145, R153, R176, PT ;  /* 0x000000b099917233 */ /* 0x000fe20003803000 */
[----:B------:R-:W-:Y:S06]  /*9970*/  LDSM.16.MT88.4 R168, [R222+0x15000] ;  /* 0x01500000dea8783b */ /* 0x000fec0000004200 */
[----:B------:R-:W-:Y:S01]  /*9980*/  HMMA.16816.F32.BF16 R56, R132, R160, R56 ;  /* 0x000000a08438723c */ /* 0x000fe20000041838 */
[----:B----4-:R-:W-:Y:S01]  /*9990*/  F2FP.BF16.F32.PACK_AB R160, R242, R245 ;  /* 0x000000f5f2a0723e */ /* 0x010fe200000010ff */
[----:B------:R-:W-:-:S03]  /*99a0*/  FADD.FTZ R245, R245, R230 ;  /* 0x000000e6f5f57221 */ /* 0x000fc60000010000 */
[----:B------:R-:W-:Y:S01]  /*99b0*/  LOP3.LUT R145, R160, R145, RZ, 0xc0, !PT ;  /* 0x00000091a0917212 */ /* 0x000fe200078ec0ff */
[----:B------:R-:W-:Y:S02]  /*99c0*/  FADD.FTZ R242, R242, R245 ;  /* 0x000000f5f2f27221 */ /* 0x000fe40000010000 */
        /* <DEDUP_REMOVED lines=9> */
[----:B------:R-:W1:Y:S01]  /*9a60*/  LDSM.16.MT88.4 R152, [R204+0x13000] ;  /* 0x01300000cc98783b */ /* 0x000e620000004200 */
[----:B------:R-:W-:Y:S01]  /*9a70*/  FADD.FTZ R239, R236, R239 ;  /* 0x000000efecef7221 */ /* 0x000fe20000010000 */
[----:B------:R-:W-:-:S03]  /*9a80*/  FADD.FTZ R3, R252, R3 ;  /* 0x00000003fc037221 */ /* 0x000fc60000010000 */
[----:B------:R-:W-:Y:S02]  /*9a90*/  FADD.FTZ R238, R238, R239 ;  /* 0x000000efeeee7221 */ /* 0x000fe40000010000 */
[----:B------:R-:W-:Y:S02]  /*9aa0*/  HMMA.16816.F32.BF16 R148, R132, R150, R4 ;  /* 0x000000968494723c */ /* 0x000fe40000041804 */
[----:B------:R-:W-:-:S06]  /*9ab0*/  FADD.FTZ R241, R241, R238 ;  /* 0x000000eef1f17221 */ /* 0x000fcc0000010000 */
[C---:B--2---:R-:W-:Y:S01]  /*9ac0*/  HMMA.16816.F32.BF16 R160, R144.reuse, R156, R8 ;  /* 0x0000009c90a0723c */ /* 0x044fe20000041808 */
[----:B------:R-:W-:Y:S07]  /*9ad0*/  LDSM.16.MT88.4 R8, [R213+0x3000] ;  /* 0x00300000d508783b */ /* 0x000fee0000004200 */
[C---:B------:R-:W-:Y:S01]  /*9ae0*/  HMMA.16816.F32.BF16 R156, R144.reuse, R158, R12 ;  /* 0x0000009e909c723c */ /* 0x040fe2000004180c */
[----:B------:R-:W2:Y:S07]  /*9af0*/  LDSM.16.MT88.4 R12, [R222+0x13000] ;  /* 0x01300000de0c783b */ /* 0x000eae0000004200 */
[C---:B-----5:R-:W-:Y:S01]  /*9b00*/  HMMA.16816.F32.BF16 R132, R144.reuse, R164, R16 ;  /* 0x000000a49084723c */ /* 0x060fe20000041810 */
[----:B------:R-:W4:Y:S07]  /*9b10*/  LDSM.16.MT88.4 R16, [R217+0x3000] ;  /* 0x00300000d910783b */ /* 0x000f2e0000004200 */
[C---:B---3--:R-:W-:Y:S08]  /*9b20*/  HMMA.16816.F32.BF16 R24, R144.reuse, R116, R24 ;  /* 0x000000749018723c */ /* 0x048ff00000041818 */
[C---:B------:R-:W-:Y:S01]  /*9b30*/  HMMA.16816.F32.BF16 R28, R144.reuse, R118, R28 ;  /* 0x00000076901c723c */ /* 0x040fe2000004181c */
[----:B------:R-:W3:Y:S07]  /*9b40*/  LDSM.16.MT88.4 R116, [R217+0x5000] ;  /* 0x00500000d974783b */ /* 0x000eee0000004200 */
[C---:B------:R-:W-:Y:S08]  /*9b50*/  HMMA.16816.F32.BF16 R32, R144.reuse, R120, R32 ;  /* 0x000000789020723c */ /* 0x040ff00000041820 */
[C---:B------:R-:W-:Y:S01]  /*9b60*/  HMMA.16816.F32.BF16 R4, R144.reuse, R122, R36 ;  /* 0x0000007a9004723c */ /* 0x040fe20000041824 */
[----:B------:R-:W5:Y:S07]  /*9b70*/  LDSM.16.MT88.4 R120, [R213+0x5000] ;  /* 0x00500000d578783b */ /* 0x000f6e0000004200 */
[C---:B------:R-:W-:Y:S01]  /*9b80*/  HMMA.16816.F32.BF16 R20, R144.reuse, R166, R20 ;  /* 0x000000a69014723c */ /* 0x040fe20000041814 */
[----:B------:R-:W5:Y:S07]  /*9b90*/  LDSM.16.MT88.4 R164, [R204+0x17000] ;  /* 0x01700000cca4783b */ /* 0x000f6e0000004200 */
[C---:B-1----:R-:W-:Y:S08]  /*9ba0*/  HMMA.16816.F32.BF16 R36, R144.reuse, R154, R44 ;  /* 0x0000009a9024723c */ /* 0x042ff0000004182c */
[C---:B--2---:R-:W-:Y:S08]  /*9bb0*/  HMMA.16816.F32.BF16 R44, R144.reuse, R14, R52 ;  /* 0x0000000e902c723c */ /* 0x044ff00000041834 */
[C---:B----4-:R-:W-:Y:S08]  /*9bc0*/  HMMA.16816.F32.BF16 R56, R144.reuse, R16, R56 ;  /* 0x000000109038723c */ /* 0x050ff00000041838 */
[C---:B------:R-:W-:Y:S01]  /*9bd0*/  HMMA.16816.F32.BF16 R16, R144.reuse, R18, R60 ;  /* 0x000000129010723c */ /* 0x040fe2000004183c */
[----:B------:R-:W1:Y:S07]  /*9be0*/  LDSM.16.MT88.4 R60, [R217+0x7000] ;  /* 0x00700000d93c783b */ /* 0x000e6e0000004200 */
[C---:B---3--:R-:W-:Y:S08]  /*9bf0*/  HMMA.16816.F32.BF16 R88, R144.reuse, R116, R88 ;  /* 0x000000749058723c */ /* 0x048ff00000041858 */
[----:B------:R-:W-:Y:S01]  /*9c00*/  HMMA.16816.F32.BF16 R52, R144, R118, R92 ;  /* 0x000000769034723c */ /* 0x000fe2000004185c */
[----:B------:R-:W-:Y:S01]  /*9c10*/  LOP3.LUT R92, R244, UR13, R249, 0x96, !PT ;  /* 0x0000000df45c7c12 */ /* 0x000fe2000f8e96f9 */
[----:B------:R-:W-:Y:S01]  /*9c20*/  FFMA.FTZ R244, R187, UR35, -R184 ;  /* 0x00000023bbf47c23 */ /* 0x000fe200080108b8 */
[----:B------:R-:W-:-:S03]  /*9c30*/  FFMA.FTZ R249, R179, UR35, -R183 ;  /* 0x00000023b3f97c23 */ /* 0x000fc600080108b7 */
[----:B------:R-:W-:Y:S02]  /*9c40*/  IMAD.WIDE.U32 R92, R92, -0x2daee0ad, RZ ;  /* 0xd2511f535c5c7825 */ /* 0x000fe400078e00ff */
[C---:B-----5:R-:W-:Y:S01]  /*9c50*/  HMMA.16816.F32.BF16 R116, R144.reuse, R120, R96 ;  /* 0x000000789074723c */ /* 0x060fe20000041860 */
[----:B------:R-:W2:Y:S01]  /*9c60*/  MUFU.EX2 R244, R244 ;  /* 0x000000f400f47308 */ /* 0x000ea20000000800 */
[C---:B------:R-:W-:Y:S02]  /*9c70*/  PRMT R96, R92.reuse, 0x7772, RZ ;  /* 0x000077725c607816 */ /* 0x040fe400000000ff */
[----:B------:R-:W-:Y:S01]  /*9c80*/  PRMT R97, R92, 0x7771, RZ ;  /* 0x000077715c617816 */ /* 0x000fe200000000ff */
[----:B------:R-:W-:Y:S03]  /*9c90*/  MUFU.EX2 R249, R249 ;  /* 0x000000f900f97308 */ /* 0x000fe60000000800 */
[C---:B------:R-:W-:Y:S01]  /*9ca0*/  HMMA.16816.F32.BF16 R40, R144.reuse, R152, R40 ;  /* 0x000000989028723c */ /* 0x040fe20000041828 */
[----:B------:R-:W3:Y:S07]  /*9cb0*/  LDSM.16.MT88.4 R152, [R222+0x17000] ;  /* 0x01700000de98783b */ /* 0x000eee0000004200 */
[C---:B------:R-:W-:Y:S01]  /*9cc0*/  HMMA.16816.F32.BF16 R120, R144.reuse, R122, R100 ;  /* 0x0000007a9078723c */ /* 0x040fe20000041864 */
[----:B------:R-:W4:Y:S07]  /*9cd0*/  LDSM.16.MT88.4 R100, [R213+0x7000] ;  /* 0x00700000d564783b */ /* 0x000f2e0000004200 */
[C---:B------:R-:W-:Y:S08]  /*9ce0*/  HMMA.16816.F32.BF16 R48, R144.reuse, R12, R48 ;  /* 0x0000000c9030723c */ /* 0x040ff00000041830 */
[----:B------:R-:W-:Y:S01]  /*9cf0*/  HMMA.16816.F32.BF16 R12, R144, R8, R64 ;  /* 0x00000008900c723c */ /* 0x000fe20000041840 */
[----:B------:R-:W-:Y:S01]  /*9d00*/  LOP3.LUT R64, R246, UR28, R93, 0x96, !PT ;  /* 0x0000001cf6407c12 */ /* 0x000fe2000f8e965d */
[----:B------:R-:W-:Y:S01]  /*9d10*/  FFMA.FTZ R246, R182, UR35, -R184 ;  /* 0x00000023b6f67c23 */ /* 0x000fe200080108b8 */
[----:B------:R-:W-:Y:S01]  /*9d20*/  MOV R66, R92 ;  /* 0x0000005c00427202 */ /* 0x000fe20000000f00 */
[----:B------:R-:W-:Y:S01]  /*9d30*/  LDSM.16.MT88.4 R184, [R222+0x17800] ;  /* 0x01780000deb8783b */ /* 0x000fe20000004200 */
[----:B------:R-:W-:-:S02]  /*9d40*/  PRMT R65, R92, 0x7773, RZ ;  /* 0x000077735c417816 */ /* 0x000fc400000000ff */
[----:B------:R-:W-:Y:S01]  /*9d50*/  LOP3.LUT R98, R66, 0xff, RZ, 0xc0, !PT ;  /* 0x000000ff42627812 */ /* 0x000fe200078ec0ff */
[C---:B------:R-:W-:Y:S01]  /*9d60*/  HMMA.16816.F32.BF16 R8, R144.reuse, R10, R68 ;  /* 0x0000000a9008723c */ /* 0x040fe20000041844 */
[----:B------:R-:W-:Y:S01]  /*9d70*/  PRMT R96, R96, 0x5410, R65 ;  /* 0x0000541060607816 */ /* 0x000fe20000000041 */
[----:B------:R-:W5:Y:S01]  /*9d80*/  LDSM.16.MT88.4 R92, [R204+0x11800] ;  /* 0x01180000cc5c783b */ /* 0x000f620000004200 */
[----:B------:R-:W2:Y:S03]  /*9d90*/  MUFU.EX2 R246, R246 ;  /* 0x000000f600f67308 */ /* 0x000ea60000000800 */
[----:B------:R-:W-:Y:S02]  /*9da0*/  LDSM.16.MT88.4 R180, [R217+0x1800] ;  /* 0x00180000d9b4783b */ /* 0x000fe40000004200 */
[----:B------:R-:W-:Y:S01]  /*9db0*/  HMMA.16816.F32.BF16 R68, R144, R166, R108 ;  /* 0x000000a69044723c */ /* 0x000fe2000004186c */
[----:B------:R-:W-:-:S02]  /*9dc0*/  LOP3.LUT R108, R64, 0xffff, RZ, 0xc0, !PT ;  /* 0x0000ffff406c7812 */ /* 0x000fc400078ec0ff */
[----:B------:R-:W-:Y:S02]  /*9dd0*/  PRMT R109, R98, 0x5410, R97 ;  /* 0x00005410626d7816 */ /* 0x000fe40000000061 */
[----:B------:R-:W-:Y:S02]  /*9de0*/  SHF.R.U32.HI R108, RZ, 0x8, R108 ;  /* 0x00000008ff6c7819 */ /* 0x000fe4000001166c */
[----:B------:R-:W-:Y:S01]  /*9df0*/  LOP3.LUT R167, R96, 0xff00ff, RZ, 0xc0, !PT ;  /* 0x00ff00ff60a77812 */ /* 0x000fe200078ec0ff */
[----:B-1----:R-:W-:Y:S01]  /*9e00*/  HMMA.16816.F32.BF16 R140, R144, R60, R140 ;  /* 0x0000003c908c723c */ /* 0x002fe2000004188c */
[C---:B------:R-:W-:Y:S01]  /*9e10*/  LOP3.LUT R61, R64.reuse, 0xff, RZ, 0xc0, !PT ;  /* 0x000000ff403d7812 */ /* 0x040fe200078ec0ff */
[----:B------:R-:W-:Y:S01]  /*9e20*/  LDSM.16.MT88.4 R96, [R204+0x15800] ;  /* 0x01580000cc60783b */ /* 0x000fe20000004200 */
[----:B------:R-:W-:Y:S02]  /*9e30*/  PRMT R60, R64, 0x7632, R60 ;  /* 0x00007632403c7816 */ /* 0x000fe4000000003c */
[----:B------:R-:W-:-:S02]  /*9e40*/  PRMT R61, R61, 0x5410, R108 ;  /* 0x000054103d3d7816 */ /* 0x000fc4000000006c */
[--C-:B------:R-:W-:Y:S01]  /*9e50*/  HSET2.LE.AND R166, R109, R176.reuse, PT ;  /* 0x000000b06da67233 */ /* 0x100fe20003803000 */
[C---:B------:R-:W-:Y:S01]  /*9e60*/  HMMA.16816.F32.BF16 R80, R144.reuse, R168, R80 ;  /* 0x000000a89050723c */ /* 0x040fe20000041850 */
[----:B------:R-:W-:Y:S01]  /*9e70*/  LDSM.16.MT88.4 R108, [R217+0x3800] ;  /* 0x00380000d96c783b */ /* 0x000fe20000004200 */
[----:B------:R-:W-:Y:S02]  /*9e80*/  LOP3.LUT R60, R60, 0xff, RZ, 0xc0, !PT ;  /* 0x000000ff3c3c7812 */ /* 0x000fe400078ec0ff */
[--C-:B------:R-:W-:Y:S02]  /*9e90*/  HSET2.LE.AND R61, R61, R176.reuse, PT ;  /* 0x000000b03d3d7233 */ /* 0x100fe40003803000 */
[----:B------:R-:W-:Y:S02]  /*9ea0*/  HSET2.LE.AND R167, R167, R176, PT ;  /* 0x000000b0a7a77233 */ /* 0x000fe40003803000 */
[C---:B------:R-:W-:Y:S08]  /*9eb0*/  HMMA.16816.F32.BF16 R84, R144.reuse, R170, R84 ;  /* 0x000000aa9054723c */ /* 0x040ff00000041854 */
[C---:B---3--:R-:W-:Y:S08]  /*9ec0*/  HMMA.16816.F32.BF16 R112, R144.reuse, R152, R112 ;  /* 0x000000989070723c */ /* 0x048ff00000041870 */
[C---:B------:R-:W-:Y:S08]  /*9ed0*/  HMMA.16816.F32.BF16 R136, R144.reuse, R154, R136 ;  /* 0x0000009a9088723c */ /* 0x040ff00000041888 */
[C---:B----4-:R-:W-:Y:S01]  /*9ee0*/  HMMA.16816.F32.BF16 R168, R144.reuse, R100, R128 ;  /* 0x0000006490a8723c */ /* 0x050fe20000041880 */
[----:B------:R-:W1:Y:S07]  /*9ef0*/  LDSM.16.MT88.4 R128, [R204+0x17800] ;  /* 0x01780000cc80783b */ /* 0x000e6e0000004200 */
[C---:B------:R-:W-:Y:S08]  /*9f00*/  HMMA.16816.F32.BF16 R72, R144.reuse, R172, R72 ;  /* 0x000000ac9048723c */ /* 0x040ff00000041848 */
[C---:B------:R-:W-:Y:S01]  /*9f10*/  HMMA.16816.F32.BF16 R76, R144.reuse, R174, R76 ;  /* 0x000000ae904c723c */ /* 0x040fe2000004184c */
[----:B------:R-:W-:Y:S07]  /*9f20*/  LDSM.16.MT88.4 R172, [R217+0x7800] ;  /* 0x00780000d9ac783b */ /* 0x000fee0000004200 */
[----:B------:R-:W-:Y:S01]  /*9f30*/  HMMA.16816.F32.BF16 R104, R144, R164, R104 ;  /* 0x000000a49068723c */ /* 0x000fe20000041868 */
[----:B------:R-:W-:-:S02]  /*9f40*/  SHF.R.U32.HI R165, RZ, 0x18, R64 ;  /* 0x00000018ffa57819 */ /* 0x000fc40000011640 */
[----:B------:R-:W-:Y:S01]  /*9f50*/  LDSM.16.MT88.4 R64, [R204+0x13800] ;  /* 0x01380000cc40783b */ /* 0x000fe20000004200 */
[C---:B--2---:R-:W-:Y:S01]  /*9f60*/  F2FP.BF16.F32.PACK_AB R164, R247.reuse, R244 ;  /* 0x000000f4f7a4723e */ /* 0x044fe200000010ff */
[----:B------:R-:W-:Y:S01]  /*9f70*/  FADD.FTZ R244, R244, R241 ;  /* 0x000000f1f4f47221 */ /* 0x000fe20000010000 */
[----:B------:R-:W-:Y:S02]  /*9f80*/  PRMT R165, R60, 0x5410, R165 ;  /* 0x000054103ca57816 */ /* 0x000fe400000000a5 */
[C---:B------:R-:W-:Y:S01]  /*9f90*/  HMMA.16816.F32.BF16 R152, R144.reuse, R62, R124 ;  /* 0x0000003e9098723c */ /* 0x040fe2000004187c */
[----:B------:R-:W-:Y:S01]  /*9fa0*/  LOP3.LUT R164, R164, R61, RZ, 0xc0, !PT ;  /* 0x0000003da4a47212 */ /* 0x000fe200078ec0ff */
[----:B------:R-:W-:Y:S01]  /*9fb0*/  FADD.FTZ R247, R247, R244 ;  /* 0x000000f4f7f77221 */ /* 0x000fe20000010000 */
[----:B------:R-:W-:Y:S02]  /*9fc0*/  HSET2.LE.AND R165, R165, R176, PT ;  /* 0x000000b0a5a57233 */ /* 0x000fe40003803000 */
[----:B------:R-:W-:Y:S01]  /*9fd0*/  F2FP.BF16.F32.PACK_AB R62, R250, R252 ;  /* 0x000000fcfa3e723e */ /* 0x000fe200000010ff */
[----:B------:R-:W-:Y:S01]  /*9fe0*/  LDSM.16.MT88.4 R176, [R217+0x5800] ;  /* 0x00580000d9b0783b */ /* 0x000fe20000004200 */
[----:B------:R-:W-:Y:S01]  /*9ff0*/  F2FP.BF16.F32.PACK_AB R61, R251, R246 ;  /* 0x000000f6fb3d723e */ /* 0x000fe200000010ff */
[----:B------:R-:W-:Y:S01]  /*a000*/  HMMA.16816.F32.BF16 R144, R144, R102, R148 ;  /* 0x000000669090723c */ /* 0x000fe20000041894 */
[----:B------:R-:W-:Y:S01]  /*a010*/  F2FP.BF16.F32.PACK_AB R60, R248, R249 ;  /* 0x000000f9f83c723e */ /* 0x000fe200000010ff */
[----:B------:R-:W2:Y:S01]  /*a020*/  LDSM.16.MT88.4 R100, [R222+0x13800] ;  /* 0x01380000de64783b */ /* 0x000ea20000004200 */
[----:B------:R-:W-:Y:S01]  /*a030*/  LOP3.LUT R165, R62, R165, RZ, 0xc0, !PT ;  /* 0x000000a53ea57212 */ /* 0x000fe200078ec0ff */
[----:B------:R-:W-:Y:S01]  /*a040*/  FADD.FTZ R250, R250, R3 ;  /* 0x00000003fafa7221 */ /* 0x000fe20000010000 */
[----:B------:R-:W-:Y:S01]  /*a050*/  LOP3.LUT R166, R61, R166, RZ, 0xc0, !PT ;  /* 0x000000a63da67212 */ /* 0x000fe200078ec0ff */
[----:B------:R-:W3:Y:S01]  /*a060*/  LDSM.16.MT88.4 R148, [R213+0x1800] ;  /* 0x00180000d594783b */ /* 0x000ee20000004200 */
[----:B------:R-:W-:Y:S01]  /*a070*/  LOP3.LUT R167, R60, R167, RZ, 0xc0, !PT ;  /* 0x000000a73ca77212 */ /* 0x000fe200078ec0ff */
[----:B------:R-:W-:Y:S01]  /*a080*/  FADD.FTZ R246, R246, R247 ;  /* 0x000000f7f6f67221 */ /* 0x000fe20000010000 */
[----:B------:R-:W-:Y:S01]  /*a090*/  FADD.FTZ R223, R249, R250 ;  /* 0x000000faf9df7221 */ /* 0x000fe20000010000 */
[----:B------:R-:W-:-:S02]  /*a0a0*/  MOV R3, R205 ;  /* 0x000000cd00037202 */ /* 0x000fc40000000f00 */
[----:B------:R-:W-:Y:S01]  /*a0b0*/  FADD.FTZ R227, R251, R246 ;  /* 0x000000f6fbe37221 */ /* 0x000fe20000010000 */
[----:B------:R-:W-:Y:S01]  /*a0c0*/  FADD.FTZ R223, R248, R223 ;  /* 0x000000dff8df7221 */ /* 0x000fe20000010000 */
[C---:B-----5:R-:W-:Y:S08]  /*a0d0*/  HMMA.16816.F32.BF16 R160, R164.reuse, R92, R160 ;  /* 0x0000005ca4a0723c */ /* 0x060ff000000418a0 */
[C---:B------:R-:W-:Y:S08]  /*a0e0*/  HMMA.16816.F32.BF16 R156, R164.reuse, R94, R156 ;  /* 0x0000005ea49c723c */ /* 0x040ff0000004189c */
[C---:B-1----:R-:W-:Y:S08]  /*a0f0*/  HMMA.16816.F32.BF16 R124, R164.reuse, R128, R104 ;  /* 0x00000080a47c723c */ /* 0x042ff00000041868 */
        /* <DEDUP_REMOVED lines=8> */
[C---:B------:R-:W-:Y:S01]  /*a180*/  HMMA.16816.F32.BF16 R40, R164.reuse, R194, R20 ;  /* 0x000000c2a428723c */ /* 0x040fe20000041814 */
[----:B------:R-:W1:Y:S07]  /*a190*/  LDSM.16.MT88.4 R20, [R213+0x3800] ;  /* 0x00380000d514783b */ /* 0x000e6e0000004200 */
[C---:B------:R-:W-:Y:S01]  /*a1a0*/  HMMA.16816.F32.BF16 R80, R164.reuse, R110, R16 ;  /* 0x0000006ea450723c */ /* 0x040fe20000041810 */
[----:B------:R-:W2:Y:S07]  /*a1b0*/  LDSM.16.MT88.4 R16, [R213+0x5800] ;  /* 0x00580000d510783b */ /* 0x000eae0000004200 */
[C---:B---3--:R-:W-:Y:S01]  /*a1c0*/  HMMA.16816.F32.BF16 R56, R164.reuse, R150, R4 ;  /* 0x00000096a438723c */ /* 0x048fe20000041804 */
[----:B------:R-:W3:Y:S07]  /*a1d0*/  LDSM.16.MT88.4 R4, [R213+0x7800] ;  /* 0x00780000d504783b */ /* 0x000eee0000004200 */
        /* <DEDUP_REMOVED lines=17> */
[----:B------:R-:W-:Y:S01]  /*a2f0*/  HMMA.16816.F32.BF16 R144, R164, R6, R144 ;  /* 0x00000006a490723c */ /* 0x000fe20000041890 */
[----:B------:R-:W-:-:S15]  /*a300*/  MOV R164, R207 ;  /* 0x000000cf00a47202 */ /* 0x000fde0000000f00 */
[----:B------:R-:W-:-:S04]  /*a310*/  NOP ;  /* 0x0000000000007918 */ /* 0x000fc80000000000 */
.L_x_400:
[----:B------:R-:W-:-:S09]  /*a320*/  UISETP.GE.AND UP0, UPT, UR21, URZ, UPT ;  /* 0x000000ff1500728c */ /* 0x000fd2000bf06270 */
[----:B------:R-:W-:Y:S05]  /*a330*/  BRA.U !UP0, `(.L_x_402) ;  /* 0x0000003d08987547 */ /* 0x000fea000b800000 */
[----:B------:R-:W-:Y:S01]  /*a340*/  IMAD.U32 R6, RZ, RZ, UR24 ;  /* 0x00000018ff067e24 */ /* 0x000fe2000f8e00ff */
[----:B------:R-:W-:Y:S01]  /*a350*/  USHF.L.U64.HI UR12, UR10, 0x5, UR11 ;  /* 0x000000050a0c7899 */ /* 0x000fe2000801020b */
[----:B------:R-:W-:Y:S01]  /*a360*/  IMAD.U32 R7, RZ, RZ, UR22 ;  /* 0x00000016ff077e24 */ /* 0x000fe2000f8e00ff */
[----:B------:R-:W-:Y:S01]  /*a370*/  UIMAD.WIDE.U32 UR22, UR21, UR10, URZ ;  /* 0x0000000a151672a5 */ /* 0x000fe2000f8e00ff */
[----:B------:R-:W-:Y:S01]  /*a380*/  IMAD.SHL.U32 R213, R201, 0x40, RZ ;  /* 0x00000040c9d57824 */ /* 0x000fe200078e00ff */
[----:B------:R-:W-:Y:S01]  /*a390*/  S2UR UR13, SR_CgaCtaId ;  /* 0x00000000000d79c3 */ /* 0x000fe20000008800 */
[----:B------:R-:W-:Y:S01]  /*a3a0*/  IMAD.WIDE.U32 R6, R0, UR10, R6 ;  /* 0x0000000a00067c25 */ /* 0x000fe2000f8e0006 */
[----:B------:R-:W-:Y:S01]  /*a3b0*/  UIMAD UR11, UR21, UR11, UR23 ;  /* 0x0000000b150b72a4 */ /* 0x000fe2000f8e0217 */
[----:B------:R-:W1:Y:S01]  /*a3c0*/  S2R R217, SR_TID.X ;  /* 0x0000000000d97919 */ /* 0x000e620000002100 */
[----:B------:R-:W-:Y:S01]  /*a3d0*/  LOP3.LUT R5, R213, 0x200, RZ, 0xc0, !PT ;  /* 0x00000200d5057812 */ /* 0x000fe200078ec0ff */
[----:B------:R-:W-:Y:S01]  /*a3e0*/  IMAD.U32 R0, RZ, RZ, UR4 ;  /* 0x00000004ff007e24 */ /* 0x000fe2000f8e00ff */
[----:B------:R-:W-:Y:S01]  /*a3f0*/  UIMAD UR4, UR32, UR4, URZ ;  /* 0x00000004200472a4 */ /* 0x000fe2000f8e02ff */
[----:B------:R-:W-:Y:S01]  /*a400*/  IMAD.IADD R7, R2, 0x1, R7 ;  /* 0x0000000102077824 */ /* 0x000fe200078e0207 */
[----:B------:R-:W-:Y:S01]  /*a410*/  UMOV UR6, 0x400 ;  /* 0x0000040000067882 */ /* 0x000fe20000000000 */
[----:B------:R-:W-:Y:S01]  /*a420*/  IMAD.SHL.U32 R210, R201, 0x20, RZ ;  /* 0x00000020c9d27824 */ /* 0x000fe200078e00ff */
[----:B------:R-:W-:Y:S01]  /*a430*/  UIMAD UR5, UR15, UR5, UR4 ;  /* 0x000000050f0572a4 */ /* 0x000fe2000f8e0204 */
[----:B------:R-:W-:Y:S01]  /*a440*/  IMAD.WIDE.U32 R6, R0, UR15, R6 ;  /* 0x0000000f00067c25 */ /* 0x000fe2000f8e0006 */
[----:B------:R-:W-:Y:S01]  /*a450*/  MOV R209, 0x40 ;  /* 0x0000004000d17802 */ /* 0x000fe20000000f00 */
[----:B------:R-:W-:Y:S01]  /*a460*/  UIADD3 UR40, UP0, UPT, UR40, -0x180, URZ ;  /* 0xfffffe8028287890 */ /* 0x000fe2000ff1e0ff */
[----:B------:R-:W-:Y:S01]  /*a470*/  LOP3.LUT R210, R5, 0x7c00, R210, 0xf8, !PT ;  /* 0x00007c0005d27812 */ /* 0x000fe200078ef8d2 */
[----:B------:R-:W-:Y:S01]  /*a480*/  IMAD.U32 R4, RZ, RZ, UR22 ;  /* 0x00000016ff047e24 */ /* 0x000fe2000f8e00ff */
[C---:B------:R-:W-:Y:S01]  /*a490*/  IADD3 R230, P0, PT, R200.reuse, R6, RZ ;  /* 0x00000006c8e67210 */ /* 0x040fe20007f1e0ff */
[----:B------:R-:W-:Y:S01]  /*a4a0*/  IMAD.U32 R2, RZ, RZ, UR11 ;  /* 0x0000000bff027e24 */ /* 0x000fe2000f8e00ff */
[----:B------:R-:W-:Y:S01]  /*a4b0*/  MOV R5, UR23 ;  /* 0x0000001700057c02 */ /* 0x000fe20008000f00 */
[----:B------:R-:W-:Y:S01]  /*a4c0*/  IMAD.MOV.U32 R165, RZ, RZ, R164 ;  /* 0x000000ffffa57224 */ /* 0x000fe200078e00a4 */
[----:B------:R-:W-:Y:S01]  /*a4d0*/  IADD3.X R231, PT, PT, R7, UR5, RZ, P0, !PT ;  /* 0x0000000507e77c10 */ /* 0x000fe200087fe4ff */
[----:B------:R-:W2:Y:S01]  /*a4e0*/  S2UR UR5, SR_CgaCtaId ;  /* 0x00000000000579c3 */ /* 0x000ea20000008800 */
[----:B------:R-:W-:Y:S01]  /*a4f0*/  LOP3.LUT R200, R200, 0x1c0, R213, 0xf8, !PT ;  /* 0x000001c0c8c87812 */ /* 0x000fe200078ef8d5 */
[----:B------:R-:W-:Y:S01]  /*a500*/  UIADD3 UR11, UPT, UPT, UR21, 0x1, URZ ;  /* 0x00000001150b7890 */ /* 0x000fe2000fffe0ff */
[----:B------:R-:W-:Y:S01]  /*a510*/  SHF.R.U32.HI R5, RZ, 0x1, R201 ;  /* 0x00000001ff057819 */ /* 0x000fe200000116c9 */
[----:B------:R-:W-:Y:S01]  /*a520*/  USHF.L.U32 UR10, UR10, 0x5, URZ ;  /* 0x000000050a0a7899 */ /* 0x000fe200080006ff */
[C---:B------:R-:W-:Y:S01]  /*a530*/  SHF.L.U64.HI R231, R230.reuse, 0x1, R231 ;  /* 0x00000001e6e77819 */ /* 0x040fe200000102e7 */
[----:B------:R-:W-:Y:S01]  /*a540*/  IMAD.SHL.U32 R230, R230, 0x2, RZ ;  /* 0x00000002e6e67824 */ /* 0x000fe200078e00ff */
[C---:B------:R-:W-:Y:S01]  /*a550*/  LOP3.LUT R0, R200.reuse, 0x8, R201, 0x78, !PT ;  /* 0x00000008c8007812 */ /* 0x040fe200078e78c9 */
[----:B------:R-:W-:Y:S01]  /*a560*/  ULEA UR21, UR21, 0x1, 0x1 ;  /* 0x0000000115157891 */ /* 0x000fe2000f8e08ff */
[----:B------:R-:W-:Y:S01]  /*a570*/  LOP3.LUT R213, R213, 0x400, RZ, 0xc0, !PT ;  /* 0x00000400d5d57812 */ /* 0x000fe200078ec0ff */
[----:B------:R-:W3:Y:S01]  /*a580*/  LDCU UR4, c[0x0][0x45c] ;  /* 0x00008b80ff0477ac */ /* 0x000ee20008000800 */
[----:B------:R-:W-:-:S02]  /*a590*/  LOP3.LUT R5, R200, 0x8, R5, 0x78, !PT ;  /* 0x00000008c8057812 */ /* 0x000fc400078e7805 */
[----:B------:R-:W-:Y:S01]  /*a5a0*/  LEA R230, P0, R4, R230, 0x7 ;  /* 0x000000e604e67211 */ /* 0x000fe200078038ff */
[----:B------:R-:W-:Y:S01]  /*a5b0*/  IMAD R213, R0, 0x2, R213 ;  /* 0x0000000200d57824 */ /* 0x000fe200078e02d5 */
[----:B------:R-:W-:Y:S01]  /*a5c0*/  LOP3.LUT R210, R210, R5, RZ, 0xfc, !PT ;  /* 0x00000005d2d27212 */ /* 0x000fe200078efcff */
[----:B------:R-:W-:Y:S01]  /*a5d0*/  IMAD.MOV.U32 R0, RZ, RZ, R3 ;  /* 0x000000ffff007224 */ /* 0x000fe200078e0003 */
[----:B------:R-:W-:Y:S01]  /*a5e0*/  LEA.HI.X R231, R4, R231, R2, 0x7, P0 ;  /* 0x000000e704e77211 */ /* 0x000fe200000f3c02 */
[----:B------:R-:W-:Y:S01]  /*a5f0*/  IMAD.MOV.U32 R3, RZ, RZ, 0x20 ;  /* 0x00000020ff037424 */ /* 0x000fe200078e00ff */
[----:B------:R-:W-:Y:S01]  /*a600*/  SEL R209, R209, 0xffffffc0, !P1 ;  /* 0xffffffc0d1d17807 */ /* 0x000fe20004800000 */
[----:B------:R-:W-:Y:S01]  /*a610*/  UIADD3.X UR29, UPT, UPT, UR29, -0x1, URZ, UP0, !UPT ;  /* 0xffffffff1d1d7890 */ /* 0x000fe200087fe4ff */
[----:B------:R-:W-:Y:S02]  /*a620*/  LOP3.LUT R222, R203, 0x1e00, R206, 0xf8, !PT ;  /* 0x00001e00cbde7812 */ /* 0x000fe400078ef8ce */
[----:B------:R-:W-:Y:S01]  /*a630*/  SEL R3, R3, 0xffffffe0, !P6 ;  /* 0xffffffe003037807 */ /* 0x000fe20007000000 */
[----:B--2---:R-:W-:Y:S01]  /*a640*/  ULEA UR5, UR5, UR6, 0x18 ;  /* 0x0000000605057291 */ /* 0x004fe2000f8ec0ff */
[----:B------:R-:W-:Y:S01]  /*a650*/  IADD3 R230, P0, PT, R230, UR8, RZ ;  /* 0x00000008e6e67c10 */ /* 0x000fe2000ff1e0ff */
[----:B------:R-:W-:-:S02]  /*a660*/  UMOV UR8, 0x400 ;  /* 0x0000040000087882 */ /* 0x000fc40000000000 */
[----:B------:R-:W-:Y:S01]  /*a670*/  ULEA UR6, UR13, UR8, 0x18 ;  /* 0x000000080d067291 */ /* 0x000fe2000f8ec0ff */
[----:B------:R-:W-:Y:S01]  /*a680*/  IADD3.X R231, PT, PT, R231, UR9, RZ, P0, !PT ;  /* 0x00000009e7e77c10 */ /* 0x000fe200087fe4ff */
[----:B------:R-:W-:Y:S01]  /*a690*/  VIADD R2, R213, UR5 ;  /* 0x00000005d5027c36 */ /* 0x000fe20008000000 */
[----:B------:R-:W-:Y:S02]  /*a6a0*/  LEA R210, R210, UR5, 0x1 ;  /* 0x00000005d2d27c11 */ /* 0x000fe4000f8e08ff */
[----:B------:R-:W-:Y:S01]  /*a6b0*/  LEA R222, R222, UR5, 0x1 ;  /* 0x00000005dede7c11 */ /* 0x000fe2000f8e08ff */
[C---:B------:R-:W-:Y:S01]  /*a6c0*/  IMAD.IADD R212, R2.reuse, 0x1, R209 ;  /* 0x0000000102d47824 */ /* 0x040fe200078e02d1 */
[----:B------:R-:W-:Y:S01]  /*a6d0*/  IADD3 R167, PT, PT, R2, R3, RZ ;  /* 0x0000000302a77210 */ /* 0x000fe20007ffe0ff */
[--C-:B------:R-:W-:Y:S02]  /*a6e0*/  IMAD.IADD R209, R209, 0x1, R210.reuse ;  /* 0x00000001d1d17824 */ /* 0x100fe400078e02d2 */
[----:B------:R-:W-:-:S02]  /*a6f0*/  IMAD.IADD R166, R3, 0x1, R210 ;  /* 0x0000000103a67824 */ /* 0x000fc400078e02d2 */
[C---:B------:R-:W-:Y:S02]  /*a700*/  IMAD.IADD R211, R3.reuse, 0x1, R212 ;  /* 0x0000000103d37824 */ /* 0x040fe400078e02d4 */
[----:B------:R-:W-:Y:S01]  /*a710*/  IMAD.IADD R208, R3, 0x1, R209 ;  /* 0x0000000103d07824 */ /* 0x000fe200078e02d1 */
[----:B-1-3--:R-:W-:Y:S06]  /*a720*/  BRA `(.L_x_403) ;  /* 0x0000000000a47947 */ /* 0x00afec0003800000 */
.L_x_405:
        /* <DEDUP_REMOVED lines=16> */
[----:B------:R-:W-:Y:S02]  /*a830*/  IADD3 R2, P0, PT, R2, R173, RZ ;  /* 0x000000ad02027210 */ /* 0x000fe40007f1e0ff */
[--C-:B------:R-:W-:Y:S01]  /*a840*/  LEA.HI.X R179, R173, R215, R172.reuse, 0x1, P2 ;  /* 0x000000d7adb37211 */ /* 0x100fe200010f0cac */
[----:B------:R1:W-:Y:S01]  /*a850*/  LDGSTS.E.BYPASS.LTC128B.128 [R222+0xc000], desc[UR16][R176.64+0x100] ;  /* 0x0c000100b0de7fae */ /* 0x0003e2000b981a10 */
[----:B------:R-:W-:Y:S01]  /*a860*/  LEA R174, P1, R168, R173, 0x5 ;  /* 0x000000ada8ae7211 */ /* 0x000fe200078228ff */
[----:B------:R-:W-:Y:S02]  /*a870*/  IMAD.X R170, R170, 0x1, R172, P0 ;  /* 0x00000001aaaa7824 */ /* 0x000fe400000e06ac */
[----:B------:R1:W-:Y:S01]  /*a880*/  LDGSTS.E.BYPASS.LTC128B.128 [R222+0xe000], desc[UR16][R176.64+0x180] ;  /* 0x0e000180b0de7fae */ /* 0x0003e2000b981a10 */
[----:B------:R-:W-:Y:S02]  /*a890*/  LEA R180, P0, R174, R216, 0x1 ;  /* 0x000000d8aeb47211 */ /* 0x000fe400078008ff */
[----:B------:R-:W-:Y:S01]  /*a8a0*/  LEA.HI.X R168, R168, R172, R169, 0x5, P1 ;  /* 0x000000aca8a87211 */ /* 0x000fe200008f2ca9 */
[----:B------:R1:W-:Y:S01]  /*a8b0*/  LDGSTS.E.BYPASS.LTC128B.128 [R222+0x8800], desc[UR16][R178.64] ;  /* 0x08800000b2de7fae */ /* 0x0003e2000b981a10 */
[----:B------:R-:W-:Y:S02]  /*a8c0*/  LEA R182, P1, R2, R216, 0x1 ;  /* 0x000000d802b67211 */ /* 0x000fe400078208ff */
[-C--:B------:R-:W-:Y:S01]  /*a8d0*/  LEA.HI.X R181, R174, R215.reuse, R168, 0x1, P0 ;  /* 0x000000d7aeb57211 */ /* 0x080fe200000f0ca8 */
[----:B------:R1:W-:Y:S01]  /*a8e0*/  LDGSTS.E.BYPASS.LTC128B.128 [R222+0xa800], desc[UR16][R178.64+0x80] ;  /* 0x0a800080b2de7fae */ /* 0x0003e2000b981a10 */
[----:B------:R-:W-:Y:S03]  /*a8f0*/  LEA.HI.X R183, R2, R215, R170, 0x1, P1 ;  /* 0x000000d702b77211 */ /* 0x000fe600008f0caa */
        /* <DEDUP_REMOVED lines=12> */
.L_x_403:
[----:B------:R-:W-:Y:S04]  /*a9c0*/  DEPBAR.LE SB0, 0x0 ;  /* 0x000080000000791a */ /* 0x000fe80000000000 */
[----:B------:R-:W-:Y:S01]  /*a9d0*/  BAR.SYNC.DEFER_BLOCKING 0x0 ;  /* 0x0000000000007b1d */ /* 0x000fe20000010000 */
[----:B------:R-:W-:Y:S01]  /*a9e0*/  IADD3 R206, P0, PT, R230, UR10, RZ ;  /* 0x0000000ae6ce7c10 */ /* 0x000fe2000ff1e0ff */
[----:B------:R-:W-:Y:S02]  /*a9f0*/  UIADD3 UR8, UPT, UPT, UR21, -0x1, URZ ;  /* 0xffffffff15087890 */ /* 0x000fe4000fffe0ff */
[----:B------:R-:W-:Y:S01]  /*aa00*/  UISETP.NE.AND UP0, UPT, UR11, 0x1, UPT ;  /* 0x000000010b00788c */ /* 0x000fe2000bf05270 */
[----:B------:R-:W-:Y:S01]  /*aa10*/  IADD3.X R207, PT, PT, R231, UR12, RZ, P0, !PT ;  /* 0x0000000ce7cf7c10 */ /* 0x000fe200087fe4ff */
[----:B------:R-:W-:Y:S01]  /*aa20*/  UIADD3 UR20, UPT, UPT, UR18, -0x61c88647, URZ ;  /* 0x9e3779b912147890 */ /* 0x000fe2000fffe0ff */
        /* <DEDUP_REMOVED lines=27> */
[----:B------:R-:W0:Y:S04]  /*abe0*/  LDGDEPBAR ;  /* 0x00000000000079af */ /* 0x000e280000000000 */
[----:B------:R-:W2:Y:S04]  /*abf0*/  LDSM.16.M88.4 R184, [R213+UR5+0x9800] ;  /* 0x00980005d5b8783b */ /* 0x000ea80008000200 */
[----:B------:R-:W-:Y:S04]  /*ac00*/  LDSM.16.M88.4 R188, [R166] ;  /* 0x00000000a6bc783b */ /* 0x000fe80000000200 */
[----:B------:R-:W2:Y:S04]  /*ac10*/  LDSM.16.M88.4 R192, [R167+0x8000] ;  /* 0x00800000a7c0783b */ /* 0x000ea80000000200 */
[----:B------:R-:W-:Y:S04]  /*ac20*/  LDSM.16.M88.4 R196, [R167+0x9000] ;  /* 0x00900000a7c4783b */ /* 0x000fe80000000200 */
[----:B------:R-:W-:Y:S04]  /*ac30*/  LDSM.16.M88.4 R200, [R167+0x9800] ;  /* 0x00980000a7c8783b */ /* 0x000fe80000000200 */
[----:B-1----:R-:W-:Y:S01]  /*ac40*/  LDSM.16.M88.4 R204, [R213+UR5+0xa000] ;  /* 0x00a00005d5cc783b */ /* 0x002fe20008000200 */
[C---:B---3--:R-:W-:Y:S08]  /*ac50*/  HMMA.16816.F32.BF16 R4, R168.reuse, R172, RZ ;  /* 0x000000aca804723c */ /* 0x048ff000000418ff */
[C---:B------:R-:W-:Y:S01]  /*ac60*/  HMMA.16816.F32.BF16 R8, R168.reuse, R174, RZ ;  /* 0x000000aea808723c */ /* 0x040fe200000418ff */
[----:B------:R-:W1:Y:S07]  /*ac70*/  LDSM.16.M88.4 R172, [R167+0x8800] ;  /* 0x00880000a7ac783b */ /* 0x000e6e0000000200 */
[C---:B----4-:R-:W-:Y:S08]  /*ac80*/  HMMA.16816.F32.BF16 R12, R168.reuse, R176, RZ ;  /* 0x000000b0a80c723c */ /* 0x050ff000000418ff */
[C---:B------:R-:W-:Y:S01]  /*ac90*/  HMMA.16816.F32.BF16 R16, R168.reuse, R178, RZ ;  /* 0x000000b2a810723c */ /* 0x040fe200000418ff */
[----:B------:R-:W-:Y:S07]  /*aca0*/  LDSM.16.M88.4 R176, [R209] ;  /* 0x00000000d1b0783b */ /* 0x000fee0000000200 */
[C---:B-----5:R-:W-:Y:S08]  /*acb0*/  HMMA.16816.F32.BF16 R20, R168.reuse, R180, RZ ;  /* 0x000000b4a814723c */ /* 0x060ff000000418ff */
[C---:B------:R-:W-:Y:S01]  /*acc0*/  HMMA.16816.F32.BF16 R24, R168.reuse, R182, RZ ;  /* 0x000000b6a818723c */ /* 0x040fe200000418ff */
[----:B------:R-:W3:Y:S07]  /*acd0*/  LDSM.16.M88.4 R180, [R212+0x8000] ;  /* 0x00800000d4b4783b */ /* 0x000eee0000000200 */
[C---:B--2---:R-:W-:Y:S08]  /*ace0*/  HMMA.16816.F32.BF16 R28, R168.reuse, R184, RZ ;  /* 0x000000b8a81c723c */ /* 0x044ff000000418ff */
[----:B------:R-:W-:Y:S01]  /*acf0*/  HMMA.16816.F32.BF16 R32, R168, R186, RZ ;  /* 0x000000baa820723c */ /* 0x000fe200000418ff */
[----:B------:R-:W2:Y:S04]  /*ad00*/  LDSM.16.M88.4 R168, [R212+0x8800] ;  /* 0x00880000d4a8783b */ /* 0x000ea80000000200 */
[----:B------:R-:W4:Y:S03]  /*ad10*/  LDSM.16.M88.4 R184, [R212+0x9000] ;  /* 0x00900000d4b8783b */ /* 0x000f260000000200 */
        /* <DEDUP_REMOVED lines=11> */
[----:B------:R-:W5:Y:S04]  /*add0*/  LDSM.16.M88.4 R188, [R211+0x8800] ;  /* 0x00880000d3bc783b */ /* 0x000f680000000200 */
[----:B------:R-:W-:Y:S03]  /*ade0*/  LDSM.16.M88.4 R200, [R210+0x2000] ;  /* 0x00200000d2c8783b */ /* 0x000fe60000000200 */
[C---:B---3--:R-:W-:Y:S08]  /*adf0*/  HMMA.16816.F32.BF16 R4, R176.reuse, R180, R4 ;  /* 0x000000b4b004723c */ /* 0x048ff00000041804 */
[C---:B------:R-:W-:Y:S01]  /*ae00*/  HMMA.16816.F32.BF16 R8, R176.reuse, R182, R8 ;  /* 0x000000b6b008723c */ /* 0x040fe20000041808 */
[----:B------:R-:W-:Y:S07]  /*ae10*/  LDSM.16.M88.4 R180, [R211+0x9800] ;  /* 0x00980000d3b4783b */ /* 0x000fee0000000200 */
[C---:B--2---:R-:W-:Y:S08]  /*ae20*/  HMMA.16816.F32.BF16 R12, R176.reuse, R168, R12 ;  /* 0x000000a8b00c723c */ /* 0x044ff0000004180c */
[C---:B------:R-:W-:Y:S01]  /*ae30*/  HMMA.16816.F32.BF16 R16, R176.reuse, R170, R16 ;  /* 0x000000aab010723c */ /* 0x040fe20000041810 */
[----:B------:R-:W2:Y:S07]  /*ae40*/  LDSM.16.M88.4 R168, [R211+0x9000] ;  /* 0x00900000d3a8783b */ /* 0x000eae0000000200 */
[C---:B----4-:R-:W-:Y:S08]  /*ae50*/  HMMA.16816.F32.BF16 R20, R176.reuse, R184, R20 ;  /* 0x000000b8b014723c */ /* 0x050ff00000041814 */
[C---:B------:R-:W-:Y:S01]  /*ae60*/  HMMA.16816.F32.BF16 R24, R176.reuse, R186, R24 ;  /* 0x000000bab018723c */ /* 0x040fe20000041818 */
[----:B------:R-:W-:Y:S07]  /*ae70*/  LDSM.16.M88.4 R184, [R213+UR5+0xb800] ;  /* 0x00b80005d5b8783b */ /* 0x000fee0008000200 */
[C---:B-1----:R-:W-:Y:S08]  /*ae80*/  HMMA.16816.F32.BF16 R28, R176.reuse, R172, R28 ;  /* 0x000000acb01c723c */ /* 0x042ff0000004181c */
[----:B------:R-:W-:Y:S01]  /*ae90*/  HMMA.16816.F32.BF16 R32, R176, R174, R32 ;  /* 0x000000aeb020723c */ /* 0x000fe20000041820 */
[----:B------:R-:W1:Y:S04]  /*aea0*/  LDSM.16.M88.4 R172, [R213+UR5+0xa800] ;  /* 0x00a80005d5ac783b */ /* 0x000e680008000200 */
[----:B------:R-:W3:Y:S03]  /*aeb0*/  LDSM.16.M88.4 R176, [R213+UR5+0xb000] ;  /* 0x00b00005d5b0783b */ /* 0x000ee60008000200 */
        /* <DEDUP_REMOVED lines=11> */
[----:B------:R-:W2:Y:S04]  /*af70*/  LDSM.16.M88.4 R180, [R167+0xa000] ;  /* 0x00a00000a7b4783b */ /* 0x000ea80000000200 */
[----:B------:R-:W-:Y:S03]  /*af80*/  LDSM.16.M88.4 R192, [R212+0xa000] ;  /* 0x00a00000d4c0783b */ /* 0x000fe60000000200 */
        /* <DEDUP_REMOVED lines=11> */
[----:B------:R-:W4:Y:S04]  /*b040*/  LDSM.16.M88.4 R184, [R209+0x2000] ;  /* 0x00200000d1b8783b */ /* 0x000f280000000200 */
[----:B------:R-:W-:Y:S03]  /*b050*/  LDSM.16.M88.4 R200, [R211+0xa000] ;  /* 0x00a00000d3c8783b */ /* 0x000fe60000000200 */
        /* <DEDUP_REMOVED lines=107> */
[C---:B------:R-:W-:Y:S01]  /*b710*/  HMMA.16816.F32.BF16 R12, R176.reuse, R204, R12 ;  /* 0x000000ccb00c723c */ /* 0x040fe2000004180c */
[----:B------:R-:W-:Y:S01]  /*b720*/  IMAD.U32 R205, RZ, RZ, UR8 ;  /* 0x00000008ffcd7e24 */ /* 0x000fe2000f8e00ff */
[----:B------:R-:W-:Y:S04]  /*b730*/  UIADD3 UR8, UPT, UPT, UR18, 0x3c6ef372, URZ ;  /* 0x3c6ef37212087890 */ /* 0x000fe8000fffe0ff */
[----:B------:R-:W-:Y:S02]  /*b740*/  LOP3.LUT R204, R205, UR19, R225, 0x96, !PT ;  /* 0x00000013cdcc7c12 */ /* 0x000fe4000f8e96e1 */
[C---:B------:R-:W-:Y:S03]  /*b750*/  HMMA.16816.F32.BF16 R16, R176.reuse, R206, R16 ;  /* 0x000000ceb010723c */ /* 0x040fe60000041810 */
[----:B------:R-:W-:Y:S05]  /*b760*/  IMAD.WIDE.U32 R204, R204, -0x326172a9, RZ ;  /* 0xcd9e8d57cccc7825 */ /* 0x000fea00078e00ff */
        /* <DEDUP_REMOVED lines=43> */
.L_x_404:
[----:B------:R-:W2:Y:S01]  /*ba20*/  SHFL.BFLY PT, R2, R3, 0x2, 0x1f ;  /* 0x0c401f0003027f89 */ /* 0x000ea200000e0000 */
[----:B------:R-:W-:Y:S01]  /*ba30*/  LOP3.LUT R168, R228, UR20, R205, 0x96, !PT ;  /* 0x00000014e4a87c12 */ /* 0x000fe2000f8e96cd */
[----:B------:R-:W-:Y:S01]  /*ba40*/  UIADD3 UR27, UPT, UPT, UR19, 0x76cf5d0a, URZ ;  /* 0x76cf5d0a131b7890 */ /* 0x000fe2000fffe0ff */
[----:B-1----:R-:W-:Y:S05]  /*ba50*/  LOP3.LUT R180, R219, UR8, R204, 0x96, !PT ;  /* 0x00000008dbb47c12 */ /* 0x002fea000f8e96cc */
[----:B------:R-:W1:Y:S01]  /*ba60*/  SHFL.BFLY PT, R171, R164, 0x2, 0x1f ;  /* 0x0c401f00a4ab7f89 */ /* 0x000e6200000e0000 */
[----:B------:R-:W-:Y:S01]  /*ba70*/  UIADD3 UR26, UPT, UPT, UR19, 0x32370b8f, URZ ;  /* 0x32370b8f131a7890 */ /* 0x000fe2000fffe0ff */
[----:B------:R-:W-:Y:S01]  /*ba80*/  IMAD.WIDE.U32 R184, R168, -0x2daee0ad, RZ ;  /* 0xd2511f53a8b87825 */ /* 0x000fe200078e00ff */
[----:B------:R-:W-:Y:S02]  /*ba90*/  UIADD3 UR22, UPT, UPT, UR18, 0x78dde6e4, URZ ;  /* 0x78dde6e412167890 */ /* 0x000fe4000fffe0ff */
[----:B------:R-:W-:Y:S01]  /*baa0*/  UIADD3 UR13, UPT, UPT, UR18, -0x255992d5, URZ ;  /* 0xdaa66d2b120d7890 */ /* 0x000fe2000fffe0ff */
[----:B------:R-:W-:Y:S01]  /*bab0*/  IMAD.WIDE.U32 R180, R180, -0x2daee0ad, RZ ;  /* 0xd2511f53b4b47825 */ /* 0x000fe200078e00ff */
[----:B------:R-:W-:Y:S01]  /*bac0*/  LOP3.LUT R168, R220, UR27, R185, 0x96, !PT ;  /* 0x0000001bdca87c12 */ /* 0x000fe2000f8e96b9 */
[----:B------:R-:W-:Y:S01]  /*bad0*/  UIADD3 UR24, UPT, UPT, UR19, -0x56f99767, URZ ;  /* 0xa906689913187890 */ /* 0x000fe2000fffe0ff */
[----:B------:R-:W-:Y:S01]  /*bae0*/  MOV R201, R217 ;  /* 0x000000d900c97202 */ /* 0x000fe20000000f00 */
[----:B------:R-:W-:Y:S01]  /*baf0*/  UIADD3 UR25, UPT, UPT, UR19, -0x126145ec, URZ ;  /* 0xed9eba1413197890 */ /* 0x000fe2000fffe0ff */
[----:B------:R-:W-:Y:S01]  /*bb00*/  LOP3.LUT R184, R184, UR26, R181, 0x96, !PT ;  /* 0x0000001ab8b87c12 */ /* 0x000fe2000f8e96b5 */
[----:B------:R-:W-:Y:S01]  /*bb10*/  IMAD.WIDE.U32 R168, R168, -0x326172a9, RZ ;  /* 0xcd9e8d57a8a87825 */ /* 0x000fe200078e00ff */
[C---:B------:R-:W-:Y:S01]  /*bb20*/  SHF.L.U32 R206, R201.reuse, 0x3, RZ ;  /* 0x00000003c9ce7819 */ /* 0x040fe200000006ff */
[----:B------:R-:W-:Y:S01]  /*bb30*/  UIADD3 UR9, UPT, UPT, UR18, -0x4ab325aa, URZ ;  /* 0xb54cda5612097890 */ /* 0x000fe2000fffe0ff */
[----:B------:R-:W-:Y:S01]  /*bb40*/  SHF.R.U32.HI R202, RZ, 0x1, R201 ;  /* 0x00000001ffca7819 */ /* 0x000fe200000116c9 */
[----:B------:R-:W-:Y:S01]  /*bb50*/  IMAD.WIDE.U32 R184, R184, -0x326172a9, RZ ;  /* 0xcd9e8d57b8b87825 */ /* 0x000fe200078e00ff */
[----:B------:R-:W-:Y:S01]  /*bb60*/  LOP3.LUT R200, R206, 0x38, RZ, 0xc0, !PT ;  /* 0x00000038cec87812 */ /* 0x000fe200078ec0ff */
[----:B------:R-:W-:Y:S01]  /*bb70*/  UIADD3 UR15, UPT, UPT, UR18, 0x1715609d, URZ ;  /* 0x1715609d120f7890 */ /* 0x000fe2000fffe0ff */
[----:B------:R-:W-:Y:S01]  /*bb80*/  LOP3.LUT R203, R202, 0x8, RZ, 0xc0, !PT ;  /* 0x00000008cacb7812 */ /* 0x000fe200078ec0ff */
[----:B------:R-:W-:Y:S01]  /*bb90*/  UIADD3 UR23, UPT, UPT, UR19, 0x646e171e, URZ ;  /* 0x646e171e13177890 */ /* 0x000fe2000fffe0ff */
[----:B------:R-:W-:Y:S01]  /*bba0*/  LOP3.LUT R182, R168, UR22, R185, 0x96, !PT ;  /* 0x00000016a8b67c12 */ /* 0x000fe2000f8e96b9 */
[----:B------:R-:W-:Y:S01]  /*bbb0*/  UIADD3 UR11, UPT, UPT, UR11, -0x1, URZ ;  /* 0xffffffff0b0b7890 */ /* 0x000fe2000fffe0ff */
[----:B------:R-:W-:Y:S02]  /*bbc0*/  SHF.L.U32 R168, R201, 0x6, RZ ;  /* 0x00000006c9a87819 */ /* 0x000fe400000006ff */
[----:B--2---:R-:W-:Y:S01]  /*bbd0*/  FMNMX.FTZ R2, R3, R2, !PT ;  /* 0x0000000203027209 */ /* 0x004fe20007810000 */
[----:B------:R-:W-:Y:S01]  /*bbe0*/  IMAD.WIDE.U32 R182, R182, -0x2daee0ad, RZ ;  /* 0xd2511f53b6b67825 */ /* 0x000fe200078e00ff */
[----:B-1----:R-:W-:Y:S01]  /*bbf0*/  FMNMX.FTZ R171, R164, R171, !PT ;  /* 0x000000aba4ab7209 */ /* 0x002fe20007810000 */
[----:B------:R-:W-:Y:S01]  /*bc00*/  UISETP.NE.AND UP0, UPT, UR11, URZ, UPT ;  /* 0x000000ff0b00728c */ /* 0x000fe2000bf05270 */
[----:B------:R-:W-:Y:S01]  /*bc10*/  LOP3.LUT R164, R218, UR13, R169, 0x96, !PT ;  /* 0x0000000ddaa47c12 */ /* 0x000fe2000f8e96a9 */
[----:B------:R-:W1:Y:S01]  /*bc20*/  SHFL.BFLY PT, R3, R2, 0x1, 0x1f ;  /* 0x0c201f0002037f89 */ /* 0x000e6200000e0000 */
[----:B------:R-:W-:Y:S07]  /*bc30*/  LOP3.LUT P1, RZ, R201, 0x4, RZ, 0xc0, !PT ;  /* 0x00000004c9ff7812 */ /* 0x000fee000782c0ff */
[----:B------:R-:W2:Y:S01]  /*bc40*/  SHFL.BFLY PT, R174, R171, 0x1, 0x1f ;  /* 0x0c201f00abae7f89 */ /* 0x000ea200000e0000 */
[----:B------:R-:W-:Y:S01]  /*bc50*/  IMAD.WIDE.U32 R172, R164, -0x2daee0ad, RZ ;  /* 0xd2511f53a4ac7825 */ /* 0x000fe200078e00ff */
[--C-:B------:R-:W-:Y:S02]  /*bc60*/  LOP3.LUT R164, R200, 0x1c0, R168.reuse, 0xf8, !PT ;  /* 0x000001c0c8a47812 */ /* 0x100fe400078ef8a8 */
[----:B------:R-:W-:Y:S02]  /*bc70*/  LOP3.LUT R176, R172, UR24, R183, 0x96, !PT ;  /* 0x00000018acb07c12 */ /* 0x000fe4000f8e96b7 */
[----:B------:R-:W-:Y:S02]  /*bc80*/  LOP3.LUT R203, R164, R203, RZ, 0x3c, !PT ;  /* 0x000000cba4cb7212 */ /* 0x000fe400078e3cff */
[----:B------:R-:W-:Y:S01]  /*bc90*/  LOP3.LUT R180, R180, UR25, R173, 0x96, !PT ;  /* 0x00000019b4b47c12 */ /* 0x000fe2000f8e96ad */
[----:B------:R-:W-:Y:S01]  /*bca0*/  IMAD.WIDE.U32 R176, R176, -0x326172a9, RZ ;  /* 0xcd9e8d57b0b07825 */ /* 0x000fe200078e00ff */
[----:B------:R-:W-:Y:S03]  /*bcb0*/  LOP3.LUT R203, R203, 0x200, R168, 0xf8, !PT ;  /* 0x00000200cbcb7812 */ /* 0x000fe600078ef8a8 */
[----:B------:R-:W-:Y:S01]  /*bcc0*/  IMAD.WIDE.U32 R180, R180, -0x326172a9, RZ ;  /* 0xcd9e8d57b4b47825 */ /* 0x000fe200078e00ff */
[----:B------:R-:W-:Y:S02]  /*bcd0*/  MOV R164, R176 ;  /* 0x000000b000a47202 */ /* 0x000fe40000000f00 */
[----:B------:R-:W-:Y:S02]  /*bce0*/  PRMT R173, R176, 0x7773, RZ ;  /* 0x00007773b0ad7816 */ /* 0x000fe400000000ff */
[----:B-1----:R-:W-:Y:S02]  /*bcf0*/  FMNMX.FTZ R3, R2, R3, !PT ;  /* 0x0000000302037209 */ /* 0x002fe40007810000 */
[----:B------:R-:W1:Y:S01]  /*bd00*/  LDC R2, c[0x0][0x4f8] ;  /* 0x00013e00ff027b82 */ /* 0x000e620000000800 */
[----:B------:R-:W-:Y:S02]  /*bd10*/  LOP3.LUT R170, R164, 0xff, RZ, 0xc0, !PT ;  /* 0x000000ffa4aa7812 */ /* 0x000fe400078ec0ff */
[----:B--2---:R-:W-:Y:S01]  /*bd20*/  FMNMX.FTZ R164, R171, R174, !PT ;  /* 0x000000aeaba47209 */ /* 0x004fe20007810000 */
[----:B------:R-:W-:Y:S01]  /*bd30*/  FMUL.FTZ R240, R3, UR4 ;  /* 0x0000000403f07c20 */ /* 0x000fe20008410000 */
[----:B------:R-:W-:Y:S02]  /*bd40*/  PRMT R172, R176, 0x7772, RZ ;  /* 0x00007772b0ac7816 */ /* 0x000fe400000000ff */
[C---:B------:R-:W-:Y:S01]  /*bd50*/  FSETP.NEU.FTZ.AND P0, PT, R164.reuse, -INF , PT ;  /* 0xff800000a400780b */ /* 0x040fe20003f1d000 */
[----:B------:R-:W-:Y:S01]  /*bd60*/  FMUL.FTZ R239, R164, UR4 ;  /* 0x00000004a4ef7c20 */ /* 0x000fe20008410000 */
[----:B------:R-:W-:Y:S02]  /*bd70*/  LOP3.LUT R171, R180, UR9, R177, 0x96, !PT ;  /* 0x00000009b4ab7c12 */ /* 0x000fe4000f8e96b1 */
[----:B------:R-:W-:Y:S02]  /*bd80*/  PRMT R168, R172, 0x5410, R173 ;  /* 0x00005410aca87816 */ /* 0x000fe400000000ad */
[----:B------:R-:W-:Y:S02]  /*bd90*/  FSEL R239, R239, RZ, P0 ;  /* 0x000000ffefef7208 */ /* 0x000fe40000000000 */
[----:B------:R-:W-:Y:S02]  /*bda0*/  PRMT R172, R171, 0x7632, R172 ;  /* 0x00007632abac7816 */ /* 0x000fe400000000ac */
[----:B------:R-:W-:Y:S01]  /*bdb0*/  LEA R203, R203, UR6, 0x1 ;  /* 0x00000006cbcb7c11 */ /* 0x000fe2000f8e08ff */
[--C-:B------:R-:W-:Y:S01]  /*bdc0*/  FFMA.FTZ R232, R8, UR4, -R239.reuse ;  /* 0x0000000408e87c23 */ /* 0x100fe200080108ef */
[----:B------:R-:W-:Y:S01]  /*bdd0*/  PRMT R169, R176, 0x7771, RZ ;  /* 0x00007771b0a97816 */ /* 0x000fe200000000ff */
[--C-:B------:R-:W-:Y:S01]  /*bde0*/  FFMA.FTZ R207, R9, UR4, -R239.reuse ;  /* 0x0000000409cf7c23 */ /* 0x100fe200080108ef */
[----:B------:R-:W-:Y:S01]  /*bdf0*/  FSETP.NEU.FTZ.AND P0, PT, R3, -INF , PT ;  /* 0xff8000000300780b */ /* 0x000fe20003f1d000 */
[--C-:B------:R-:W-:Y:S01]  /*be00*/  FFMA.FTZ R237, R4, UR4, -R239.reuse ;  /* 0x0000000404ed7c23 */ /* 0x100fe200080108ef */
[----:B------:R-:W-:Y:S01]  /*be10*/  LOP3.LUT R8, R172, 0xff, RZ, 0xc0, !PT ;  /* 0x000000ffac087812 */ /* 0x000fe200078ec0ff */
[----:B------:R-:W-:Y:S01]  /*be20*/  FFMA.FTZ R234, R5, UR4, -R239 ;  /* 0x0000000405ea7c23 */ /* 0x000fe200080108ef */
[----:B------:R-:W2:Y:S01]  /*be30*/  LDSM.16.MT88.4 R172, [R203+0x10000] ;  /* 0x01000000cbac783b */ /* 0x000ea20000004200 */
[----:B------:R-:W-:Y:S01]  /*be40*/  FSEL R240, R240, RZ, P0 ;  /* 0x000000fff0f07208 */ /* 0x000fe20000000000 */
[----:B------:R-:W-:Y:S01]  /*be50*/  FADD.FTZ R5, -R164, R165 ;  /* 0x000000a5a4057221 */ /* 0x000fe20000010100 */
[----:B------:R-:W-:Y:S01]  /*be60*/  PRMT R169, R170, 0x5410, R169 ;  /* 0x00005410aaa97816 */ /* 0x000fe200000000a9 */
[----:B------:R-:W-:Y:S01]  /*be70*/  FADD.FTZ R4, -R3, R0 ;  /* 0x0000000003047221 */ /* 0x000fe20000010100 */
[----:B------:R-:W-:Y:S01]  /*be80*/  LOP3.LUT R170, R171, 0xffff, RZ, 0xc0, !PT ;  /* 0x0000ffffabaa7812 */ /* 0x000fe200078ec0ff */
[--C-:B------:R-:W-:Y:S01]  /*be90*/  FFMA.FTZ R226, R10, UR4, -R240.reuse ;  /* 0x000000040ae27c23 */ /* 0x100fe200080108f0 */
[----:B------:R-:W-:Y:S01]  /*bea0*/  LOP3.LUT P0, RZ, R201, 0x2, RZ, 0xc0, !PT ;  /* 0x00000002c9ff7812 */ /* 0x000fe2000780c0ff */
[--C-:B------:R-:W-:Y:S01]  /*beb0*/  FFMA.FTZ R233, R11, UR4, -R240.reuse ;  /* 0x000000040be97c23 */ /* 0x100fe200080108f0 */
[----:B------:R-:W-:Y:S01]  /*bec0*/  LOP3.LUT R177, R171, 0xff, RZ, 0xc0, !PT ;  /* 0x000000ffabb17812 */ /* 0x000fe200078ec0ff */
[----:B------:R-:W-:Y:S01]  /*bed0*/  FFMA.FTZ R235, R6, UR4, -R240 ;  /* 0x0000000406eb7c23 */ /* 0x000fe200080108f0 */
[----:B------:R-:W-:Y:S01]  /*bee0*/  SHF.R.U32.HI R170, RZ, 0x8, R170 ;  /* 0x00000008ffaa7819 */ /* 0x000fe200000116aa */
[----:B------:R-:W-:Y:S01]  /*bef0*/  FFMA.FTZ R236, R7, UR4, -R240 ;  /* 0x0000000407ec7c23 */ /* 0x000fe200080108f0 */
[----:B-1----:R-:W-:Y:S01]  /*bf00*/  LOP3.LUT R2, R2, 0xff, RZ, 0xc0, !PT ;  /* 0x000000ff02027812 */ /* 0x002fe200078ec0ff */
[----:B------:R-:W-:Y:S01]  /*bf10*/  FMUL.FTZ R0, R4, UR4 ;  /* 0x0000000404007c20 */ /* 0x000fe20008410000 */
[----:B------:R-:W-:Y:S01]  /*bf20*/  SEL R180, R214, 0xffffffe0, !P0 ;  /* 0xffffffe0d6b47807 */ /* 0x000fe20004000000 */
[----:B------:R-:W-:Y:S01]  /*bf30*/  MUFU.EX2 R232, R232 ;  /* 0x000000e800e87308 */ /* 0x000fe20000000800 */
[----:B------:R-:W-:Y:S01]  /*bf40*/  PRMT R177, R177, 0x5410, R170 ;  /* 0x00005410b1b17816 */ /* 0x000fe200000000aa */
[----:B------:R-:W-:Y:S01]  /*bf50*/  FFMA.FTZ R242, R16, UR4, -R239 ;  /* 0x0000000410f27c23 */ /* 0x000fe200080108ef */
[----:B------:R-:W-:Y:S01]  /*bf60*/  LEA R238, R2, R2, 0x10 ;  /* 0x0000000202ee7211 */ /* 0x000fe200078e80ff */
[----:B------:R-:W-:Y:S01]  /*bf70*/  FMUL.FTZ R2, R5, UR4 ;  /* 0x0000000405027c20 */ /* 0x000fe20008410000 */
[----:B------:R-:W-:Y:S05]  /*bf80*/  IADD3 R204, PT, PT, R180, R203, RZ ;  /* 0x000000cbb4cc7210 */ /* 0x000fea0007ffe0ff */
[----:B------:R-:W1:Y:S01]  /*bf90*/  MUFU.EX2 R207, R207 ;  /* 0x000000cf00cf7308 */ /* 0x000e620000000800 */
[----:B------:R-:W-:Y:S01]  /*bfa0*/  SHF.R.U32.HI R9, RZ, 0x18, R171 ;  /* 0x00000018ff097819 */ /* 0x000fe200000116ab */
[----:B------:R-:W-:Y:S01]  /*bfb0*/  FFMA.FTZ R241, R17, UR4, -R239 ;  /* 0x0000000411f17c23 */ /* 0x000fe200080108ef */
[----:B------:R-:W-:Y:S07]  /*bfc0*/  LOP3.LUT R171, R168, 0xff00ff, RZ, 0xc0, !PT ;  /* 0x00ff00ffa8ab7812 */ /* 0x000fee00078ec0ff */
[----:B------:R-:W-:Y:S01]  /*bfd0*/  MUFU.EX2 R226, R226 ;  /* 0x000000e200e27308 */ /* 0x000fe20000000800 */
[--C-:B------:R-:W-:Y:S01]  /*bfe0*/  HSET2.LE.AND R168, R177, R238.reuse, PT ;  /* 0x000000eeb1a87233 */ /* 0x100fe20003803000 */
[--C-:B------:R-:W-:Y:S01]  /*bff0*/  FFMA.FTZ R243, R18, UR4, -R240.reuse ;  /* 0x0000000412f37c23 */ /* 0x100fe200080108f0 */
[----:B------:R-:W3:Y:S07]  /*c000*/  LDSM.16.MT88.4 R176, [R204+0x10000] ;  /* 0x01000000ccb0783b */ /* 0x000eee0000004200 */
[----:B------:R-:W4:Y:S01]  /*c010*/  MUFU.EX2 R233, R233 ;  /* 0x000000e900e97308 */ /* 0x000f220000000800 */
[----:B------:R-:W-:Y:S01]  /*c020*/  PRMT R9, R8, 0x5410, R9 ;  /* 0x0000541008097816 */ /* 0x000fe20000000009 */
[--C-:B------:R-:W-:Y:S01]  /*c030*/  FFMA.FTZ R244, R19, UR4, -R240.reuse ;  /* 0x0000000413f47c23 */ /* 0x100fe200080108f0 */
[--C-:B------:R-:W-:Y:S07]  /*c040*/  HSET2.LE.AND R170, R169, R238.reuse, PT ;  /* 0x000000eea9aa7233 */ /* 0x100fee0003803000 */
[----:B------:R-:W-:Y:S01]  /*c050*/  MUFU.EX2 R237, R237 ;  /* 0x000000ed00ed7308 */ /* 0x000fe20000000800 */
[----:B------:R-:W-:Y:S01]  /*c060*/  IADD3 R8, PT, PT, R203, 0x10000, RZ ;  /* 0x00010000cb087810 */ /* 0x000fe20007ffe0ff */
[--C-:B------:R-:W-:Y:S01]  /*c070*/  FFMA.FTZ R245, R13, UR4, -R239.reuse ;  /* 0x000000040df57c23 */ /* 0x100fe200080108ef */
[--C-:B------:R-:W-:Y:S07]  /*c080*/  HSET2.LE.AND R171, R171, R238.reuse, PT ;  /* 0x000000eeabab7233 */ /* 0x100fee0003803000 */
[----:B------:R-:W5:Y:S01]  /*c090*/  MUFU.EX2 R234, R234 ;  /* 0x000000ea00ea7308 */ /* 0x000f620000000800 */
[--C-:B------:R-:W-:Y:S01]  /*c0a0*/  HSET2.LE.AND R169, R9, R238.reuse, PT ;  /* 0x000000ee09a97233 */ /* 0x100fe20003803000 */
[--C-:B------:R-:W-:Y:S01]  /*c0b0*/  FFMA.FTZ R246, R14, UR4, -R240.reuse ;  /* 0x000000040ef67c23 */ /* 0x100fe200080108f0 */
[----:B-1----:R-:W-:Y:S07]  /*c0c0*/  F2FP.BF16.F32.PACK_AB R7, R207, R232 ;  /* 0x000000e8cf07723e */ /* 0x002fee00000010ff */
[----:B------:R-:W-:Y:S01]  /*c0d0*/  MUFU.EX2 R235, R235 ;  /* 0x000000eb00eb7308 */ /* 0x000fe20000000800 */
[----:B------:R-:W-:Y:S01]  /*c0e0*/  IADD3 R165, PT, PT, R203, 0x10040, RZ ;  /* 0x00010040cba57810 */ /* 0x000fe20007ffe0ff */
[----:B------:R-:W-:Y:S01]  /*c0f0*/  FFMA.FTZ R247, R15, UR4, -R240 ;  /* 0x000000040ff77c23 */ /* 0x000fe200080108f0 */
[----:B----4-:R-:W-:Y:S07]  /*c100*/  F2FP.BF16.F32.PACK_AB R6, R233, R226 ;  /* 0x000000e2e906723e */ /* 0x010fee00000010ff */
[----:B------:R-:W1:Y:S01]  /*c110*/  MUFU.EX2 R236, R236 ;  /* 0x000000ec00ec7308 */ /* 0x000e620000000800 */
[----:B------:R-:W-:Y:S01]  /*c120*/  @P1 IADD3 R165, PT, PT, R8, -0x40, RZ ;  /* 0xffffffc008a51810 */ /* 0x000fe20007ffe0ff */
[----:B------:R-:W-:Y:S01]  /*c130*/  FFMA.FTZ R248, R12, UR4, -R239 ;  /* 0x000000040cf87c23 */ /* 0x000fe200080108ef */
[----:B------:R-:W-:Y:S07]  /*c140*/  LOP3.LUT R170, R7, R170, RZ, 0xc0, !PT ;  /* 0x000000aa07aa7212 */ /* 0x000fee00078ec0ff */
[----:B------:R-:W4:Y:S01]  /*c150*/  MUFU.EX2 R2, R2 ;  /* 0x0000000200027308 */ /* 0x000f220000000800 */
[----:B------:R-:W-:Y:S02]  /*c160*/  LOP3.LUT R171, R6, R171, RZ, 0xc0, !PT ;  /* 0x000000ab06ab7212 */ /* 0x000fe400078ec0ff */
[----:B-----5:R-:W-:Y:S07]  /*c170*/  F2FP.BF16.F32.PACK_AB R5, R234, R237 ;  /* 0x000000edea05723e */ /* 0x020fee00000010ff */
[----:B------:R-:W5:Y:S01]  /*c180*/  MUFU.EX2 R0, R0 ;  /* 0x0000000000007308 */ /* 0x000f620000000800 */
[----:B------:R-:W-:Y:S02]  /*c190*/  IADD3 R205, PT, PT, R180, R165, RZ ;  /* 0x000000a5b4cd7210 */ /* 0x000fe40007ffe0ff */
[----:B------:R-:W-:Y:S07]  /*c1a0*/  LOP3.LUT R168, R5, R168, RZ, 0xc0, !PT ;  /* 0x000000a805a87212 */ /* 0x000fee00078ec0ff */
[----:B------:R-:W-:Y:S01]  /*c1b0*/  MUFU.EX2 R246, R246 ;  /* 0x000000f600f67308 */ /* 0x000fe20000000800 */
[----:B------:R-:W-:Y:S01]  /*c1c0*/  LOP3.LUT R180, R184, UR15, R181, 0x96, !PT ;  /* 0x0000000fb8b47c12 */ /* 0x000fe2000f8e96b5 */
[----:B------:R-:W-:Y:S01]  /*c1d0*/  LDSM.16.MT88.4 R192, [R205+0x2800] ;  /* 0x00280000cdc0783b */ /* 0x000fe20000004200 */
[----:B-1----:R-:W-:Y:S07]  /*c1e0*/  F2FP.BF16.F32.PACK_AB R4, R236, R235 ;  /* 0x000000ebec04723e */ /* 0x002fee00000010ff */
[----:B------:R-:W1:Y:S01]  /*c1f0*/  MUFU.EX2 R247, R247 ;  /* 0x000000f700f77308 */ /* 0x000e620000000800 */
[----:B----4-:R-:W-:Y:S01]  /*c200*/  FMUL.FTZ R5, R2, R161 ;  /* 0x000000a102057220 */ /* 0x010fe20000410000 */
[----:B------:R-:W-:Y:S01]  /*c210*/  LOP3.LUT R169, R4, R169, RZ, 0xc0, !PT ;  /* 0x000000a904a97212 */ /* 0x000fe200078ec0ff */
[C---:B------:R-:W-:Y:S01]  /*c220*/  FMUL.FTZ R4, R2.reuse, R160 ;  /* 0x000000a002047220 */ /* 0x040fe20000410000 */
[----:B------:R-:W-:Y:S01]  /*c230*/  FMUL.FTZ R8, R2, R156 ;  /* 0x0000009c02087220 */ /* 0x000fe20000410000 */
[C---:B-----5:R-:W-:Y:S01]  /*c240*/  FMUL.FTZ R6, R0.reuse, R162 ;  /* 0x000000a200067220 */ /* 0x060fe20000410000 */
[----:B------:R-:W-:Y:S01]  /*c250*/  FMUL.FTZ R7, R0, R163 ;  /* 0x000000a300077220 */ /* 0x000fe20000410000 */
[----:B------:R-:W-:Y:S01]  /*c260*/  LDSM.16.MT88.4 R184, [R204+0x12800] ;  /* 0x01280000ccb8783b */ /* 0x000fe20000004200 */
[----:B------:R-:W-:Y:S01]  /*c270*/  FMUL.FTZ R9, R2, R157 ;  /* 0x0000009d02097220 */ /* 0x000fe20000410000 */
[C---:B------:R-:W-:Y:S01]  /*c280*/  FMUL.FTZ R10, R0.reuse, R158 ;  /* 0x0000009e000a7220 */ /* 0x040fe20000410000 */
[----:B------:R-:W-:Y:S01]  /*c290*/  FMUL.FTZ R11, R0, R159 ;  /* 0x0000009f000b7220 */ /* 0x000fe20000410000 */
[C---:B------:R-:W-:Y:S01]  /*c2a0*/  FMUL.FTZ R16, R2.reuse, R152 ;  /* 0x0000009802107220 */ /* 0x040fe20000410000 */
[----:B------:R-:W-:Y:S01]  /*c2b0*/  FMUL.FTZ R17, R2, R153 ;  /* 0x0000009902117220 */ /* 0x000fe20000410000 */
[C---:B--2---:R-:W-:Y:S01]  /*c2c0*/  HMMA.16816.F32.BF16 R4, R168.reuse, R172, R4 ;  /* 0x000000aca804723c */ /* 0x044fe20000041804 */
[----:B------:R-:W-:Y:S01]  /*c2d0*/  MUFU.EX2 R242, R242 ;  /* 0x000000f200f27308 */ /* 0x000fe20000000800 */
[----:B------:R-:W2:Y:S03]  /*c2e0*/  LDSM.16.MT88.4 R160, [R165] ;  /* 0x00000000a5a0783b */ /* 0x000ea60000004200 */
[C---:B------:R-:W-:Y:S01]  /*c2f0*/  FMUL.FTZ R18, R0.reuse, R154 ;  /* 0x0000009a00127220 */ /* 0x040fe20000410000 */
[----:B------:R-:W-:Y:S01]  /*c300*/  FMUL.FTZ R19, R0, R155 ;  /* 0x0000009b00137220 */ /* 0x000fe20000410000 */
[----:B-1----:R-:W-:Y:S01]  /*c310*/  F2FP.BF16.F32.PACK_AB R196, R247, R246 ;  /* 0x000000f6f7c4723e */ /* 0x002fe200000010ff */
[C---:B------:R-:W-:Y:S03]  /*c320*/  HMMA.16816.F32.BF16 R8, R168.reuse, R174, R8 ;  /* 0x000000aea808723c */ /* 0x040fe60000041808 */
[----:B------:R-:W-:Y:S01]  /*c330*/  MUFU.EX2 R241, R241 ;  /* 0x000000f100f17308 */ /* 0x000fe20000000800 */
[----:B------:R-:W1:Y:S01]  /*c340*/  LDSM.16.MT88.4 R156, [R205] ;  /* 0x00000000cd9c783b */ /* 0x000e620000004200 */
[C---:B------:R-:W-:Y:S01]  /*c350*/  FMUL.FTZ R36, R2.reuse, R36 ;  /* 0x0000002402247220 */ /* 0x040fe20000410000 */
[----:B------:R-:W-:Y:S01]  /*c360*/  FMUL.FTZ R37, R2, R37 ;  /* 0x0000002502257220 */ /* 0x000fe20000410000 */
[C---:B------:R-:W-:Y:S01]  /*c370*/  FMUL.FTZ R38, R0.reuse, R38 ;  /* 0x0000002600267220 */ /* 0x040fe20000410000 */
[----:B------:R-:W-:Y:S01]  /*c380*/  FMUL.FTZ R39, R0, R39 ;  /* 0x0000002700277220 */ /* 0x000fe20000410000 */
[C---:B------:R-:W-:Y:S01]  /*c390*/  FMUL.FTZ R40, R2.reuse, R40 ;  /* 0x0000002802287220 */ /* 0x040fe20000410000 */
[----:B------:R-:W-:Y:S01]  /*c3a0*/  FMUL.FTZ R41, R2, R41 ;  /* 0x0000002902297220 */ /* 0x000fe20000410000 */
[C---:B------:R-:W-:Y:S01]  /*c3b0*/  FMUL.FTZ R42, R0.reuse, R42 ;  /* 0x0000002a002a7220 */ /* 0x040fe20000410000 */
[----:B------:R-:W4:Y:S01]  /*c3c0*/  LDSM.16.MT88.4 R172, [R203+0x12000] ;  /* 0x01200000cbac783b */ /* 0x000f220000004200 */
[----:B------:R-:W-:Y:S01]  /*c3d0*/  FMUL.FTZ R43, R0, R43 ;  /* 0x0000002b002b7220 */ /* 0x000fe20000410000 */
[C---:B------:R-:W-:Y:S01]  /*c3e0*/  FMUL.FTZ R44, R2.reuse, R44 ;  /* 0x0000002c022c7220 */ /* 0x040fe20000410000 */
[C---:B---3--:R-:W-:Y:S01]  /*c3f0*/  HMMA.16816.F32.BF16 R36, R168.reuse, R176, R36 ;  /* 0x000000b0a824723c */ /* 0x048fe20000041824 */
[----:B------:R-:W-:Y:S02]  /*c400*/  MUFU.EX2 R248, R248 ;  /* 0x000000f800f87308 */ /* 0x000fe40000000800 */
[----:B------:R-:W-:Y:S01]  /*c410*/  FMUL.FTZ R45, R2, R45 ;  /* 0x0000002d022d7220 */ /* 0x000fe20000410000 */
[C---:B------:R-:W-:Y:S01]  /*c420*/  FMUL.FTZ R46, R0.reuse, R46 ;  /* 0x0000002e002e7220 */ /* 0x040fe20000410000 */
[----:B------:R-:W-:Y:S01]  /*c430*/  LDSM.16.MT88.4 R152, [R203+0x10800] ;  /* 0x01080000cb98783b */ /* 0x000fe20000004200 */
[----:B------:R-:W-:Y:S01]  /*c440*/  FMUL.FTZ R47, R0, R47 ;  /* 0x0000002f002f7220 */ /* 0x000fe20000410000 */
[C---:B------:R-:W-:Y:S01]  /*c450*/  FMUL.FTZ R48, R2.reuse, R48 ;  /* 0x0000003002307220 */ /* 0x040fe20000410000 */
[C---:B------:R-:W-:Y:S03]  /*c460*/  HMMA.16816.F32.BF16 R40, R168.reuse, R178, R40 ;  /* 0x000000b2a828723c */ /* 0x040fe60000041828 */
[----:B------:R-:W-:Y:S01]  /*c470*/  MUFU.EX2 R245, R245 ;  /* 0x000000f500f57308 */ /* 0x000fe20000000800 */
        /* <DEDUP_REMOVED lines=10> */
[C---:B--2---:R-:W-:Y:S01]  /*c520*/  HMMA.16816.F32.BF16 R44, R168.reuse, R160, R44 ;  /* 0x000000a0a82c723c */ /* 0x044fe2000004182c */
[----:B------:R-:W-:Y:S02]  /*c530*/  MUFU.EX2 R243, R243 ;  /* 0x000000f300f37308 */ /* 0x000fe40000000800 */
[----:B------:R-:W-:Y:S01]  /*c540*/  FMUL.FTZ R59, R0, R59 ;  /* 0x0000003b003b7220 */ /* 0x000fe20000410000 */
[C---:B------:R-:W-:Y:S01]  /*c550*/  FMUL.FTZ R60, R2.reuse, R60 ;  /* 0x0000003c023c7220 */ /* 0x040fe20000410000 */
[----:B------:R-:W-:Y:S01]  /*c560*/  FMUL.FTZ R61, R2, R61 ;  /* 0x0000003d023d7220 */ /* 0x000fe20000410000 */
[C---:B------:R-:W-:Y:S01]  /*c570*/  FMUL.FTZ R62, R0.reuse, R62 ;  /* 0x0000003e003e7220 */ /* 0x040fe20000410000 */
[----:B------:R-:W-:Y:S01]  /*c580*/  FMUL.FTZ R63, R0, R63 ;  /* 0x0000003f003f7220 */ /* 0x000fe20000410000 */
[C---:B------:R-:W-:Y:S01]  /*c590*/  HMMA.16816.F32.BF16 R48, R168.reuse, R162, R48 ;  /* 0x000000a2a830723c */ /* 0x040fe20000041830 */
[----:B------:R-:W2:Y:S02]  /*c5a0*/  LDSM.16.MT88.4 R160, [R204+0x12000] ;  /* 0x01200000cca0783b */ /* 0x000ea40000004200 */
[----:B------:R-:W3:Y:S01]  /*c5b0*/  MUFU.EX2 R244, R244 ;  /* 0x000000f400f47308 */ /* 0x000ee20000000800 */
        /* <DEDUP_REMOVED lines=31> */
[----:B------:R-:W-:Y:S01]  /*c7b0*/  FMUL.FTZ R89, R2, R89 ;  /* 0x0000005902597220 */ /* 0x000fe20000410000 */
[C---:B--2---:R-:W-:Y:S03]  /*c7c0*/  HMMA.16816.F32.BF16 R68, R168.reuse, R160, R68 ;  /* 0x000000a0a844723c */ /* 0x044fe60000041844 */
[C---:B------:R-:W-:Y:S01]  /*c7d0*/  FMUL.FTZ R90, R0.reuse, R90 ;  /* 0x0000005a005a7220 */ /* 0x040fe20000410000 */
[----:B------:R-:W-:Y:S01]  /*c7e0*/  FMUL.FTZ R91, R0, R91 ;  /* 0x0000005b005b7220 */ /* 0x000fe20000410000 */
[C---:B------:R-:W-:Y:S01]  /*c7f0*/  FMUL.FTZ R92, R2.reuse, R92 ;  /* 0x0000005c025c7220 */ /* 0x040fe20000410000 */
[----:B------:R-:W-:Y:S01]  /*c800*/  FMUL.FTZ R93, R2, R93 ;  /* 0x0000005d025d7220 */ /* 0x000fe20000410000 */
[C---:B------:R-:W-:Y:S01]  /*c810*/  FMUL.FTZ R94, R0.reuse, R94 ;  /* 0x0000005e005e7220 */ /* 0x040fe20000410000 */
[C---:B------:R-:W-:Y:S01]  /*c820*/  HMMA.16816.F32.BF16 R72, R168.reuse, R162, R72 ;  /* 0x000000a2a848723c */ /* 0x040fe20000041848 */
[----:B------:R-:W2:Y:S02]  /*c830*/  LDSM.16.MT88.4 R160, [R203+0x14000] ;  /* 0x01400000cba0783b */ /* 0x000ea40000004200 */
        /* <DEDUP_REMOVED lines=31> */
[C---:B------:R-:W-:Y:S01]  /*ca30*/  FMUL.FTZ R120, R2.reuse, R120 ;  /* 0x0000007802787220 */ /* 0x040fe20000410000 */
[C---:B--2---:R-:W-:Y:S03]  /*ca40*/  HMMA.16816.F32.BF16 R92, R168.reuse, R160, R92 ;  /* 0x000000a0a85c723c */ /* 0x044fe6000004185c */
[----:B------:R-:W-:Y:S01]  /*ca50*/  FMUL.FTZ R121, R2, R121 ;  /* 0x0000007902797220 */ /* 0x000fe20000410000 */
[C---:B------:R-:W-:Y:S01]  /*ca60*/  FMUL.FTZ R122, R0.reuse, R122 ;  /* 0x0000007a007a7220 */ /* 0x040fe20000410000 */
[----:B------:R-:W-:Y:S01]  /*ca70*/  FMUL.FTZ R123, R0, R123 ;  /* 0x0000007b007b7220 */ /* 0x000fe20000410000 */
[C---:B------:R-:W-:Y:S01]  /*ca80*/  FMUL.FTZ R124, R2.reuse, R124 ;  /* 0x0000007c027c7220 */ /* 0x040fe20000410000 */
[----:B------:R-:W-:Y:S01]  /*ca90*/  FMUL.FTZ R125, R2, R125 ;  /* 0x0000007d027d7220 */ /* 0x000fe20000410000 */
[C---:B------:R-:W-:Y:S01]  /*caa0*/  HMMA.16816.F32.BF16 R96, R168.reuse, R162, R96 ;  /* 0x000000a2a860723c */ /* 0x040fe20000041860 */
[----:B------:R-:W2:Y:S02]  /*cab0*/  LDSM.16.MT88.4 R160, [R205+0x4000] ;  /* 0x00400000cda0783b */ /* 0x000ea40000004200 */
[C---:B------:R-:W-:Y:S01]  /*cac0*/  FMUL.FTZ R126, R0.reuse, R126 ;  /* 0x0000007e007e7220 */ /* 0x040fe20000410000 */
[----:B------:R-:W-:Y:S01]  /*cad0*/  FMUL.FTZ R127, R0, R127 ;  /* 0x0000007f007f7220 */ /* 0x000fe20000410000 */
[C---:B------:R-:W-:Y:S01]  /*cae0*/  FMUL.FTZ R128, R2.reuse, R128 ;  /* 0x0000008002807220 */ /* 0x040fe20000410000 */
[----:B------:R-:W-:Y:S01]  /*caf0*/  FMUL.FTZ R129, R2, R129 ;  /* 0x0000008102817220 */ /* 0x000fe20000410000 */
[C---:B------:R-:W-:Y:S01]  /*cb00*/  FMUL.FTZ R130, R0.reuse, R130 ;  /* 0x0000008200827220 */ /* 0x040fe20000410000 */
[C---:B-1----:R-:W-:Y:S03]  /*cb10*/  HMMA.16816.F32.BF16 R100, R168.reuse, R156, R100 ;  /* 0x0000009ca864723c */ /* 0x042fe60000041864 */
[----:B------:R-:W-:Y:S01]  /*cb20*/  FMUL.FTZ R131, R0, R131 ;  /* 0x0000008300837220 */ /* 0x000fe20000410000 */
[----:B------:R-:W-:Y:S04]  /*cb30*/  IMAD.WIDE.U32 R180, R180, -0x2daee0ad, RZ ;  /* 0xd2511f53b4b47825 */ /* 0x000fe800078e00ff */
[C---:B------:R-:W-:Y:S01]  /*cb40*/  FMUL.FTZ R132, R2.reuse, R132 ;  /* 0x0000008402847220 */ /* 0x040fe20000410000 */
[----:B------:R-:W-:Y:S01]  /*cb50*/  FMUL.FTZ R133, R2, R133 ;  /* 0x0000008502857220 */ /* 0x000fe20000410000 */
[C---:B------:R-:W-:Y:S01]  /*cb60*/  HMMA.16816.F32.BF16 R104, R168.reuse, R158, R104 ;  /* 0x0000009ea868723c */ /* 0x040fe20000041868 */
[----:B------:R-:W1:Y:S02]  /*cb70*/  LDSM.16.MT88.4 R156, [R203+0x16000] ;  /* 0x01600000cb9c783b */ /* 0x000e640000004200 */
[----:B------:R-:W-:Y:S01]  /*cb80*/  LOP3.LUT R182, R182, UR23, R181, 0x96, !PT ;  /* 0x00000017b6b67c12 */ /* 0x000fe2000f8e96b5 */
[C---:B------:R-:W-:Y:S01]  /*cb90*/  FMUL.FTZ R134, R0.reuse, R134 ;  /* 0x0000008600867220 */ /* 0x040fe20000410000 */
[----:B------:R-:W-:Y:S01]  /*cba0*/  FMUL.FTZ R135, R0, R135 ;  /* 0x0000008700877220 */ /* 0x000fe20000410000 */
[----:B------:R-:W-:Y:S01]  /*cbb0*/  FMUL.FTZ R136, R2, R136 ;  /* 0x0000008802887220 */ /* 0x000fe20000410000 */
[C---:B------:R-:W-:Y:S01]  /*cbc0*/  LOP3.LUT R181, R182.reuse, 0xffff, RZ, 0xc0, !PT ;  /* 0x0000ffffb6b57812 */ /* 0x040fe200078ec0ff */
[C---:B----4-:R-:W-:Y:S03]  /*cbd0*/  HMMA.16816.F32.BF16 R108, R168.reuse, R172, R108 ;  /* 0x000000aca86c723c */ /* 0x050fe6000004186c */
[----:B------:R-:W-:Y:S01]  /*cbe0*/  LOP3.LUT R176, R182, 0xff, RZ, 0xc0, !PT ;  /* 0x000000ffb6b07812 */ /* 0x000fe200078ec0ff */
[----:B------:R-:W-:Y:S01]  /*cbf0*/  FMUL.FTZ R137, R2, R137 ;  /* 0x0000008902897220 */ /* 0x000fe20000410000 */
[----:B------:R-:W-:Y:S01]  /*cc00*/  SHF.R.U32.HI R189, RZ, 0x18, R182 ;  /* 0x00000018ffbd7819 */ /* 0x000fe200000116b6 */
        /* <DEDUP_REMOVED lines=8> */
[----:B------:R-:W-:Y:S01]  /*cc90*/  SHF.R.U32.HI R181, RZ, 0x8, R181 ;  /* 0x00000008ffb57819 */ /* 0x000fe200000116b5 */
[----:B------:R-:W-:Y:S01]  /*cca0*/  FMUL.FTZ R12, R2, R148 ;  /* 0x00000094020c7220 */ /* 0x000fe20000410000 */
[C---:B--2---:R-:W-:Y:S03]  /*ccb0*/  HMMA.16816.F32.BF16 R116, R168.reuse, R160, R116 ;  /* 0x000000a0a874723c */ /* 0x044fe60000041874 */
[----:B------:R-:W-:Y:S01]  /*ccc0*/  PRMT R161, R180, 0x7773, RZ ;  /* 0x00007773b4a17816 */ /* 0x000fe200000000ff */
[----:B------:R-:W-:Y:S01]  /*ccd0*/  FMUL.FTZ R14, R0, R150 ;  /* 0x00000096000e7220 */ /* 0x000fe20000410000 */
[----:B------:R-:W-:Y:S01]  /*cce0*/  PRMT R181, R176, 0x5410, R181 ;  /* 0x00005410b0b57816 */ /* 0x000fe200000000b5 */
[----:B------:R-:W-:Y:S01]  /*ccf0*/  FMUL.FTZ R15, R0, R151 ;  /* 0x00000097000f7220 */ /* 0x000fe20000410000 */
[----:B------:R-:W-:Y:S01]  /*cd00*/  MOV R160, R180 ;  /* 0x000000b400a07202 */ /* 0x000fe20000000f00 */
[C---:B------:R-:W-:Y:S03]  /*cd10*/  HMMA.16816.F32.BF16 R120, R168.reuse, R162, R120 ;  /* 0x000000a2a878723c */ /* 0x040fe60000041878 */
[----:B------:R-:W-:Y:S01]  /*cd20*/  LOP3.LUT R160, R160, 0xff, RZ, 0xc0, !PT ;  /* 0x000000ffa0a07812 */ /* 0x000fe200078ec0ff */
[C---:B------:R-:W-:Y:S01]  /*cd30*/  FMUL.FTZ R144, R2.reuse, R144 ;  /* 0x0000009002907220 */ /* 0x040fe20000410000 */
[--C-:B------:R-:W-:Y:S01]  /*cd40*/  HSET2.LE.AND R148, R181, R238.reuse, PT ;  /* 0x000000eeb5947233 */ /* 0x100fe20003803000 */
[----:B------:R-:W-:Y:S01]  /*cd50*/  FMUL.FTZ R145, R2, R145 ;  /* 0x0000009102917220 */ /* 0x000fe20000410000 */
[C---:B------:R-:W-:Y:S01]  /*cd60*/  FMUL.FTZ R146, R0.reuse, R146 ;  /* 0x0000009200927220 */ /* 0x040fe20000410000 */
[C---:B-1----:R-:W-:Y:S03]  /*cd70*/  HMMA.16816.F32.BF16 R124, R168.reuse, R156, R124 ;  /* 0x0000009ca87c723c */ /* 0x042fe6000004187c */
[----:B------:R-:W-:Y:S01]  /*cd80*/  FMUL.FTZ R147, R0, R147 ;  /* 0x0000009300937220 */ /* 0x000fe20000410000 */
[----:B---3--:R-:W-:Y:S01]  /*cd90*/  F2FP.BF16.F32.PACK_AB R151, R244, R243 ;  /* 0x000000f3f497723e */ /* 0x008fe200000010ff */
[----:B------:R-:W-:Y:S01]  /*cda0*/  FFMA.FTZ R237, R2, R227, R237 ;  /* 0x000000e302ed7223 */ /* 0x000fe200000100ed */
[----:B------:R-:W-:Y:S02]  /*cdb0*/  FFMA.FTZ R235, R0, R223, R235 ;  /* 0x000000df00eb7223 */ /* 0x000fe400000100eb */
[C---:B------:R-:W-:Y:S01]  /*cdc0*/  HMMA.16816.F32.BF16 R128, R168.reuse, R158, R128 ;  /* 0x0000009ea880723c */ /* 0x040fe20000041880 */
[----:B------:R-:W1:Y:S02]  /*cdd0*/  LDSM.16.MT88.4 R156, [R165+0x6000] ;  /* 0x00600000a59c783b */ /* 0x000e640000004200 */
[----:B------:R-:W-:Y:S01]  /*cde0*/  FADD.FTZ R237, R234, R237 ;  /* 0x000000edeaed7221 */ /* 0x000fe20000010000 */
[----:B------:R-:W-:Y:S03]  /*cdf0*/  FADD.FTZ R235, R236, R235 ;  /* 0x000000ebeceb7221 */ /* 0x000fe60000010000 */
[----:B------:R-:W-:Y:S01]  /*ce00*/  FADD.FTZ R232, R232, R237 ;  /* 0x000000ede8e87221 */ /* 0x000fe20000010000 */
[C---:B----4-:R-:W-:Y:S03]  /*ce10*/  HMMA.16816.F32.BF16 R132, R168.reuse, R172, R132 ;  /* 0x000000aca884723c */ /* 0x050fe60000041884 */
[----:B------:R-:W-:Y:S01]  /*ce20*/  PRMT R172, R180, 0x7772, RZ ;  /* 0x00007772b4ac7816 */ /* 0x000fe200000000ff */
[----:B------:R-:W-:Y:S01]  /*ce30*/  FADD.FTZ R226, R226, R235 ;  /* 0x000000ebe2e27221 */ /* 0x000fe20000010000 */
[----:B------:R-:W-:Y:S01]  /*ce40*/  PRMT R173, R180, 0x7771, RZ ;  /* 0x00007771b4ad7816 */ /* 0x000fe200000000ff */
[----:B------:R-:W-:Y:S01]  /*ce50*/  FADD.FTZ R207, R207, R232 ;  /* 0x000000e8cfcf7221 */ /* 0x000fe20000010000 */
[----:B------:R-:W-:Y:S01]  /*ce60*/  PRMT R172, R172, 0x5410, R161 ;  /* 0x00005410acac7816 */ /* 0x000fe200000000a1 */
[C---:B------:R-:W-:Y:S03]  /*ce70*/  HMMA.16816.F32.BF16 R136, R168.reuse, R174, R136 ;  /* 0x000000aea888723c */ /* 0x040fe60000041888 */
[----:B------:R-:W-:Y:S01]  /*ce80*/  PRMT R173, R160, 0x5410, R173 ;  /* 0x00005410a0ad7816 */ /* 0x000fe200000000ad */
[----:B------:R-:W-:Y:S01]  /*ce90*/  FADD.FTZ R233, R233, R226 ;  /* 0x000000e2e9e97221 */ /* 0x000fe20000010000 */
[----:B------:R-:W2:Y:S01]  /*cea0*/  LDSM.16.MT88.4 R160, [R205+0x6000] ;  /* 0x00600000cda0783b */ /* 0x000ea20000004200 */
[----:B------:R-:W-:Y:S02]  /*ceb0*/  LOP3.LUT R13, R172, 0xff00ff, RZ, 0xc0, !PT ;  /* 0x00ff00ffac0d7812 */ /* 0x000fe400078ec0ff */
[----:B------:R-:W-:Y:S01]  /*cec0*/  PRMT R174, R182, 0x7632, R174 ;  /* 0x00007632b6ae7816 */ /* 0x000fe200000000ae */
[----:B------:R-:W-:Y:S01]  /*ced0*/  FADD.FTZ R0, R246, R233 ;  /* 0x000000e9f6007221 */ /* 0x000fe20000010000 */
[--C-:B------:R-:W-:Y:S02]  /*cee0*/  HSET2.LE.AND R176, R173, R238.reuse, PT ;  /* 0x000000eeadb07233 */ /* 0x100fe40003803000 */
[--C-:B------:R-:W-:Y:S01]  /*cef0*/  HSET2.LE.AND R180, R13, R238.reuse, PT ;  /* 0x000000ee0db47233 */ /* 0x100fe20003803000 */
[----:B------:R-:W-:Y:S01]  /*cf00*/  FMUL.FTZ R13, R2, R149 ;  /* 0x00000095020d7220 */ /* 0x000fe20000410000 */
[----:B------:R-:W-:Y:S01]  /*cf10*/  LOP3.LUT R174, R174, 0xff, RZ, 0xc0, !PT ;  /* 0x000000ffaeae7812 */ /* 0x000fe200078ec0ff */
[----:B------:R-:W-:Y:S01]  /*cf20*/  FADD.FTZ R0, R247, R0 ;  /* 0x00000000f7007221 */ /* 0x000fe20000010000 */
[----:B------:R-:W-:Y:S02]  /*cf30*/  F2FP.BF16.F32.PACK_AB R149, R241, R242 ;  /* 0x000000f2f195723e */ /* 0x000fe400000010ff */
[----:B------:R-:W-:Y:S01]  /*cf40*/  PRMT R189, R174, 0x5410, R189 ;  /* 0x00005410aebd7816 */ /* 0x000fe200000000bd */
[----:B------:R-:W-:Y:S01]  /*cf50*/  FADD.FTZ R243, R243, R0 ;  /* 0x00000000f3f37221 */ /* 0x000fe20000010000 */
[----:B------:R-:W-:Y:S01]  /*cf60*/  LDSM.16.MT88.4 R172, [R165+0x800] ;  /* 0x00080000a5ac783b */ /* 0x000fe20000004200 */
[----:B------:R-:W-:Y:S02]  /*cf70*/  LOP3.LUT R150, R149, R176, RZ, 0xc0, !PT ;  /* 0x000000b095967212 */ /* 0x000fe400078ec0ff */
[----:B------:R-:W-:Y:S01]  /*cf80*/  LOP3.LUT R151, R151, R180, RZ, 0xc0, !PT ;  /* 0x000000b497977212 */ /* 0x000fe200078ec0ff */
[----:B------:R-:W-:Y:S01]  /*cf90*/  FADD.FTZ R244, R244, R243 ;  /* 0x000000f3f4f47221 */ /* 0x000fe20000010000 */
[C---:B-1----:R-:W-:Y:S03]  /*cfa0*/  HMMA.16816.F32.BF16 R140, R168.reuse, R156, R140 ;  /* 0x0000009ca88c723c */ /* 0x042fe6000004188c */
[----:B------:R-:W-:Y:S01]  /*cfb0*/  LDSM.16.MT88.4 R176, [R205+0x800] ;  /* 0x00080000cdb0783b */ /* 0x000fe20000004200 */
[----:B------:R-:W-:Y:S01]  /*cfc0*/  F2FP.BF16.F32.PACK_AB R149, R245, R248 ;  /* 0x000000f8f595723e */ /* 0x000fe200000010ff */
[----:B------:R-:W-:Y:S03]  /*cfd0*/  FADD.FTZ R248, R248, R207 ;  /* 0x000000cff8f87221 */ /* 0x000fe60000010000 */
[C---:B------:R-:W-:Y:S03]  /*cfe0*/  HMMA.16816.F32.BF16 R16, R168.reuse, R158, R16 ;  /* 0x0000009ea810723c */ /* 0x040fe60000041810 */
[----:B------:R-:W1:Y:S01]  /*cff0*/  LDSM.16.MT88.4 R156, [R204+0x10800] ;  /* 0x01080000cc9c783b */ /* 0x000e620000004200 */
[----:B------:R-:W-:Y:S01]  /*d000*/  LOP3.LUT R148, R149, R148, RZ, 0xc0, !PT ;  /* 0x0000009495947212 */ /* 0x000fe200078ec0ff */
[----:B------:R-:W-:Y:S01]  /*d010*/  FADD.FTZ R245, R245, R248 ;  /* 0x000000f8f5f57221 */ /* 0x000fe20000010000 */
[--C-:B------:R-:W-:Y:S03]  /*d020*/  HSET2.LE.AND R149, R189, R238.reuse, PT ;  /* 0x000000eebd957233 */ /* 0x100fe60003803000 */
[----:B------:R-:W-:Y:S02]  /*d030*/  FADD.FTZ R242, R242, R245 ;  /* 0x000000f5f2f27221 */ /* 0x000fe40000010000 */
[----:B------:R-:W3:Y:S01]  /*d040*/  LDSM.16.MT88.4 R180, [R203+0x12800] ;  /* 0x01280000cbb4783b */ /* 0x000ee20000004200 */
[C---:B--2---:R-:W-:Y:S03]  /*d050*/  HMMA.16816.F32.BF16 R12, R168.reuse, R160, R12 ;  /* 0x000000a0a80c723c */ /* 0x044fe6000004180c */
[----:B------:R-:W-:Y:S01]  /*d060*/  LOP3.LUT R149, R196, R149, RZ, 0xc0, !PT ;  /* 0x00000095c4957212 */ /* 0x000fe200078ec0ff */
[----:B------:R-:W-:Y:S03]  /*d070*/  FADD.FTZ R242, R241, R242 ;  /* 0x000000f2f1f27221 */ /* 0x000fe60000010000 */
[----:B------:R-:W2:Y:S01]  /*d080*/  LDSM.16.MT88.4 R188, [R165+0x2800] ;  /* 0x00280000a5bc783b */ /* 0x000ea20000004200 */
[----:B------:R-:W-:Y:S07]  /*d090*/  HMMA.16816.F32.BF16 R144, R168, R162, R144 ;  /* 0x000000a2a890723c */ /* 0x000fee0000041890 */
[----:B------:R-:W4:Y:S01]  /*d0a0*/  LDSM.16.MT88.4 R160, [R203+0x14800] ;  /* 0x01480000cba0783b */ /* 0x000f220000004200 */
[C---:B------:R-:W-:Y:S07]  /*d0b0*/  HMMA.16816.F32.BF16 R4, R148.reuse, R152, R4 ;  /* 0x000000989404723c */ /* 0x040fee0000041804 */
[----:B------:R-:W5:Y:S01]  /*d0c0*/  LDSM.16.MT88.4 R168, [R204+0x14800] ;  /* 0x01480000cca8783b */ /* 0x000f620000004200 */
[C---:B------:R-:W-:Y:S07]  /*d0d0*/  HMMA.16816.F32.BF16 R8, R148.reuse, R154, R8 ;  /* 0x0000009a9408723c */ /* 0x040fee0000041808 */
[----:B------:R-:W5:Y:S01]  /*d0e0*/  LDSM.16.MT88.4 R196, [R165+0x4800] ;  /* 0x00480000a5c4783b */ /* 0x000f620000004200 */
[C---:B-1----:R-:W-:Y:S07]  /*d0f0*/  HMMA.16816.F32.BF16 R36, R148.reuse, R156, R36 ;  /* 0x0000009c9424723c */ /* 0x042fee0000041824 */
[----:B------:R-:W1:Y:S01]  /*d100*/  LDSM.16.MT88.4 R152, [R205+0x4800] ;  /* 0x00480000cd98783b */ /* 0x000e620000004200 */
[C---:B------:R-:W-:Y:S07]  /*d110*/  HMMA.16816.F32.BF16 R40, R148.reuse, R158, R40 ;  /* 0x0000009e9428723c */ /* 0x040fee0000041828 */
[----:B------:R-:W1:Y:S01]  /*d120*/  LDSM.16.MT88.4 R156, [R203+0x16800] ;  /* 0x01680000cb9c783b */ /* 0x000e620000004200 */
[C---:B------:R-:W-:Y:S08]  /*d130*/  HMMA.16816.F32.BF16 R44, R148.reuse, R172, R44 ;  /* 0x000000ac942c723c */ /* 0x040ff0000004182c */
[C---:B------:R-:W-:Y:S08]  /*d140*/  HMMA.16816.F32.BF16 R48, R148.reuse, R174, R48 ;  /* 0x000000ae9430723c */ /* 0x040ff00000041830 */
[C---:B------:R-:W-:Y:S08]  /*d150*/  HMMA.16816.F32.BF16 R52, R148.reuse, R176, R52 ;  /* 0x000000b09434723c */ /* 0x040ff00000041834 */
[C---:B------:R-:W-:Y:S08]  /*d160*/  HMMA.16816.F32.BF16 R56, R148.reuse, R178, R56 ;  /* 0x000000b29438723c */ /* 0x040ff00000041838 */
[C---:B---3--:R-:W-:Y:S08]  /*d170*/  HMMA.16816.F32.BF16 R60, R148.reuse, R180, R60 ;  /* 0x000000b4943c723c */ /* 0x048ff0000004183c */
[C---:B------:R-:W-:Y:S01]  /*d180*/  HMMA.16816.F32.BF16 R64, R148.reuse, R182, R64 ;  /* 0x000000b69440723c */ /* 0x040fe20000041840 */
[----:B------:R-:W-:Y:S07]  /*d190*/  LDSM.16.MT88.4 R180, [R203+0x17000] ;  /* 0x01700000cbb4783b */ /* 0x000fee0000004200 */
[C---:B------:R-:W-:Y:S08]  /*d1a0*/  HMMA.16816.F32.BF16 R68, R148.reuse, R184, R68 ;  /* 0x000000b89444723c */ /* 0x040ff00000041844 */
[C---:B------:R-:W-:Y:S01]  /*d1b0*/  HMMA.16816.F32.BF16 R72, R148.reuse, R186, R72 ;  /* 0x000000ba9448723c */ /* 0x040fe20000041848 */
[----:B------:R-:W-:Y:S07]  /*d1c0*/  LDSM.16.MT88.4 R184, [R204+0x17000] ;  /* 0x01700000ccb8783b */ /* 0x000fee0000004200 */
[C---:B--2---:R-:W-:Y:S03]  /*d1d0*/  HMMA.16816.F32.BF16 R76, R148.reuse, R188, R76 ;  /* 0x000000bc944c723c */ /* 0x044fe6000004184c */
[--C-:B------:R-:W-:Y:S01]  /*d1e0*/  FFMA.FTZ R189, R24, UR4, -R239.reuse ;  /* 0x0000000418bd7c23 */ /* 0x100fe200080108ef */
[--C-:B------:R-:W-:Y:S04]  /*d1f0*/  FFMA.FTZ R188, R25, UR4, -R239.reuse ;  /* 0x0000000419bc7c23 */ /* 0x100fe800080108ef */
[C---:B------:R-:W-:Y:S01]  /*d200*/  HMMA.16816.F32.BF16 R80, R148.reuse, R190, R80 ;  /* 0x000000be9450723c */ /* 0x040fe20000041850 */
[----:B------:R-:W-:Y:S02]  /*d210*/  MUFU.EX2 R189, R189 ;  /* 0x000000bd00bd7308 */ /* 0x000fe40000000800 */
[--C-:B------:R-:W-:Y:S01]  /*d220*/  FFMA.FTZ R190, R26, UR4, -R240.reuse ;  /* 0x000000041abe7c23 */ /* 0x100fe200080108f0 */
[--C-:B------:R-:W-:Y:S07]  /*d230*/  FFMA.FTZ R191, R27, UR4, -R240.reuse ;  /* 0x000000041bbf7c23 */ /* 0x100fee00080108f0 */
[----:B------:R-:W2:Y:S01]  /*d240*/  MUFU.EX2 R188, R188 ;  /* 0x000000bc00bc7308 */ /* 0x000ea20000000800 */
[----:B------:R-:W-:Y:S01]  /*d250*/  LDSM.16.MT88.4 R24, [R203+0x11000] ;  /* 0x01100000cb18783b */ /* 0x000fe20000004200 */
[C---:B------:R-:W-:Y:S08]  /*d260*/  HMMA.16816.F32.BF16 R84, R148.reuse, R192, R84 ;  /* 0x000000c09454723c */ /* 0x040ff00000041854 */
[----:B------:R-:W-:Y:S01]  /*d270*/  MUFU.EX2 R190, R190 ;  /* 0x000000be00be7308 */ /* 0x000fe20000000800 */
[--C-:B------:R-:W-:Y:S01]  /*d280*/  FFMA.FTZ R193, R22, UR4, -R240.reuse ;  /* 0x0000000416c17c23 */ /* 0x100fe200080108f0 */
[----:B------:R-:W-:Y:S08]  /*d290*/  FFMA.FTZ R192, R23, UR4, -R240 ;  /* 0x0000000417c07c23 */ /* 0x000ff000080108f0 */
[----:B------:R-:W-:Y:S01]  /*d2a0*/  MUFU.EX2 R191, R191 ;  /* 0x000000bf00bf7308 */ /* 0x000fe20000000800 */
[C---:B------:R-:W-:Y:S09]  /*d2b0*/  HMMA.16816.F32.BF16 R88, R148.reuse, R194, R88 ;  /* 0x000000c29458723c */ /* 0x040ff20000041858 */
[----:B------:R-:W-:Y:S01]  /*d2c0*/  MUFU.EX2 R193, R193 ;  /* 0x000000c100c17308 */ /* 0x000fe20000000800 */
[--C-:B------:R-:W-:Y:S01]  /*d2d0*/  FFMA.FTZ R195, R20, UR4, -R239.reuse ;  /* 0x0000000414c37c23 */ /* 0x100fe200080108ef */
[----:B------:R-:W-:Y:S08]  /*d2e0*/  FFMA.FTZ R194, R21, UR4, -R239 ;  /* 0x0000000415c27c23 */ /* 0x000ff000080108ef */
[----:B------:R-:W-:Y:S01]  /*d2f0*/  MUFU.EX2 R192, R192 ;  /* 0x000000c000c07308 */ /* 0x000fe20000000800 */
[----:B--2---:R-:W-:Y:S01]  /*d300*/  F2FP.BF16.F32.PACK_AB R21, R188, R189 ;  /* 0x000000bdbc15723e */ /* 0x004fe200000010ff */
[C---:B----4-:R-:W-:Y:S01]  /*d310*/  HMMA.16816.F32.BF16 R92, R148.reuse, R160, R92 ;  /* 0x000000a0945c723c */ /* 0x050fe2000004185c */
[----:B------:R-:W-:Y:S07]  /*d320*/  MOV R161, UR21 ;  /* 0x0000001500a17c02 */ /* 0x000fee0008000f00 */
[----:B------:R-:W-:Y:S01]  /*d330*/  MUFU.EX2 R195, R195 ;  /* 0x000000c300c37308 */ /* 0x000fe20000000800 */
[----:B------:R-:W-:Y:S01]  /*d340*/  UIADD3 UR21, UPT, UPT, UR21, -0x2, URZ ;  /* 0xfffffffe15157890 */ /* 0x000fe2000fffe0ff */
[----:B------:R-:W-:Y:S08]  /*d350*/  LOP3.LUT R161, R225, UR19, R161, 0x96, !PT ;  /* 0x00000013e1a17c12 */ /* 0x000ff0000f8e96a1 */
[----:B------:R-:W2:Y:S01]  /*d360*/  MUFU.EX2 R194, R194 ;  /* 0x000000c200c27308 */ /* 0x000ea20000000800 */
[C---:B------:R-:W-:Y:S08]  /*d370*/  HMMA.16816.F32.BF16 R96, R148.reuse, R162, R96 ;  /* 0x000000a29460723c */ /* 0x040ff00000041860 */
[C---:B-----5:R-:W-:Y:S03]  /*d380*/  HMMA.16816.F32.BF16 R100, R148.reuse, R168, R100 ;  /* 0x000000a89464723c */ /* 0x060fe60000041864 */
[----:B------:R-:W-:Y:S02]  /*d390*/  IMAD.WIDE.U32 R168, R161, -0x326172a9, RZ ;  /* 0xcd9e8d57a1a87825 */ /* 0x000fe400078e00ff */
[----:B------:R-:W3:Y:S03]  /*d3a0*/  LDSM.16.MT88.4 R160, [R204+0x16800] ;  /* 0x01680000cca0783b */ /* 0x000ee60000004200 */
[C---:B------:R-:W-:Y:S03]  /*d3b0*/  HMMA.16816.F32.BF16 R104, R148.reuse, R170, R104 ;  /* 0x000000aa9468723c */ /* 0x040fe60000041868 */
[----:B------:R-:W-:Y:S02]  /*d3c0*/  LOP3.LUT R169, R228, UR20, R169, 0x96, !PT ;  /* 0x00000014e4a97c12 */ /* 0x000fe4000f8e96a9 */
[----:B------:R-:W-:Y:S03]  /*d3d0*/  LOP3.LUT R168, R219, UR8, R168, 0x96, !PT ;  /* 0x00000008dba87c12 */ /* 0x000fe6000f8e96a8 */
[C---:B------:R-:W-:Y:S08]  /*d3e0*/  HMMA.16816.F32.BF16 R108, R148.reuse, R196, R108 ;  /* 0x000000c4946c723c */ /* 0x040ff0000004186c */
[C---:B------:R-:W-:Y:S03]  /*d3f0*/  HMMA.16816.F32.BF16 R112, R148.reuse, R198, R112 ;  /* 0x000000c69470723c */ /* 0x040fe60000041870 */
[----:B------:R-:W-:Y:S04]  /*d400*/  IMAD.WIDE.U32 R198, R169, -0x2daee0ad, RZ ;  /* 0xd2511f53a9c67825 */ /* 0x000fe800078e00ff */
[----:B------:R-:W-:Y:S01]  /*d410*/  IMAD.WIDE.U32 R168, R168, -0x2daee0ad, RZ ;  /* 0xd2511f53a8a87825 */ /* 0x000fe200078e00ff */
[C---:B-1----:R-:W-:Y:S03]  /*d420*/  HMMA.16816.F32.BF16 R116, R148.reuse, R152, R116 ;  /* 0x000000989474723c */ /* 0x042fe60000041874 */
[----:B------:R-:W-:Y:S02]  /*d430*/  LOP3.LUT R152, R220, UR27, R199, 0x96, !PT ;  /* 0x0000001bdc987c12 */ /* 0x000fe4000f8e96c7 */
[----:B------:R-:W-:Y:S03]  /*d440*/  LOP3.LUT R198, R198, UR26, R169, 0x96, !PT ;  /* 0x0000001ac6c67c12 */ /* 0x000fe6000f8e96a9 */
[C---:B------:R-:W-:Y:S03]  /*d450*/  HMMA.16816.F32.BF16 R120, R148.reuse, R154, R120 ;  /* 0x0000009a9478723c */ /* 0x040fe60000041878 */
[----:B------:R-:W-:Y:S02]  /*d460*/  IMAD.WIDE.U32 R196, R152, -0x326172a9, RZ ;  /* 0xcd9e8d5798c47825 */ /* 0x000fe400078e00ff */
[----:B------:R-:W1:Y:S02]  /*d470*/  LDSM.16.MT88.4 R152, [R165+0x6800] ;  /* 0x00680000a598783b */ /* 0x000e640000004200 */
[----:B------:R-:W-:Y:S01]  /*d480*/  IMAD.WIDE.U32 R198, R198, -0x326172a9, RZ ;  /* 0xcd9e8d57c6c67825 */ /* 0x000fe200078e00ff */
[C---:B------:R-:W-:Y:S03]  /*d490*/  HMMA.16816.F32.BF16 R124, R148.reuse, R156, R124 ;  /* 0x0000009c947c723c */ /* 0x040fe6000004187c */
[----:B------:R-:W-:Y:S02]  /*d4a0*/  LOP3.LUT R169, R218, UR13, R197, 0x96, !PT ;  /* 0x0000000ddaa97c12 */ /* 0x000fe4000f8e96c5 */
[----:B------:R-:W-:Y:S03]  /*d4b0*/  LOP3.LUT R196, R196, UR22, R199, 0x96, !PT ;  /* 0x00000016c4c47c12 */ /* 0x000fe6000f8e96c7 */
[C---:B------:R-:W-:Y:S03]  /*d4c0*/  HMMA.16816.F32.BF16 R128, R148.reuse, R158, R128 ;  /* 0x0000009e9480723c */ /* 0x040fe60000041880 */
[----:B------:R-:W-:Y:S04]  /*d4d0*/  IMAD.WIDE.U32 R250, R169, -0x2daee0ad, RZ ;  /* 0xd2511f53a9fa7825 */ /* 0x000fe800078e00ff */
[----:B------:R-:W-:Y:S01]  /*d4e0*/  IMAD.WIDE.U32 R196, R196, -0x2daee0ad, RZ ;  /* 0xd2511f53c4c47825 */ /* 0x000fe200078e00ff */
[C---:B---3--:R-:W-:Y:S04]  /*d4f0*/  HMMA.16816.F32.BF16 R132, R148.reuse, R160, R132 ;  /* 0x000000a09484723c */ /* 0x048fe80000041884 */
[----:B------:R-:W-:Y:S02]  /*d500*/  LOP3.LUT R156, R250, UR24, R197, 0x96, !PT ;  /* 0x00000018fa9c7c12 */ /* 0x000fe4000f8e96c5 */
[----:B------:R-:W-:Y:S02]  /*d510*/  LOP3.LUT R250, R168, UR25, R251, 0x96, !PT ;  /* 0x00000019a8fa7c12 */ /* 0x000fe4000f8e96fb */
[C---:B------:R-:W-:Y:S03]  /*d520*/  HMMA.16816.F32.BF16 R136, R148.reuse, R162, R136 ;  /* 0x000000a29488723c */ /* 0x040fe60000041888 */
[----:B------:R-:W-:Y:S04]  /*d530*/  IMAD.WIDE.U32 R156, R156, -0x326172a9, RZ ;  /* 0xcd9e8d579c9c7825 */ /* 0x000fe800078e00ff */
[----:B------:R-:W-:Y:S01]  /*d540*/  IMAD.WIDE.U32 R250, R250, -0x326172a9, RZ ;  /* 0xcd9e8d57fafa7825 */ /* 0x000fe200078e00ff */
[----:B------:R-:W-:Y:S02]  /*d550*/  MOV R160, R156 ;  /* 0x0000009c00a07202 */ /* 0x000fe40000000f00 */
[C---:B------:R-:W-:Y:S02]  /*d560*/  PRMT R170, R156.reuse, 0x7773, RZ ;  /* 0x000077739caa7816 */ /* 0x040fe400000000ff */
[C---:B------:R-:W-:Y:S01]  /*d570*/  PRMT R169, R156.reuse, 0x7772, RZ ;  /* 0x000077729ca97816 */ /* 0x040fe200000000ff */
[C---:B-1----:R-:W-:Y:S03]  /*d580*/  HMMA.16816.F32.BF16 R140, R148.reuse, R152, R140 ;  /* 0x00000098948c723c */ /* 0x042fe6000004188c */
[----:B------:R-:W-:Y:S02]  /*d590*/  PRMT R173, R156, 0x7771, RZ ;  /* 0x000077719cad7816 */ /* 0x000fe400000000ff */
[----:B------:R-:W-:Y:S02]  /*d5a0*/  LOP3.LUT R168, R250, UR9, R157, 0x96, !PT ;  /* 0x00000009faa87c12 */ /* 0x000fe4000f8e969d */
[----:B------:R-:W1:Y:S01]  /*d5b0*/  LDSM.16.MT88.4 R156, [R205+0x6800] ;  /* 0x00680000cd9c783b */ /* 0x000e620000004200 */
[C---:B------:R-:W-:Y:S03]  /*d5c0*/  HMMA.16816.F32.BF16 R16, R148.reuse, R154, R16 ;  /* 0x0000009a9410723c */ /* 0x040fe60000041810 */
[----:B------:R-:W-:Y:S02]  /*d5d0*/  LOP3.LUT R160, R160, 0xff, RZ, 0xc0, !PT ;  /* 0x000000ffa0a07812 */ /* 0x000fe400078ec0ff */
[C---:B------:R-:W-:Y:S02]  /*d5e0*/  LOP3.LUT R172, R168.reuse, 0xffff, RZ, 0xc0, !PT ;  /* 0x0000ffffa8ac7812 */ /* 0x040fe400078ec0ff */
[----:B------:R-:W-:Y:S01]  /*d5f0*/  PRMT R177, R168, 0x7632, R177 ;  /* 0x00007632a8b17816 */ /* 0x000fe200000000b1 */
[----:B------:R-:W3:Y:S01]  /*d600*/  LDSM.16.MT88.4 R152, [R204+0x11000] ;  /* 0x01100000cc98783b */ /* 0x000ee20000004200 */
[----:B------:R-:W-:Y:S02]  /*d610*/  PRMT R173, R160, 0x5410, R173 ;  /* 0x00005410a0ad7816 */ /* 0x000fe400000000ad */
[----:B------:R-:W-:Y:S02]  /*d620*/  PRMT R169, R169, 0x5410, R170 ;  /* 0x00005410a9a97816 */ /* 0x000fe400000000aa */
[----:B------:R-:W-:Y:S02]  /*d630*/  LOP3.LUT R175, R168, 0xff, RZ, 0xc0, !PT ;  /* 0x000000ffa8af7812 */ /* 0x000fe400078ec0ff */
[----:B------:R-:W-:Y:S01]  /*d640*/  SHF.R.U32.HI R20, RZ, 0x18, R168 ;  /* 0x00000018ff147819 */ /* 0x000fe200000116a8 */
[----:B------:R-:W4:Y:S01]  /*d650*/  LDSM.16.MT88.4 R160, [R165+0x1000] ;  /* 0x00100000a5a0783b */ /* 0x000f220000004200 */
[----:B------:R-:W-:Y:S02]  /*d660*/  LOP3.LUT R177, R177, 0xff, RZ, 0xc0, !PT ;  /* 0x000000ffb1b17812 */ /* 0x000fe400078ec0ff */
[----:B------:R-:W-:Y:S02]  /*d670*/  SHF.R.U32.HI R172, RZ, 0x8, R172 ;  /* 0x00000008ffac7819 */ /* 0x000fe400000116ac */
[----:B------:R-:W-:Y:S02]  /*d680*/  LOP3.LUT R23, R169, 0xff00ff, RZ, 0xc0, !PT ;  /* 0x00ff00ffa9177812 */ /* 0x000fe400078ec0ff */
[--C-:B------:R-:W-:Y:S01]  /*d690*/  HSET2.LE.AND R22, R173, R238.reuse, PT ;  /* 0x000000eead167233 */ /* 0x100fe20003803000 */
[----:B------:R-:W5:Y:S01]  /*d6a0*/  LDSM.16.MT88.4 R168, [R205+0x1000] ;  /* 0x00100000cda8783b */ /* 0x000f620000004200 */
[----:B------:R-:W-:Y:S02]  /*d6b0*/  PRMT R175, R175, 0x5410, R172 ;  /* 0x00005410afaf7816 */ /* 0x000fe400000000ac */
[----:B------:R-:W-:Y:S02]  /*d6c0*/  PRMT R173, R177, 0x5410, R20 ;  /* 0x00005410b1ad7816 */ /* 0x000fe40000000014 */
[----:B------:R-:W-:Y:S02]  /*d6d0*/  LOP3.LUT R22, R21, R22, RZ, 0xc0, !PT ;  /* 0x0000001615167212 */ /* 0x000fe400078ec0ff */
[C---:B--2---:R-:W-:Y:S01]  /*d6e0*/  F2FP.BF16.F32.PACK_AB R172, R194.reuse, R195 ;  /* 0x000000c3c2ac723e */ /* 0x044fe200000010ff */
[----:B------:R-:W-:Y:S01]  /*d6f0*/  LDSM.16.MT88.4 R176, [R165+0x5000] ;  /* 0x00500000a5b0783b */ /* 0x000fe20000004200 */
[--C-:B------:R-:W-:Y:S01]  /*d700*/  HSET2.LE.AND R21, R173, R238.reuse, PT ;  /* 0x000000eead157233 */ /* 0x100fe20003803000 */
[----:B------:R-:W-:Y:S01]  /*d710*/  FADD.FTZ R195, R195, R242 ;  /* 0x000000f2c3c37221 */ /* 0x000fe20000010000 */
[--C-:B------:R-:W-:Y:S02]  /*d720*/  HSET2.LE.AND R23, R23, R238.reuse, PT ;  /* 0x000000ee17177233 */ /* 0x100fe40003803000 */
[----:B------:R-:W-:Y:S01]  /*d730*/  F2FP.BF16.F32.PACK_AB R20, R191, R190 ;  /* 0x000000bebf14723e */ /* 0x000fe200000010ff */
[----:B------:R-:W-:Y:S01]  /*d740*/  FADD.FTZ R194, R194, R195 ;  /* 0x000000c3c2c27221 */ /* 0x000fe20000010000 */
[C---:B-1----:R-:W-:Y:S03]  /*d750*/  HMMA.16816.F32.BF16 R12, R148.reuse, R156, R12 ;  /* 0x0000009c940c723c */ /* 0x042fe6000004180c */
[--C-:B------:R-:W-:Y:S01]  /*d760*/  HSET2.LE.AND R157, R175, R238.reuse, PT ;  /* 0x000000eeaf9d7233 */ /* 0x100fe20003803000 */
[----:B------:R-:W-:Y:S01]  /*d770*/  FADD.FTZ R189, R189, R194 ;  /* 0x000000c2bdbd7221 */ /* 0x000fe20000010000 */
[----:B------:R-:W-:Y:S02]  /*d780*/  F2FP.BF16.F32.PACK_AB R156, R192, R193 ;  /* 0x000000c1c09c723e */ /* 0x000fe400000010ff */
[----:B------:R-:W-:Y:S01]  /*d790*/  LOP3.LUT R23, R20, R23, RZ, 0xc0, !PT ;  /* 0x0000001714177212 */ /* 0x000fe200078ec0ff */
[----:B------:R-:W-:Y:S01]  /*d7a0*/  HMMA.16816.F32.BF16 R144, R148, R158, R144 ;  /* 0x0000009e9490723c */ /* 0x000fe20000041890 */
[----:B------:R-:W-:Y:S02]  /*d7b0*/  LDSM.16.MT88.4 R148, [R165+0x3000] ;  /* 0x00300000a594783b */ /* 0x000fe40000004200 */
[----:B------:R-:W-:Y:S01]  /*d7c0*/  LOP3.LUT R20, R172, R157, RZ, 0xc0, !PT ;  /* 0x0000009dac147212 */ /* 0x000fe200078ec0ff */
[----:B------:R-:W-:Y:S01]  /*d7d0*/  FADD.FTZ R189, R188, R189 ;  /* 0x000000bdbcbd7221 */ /* 0x000fe20000010000 */
[----:B------:R-:W-:Y:S04]  /*d7e0*/  LOP3.LUT R21, R156, R21, RZ, 0xc0, !PT ;  /* 0x000000159c157212 */ /* 0x000fe800078ec0ff */
[----:B------:R-:W1:Y:S03]  /*d7f0*/  LDSM.16.MT88.4 R172, [R203+0x13000] ;  /* 0x01300000cbac783b */ /* 0x000e660000004200 */
[C---:B------:R-:W-:Y:S05]  /*d800*/  HMMA.16816.F32.BF16 R4, R20.reuse, R24, R4 ;  /* 0x000000181404723c */ /* 0x040fea0000041804 */
[----:B------:R-:W-:Y:S03]  /*d810*/  LDSM.16.MT88.4 R156, [R203+0x15000] ;  /* 0x01500000cb9c783b */ /* 0x000fe60000004200 */
[C---:B------:R-:W-:Y:S05]  /*d820*/  HMMA.16816.F32.BF16 R8, R20.reuse, R26, R8 ;  /* 0x0000001a1408723c */ /* 0x040fea0000041808 */
[----:B------:R-:W2:Y:S03]  /*d830*/  LDSM.16.MT88.4 R24, [R204+0x13000] ;  /* 0x01300000cc18783b */ /* 0x000ea60000004200 */
[C---:B---3--:R-:W-:Y:S08]  /*d840*/  HMMA.16816.F32.BF16 R36, R20.reuse, R152, R36 ;  /* 0x000000981424723c */ /* 0x048ff00000041824 */
        /* <DEDUP_REMOVED lines=10> */
[----:B------:R-:W-:Y:S07]  /*d8f0*/  LDSM.16.MT88.4 R172, [R165+0x5800] ;  /* 0x00580000a5ac783b */ /* 0x000fee0000004200 */
[C---:B--2---:R-:W-:Y:S08]  /*d900*/  HMMA.16816.F32.BF16 R68, R20.reuse, R24, R68 ;  /* 0x000000181444723c */ /* 0x044ff00000041844 */
[C---:B------:R-:W-:Y:S01]  /*d910*/  HMMA.16816.F32.BF16 R72, R20.reuse, R26, R72 ;  /* 0x0000001a1448723c */ /* 0x040fe20000041848 */
[----:B------:R-:W1:Y:S07]  /*d920*/  LDSM.16.MT88.4 R24, [R165+0x7000] ;  /* 0x00700000a518783b */ /* 0x000e6e0000004200 */
[C---:B------:R-:W-:Y:S08]  /*d930*/  HMMA.16816.F32.BF16 R76, R20.reuse, R148, R76 ;  /* 0x00000094144c723c */ /* 0x040ff0000004184c */
[C---:B------:R-:W-:Y:S01]  /*d940*/  HMMA.16816.F32.BF16 R80, R20.reuse, R150, R80 ;  /* 0x000000961450723c */ /* 0x040fe20000041850 */
[----:B------:R-:W2:Y:S07]  /*d950*/  LDSM.16.MT88.4 R148, [R205+0x7000] ;  /* 0x00700000cd94783b */ /* 0x000eae0000004200 */
[C---:B---3--:R-:W-:Y:S08]  /*d960*/  HMMA.16816.F32.BF16 R84, R20.reuse, R152, R84 ;  /* 0x000000981454723c */ /* 0x048ff00000041854 */
[C---:B------:R-:W-:Y:S03]  /*d970*/  HMMA.16816.F32.BF16 R88, R20.reuse, R154, R88 ;  /* 0x0000009a1458723c */ /* 0x040fe60000041858 */
[----:B------:R-:W-:Y:S05]  /*d980*/  LOP3.LUT R154, R198, UR15, R251, 0x96, !PT ;  /* 0x0000000fc69a7c12 */ /* 0x000fea000f8e96fb */
[C---:B------:R-:W-:Y:S03]  /*d990*/  HMMA.16816.F32.BF16 R92, R20.reuse, R156, R92 ;  /* 0x0000009c145c723c */ /* 0x040fe6000004185c */
[----:B------:R-:W-:Y:S05]  /*d9a0*/  IMAD.WIDE.U32 R154, R154, -0x2daee0ad, RZ ;  /* 0xd2511f539a9a7825 */ /* 0x000fea00078e00ff */
[C---:B------:R-:W-:Y:S01]  /*d9b0*/  HMMA.16816.F32.BF16 R96, R20.reuse, R158, R96 ;  /* 0x0000009e1460723c */ /* 0x040fe20000041860 */
[----:B------:R-:W3:Y:S02]  /*d9c0*/  LDSM.16.MT88.4 R156, [R203+0x11800] ;  /* 0x01180000cb9c783b */ /* 0x000ee40000004200 */
[----:B------:R-:W-:Y:S02]  /*d9d0*/  LOP3.LUT R196, R196, UR23, R155, 0x96, !PT ;  /* 0x00000017c4c47c12 */ /* 0x000fe4000f8e969b */
[C---:B------:R-:W-:Y:S02]  /*d9e0*/  PRMT R153, R154.reuse, 0x7773, RZ ;  /* 0x000077739a997816 */ /* 0x040fe400000000ff */
[----:B------:R-:W-:Y:S01]  /*d9f0*/  PRMT R152, R154, 0x7772, RZ ;  /* 0x000077729a987816 */ /* 0x000fe200000000ff */
[C---:B----4-:R-:W-:Y:S03]  /*da00*/  HMMA.16816.F32.BF16 R100, R20.reuse, R160, R100 ;  /* 0x000000a01464723c */ /* 0x050fe60000041864 */
[----:B------:R-:W-:Y:S02]  /*da10*/  PRMT R152, R152, 0x5410, R153 ;  /* 0x0000541098987816 */ /* 0x000fe40000000099 */
[----:B------:R-:W-:Y:S02]  /*da20*/  MOV R160, R154 ;  /* 0x0000009a00a07202 */ /* 0x000fe40000000f00 */
[----:B------:R-:W-:Y:S01]  /*da30*/  PRMT R154, R154, 0x7771, RZ ;  /* 0x000077719a9a7816 */ /* 0x000fe200000000ff */
[C---:B------:R-:W-:Y:S08]  /*da40*/  HMMA.16816.F32.BF16 R104, R20.reuse, R162, R104 ;  /* 0x000000a21468723c */ /* 0x040ff00000041868 */
[C---:B------:R-:W-:Y:S03]  /*da50*/  HMMA.16816.F32.BF16 R108, R20.reuse, R176, R108 ;  /* 0x000000b0146c723c */ /* 0x040fe6000004186c */
[--C-:B------:R-:W-:Y:S01]  /*da60*/  FFMA.FTZ R176, R28, UR4, -R239.reuse ;  /* 0x000000041cb07c23 */ /* 0x100fe200080108ef */
[--C-:B------:R-:W-:Y:S04]  /*da70*/  FFMA.FTZ R177, R29, UR4, -R239.reuse ;  /* 0x000000041db17c23 */ /* 0x100fe800080108ef */
[C---:B------:R-:W-:Y:S01]  /*da80*/  HMMA.16816.F32.BF16 R112, R20.reuse, R178, R112 ;  /* 0x000000b21470723c */ /* 0x040fe20000041870 */
[----:B------:R-:W-:Y:S02]  /*da90*/  MUFU.EX2 R176, R176 ;  /* 0x000000b000b07308 */ /* 0x000fe40000000800 */
[--C-:B------:R-:W-:Y:S01]  /*daa0*/  FFMA.FTZ R178, R30, UR4, -R240.reuse ;  /* 0x000000041eb27c23 */ /* 0x100fe200080108f0 */
[--C-:B------:R-:W-:Y:S07]  /*dab0*/  FFMA.FTZ R179, R34, UR4, -R240.reuse ;  /* 0x0000000422b37c23 */ /* 0x100fee00080108f0 */
[----:B------:R-:W-:Y:S01]  /*dac0*/  MUFU.EX2 R177, R177 ;  /* 0x000000b100b17308 */ /* 0x000fe20000000800 */
[C---:B-----5:R-:W-:Y:S09]  /*dad0*/  HMMA.16816.F32.BF16 R116, R20.reuse, R168, R116 ;  /* 0x000000a81474723c */ /* 0x060ff20000041874 */
[----:B------:R-:W-:Y:S10]  /*dae0*/  MUFU.EX2 R178, R178 ;  /* 0x000000b200b27308 */ /* 0x000ff40000000800 */
[----:B------:R-:W-:Y:S01]  /*daf0*/  MUFU.EX2 R179, R179 ;  /* 0x000000b300b37308 */ /* 0x000fe20000000800 */
[C---:B------:R-:W-:Y:S01]  /*db00*/  HMMA.16816.F32.BF16 R120, R20.reuse, R170, R120 ;  /* 0x000000aa1478723c */ /* 0x040fe20000041878 */
[----:B------:R-:W-:Y:S07]  /*db10*/  LDSM.16.MT88.4 R168, [R204+0x15800] ;  /* 0x01580000cca8783b */ /* 0x000fee0000004200 */
[C---:B------:R-:W-:Y:S03]  /*db20*/  HMMA.16816.F32.BF16 R124, R20.reuse, R180, R124 ;  /* 0x000000b4147c723c */ /* 0x040fe6000004187c */
[--C-:B------:R-:W-:Y:S01]  /*db30*/  FFMA.FTZ R181, R31, UR4, -R240.reuse ;  /* 0x000000041fb57c23 */ /* 0x100fe200080108f0 */
[--C-:B------:R-:W-:Y:S01]  /*db40*/  FFMA.FTZ R180, R32, UR4, -R239.reuse ;  /* 0x0000000420b47c23 */ /* 0x100fe200080108ef */
[----:B------:R-:W4:Y:S01]  /*db50*/  LDSM.16.MT88.4 R28, [R204+0x11800] ;  /* 0x01180000cc1c783b */ /* 0x000f220000004200 */
[----:B------:R-:W-:Y:S01]  /*db60*/  FFMA.FTZ R240, R35, UR4, -R240 ;  /* 0x0000000423f07c23 */ /* 0x000fe200080108f0 */
[----:B------:R-:W-:Y:S01]  /*db70*/  FFMA.FTZ R239, R33, UR4, -R239 ;  /* 0x0000000421ef7c23 */ /* 0x000fe200080108ef */
[C---:B------:R-:W-:Y:S01]  /*db80*/  HMMA.16816.F32.BF16 R128, R20.reuse, R182, R128 ;  /* 0x000000b61480723c */ /* 0x040fe20000041880 */
[----:B------:R-:W5:Y:S02]  /*db90*/  MUFU.EX2 R181, R181 ;  /* 0x000000b500b57308 */ /* 0x000f640000000800 */
[----:B------:R-:W-:Y:S08]  /*dba0*/  PRMT R33, R196, 0x7632, R33 ;  /* 0x00007632c4217816 */ /* 0x000ff00000000021 */
[----:B------:R-:W-:Y:S01]  /*dbb0*/  MUFU.EX2 R180, R180 ;  /* 0x000000b400b47308 */ /* 0x000fe20000000800 */
[----:B------:R-:W-:Y:S01]  /*dbc0*/  LOP3.LUT R33, R33, 0xff, RZ, 0xc0, !PT ;  /* 0x000000ff21217812 */ /* 0x000fe200078ec0ff */
[C---:B------:R-:W-:Y:S08]  /*dbd0*/  HMMA.16816.F32.BF16 R132, R20.reuse, R184, R132 ;  /* 0x000000b81484723c */ /* 0x040ff00000041884 */
[----:B------:R-:W3:Y:S10]  /*dbe0*/  MUFU.EX2 R239, R239 ;  /* 0x000000ef00ef7308 */ /* 0x000ef40000000800 */
[----:B------:R-:W4:Y:S01]  /*dbf0*/  MUFU.EX2 R240, R240 ;  /* 0x000000f000f07308 */ /* 0x000f220000000800 */
[C---:B------:R-:W-:Y:S08]  /*dc00*/  HMMA.16816.F32.BF16 R136, R20.reuse, R186, R136 ;  /* 0x000000ba1488723c */ /* 0x040ff00000041888 */
[C---:B-1----:R-:W-:Y:S03]  /*dc10*/  HMMA.16816.F32.BF16 R140, R20.reuse, R24, R140 ;  /* 0x00000018148c723c */ /* 0x042fe6000004188c */
[----:B------:R-:W-:Y:S02]  /*dc20*/  LOP3.LUT R25, R160, 0xff, RZ, 0xc0, !PT ;  /* 0x000000ffa0197812 */ /* 0x000fe400078ec0ff */
[C---:B------:R-:W-:Y:S02]  /*dc30*/  LOP3.LUT R24, R196.reuse, 0xffff, RZ, 0xc0, !PT ;  /* 0x0000ffffc4187812 */ /* 0x040fe400078ec0ff */
[----:B------:R-:W-:Y:S01]  /*dc40*/  PRMT R153, R25, 0x5410, R154 ;  /* 0x0000541019997816 */ /* 0x000fe2000000009a */
[C---:B------:R-:W-:Y:S03]  /*dc50*/  HMMA.16816.F32.BF16 R16, R20.reuse, R26, R16 ;  /* 0x0000001a1410723c */ /* 0x040fe60000041810 */
[----:B------:R-:W-:Y:S02]  /*dc60*/  LOP3.LUT R27, R196, 0xff, RZ, 0xc0, !PT ;  /* 0x000000ffc41b7812 */ /* 0x000fe400078ec0ff */
[----:B------:R-:W-:Y:S02]  /*dc70*/  SHF.R.U32.HI R196, RZ, 0x18, R196 ;  /* 0x00000018ffc47819 */ /* 0x000fe400000116c4 */
[----:B------:R-:W-:Y:S01]  /*dc80*/  SHF.R.U32.HI R24, RZ, 0x8, R24 ;  /* 0x00000008ff187819 */ /* 0x000fe20000011618 */
[C---:B--2---:R-:W-:Y:S03]  /*dc90*/  HMMA.16816.F32.BF16 R12, R20.reuse, R148, R12 ;  /* 0x00000094140c723c */ /* 0x044fe6000004180c */
[----:B------:R-:W-:Y:S02]  /*dca0*/  PRMT R25, R33, 0x5410, R196 ;  /* 0x0000541021197816 */ /* 0x000fe400000000c4 */
[----:B------:R-:W-:Y:S01]  /*dcb0*/  PRMT R27, R27, 0x5410, R24 ;  /* 0x000054101b1b7816 */ /* 0x000fe20000000018 */
[----:B------:R-:W1:Y:S01]  /*dcc0*/  LDSM.16.MT88.4 R32, [R165+0x1800] ;  /* 0x00180000a520783b */ /* 0x000e620000004200 */
[----:B------:R-:W-:Y:S01]  /*dcd0*/  LOP3.LUT R149, R152, 0xff00ff, RZ, 0xc0, !PT ;  /* 0x00ff00ff98957812 */ /* 0x000fe200078ec0ff */
[----:B------:R-:W-:Y:S03]  /*dce0*/  HMMA.16816.F32.BF16 R144, R20, R150, R144 ;  /* 0x000000961490723c */ /* 0x000fe60000041890 */
[--C-:B------:R-:W-:Y:S02]  /*dcf0*/  HSET2.LE.AND R25, R25, R238.reuse, PT ;  /* 0x000000ee19197233 */ /* 0x100fe40003803000 */
[----:B-----5:R-:W-:Y:S01]  /*dd00*/  F2FP.BF16.F32.PACK_AB R148, R181, R178 ;  /* 0x000000b2b594723e */ /* 0x020fe200000010ff */
[----:B------:R-:W2:Y:S01]  /*dd10*/  LDSM.16.MT88.4 R20, [R205+0x1800] ;  /* 0x00180000cd14783b */ /* 0x000ea20000004200 */
[--C-:B------:R-:W-:Y:S02]  /*dd20*/  HSET2.LE.AND R24, R27, R238.reuse, PT ;  /* 0x000000ee1b187233 */ /* 0x100fe40003803000 */
[--C-:B------:R-:W-:Y:S02]  /*dd30*/  HSET2.LE.AND R26, R153, R238.reuse, PT ;  /* 0x000000ee991a7233 */ /* 0x100fe40003803000 */
[----:B------:R-:W-:Y:S02]  /*dd40*/  HSET2.LE.AND R27, R149, R238, PT ;  /* 0x000000ee951b7233 */ /* 0x000fe40003803000 */
[----:B------:R-:W-:Y:S02]  /*dd50*/  LOP3.LUT R25, R148, R25, RZ, 0xc0, !PT ;  /* 0x0000001994197212 */ /* 0x000fe400078ec0ff */
[----:B------:R-:W-:Y:S01]  /*dd60*/  F2FP.BF16.F32.PACK_AB R153, R177, R176 ;  /* 0x000000b0b199723e */ /* 0x000fe200000010ff */
[----:B------:R-:W-:Y:S01]  /*dd70*/  FADD.FTZ R176, R176, R189 ;  /* 0x000000bdb0b07221 */ /* 0x000fe20000010000 */
[----:B---3--:R-:W-:Y:S02]  /*dd80*/  F2FP.BF16.F32.PACK_AB R149, R239, R180 ;  /* 0x000000b4ef95723e */ /* 0x008fe400000010ff */
[----:B----4-:R-:W-:Y:S01]  /*dd90*/  F2FP.BF16.F32.PACK_AB R148, R240, R179 ;  /* 0x000000b3f094723e */ /* 0x010fe200000010ff */
[----:B------:R-:W-:Y:S01]  /*dda0*/  FADD.FTZ R177, R177, R176 ;  /* 0x000000b0b1b17221 */ /* 0x000fe20000010000 */
[----:B------:R-:W-:Y:S02]  /*ddb0*/  LOP3.LUT R24, R153, R24, RZ, 0xc0, !PT ;  /* 0x0000001899187212 */ /* 0x000fe400078ec0ff */
[----:B------:R-:W-:Y:S01]  /*ddc0*/  LOP3.LUT R26, R149, R26, RZ, 0xc0, !PT ;  /* 0x0000001a951a7212 */ /* 0x000fe200078ec0ff */
[----:B------:R-:W-:Y:S01]  /*ddd0*/  LDSM.16.MT88.4 R152, [R205+0x3800] ;  /* 0x00380000cd98783b */ /* 0x000fe20000004200 */
[----:B------:R-:W-:Y:S01]  /*dde0*/  LOP3.LUT R27, R148, R27, RZ, 0xc0, !PT ;  /* 0x0000001b941b7212 */ /* 0x000fe200078ec0ff */
[----:B------:R-:W-:Y:S04]  /*ddf0*/  FADD.FTZ R180, R180, R177 ;  /* 0x000000b1b4b47221 */ /* 0x000fe80000010000 */
[----:B------:R-:W-:Y:S02]  /*de00*/  FADD.FTZ R227, R239, R180 ;  /* 0x000000b4efe37221 */ /* 0x000fe40000010000 */
[C---:B------:R-:W-:Y:S01]  /*de10*/  HMMA.16816.F32.BF16 R160, R24.reuse, R156, R4 ;  /* 0x0000009c18a0723c */ /* 0x040fe20000041804 */
[----:B------:R-:W3:Y:S07]  /*de20*/  LDSM.16.MT88.4 R4, [R203+0x13800] ;  /* 0x01380000cb04783b */ /* 0x000eee0000004200 */
[C---:B------:R-:W-:Y:S01]  /*de30*/  HMMA.16816.F32.BF16 R156, R24.reuse, R158, R8 ;  /* 0x0000009e189c723c */ /* 0x040fe20000041808 */
[----:B------:R-:W4:Y:S07]  /*de40*/  LDSM.16.MT88.4 R8, [R204+0x13800] ;  /* 0x01380000cc08783b */ /* 0x000f2e0000004200 */
[C---:B------:R-:W-:Y:S01]  /*de50*/  HMMA.16816.F32.BF16 R36, R24.reuse, R28, R36 ;  /* 0x0000001c1824723c */ /* 0x040fe20000041824 */
[----:B------:R-:W5:Y:S07]  /*de60*/  LDSM.16.MT88.4 R148, [R165+0x3800] ;  /* 0x00380000a594783b */ /* 0x000f6e0000004200 */
        /* <DEDUP_REMOVED lines=13> */
[----:B------:R-:W-:Y:S07]  /*df40*/  LDSM.16.MT88.4 R8, [R205+0x7800] ;  /* 0x00780000cd08783b */ /* 0x000fee0000004200 */
[C---:B-----5:R-:W-:Y:S08]  /*df50*/  HMMA.16816.F32.BF16 R76, R24.reuse, R148, R76 ;  /* 0x00000094184c723c */ /* 0x060ff0000004184c */
[C---:B------:R-:W-:Y:S08]  /*df60*/  HMMA.16816.F32.BF16 R80, R24.reuse, R150, R80 ;  /* 0x000000961850723c */ /* 0x040ff00000041850 */
[C---:B------:R-:W-:Y:S08]  /*df70*/  HMMA.16816.F32.BF16 R84, R24.reuse, R152, R84 ;  /* 0x000000981854723c */ /* 0x040ff00000041854 */
[C---:B------:R-:W-:Y:S01]  /*df80*/  HMMA.16816.F32.BF16 R88, R24.reuse, R154, R88 ;  /* 0x0000009a1858723c */ /* 0x040fe20000041858 */
[----:B------:R4:W5:Y:S07]  /*df90*/  LDSM.16.MT88.4 R152, [R165+0x7800] ;  /* 0x00780000a598783b */ /* 0x00096e0000004200 */
[C---:B------:R-:W-:Y:S08]  /*dfa0*/  HMMA.16816.F32.BF16 R92, R24.reuse, R28, R92 ;  /* 0x0000001c185c723c */ /* 0x040ff0000004185c */
[C---:B------:R-:W-:Y:S08]  /*dfb0*/  HMMA.16816.F32.BF16 R96, R24.reuse, R30, R96 ;  /* 0x0000001e1860723c */ /* 0x040ff00000041860 */
[C---:B------:R-:W-:Y:S03]  /*dfc0*/  HMMA.16816.F32.BF16 R100, R24.reuse, R168, R100 ;  /* 0x000000a81864723c */ /* 0x040fe60000041864 */
[----:B----4-:R-:W-:Y:S05]  /*dfd0*/  MOV R165, R164 ;  /* 0x000000a400a57202 */ /* 0x010fea0000000f00 */
[C---:B------:R-:W-:Y:S08]  /*dfe0*/  HMMA.16816.F32.BF16 R104, R24.reuse, R170, R104 ;  /* 0x000000aa1868723c */ /* 0x040ff00000041868 */
[C---:B------:R-:W-:Y:S08]  /*dff0*/  HMMA.16816.F32.BF16 R108, R24.reuse, R172, R108 ;  /* 0x000000ac186c723c */ /* 0x040ff0000004186c */
[C---:B------:R-:W-:Y:S08]  /*e000*/  HMMA.16816.F32.BF16 R112, R24.reuse, R174, R112 ;  /* 0x000000ae1870723c */ /* 0x040ff00000041870 */
[C---:B-1----:R-:W-:Y:S08]  /*e010*/  HMMA.16816.F32.BF16 R116, R24.reuse, R32, R116 ;  /* 0x000000201874723c */ /* 0x042ff00000041874 */
[C---:B------:R-:W-:Y:S08]  /*e020*/  HMMA.16816.F32.BF16 R120, R24.reuse, R34, R120 ;  /* 0x000000221878723c */ /* 0x040ff00000041878 */
[C---:B--2---:R-:W-:Y:S08]  /*e030*/  HMMA.16816.F32.BF16 R124, R24.reuse, R20, R124 ;  /* 0x00000014187c723c */ /* 0x044ff0000004187c */
[C---:B------:R-:W-:Y:S08]  /*e040*/  HMMA.16816.F32.BF16 R128, R24.reuse, R22, R128 ;  /* 0x000000161880723c */ /* 0x040ff00000041880 */
[C---:B---3--:R-:W-:Y:S01]  /*e050*/  HMMA.16816.F32.BF16 R132, R24.reuse, R4, R132 ;  /* 0x000000041884723c */ /* 0x048fe20000041884 */
[----:B------:R-:W1:Y:S07]  /*e060*/  LDC.64 R4, c[0x0][0x3c0] ;  /* 0x0000f000ff047b82 */ /* 0x000e6e0000000a00 */
[C---:B------:R-:W-:Y:S03]  /*e070*/  HMMA.16816.F32.BF16 R136, R24.reuse, R6, R136 ;  /* 0x000000061888723c */ /* 0x040fe60000041888 */
[----:B------:R-:W-:Y:S04]  /*e080*/  FADD.FTZ R7, R193, R244 ;  /* 0x000000f4c1077221 */ /* 0x000fe80000010000 */
[----:B------:R-:W-:Y:S01]  /*e090*/  FADD.FTZ R7, R192, R7 ;  /* 0x00000007c0077221 */ /* 0x000fe20000010000 */
[C---:B-----5:R-:W-:Y:S03]  /*e0a0*/  HMMA.16816.F32.BF16 R140, R24.reuse, R152, R140 ;  /* 0x00000098188c723c */ /* 0x060fe6000004188c */
[----:B------:R-:W-:Y:S04]  /*e0b0*/  FADD.FTZ R190, R190, R7 ;  /* 0x00000007bebe7221 */ /* 0x000fe80000010000 */
[----:B------:R-:W-:Y:S01]  /*e0c0*/  FADD.FTZ R191, R191, R190 ;  /* 0x000000bebfbf7221 */ /* 0x000fe20000010000 */
[C---:B------:R-:W-:Y:S03]  /*e0d0*/  HMMA.16816.F32.BF16 R152, R24.reuse, R154, R16 ;  /* 0x0000009a1898723c */ /* 0x040fe60000041810 */
[----:B------:R-:W-:Y:S01]  /*e0e0*/  FADD.FTZ R0, R178, R191 ;  /* 0x000000bfb2007221 */ /* 0x000fe20000010000 */
[C---:B-1----:R-:W-:Y:S02]  /*e0f0*/  SHF.L.U64.HI R5, R4.reuse, 0x7, R5 ;  /* 0x0000000704057819 */ /* 0x042fe40000010205 */
[----:B------:R-:W-:Y:S01]  /*e100*/  LEA R230, P0, -R4, R230, 0x7 ;  /* 0x000000e604e67211 */ /* 0x000fe200078039ff */
[----:B------:R-:W-:Y:S01]  /*e110*/  FADD.FTZ R0, R181, R0 ;  /* 0x00000000b5007221 */ /* 0x000fe20000010000 */
[C---:B------:R-:W-:Y:S03]  /*e120*/  HMMA.16816.F32.BF16 R148, R24.reuse, R8, R12 ;  /* 0x000000081894723c */ /* 0x040fe6000004180c */
[----:B------:R-:W-:Y:S01]  /*e130*/  FADD.FTZ R179, R179, R0 ;  /* 0x00000000b3b37221 */ /* 0x000fe20000010000 */
[----:B------:R-:W-:Y:S02]  /*e140*/  IADD3.X R231, PT, PT, R231, ~R5, RZ, P0, !PT ;  /* 0x80000005e7e77210 */ /* 0x000fe400007fe4ff */
[----:B------:R-:W-:Y:S01]  /*e150*/  MOV R0, R3 ;  /* 0x0000000300007202 */ /* 0x000fe20000000f00 */
[----:B------:R-:W-:Y:S01]  /*e160*/  FADD.FTZ R223, R240, R179 ;  /* 0x000000b3f0df7221 */ /* 0x000fe20000010000 */
[----:B------:R-:W-:Y:S01]  /*e170*/  HMMA.16816.F32.BF16 R144, R24, R10, R144 ;  /* 0x0000000a1890723c */ /* 0x000fe20000041890 */
[----:B------:R-:W-:Y:S08]  /*e180*/  @!UPT UIADD3 URZ, UPT, UPT, URZ, URZ, URZ ;  /* 0x000000fffffff290 */ /* 0x000ff0000fffe0ff */
[----:B------:R-:W-:Y:S11]  /*e190*/  BRA.U UP0, `(.L_x_403) ;  /* 0xffffffc900087547 */ /* 0x000ff6000b83ffff */
.L_x_402:
[----:B------:R-:W1:Y:S01]  /*e1a0*/  SHFL.BFLY PT, R0, R227, 0x2, 0x1f ;  /* 0x0c401f00e3007f89 */ /* 0x000e6200000e0000 */
[----:B------:R-:W2:Y:S01]  /*e1b0*/  LDCU UR4, c[0x0][0x4fc] ;  /* 0x00009f80ff0477ac */ /* 0x000ea20008000800 */
[C---:B------:R-:W-:Y:S01]  /*e1c0*/  SHF.L.U32 R9, R201.reuse, 0x4, RZ ;  /* 0x00000004c9097819 */ /* 0x040fe200000006ff */
[----:B------:R-:W3:Y:S01]  /*e1d0*/  S2UR UR10, SR_CTAID.Y ;  /* 0x00000000000a79c3 */ /* 0x000ee20000002600 */
[----:B------:R-:W4:Y:S01]  /*e1e0*/  SHFL.BFLY PT, R10, R223, 0x2, 0x1f ;  /* 0x0c401f00df0a7f89 */ /* 0x000f2200000e0000 */
[----:B------:R-:W-:Y:S01]  /*e1f0*/  SHF.L.U32 R2, R201, 0x1, RZ ;  /* 0x00000001c9027819 */ /* 0x000fe200000006ff */
[----:B------:R-:W-:Y:S01]  /*e200*/  UISETP.NE.AND UP3, UPT, UR14, -0x1, UPT ;  /* 0xffffffff0e00788c */ /* 0x000fe2000bf65270 */
[----:B------:R-:W-:Y:S01]  /*e210*/  LOP3.LUT R9, R9, 0x1c0, RZ, 0xc0, !PT ;  /* 0x000001c009097812 */ /* 0x000fe200078ec0ff */
[----:B------:R-:W5:Y:S01]  /*e220*/  LDCU.U8 UR12, c[0x0][0x549] ;  /* 0x0000a920ff0c77ac */ /* 0x000f620008000000 */
[----:B------:R-:W-:Y:S02]  /*e230*/  LOP3.LUT P0, RZ, R201, 0x10, RZ, 0xc0, !PT ;  /* 0x00000010c9ff7812 */ /* 0x000fe4000780c0ff */
[----:B------:R-:W-:Y:S01]  /*e240*/  LOP3.LUT R9, R9, 0x38, R2, 0xf8, !PT ;  /* 0x0000003809097812 */ /* 0x000fe200078ef802 */
[----:B------:R-:W-:Y:S01]  /*e250*/  UISETP.NE.AND UP2, UPT, UR14, -0x1, UPT ;  /* 0xffffffff0e00788c */ /* 0x000fe2000bf45270 */
[----:B------:R-:W-:-:S04]  /*e260*/  LOP3.LUT P2, RZ, R201, 0x8, RZ, 0xc0, !PT ;  /* 0x00000008c9ff7812 */ /* 0x000fc8000784c0ff */
[----:B------:R-:W-:Y:S01]  /*e270*/  SEL R214, R214, 0xffffffe0, !P2 ;  /* 0xffffffe0d6d67807 */ /* 0x000fe20005000000 */
[----:B------:R-:W3:Y:S01]  /*e280*/  @!UP3 LDCU.64 UR8, c[0x0][0x400] ;  /* 0x00008000ff08b7ac */ /* 0x000ee20008000a00 */
[----:B-1----:R-:W-:Y:S01]  /*e290*/  FADD.FTZ R5, R0, R227 ;  /* 0x000000e300057221 */ /* 0x002fe20000010000 */
[----:B------:R-:W-:Y:S01]  /*e2a0*/  SHF.L.U32 R0, R201, 0x5, RZ ;  /* 0x00000005c9007819 */ /* 0x000fe200000006ff */
[----:B-----5:R-:W-:Y:S01]  /*e2b0*/  UISETP.NE.AND UP1, UPT, UR12, URZ, UPT ;  /* 0x000000ff0c00728c */ /* 0x020fe2000bf25270 */
[----:B----4-:R-:W-:Y:S02]  /*e2c0*/  FADD.FTZ R10, R10, R223 ;  /* 0x000000df0a0a7221 */ /* 0x010fe40000010000 */
[----:B------:R-:W1:Y:S01]  /*e2d0*/  SHFL.BFLY PT, R8, R5, 0x1, 0x1f ;  /* 0x0c201f0005087f89 */ /* 0x000e6200000e0000 */
[----:B------:R-:W4:Y:S03]  /*e2e0*/  LDCU UR12, c[0x0][0x434] ;  /* 0x00008680ff0c77ac */ /* 0x000f260008000800 */
[----:B------:R-:W5:Y:S01]  /*e2f0*/  SHFL.BFLY PT, R7, R10, 0x1, 0x1f ;  /* 0x0c201f000a077f89 */ /* 0x000f6200000e0000 */
[----:B---3--:R-:W-:Y:S01]  /*e300*/  @!UP3 UIMAD.WIDE.U32 UR18, UR10, UR8, URZ ;  /* 0x000000080a12b2a5 */ /* 0x008fe2000f8e00ff */
[----:B------:R-:W4:Y:S03]  /*e310*/  LDCU UR8, c[0x0][0x434] ;  /* 0x00008680ff0877ac */ /* 0x000f260008000800 */
[----:B------:R-:W-:Y:S01]  /*e320*/  @!UP3 UIMAD UR11, UR10, UR9, UR19 ;  /* 0x000000090a0bb2a4 */ /* 0x000fe2000f8e0213 */
[----:B------:R-:W3:Y:S01]  /*e330*/  LDCU.U8 UR9, c[0x0][0x548] ;  /* 0x0000a900ff0977ac */ /* 0x000ee20008000000 */
[----:B------:R-:W2:Y:S01]  /*e340*/  @UP1 LDCU UR13, c[0x0][0x430] ;  /* 0x00008600ff0d17ac */ /* 0x000ea20008000800 */
[----:B-1----:R-:W-:Y:S01]  /*e350*/  FADD.FTZ R8, R5, R8 ;  /* 0x0000000805087221 */ /* 0x002fe20000010000 */
[----:B------:R-:W-:-:S02]  /*e360*/  LOP3.LUT R5, R2, 0x6, RZ, 0xc0, !PT ;  /* 0x0000000602057812 */ /* 0x000fc400078ec0ff */
[----:B------:R-:W-:Y:S01]  /*e370*/  MOV R2, 0x10 ;  /* 0x0000001000027802 */ /* 0x000fe20000000f00 */
[----:B-----5:R-:W-:Y:S01]  /*e380*/  FADD.FTZ R7, R10, R7 ;  /* 0x000000070a077221 */ /* 0x020fe20000010000 */
[----:B------:R-:W1:Y:S01]  /*e390*/  MUFU.RCP R6, R8 ;  /* 0x0000000800067308 */ /* 0x000e620000001000 */
[----:B------:R-:W-:Y:S02]  /*e3a0*/  FSETP.NE.FTZ.AND P4, PT, R8, RZ, PT ;  /* 0x000000ff0800720b */ /* 0x000fe40003f95000 */
[----:B------:R-:W-:Y:S01]  /*e3b0*/  LOP3.LUT R0, R5, 0x7c00, R0, 0xf8, !PT ;  /* 0x00007c0005007812 */ /* 0x000fe200078ef800 */
[----:B---3--:R-:W-:Y:S01]  /*e3c0*/  UISETP.NE.AND UP0, UPT, UR9, URZ, !UP1 ;  /* 0x000000ff0900728c */ /* 0x008fe2000cf05270 */
[----:B------:R-:W-:Y:S02]  /*e3d0*/  FSETP.NE.FTZ.AND P3, PT, R7, RZ, PT ;  /* 0x000000ff0700720b */ /* 0x000fe40003f75000 */
[----:B------:R-:W-:Y:S01]  /*e3e0*/  LOP3.LUT R0, R0, R9, RZ, 0xfc, !PT ;  /* 0x0000000900007212 */ /* 0x000fe200078efcff */
[----:B------:R-:W3:Y:S01]  /*e3f0*/  MUFU.RCP R4, R7 ;  /* 0x0000000700047308 */ /* 0x000ee20000001000 */
[----:B------:R-:W-:-:S02]  /*e400*/  SEL R2, R2, 0xfffffff0, !P1 ;  /* 0xfffffff002027807 */ /* 0x000fc40004800000 */
[----:B------:R-:W-:Y:S02]  /*e410*/  LEA R5, R0, UR6, 0x1 ;  /* 0x0000000600057c11 */ /* 0x000fe4000f8e08ff */
[----:B------:R-:W-:Y:S02]  /*e420*/  LOP3.LUT R0, R206, 0x1f8, RZ, 0xc0, !PT ;  /* 0x000001f8ce007812 */ /* 0x000fe400078ec0ff */
[C---:B------:R-:W-:Y:S02]  /*e430*/  IADD3 R13, PT, PT, R5.reuse, 0x40, RZ ;  /* 0x00000040050d7810 */ /* 0x040fe40007ffe0ff */
[C---:B------:R-:W-:Y:S02]  /*e440*/  IADD3 R11, PT, PT, R5.reuse, R214, RZ ;  /* 0x000000d6050b7210 */ /* 0x040fe40007ffe0ff */
[----:B-1----:R-:W-:Y:S02]  /*e450*/  FSEL R6, R6, 1, P4 ;  /* 0x3f80000006067808 */ /* 0x002fe40002000000 */
[----:B------:R-:W-:-:S02]  /*e460*/  @P0 IADD3 R13, PT, PT, R5, -0x40, RZ ;  /* 0xffffffc0050d0810 */ /* 0x000fc40007ffe0ff */
[----:B------:R-:W-:Y:S01]  /*e470*/  IADD3 R9, PT, PT, R5, R2, RZ ;  /* 0x0000000205097210 */ /* 0x000fe20007ffe0ff */
[----:B--2---:R-:W-:Y:S01]  /*e480*/  FMUL.FTZ R6, R6, UR4 ;  /* 0x0000000406067c20 */ /* 0x004fe20008410000 */
[----:B------:R-:W-:Y:S02]  /*e490*/  IADD3 R15, PT, PT, R2, R11, RZ ;  /* 0x0000000b020f7210 */ /* 0x000fe40007ffe0ff */
[----:B---3--:R-:W-:Y:S01]  /*e4a0*/  FSEL R4, R4, 1, P3 ;  /* 0x3f80000004047808 */ /* 0x008fe20001800000 */
[C---:B------:R-:W-:Y:S01]  /*e4b0*/  FMUL.FTZ R160, R6.reuse, R160 ;  /* 0x000000a006a07220 */ /* 0x040fe20000410000 */
[C---:B------:R-:W-:Y:S01]  /*e4c0*/  FMUL.FTZ R161, R6.reuse, R161 ;  /* 0x000000a106a17220 */ /* 0x040fe20000410000 */
[C---:B------:R-:W-:Y:S01]  /*e4d0*/  FMUL.FTZ R156, R6.reuse, R156 ;  /* 0x0000009c069c7220 */ /* 0x040fe20000410000 */
[----:B------:R-:W-:Y:S01]  /*e4e0*/  FMUL.FTZ R157, R6, R157 ;  /* 0x0000009d069d7220 */ /* 0x000fe20000410000 */
[----:B------:R-:W-:Y:S01]  /*e4f0*/  FMUL.FTZ R4, R4, UR4 ;  /* 0x0000000404047c20 */ /* 0x000fe20008410000 */
[C---:B------:R-:W-:Y:S01]  /*e500*/  FMUL.FTZ R36, R6.reuse, R36 ;  /* 0x0000002406247220 */ /* 0x040fe20000410000 */
[----:B------:R-:W-:Y:S01]  /*e510*/  FMUL.FTZ R37, R6, R37 ;  /* 0x0000002506257220 */ /* 0x000fe20000410000 */
[----:B------:R-:W1:Y:S01]  /*e520*/  @UP3 LDCU.64 UR4, c[0x0][0x408] ;  /* 0x00008100ff0437ac */ /* 0x000e620008000a00 */
        /* <DEDUP_REMOVED lines=52> */
[----:B------:R-:W-:Y:S01]  /*e870*/  FMUL.FTZ R72, R6, R72 ;  /* 0x0000004806487220 */ /* 0x000fe20000410000 */
        /* <DEDUP_REMOVED lines=81> */
[----:B-1----:R-:W-:Y:S01]  /*ed90*/  @UP3 UIMAD.WIDE.U32 UR20, UR14, UR4, URZ ;  /* 0x000000040e1432a5 */ /* 0x002fe2000f8e00ff */
[C---:B------:R-:W-:Y:S01]  /*eda0*/  FMUL.FTZ R112, R6.reuse, R112 ;  /* 0x0000007006707220 */ /* 0x040fe20000410000 */
[----:B------:R-:W-:Y:S01]  /*edb0*/  STS [R11+0x2400], R70 ;  /* 0x002400460b007388 */ /* 0x000fe20000000800 */
[----:B------:R-:W-:Y:S01]  /*edc0*/  FMUL.FTZ R113, R6, R113 ;  /* 0x0000007106717220 */ /* 0x000fe20000410000 */
[C---:B------:R-:W-:Y:S01]  /*edd0*/  FMUL.FTZ R114, R4.reuse, R114 ;  /* 0x0000007204727220 */ /* 0x040fe20000410000 */
[----:B------:R-:W-:Y:S01]  /*ede0*/  FMUL.FTZ R115, R4, R115 ;  /* 0x0000007304737220 */ /* 0x000fe20000410000 */
[----:B------:R-:W-:Y:S01]  /*edf0*/  F2FP.BF16.F32.PACK_AB R92, R93, R92 ;  /* 0x0000005c5d5c723e */ /* 0x000fe200000010ff */
[----:B------:R-:W-:Y:S01]  /*ee00*/  STS [R15+0x2000], R72 ;  /* 0x002000480f007388 */ /* 0x000fe20000000800 */
[----:B------:R-:W-:Y:S01]  /*ee10*/  F2FP.BF16.F32.PACK_AB R94, R95, R94 ;  /* 0x0000005e5f5e723e */ /* 0x000fe200000010ff */
[----:B------:R-:W4:Y:S01]  /*ee20*/  @UP1 LDCU UR4, c[0x0][0x430] ;  /* 0x00008600ff0417ac */ /* 0x000f220008000800 */
        /* <DEDUP_REMOVED lines=72> */
[----:B----4-:R-:W-:Y:S01]  /*f2b0*/  @UP1 UIMAD UR12, UR4, UR8, URZ ;  /* 0x00000008040c12a4 */ /* 0x010fe2000f8e02ff */
[----:B------:R-:W-:Y:S01]  /*f2c0*/  F2FP.BF16.F32.PACK_AB R132, R133, R132 ;  /* 0x000000848584723e */ /* 0x000fe200000010ff */
[----:B------:R-:W-:Y:S01]  /*f2d0*/  STS [R13+0x4400], R110 ;  /* 0x0044006e0d007388 */ /* 0x000fe20000000800 */
[----:B------:R-:W-:Y:S01]  /*f2e0*/  F2FP.BF16.F32.PACK_AB R134, R135, R134 ;  /* 0x000000868786723e */ /* 0x000fe200000010ff */
[----:B------:R-:W1:Y:S01]  /*f2f0*/  S2UR UR4, SR_CTAID.Z ;  /* 0x00000000000479c3 */ /* 0x000e620000002700 */
        /* <DEDUP_REMOVED lines=16> */
[----:B------:R-:W-:Y:S01]  /*f400*/  @UP3 UIMAD UR11, UR14, UR5, UR21 ;  /* 0x000000050e0b32a4 */ /* 0x000fe2000f8e0215 */
[----:B------:R-:W-:Y:S01]  /*f410*/  STS [R21+0x4000], R120 ;  /* 0x0040007815007388 */ /* 0x000fe20000000800 */
[----:B------:R-:W-:Y:S01]  /*f420*/  @!UP2 UIMAD UR14, UR10, UR8, URZ ;  /* 0x000000080a0ea2a4 */ /* 0x000fe2000f8e02ff */
[----:B------:R-:W-:Y:S01]  /*f430*/  F2FP.BF16.F32.PACK_AB R144, R145, R144 ;  /* 0x000000909190723e */ /* 0x000fe200000010ff */
[----:B------:R-:W-:Y:S01]  /*f440*/  @UP1 UMOV UR5, 0x1 ;  /* 0x0000000100051882 */ /* 0x000fe20000000000 */
[----:B------:R-:W-:Y:S01]  /*f450*/  STS [R21+0x4400], R122 ;  /* 0x0044007a15007388 */ /* 0x000fe20000000800 */
[----:B------:R-:W-:Y:S01]  /*f460*/  F2FP.BF16.F32.PACK_AB R146, R147, R146 ;  /* 0x000000929392723e */ /* 0x000fe200000010ff */
[----:B------:R-:W-:Y:S01]  /*f470*/  @UP3 UMOV UR18, UR20 ;  /* 0x0000001400123c82 */ /* 0x000fe20008000000 */
[----:B------:R-:W-:Y:S01]  /*f480*/  USHF.R.S32.HI UR15, URZ, 0x1f, UR14 ;  /* 0x0000001fff0f7899 */ /* 0x000fe2000801140e */
        /* <DEDUP_REMOVED lines=8> */
[----:B--2---:R-:W-:-:S03]  /*f510*/  LOP3.LUT R5, R0, 0x38, R201, 0x78, !PT ;  /* 0x0000003800057812 */ /* 0x004fc600078e78c9 */
[----:B------:R3:W-:Y:S01]  /*f520*/  STS [R13+0x6000], R140 ;  /* 0x0060008c0d007388 */ /* 0x0007e20000000800 */
[----:B------:R-:W-:-:S03]  /*f530*/  LOP3.LUT R0, R5, 0x1e00, R206, 0xf8, !PT ;  /* 0x00001e0005007812 */ /* 0x000fc600078ef8ce */
[----:B------:R3:W-:Y:S04]  /*f540*/  STS [R13+0x6400], R142 ;  /* 0x0064008e0d007388 */ /* 0x0007e80000000800 */
        /* <DEDUP_REMOVED lines=13> */
.L_x_406:
[----:B------:R1:W-:Y:S01]  /*f620*/  STS [R21+0x6000], R144 ;  /* 0x0060009015007388 */ /* 0x0003e20000000800 */
[----:B------:R-:W-:Y:S01]  /*f630*/  LEA R0, R0, UR6, 0x1 ;  /* 0x0000000600007c11 */ /* 0x000fe2000f8e08ff */
[----:B------:R-:W2:Y:S01]  /*f640*/  S2UR UR6, SR_CTAID.X ;  /* 0x00000000000679c3 */ /* 0x000ea20000002500 */
[----:B------:R-:W4:Y:S01]  /*f650*/  @P4 MUFU.LG2 R4, R8 ;  /* 0x0000000800044308 */ /* 0x000f220000000c00 */
[----:B------:R1:W-:Y:S01]  /*f660*/  STS [R21+0x6400], R146 ;  /* 0x0064009215007388 */ /* 0x0003e20000000800 */
[----:B------:R-:W-:Y:S01]  /*f670*/  UIMAD UR12, UR4, UR12, URZ ;  /* 0x0000000c040c72a4 */ /* 0x000fe2000f8e02ff */
[----:B------:R-:W-:Y:S01]  /*f680*/  LOP3.LUT P0, RZ, R201, 0x3, RZ, 0xc0, !PT ;  /* 0x00000003c9ff7812 */ /* 0x000fe2000780c0ff */
[----:B------:R-:W-:-:S03]  /*f690*/  USEL UR14, UR14, URZ, UP0 ;  /* 0x000000ff0e0e7287 */ /* 0x000fc60008000000 */
[----:B------:R-:W-:Y:S01]  /*f6a0*/  BAR.SYNC.DEFER_BLOCKING 0x0 ;  /* 0x0000000000007b1d */ /* 0x000fe20000010000 */
[----:B------:R-:W-:Y:S01]  /*f6b0*/  @!UP0 UIMAD UR12, UR10, UR5, UR12 ;  /* 0x000000050a0c82a4 */ /* 0x000fe2000f8e020c */
[----:B---3--:R-:W-:Y:S01]  /*f6c0*/  LOP3.LUT R11, R202, 0x30, RZ, 0xc0, !PT ;  /* 0x00000030ca0b7812 */ /* 0x008fe200078ec0ff */
[----:B------:R-:W-:Y:S01]  /*f6d0*/  USEL UR15, UR15, URZ, UP0 ;  /* 0x000000ff0f0f7287 */ /* 0x000fe20008000000 */
[----:B------:R-:W-:Y:S01]  /*f6e0*/  SHF.R.U32.HI R6, RZ, 0x2, R201 ;  /* 0x00000002ff067819 */ /* 0x000fe200000116c9 */
[----:B------:R-:W-:-:S03]  /*f6f0*/  USHF.R.S32.HI UR8, URZ, 0x1f, UR12 ;  /* 0x0000001fff087899 */ /* 0x000fc6000801140c */
[----:B------:R-:W3:Y:S01]  /*f700*/  @P4 LDC R5, c[0x0][0x458] ;  /* 0x00011600ff054b82 */ /* 0x000ee20000000800 */
[----:B------:R-:W5:Y:S01]  /*f710*/  @P3 MUFU.LG2 R7, R7 ;  /* 0x0000000700073308 */ /* 0x000f620000000c00 */
[----:B------:R-:W1:Y:S01]  /*f720*/  S2R R24, SR_CTAID.X ;  /* 0x0000000000187919 */ /* 0x000e620000002500 */
[----:B------:R-:W-:Y:S01]  /*f730*/  BSSY.RECONVERGENT B0, `(.L_x_407) ;  /* 0x0000021000007945 */ /* 0x000fe20003800200 */
[----:B------:R-:W-:Y:S01]  /*f740*/  IMAD.MOV.U32 R9, RZ, RZ, 0x7f800000 ;  /* 0x7f800000ff097424 */ /* 0x000fe200078e00ff */
[----:B------:R-:W-:Y:S01]  /*f750*/  LOP3.LUT R6, R11, 0x7, R6, 0xf8, !PT ;  /* 0x000000070b067812 */ /* 0x000fe200078ef806 */
[----:B----4-:R-:W-:Y:S02]  /*f760*/  @P4 FMUL.FTZ R17, R4, 0.69314718246459960938 ;  /* 0x3f31721804114820 */ /* 0x010fe40000410000 */
[----:B------:R-:W4:Y:S01]  /*f770*/  @P3 LDC R2, c[0x0][0x458] ;  /* 0x00011600ff023b82 */ /* 0x000f220000000800 */
[----:B------:R-:W-:Y:S01]  /*f780*/  MOV R8, 0x7f800000 ;  /* 0x7f80000000087802 */ /* 0x000fe20000000f00 */
[----:B--2---:R-:W-:-:S04]  /*f790*/  UIMAD UR9, UR6, UR13, URZ ;  /* 0x0000000d060972a4 */ /* 0x004fc8000f8e02ff */
[----:B------:R-:W-:Y:S01]  /*f7a0*/  USHF.L.U32 UR9, UR9, 0x6, URZ ;  /* 0x0000000609097899 */ /* 0x000fe200080006ff */
[----:B------:R2:W1:Y:S01]  /*f7b0*/  LDS.128 R12, [R0+0x1800] ;  /* 0x00180000000c7984 */ /* 0x0004620000000c00 */
[----:B-----5:R-:W-:Y:S02]  /*f7c0*/  @P3 FMUL.FTZ R4, R7, 0.69314718246459960938 ;  /* 0x3f31721807043820 */ /* 0x020fe40000410000 */
[----:B------:R-:W-:Y:S02]  /*f7d0*/  USHF.R.S32.HI UR5, URZ, 0x1f, UR9 ;  /* 0x0000001fff057899 */ /* 0x000fe40008011409 */
[----:B------:R-:W-:Y:S01]  /*f7e0*/  UIADD3 UR14, UP1, UP0, UR9, UR14, UR12 ;  /* 0x0000000e090e7290 */ /* 0x000fe2000f83e00c */
[----:B---3--:R-:W-:-:S03]  /*f7f0*/  @P4 FFMA.FTZ R9, R164, R5, R17 ;  /* 0x00000005a4094223 */ /* 0x008fc60000010011 */
[----:B------:R-:W-:Y:S01]  /*f800*/  UIADD3.X UR5, UPT, UPT, UR5, UR15, UR8, UP1, UP0 ;  /* 0x0000000f05057290 */ /* 0x000fe20008fe0408 */
[----:B----4-:R-:W-:Y:S01]  /*f810*/  @P3 FFMA.FTZ R8, R3, R2, R4 ;  /* 0x0000000203083223 */ /* 0x010fe20000010004 */
[----:B-12---:R-:W-:Y:S10]  /*f820*/  @P0 BRA `(.L_x_408) ;  /* 0x0000000000440947 */ /* 0x006ff40003800000 */
        /* <DEDUP_REMOVED lines=17> */
.L_x_408:
[----:B------:R-:W-:Y:S05]  /*f940*/  BSYNC.RECONVERGENT B0 ;  /* 0x0000000000007941 */ /* 0x000fea0003800200 */
.L_x_407:
[----:B-1----:R-:W-:Y:S01]  /*f950*/  SHF.R.U32.HI R2, RZ, 0x3, R201 ;  /* 0x00000003ff027819 */ /* 0x002fe200000116c9 */
[----:B------:R1:W2:Y:S01]  /*f960*/  LDS.128 R20, [R0] ;  /* 0x0000000000147984 */ /* 0x0002a20000000c00 */
[----:B------:R-:W3:Y:S01]  /*f970*/  LDCU.64 UR8, c[0x0][0x410] ;  /* 0x00008200ff0877ac */ /* 0x000ee20008000a00 */
[----:B------:R-:W-:Y:S01]  /*f980*/  IADD3 R200, P0, PT, R200, UR18, RZ ;  /* 0x00000012c8c87c10 */ /* 0x000fe2000ff1e0ff */
[----:B------:R-:W-:Y:S01]  /*f990*/  IMAD.MOV.U32 R3, RZ, RZ, RZ ;  /* 0x000000ffff037224 */ /* 0x000fe200078e00ff */
[----:B------:R1:W4:Y:S01]  /*f9a0*/  LDS.128 R16, [R0+0x2000] ;  /* 0x0020000000107984 */ /* 0x0003220000000c00 */
[C---:B------:R-:W-:Y:S01]  /*f9b0*/  VIADD R4, R2.reuse, 0x10 ;  /* 0x0000001002047836 */ /* 0x040fe20000000000 */
[----:B------:R-:W-:Y:S01]  /*f9c0*/  ISETP.GE.AND P3, PT, R2, UR7, PT ;  /* 0x0000000702007c0c */ /* 0x000fe2000bf66270 */
[----:B------:R-:W-:Y:S01]  /*f9d0*/  IMAD.WIDE.U32 R24, R24, 0x40, R2 ;  /* 0x0000004018187825 */ /* 0x000fe200078e0002 */
[----:B------:R1:W1:Y:S01]  /*f9e0*/  LDS.128 R8, [R0+0x4000] ;  /* 0x0040000000087984 */ /* 0x0002620000000c00 */
[----:B------:R-:W-:Y:S01]  /*f9f0*/  IADD3.X R201, PT, PT, RZ, UR11, RZ, P0, !PT ;  /* 0x0000000bffc97c10 */ /* 0x000fe200087fe4ff */
[----:B------:R-:W-:Y:S01]  /*fa00*/  BSSY.RECONVERGENT B0, `(.L_x_409) ;  /* 0x0000019000007945 */ /* 0x000fe20003800200 */
[----:B------:R-:W-:-:S02]  /*fa10*/  ISETP.GE.AND P2, PT, R4, UR7, PT ;  /* 0x0000000704007c0c */ /* 0x000fc4000bf46270 */
[----:B------:R1:W1:Y:S01]  /*fa20*/  LDS.128 R4, [R0+0x6000] ;  /* 0x0060000000047984 */ /* 0x0002620000000c00 */
[C---:B------:R-:W-:Y:S01]  /*fa30*/  IADD3 R3, PT, PT, R2.reuse, 0x20, RZ ;  /* 0x0000002002037810 */ /* 0x040fe20007ffe0ff */
[----:B------:R-:W-:-:S03]  /*fa40*/  VIADD R2, R2, 0x30 ;  /* 0x0000003002027836 */ /* 0x000fc60000000000 */
[----:B------:R-:W-:Y:S01]  /*fa50*/  ISETP.GE.AND P1, PT, R3, UR7, PT ;  /* 0x0000000703007c0c */ /* 0x000fe2000bf26270 */
[----:B---3--:R-:W-:Y:S01]  /*fa60*/  IMAD.U32 R26, RZ, RZ, UR8 ;  /* 0x00000008ff1a7e24 */ /* 0x008fe2000f8e00ff */
[----:B------:R-:W-:Y:S02]  /*fa70*/  MOV R29, UR9 ;  /* 0x00000009001d7c02 */ /* 0x000fe40008000f00 */
[----:B------:R-:W-:Y:S01]  /*fa80*/  ISETP.GE.AND P0, PT, R2, UR7, PT ;  /* 0x0000000702007c0c */ /* 0x000fe2000bf06270 */
[----:B------:R-:W-:-:S04]  /*fa90*/  IMAD.WIDE.U32 R26, R26, UR4, R200 ;  /* 0x000000041a1a7c25 */ /* 0x000fc8000f8e00c8 */
[----:B------:R-:W-:Y:S01]  /*faa0*/  IMAD R29, R29, UR4, R27 ;  /* 0x000000041d1d7c24 */ /* 0x000fe2000f8e021b */
[----:B------:R-:W-:Y:S07]  /*fab0*/  @P3 BRA `(.L_x_410) ;  /* 0x0000000000343947 */ /* 0x000fee0003800000 */
[----:B------:R-:W3:Y:S01]  /*fac0*/  LDCU.64 UR8, c[0x0][0x408] ;  /* 0x00008100ff0877ac */ /* 0x000ee20008000a00 */
[----:B------:R-:W-:Y:S01]  /*fad0*/  MOV R28, R26 ;  /* 0x0000001a001c7202 */ /* 0x000fe20000000f00 */
[----:B------:R-:W5:Y:S01]  /*fae0*/  LDCU.64 UR4, c[0x0][0x3f0] ;  /* 0x00007e00ff0477ac */ /* 0x000f620008000a00 */
[----:B---3--:R-:W-:-:S03]  /*faf0*/  IMAD R3, R25, UR8, RZ ;  /* 0x0000000819037c24 */ /* 0x008fc6000f8e02ff */
[----:B------:R-:W-:-:S04]  /*fb00*/  IMAD.WIDE.U32 R30, R24, UR8, R28 ;  /* 0x00000008181e7c25 */ /* 0x000fc8000f8e001c */
[----:B------:R-:W-:Y:S01]  /*fb10*/  IMAD R2, R24, UR9, R3 ;  /* 0x0000000918027c24 */ /* 0x000fe2000f8e0203 */
[----:B-----5:R-:W-:-:S04]  /*fb20*/  LEA R32, P3, R30, UR4, 0x1 ;  /* 0x000000041e207c11 */ /* 0x020fc8000f8608ff */
[----:B------:R-:W-:-:S04]  /*fb30*/  IADD3 R2, PT, PT, R2, R31, RZ ;  /* 0x0000001f02027210 */ /* 0x000fc80007ffe0ff */
[----:B------:R-:W-:-:S05]  /*fb40*/  LEA.HI.X R33, R30, UR5, R2, 0x1, P3 ;  /* 0x000000051e217c11 */ /* 0x000fca00098f0c02 */
[----:B--2---:R3:W-:Y:S04]  /*fb50*/  STG.E.128 desc[UR16][R32.64], R20 ;  /* 0x0000001420007986 */ /* 0x0047e8000c101d10 */
[----:B----4-:R3:W-:Y:S04]  /*fb60*/  STG.E.128 desc[UR16][R32.64+0x80], R16 ;  /* 0x0000801020007986 */ /* 0x0107e8000c101d10 */
[----:B-1----:R3:W-:Y:S04]  /*fb70*/  STG.E.128 desc[UR16][R32.64+0x100], R8 ;  /* 0x0001000820007986 */ /* 0x0027e8000c101d10 */
[----:B------:R3:W-:Y:S02]  /*fb80*/  STG.E.128 desc[UR16][R32.64+0x180], R4 ;  /* 0x0001800420007986 */ /* 0x0007e4000c101d10 */
.L_x_410:
[----:B------:R-:W-:Y:S05]  /*fb90*/  BSYNC.RECONVERGENT B0 ;  /* 0x0000000000007941 */ /* 0x000fea0003800200 */
.L_x_409:
        /* <DEDUP_REMOVED lines=9> */
[----:B------:R-:W-:Y:S01]  /*fc30*/  MOV R31, R29 ;  /* 0x0000001d001f7202 */ /* 0x000fe20000000f00 */
[----:B------:R-:W2:Y:S02]  /*fc40*/  LDCU.64 UR4, c[0x0][0x3f0] ;  /* 0x00007e00ff0477ac */ /* 0x000ea40008000a00 */
[----:B------:R-:W-:-:S04]  /*fc50*/  IMAD.X R2, RZ, RZ, R25, P2 ;  /* 0x000000ffff027224 */ /* 0x000fc800010e0619 */
[----:B-----5:R-:W-:Y:S02]  /*fc60*/  IMAD R2, R2, UR8, RZ ;  /* 0x0000000802027c24 */ /* 0x020fe4000f8e02ff */
[----:B------:R-:W-:-:S04]  /*fc70*/  IMAD.WIDE.U32 R30, R3, UR8, R30 ;  /* 0x00000008031e7c25 */ /* 0x000fc8000f8e001e */
[----:B------:R-:W-:Y:S01]  /*fc80*/  IMAD R2, R3, UR9, R2 ;  /* 0x0000000903027c24 */ /* 0x000fe2000f8e0202 */
[----:B--2---:R-:W-:-:S04]  /*fc90*/  LEA R32, P2, R30, UR4, 0x1 ;  /* 0x000000041e207c11 */ /* 0x004fc8000f8408ff */
[----:B------:R-:W-:-:S04]  /*fca0*/  IADD3 R2, PT, PT, R2, R31, RZ ;  /* 0x0000001f02027210 */ /* 0x000fc80007ffe0ff */
[----:B------:R-:W-:-:S05]  /*fcb0*/  LEA.HI.X R33, R30, UR5, R2, 0x1, P2 ;  /* 0x000000051e217c11 */ /* 0x000fca00090f0c02 */
[----:B---3--:R2:W-:Y:S04]  /*fcc0*/  STG.E.128 desc[UR16][R32.64], R20 ;  /* 0x0000001420007986 */ /* 0x0085e8000c101d10 */
[----:B----4-:R2:W-:Y:S04]  /*fcd0*/  STG.E.128 desc[UR16][R32.64+0x80], R16 ;  /* 0x0000801020007986 */ /* 0x0105e8000c101d10 */
[----:B-1----:R2:W-:Y:S04]  /*fce0*/  STG.E.128 desc[UR16][R32.64+0x100], R8 ;  /* 0x0001000820007986 */ /* 0x0025e8000c101d10 */
[----:B------:R2:W-:Y:S02]  /*fcf0*/  STG.E.128 desc[UR16][R32.64+0x180], R4 ;  /* 0x0001800420007986 */ /* 0x0005e4000c101d10 */
.L_x_412:
[----:B------:R-:W-:Y:S05]  /*fd00*/  BSYNC.RECONVERGENT B0 ;  /* 0x0000000000007941 */ /* 0x000fea0003800200 */
.L_x_411:
        /* <DEDUP_REMOVED lines=22> */
.L_x_414:
[----:B------:R-:W-:Y:S05]  /*fe70*/  BSYNC.RECONVERGENT B0 ;  /* 0x0000000000007941 */ /* 0x000fea0003800200 */
.L_x_413:
[----:B-12---:R1:W2:Y:S04]  /*fe80*/  LDS.128 R8, [R0+0x3800] ;  /* 0x0038000000087984 */ /* 0x0062a80000000c00 */
[----:B------:R1:W1:Y:S04]  /*fe90*/  LDS.128 R4, [R0+0x5800] ;  /* 0x0058000000047984 */ /* 0x0002680000000c00 */
[----:B----4-:R4:W1:Y:S01]  /*fea0*/  LDS.128 R16, [R0+0x7800] ;  /* 0x0078000000107984 */ /* 0x0108620000000c00 */
[----:B------:R-:W-:Y:S05]  /*feb0*/  @P0 EXIT ;  /* 0x000000000000094d */ /* 0x000fea0003800000 */
[----:B------:R-:W5:Y:S01]  /*fec0*/  LDCU.64 UR6, c[0x0][0x408] ;  /* 0x00008100ff0677ac */ /* 0x000f620008000a00 */
[----:B-1--4-:R-:W-:Y:S01]  /*fed0*/  IADD3 R0, P0, PT, R24, 0x30, RZ ;  /* 0x0000003018007810 */ /* 0x012fe20007f1e0ff */
[----:B---3--:R-:W-:Y:S01]  /*fee0*/  IMAD.MOV.U32 R20, RZ, RZ, R26 ;  /* 0x000000ffff147224 */ /* 0x008fe200078e001a */
        /* <DEDUP_REMOVED lines=10> */
[----:B--2---:R-:W-:Y:S04]  /*ff90*/  STG.E.128 desc[UR16][R2.64+0x80], R8 ;  /* 0x0000800802007986 */ /* 0x004fe8000c101d10 */
[----:B------:R-:W-:Y:S04]  /*ffa0*/  STG.E.128 desc[UR16][R2.64+0x100], R4 ;  /* 0x0001000402007986 */ /* 0x000fe8000c101d10 */
[----:B------:R-:W-:Y:S01]  /*ffb0*/  STG.E.128 desc[UR16][R2.64+0x180], R16 ;  /* 0x0001801002007986 */ /* 0x000fe2000c101d10 */
[----:B------:R-:W-:Y:S05]  /*ffc0*/  EXIT ;  /* 0x000000000000794d */ /* 0x000fea0003800000 */
.L_x_415:
        /* <DEDUP_REMOVED lines=11> */
.L_x_1190:


//--------------------- .text._ZN5flash16flash_fwd_kernelI23Flash_fwd_kernel_traitsILi256ELi64ELi64ELi4ELb0ELb0EN7cutlass10bfloat16_tE19Flash_kernel_traitsILi256ELi64ELi64ELi4ES3_EELb0ELb1ELb0ELb0ELb0ELb1ELb1ELb0EEEvNS_16Flash_fwd_paramsE --------------------------
	.section	.text._ZN5flash16flash_fwd_kernelI23Flash_fwd_kernel_traitsILi256ELi64ELi64ELi4ELb0ELb0EN7cutlass10bfloat16_tE19Flash_kernel_traitsILi256ELi64ELi64ELi4ES3_EELb0ELb1ELb0ELb0ELb0ELb1ELb1ELb0EEEvNS_16Flash_fwd_paramsE,"ax",@progbits
	.align	128
        .global         _ZN5flash16flash_fwd_kernelI23Flash_fwd_kernel_traitsILi256ELi64ELi64ELi4ELb0ELb0EN7cutlass10bfloat16_tE19Flash_kernel_traitsILi256ELi64ELi64ELi4ES3_EELb0ELb1ELb0ELb0ELb0ELb1ELb1ELb0EEEvNS_16Flash_fwd_paramsE
        .type           _ZN5flash16flash_fwd_kernelI23Flash_fwd_kernel_traitsILi256ELi64ELi64ELi4ELb0ELb0EN7cutlass10bfloat16_tE19Flash_kernel_traitsILi256ELi64ELi64ELi4ES3_EELb0ELb1ELb0ELb0ELb0ELb1ELb1ELb0EEEvNS_16Flash_fwd_paramsE,@function
        .size           _ZN5flash16flash_fwd_kernelI23Flash_fwd_kernel_traitsILi256ELi64ELi64ELi4ELb0ELb0EN7cutlass10bfloat16_tE19Flash_kernel_traitsILi256ELi64ELi64ELi4ES3_EELb0ELb1ELb0ELb0ELb0ELb1ELb1ELb0EEEvNS_16Flash_fwd_paramsE,(.L_x_1191 - _ZN5flash16flash_fwd_kernelI23Flash_fwd_kernel_traitsILi256ELi64ELi64ELi4ELb0ELb0EN7cutlass10bfloat16_tE19Flash_kernel_traitsILi256ELi64ELi64ELi4ES3_EELb0ELb1ELb0ELb0ELb0ELb1ELb1ELb0EEEvNS_16Flash_fwd_paramsE)
        .other          _ZN5flash16flash_fwd_kernelI23Flash_fwd_kernel_traitsILi256ELi64ELi64ELi4ELb0ELb0EN7cutlass10bfloat16_tE19Flash_kernel_traitsILi256ELi64ELi64ELi4ES3_EELb0ELb1ELb0ELb0ELb0ELb1ELb1ELb0EEEvNS_16Flash_fwd_paramsE,@"STO_CUDA_ENTRY STV_DEFAULT"
_ZN5flash16flash_fwd_kernelI23Flash_fwd_kernel_traitsILi256ELi64ELi64ELi4ELb0ELb0EN7cutlass10bfloat16_tE19Flash_kernel_traitsILi256ELi64ELi64ELi4ES3_EELb0ELb1ELb0ELb0ELb0ELb1ELb1ELb0EEEvNS_16Flash_fwd_paramsE:
.text._ZN5flash16flash_fwd_kernelI23Flash_fwd_kernel_traitsILi256ELi64ELi64ELi4ELb0ELb0EN7cutlass10bfloat16_tE19Flash_kernel_traitsILi256ELi64ELi64ELi4ES3_EELb0ELb1ELb0ELb0ELb0ELb1ELb1ELb0EEEvNS_16Flash_fwd_paramsE:
        /* <DEDUP_REMOVED lines=72> */
.L_x_416:
        /* <DEDUP_REMOVED lines=50> */
.L_x_418:
        /* <DEDUP_REMOVED lines=54> */
.L_x_420:
[----:B------:R-:W-:Y:S05]  /*0b00*/  BSYNC.RECONVERGENT B0 ;  /* 0x0000000000007941 */ /* 0x000fea0003800200 */
.L_x_419:
        /* <DEDUP_REMOVED lines=20> */
.L_x_422:
[----:B------:R-:W-:Y:S05]  /*0c50*/  BSYNC.RECONVERGENT B0 ;  /* 0x0000000000007941 */ /* 0x000fea0003800200 */
.L_x_421:
        /* <DEDUP_REMOVED lines=18> */
.L_x_424:
[----:B------:R-:W-:Y:S05]  /*0d80*/  BSYNC.RECONVERGENT B0 ;  /* 0x0000000000007941 */ /* 0x000fea0003800200 */
.L_x_423:
        /* <DEDUP_REMOVED lines=17> */
.L_x_426:
[----:B------:R-:W-:Y:S05]  /*0ea0*/  BSYNC.RECONVERGENT B0 ;  /* 0x0000000000007941 */ /* 0x000fea0003800200 */
.L_x_425:
        /* <DEDUP_REMOVED lines=10> */
.L_x_428:
[----:B------:R-:W-:Y:S05]  /*0f50*/  BSYNC.RECONVERGENT B0 ;  /* 0x0000000000007941 */ /* 0x000fea0003800200 */
.L_x_427:
        /* <DEDUP_REMOVED lines=10> */
.L_x_430:
[----:B------:R-:W-:Y:S05]  /*1000*/  BSYNC.RECONVERGENT B0 ;  /* 0x0000000000007941 */ /* 0x000fea0003800200 */
.L_x_429:
        /* <DEDUP_REMOVED lines=10> */
.L_x_432:
[----:B------:R-:W-:Y:S05]  /*10b0*/  BSYNC.RECONVERGENT B0 ;  /* 0x0000000000007941 */ /* 0x000fea0003800200 */
.L_x_431:
        /* <DEDUP_REMOVED lines=10> */
.L_x_417:
        /* <DEDUP_REMOVED lines=22> */
.L_x_433:
[----:B------:R-:W1:Y:S01]  /*12c0*/  LDCU.64 UR10, c[0x0][0x3b8] ;  /* 0x00007700ff0a77ac */ /* 0x000e620008000a00 */
[----:B------:R-:W-:-:S04]  /*12d0*/  UIADD3 UR26, UPT, UPT, UR9, UR12, URZ ;  /* 0x0000000c091a7290 */ /* 0x000fc8000fffe0ff */
[----:B-1----:R-:W-:Y:S02]  /*12e0*/  UIMAD.WIDE.U32 UR28, UR26, UR10, URZ ;  /* 0x0000000a1a1c72a5 */ /* 0x002fe4000f8e00ff */
[----:B------:R-:W-:-:S04]  /*12f0*/  UIMAD UR26, UR26, UR11, URZ ;  /* 0x0000000b1a1a72a4 */ /* 0x000fc8000f8e02ff */
[----:B------:R-:W-:Y:S02]  /*1300*/  UIADD3 UR26, UPT, UPT, UR29, UR26, URZ ;  /* 0x0000001a1d1a7290 */ /* 0x000fe4000fffe0ff */
.L_x_434:
        /* <DEDUP_REMOVED lines=43> */
.L_x_435:
[----:B------:R-:W1:Y:S01]  /*15c0*/  LDCU.64 UR6, c[0x0][0x3c0] ;  /* 0x00007800ff0677ac */ /* 0x000e620008000a00 */
[----:B------:R-:W-:-:S04]  /*15d0*/  UIADD3 UR9, UPT, UPT, UR9, UR12, URZ ;  /* 0x0000000c09097290 */ /* 0x000fc8000fffe0ff */
[----:B-1----:R-:W-:Y:S02]  /*15e0*/  UIMAD.WIDE.U32 UR4, UR9, UR6, URZ ;  /* 0x00000006090472a5 */ /* 0x002fe4000f8e00ff */
[----:B------:R-:W-:-:S04]  /*15f0*/  UIMAD UR9, UR9, UR7, URZ ;  /* 0x00000007090972a4 */ /* 0x000fc8000f8e02ff */
[----:B------:R-:W-:Y:S01]  /*1600*/  UIADD3 UR19, UPT, UPT, UR5, UR9, URZ ;  /* 0x0000000905137290 */ /* 0x000fe2000fffe0ff */
[----:B------:R-:W-:-:S11]  /*1610*/  UMOV UR20, UR4 ;  /* 0x0000000400147c82 */ /* 0x000fd60008000000 */
.L_x_436:
        /* <DEDUP_REMOVED lines=191> */
[----:B------:R-:W-:Y:S01]  /*2210*/  @!P4 LDGSTS.E.BYPASS.LTC128B.128 [R85+0xe800], desc[UR14][R20.64+0x180] ;  /* 0x0e8001801455cfae */ /* 0x000fe2000b981a0e */
[----:B------:R-:W-:Y:S01]  /*2220*/  ISETP.GE.AND P4, PT, R10, UR25, PT ;  /* 0x000000190a007c0c */ /* 0x000fe2000bf86270 */
[----:B------:R-:W-:Y:S01]  /*2230*/  USHF.L.U32 UR25, UR7, 0x5, URZ ;  /* 0x0000000507197899 */ /* 0x000fe200080006ff */
[----:B------:R-:W-:Y:S01]  /*2240*/  IMAD.U32 R22, RZ, RZ, UR34 ;  /* 0x00000022ff167e24 */ /* 0x000fe2000f8e00ff */
[----:B------:R-:W-:Y:S01]  /*2250*/  @!P2 LDGSTS.E.BYPASS.LTC128B.128 [R85+0x9000], desc[UR14][R8.64] ;  /* 0x090000000855afae */ /* 0x000fe2000b981a0e */
[----:B------:R-:W-:Y:S01]  /*2260*/  @!P5 LEA.HI.X R12, R7, UR27, R12, 0x4, P0 ;  /* 0x0000001b070cdc11 */ /* 0x000fe200080f240c */
[----:B------:R-:W-:Y:S01]  /*2270*/  UIADD3 UR25, UPT, UPT, UR29, UR25, URZ ;  /* 0x000000191d197290 */ /* 0x000fe2000fffe0ff */
[----:B------:R-:W-:Y:S01]  /*2280*/  IMAD.U32 R7, RZ, RZ, UR27 ;  /* 0x0000001bff077e24 */ /* 0x000fe2000f8e00ff */
[----:B------:R-:W-:Y:S01]  /*2290*/  @!P2 LDGSTS.E.BYPASS.LTC128B.128 [R85+0xb000], desc[UR14][R8.64+0x80] ;  /* 0x0b0000800855afae */ /* 0x000fe2000b981a0e */
[----:B------:R-:W-:Y:S01]  /*22a0*/  IMAD.U32 R10, RZ, RZ, UR7 ;  /* 0x00000007ff0a7e24 */ /* 0x000fe2000f8e00ff */
[----:B------:R-:W-:Y:S01]  /*22b0*/  LOP3.LUT R6, R13, 0x7c00, R6, 0xf8, !PT ;  /* 0x00007c000d067812 */ /* 0x000fe200078ef806 */
[----:B------:R-:W-:Y:S01]  /*22c0*/  IMAD.U32 R23, RZ, RZ, UR35 ;  /* 0x00000023ff177e24 */ /* 0x000fe2000f8e00ff */
[----:B------:R-:W-:Y:S01]  /*22d0*/  @!P2 LDGSTS.E.BYPASS.LTC128B.128 [R85+0xd000], desc[UR14][R8.64+0x100] ;  /* 0x0d0001000855afae */ /* 0x000fe2000b981a0e */
[----:B------:R-:W-:Y:S01]  /*22e0*/  IMAD.U32 R23, RZ, RZ, UR27 ;  /* 0x0000001bff177e24 */ /* 0x000fe2000f8e00ff */
[----:B------:R-:W-:Y:S01]  /*22f0*/  VOTEU.ALL UP0, P4 ;  /* 0x0000000000ff7886 */ /* 0x000fe20002000000 */
[----:B------:R-:W-:Y:S01]  /*2300*/  IMAD.U32 R13, RZ, RZ, UR6 ;  /* 0x00000006ff0d7e24 */ /* 0x000fe2000f8e00ff */
[----:B------:R1:W-:Y:S01]  /*2310*/  @!P2 LDGSTS.E.BYPASS.LTC128B.128 [R85+0xf000], desc[UR14][R8.64+0x180] ;  /* 0x0f0001800855afae */ /* 0x0003e2000b981a0e */
[----:B---3--:R-:W-:Y:S01]  /*2320*/  LOP3.LUT R16, R86, 0x1c0, RZ, 0xc0, !PT ;  /* 0x000001c056107812 */ /* 0x008fe200078ec0ff */
[----:B------:R-:W-:-:S02]  /*2330*/  IMAD.MOV.U32 R192, RZ, RZ, 0x40 ;  /* 0x00000040ffc07424 */ /* 0x000fc400078e00ff */
[----:B------:R-:W-:Y:S01]  /*2340*/  @!P1 LDGSTS.E.BYPASS.LTC128B.128 [R85+0x9800], desc[UR14][R14.64] ;  /* 0x098000000e559fae */ /* 0x000fe2000b981a0e */
[----:B------:R-:W-:Y:S01]  /*2350*/  @!P3 IMAD.WIDE.U32 R22, R13, 0x30, R22 ;  /* 0x000000300d16b825 */ /* 0x000fe200078e0016 */
[----:B------:R-:W-:Y:S02]  /*2360*/  LOP3.LUT R11, R16, 0x38, R11, 0xf8, !PT ;  /* 0x00000038100b7812 */ /* 0x000fe400078ef80b */
[----:B------:R-:W-:Y:S02]  /*2370*/  @!P1 LDGSTS.E.BYPASS.LTC128B.128 [R85+0xb800], desc[UR14][R14.64+0x80] ;  /* 0x0b8000800e559fae */ /* 0x000fe4000b981a0e */
[----:B------:R-:W-:Y:S02]  /*2380*/  LOP3.LUT R16, R11, 0x8, R90, 0x78, !PT ;  /* 0x000000080b107812 */ /* 0x000fe400078e785a */
[----:B------:R-:W-:Y:S03]  /*2390*/  @!P1 LDGSTS.E.BYPASS.LTC128B.128 [R85+0xd800], desc[UR14][R14.64+0x100] ;  /* 0x0d8001000e559fae */ /* 0x000fe6000b981a0e */
[----:B------:R-:W-:Y:S01]  /*23a0*/  IMAD R91, R16, 0x2, R91 ;  /* 0x00000002105b7824 */ /* 0x000fe200078e025b */
[----:B------:R2:W-:Y:S03]  /*23b0*/  @!P1 LDGSTS.E.BYPASS.LTC128B.128 [R85+0xf800], desc[UR14][R14.64+0x180] ;  /* 0x0f8001800e559fae */ /* 0x0005e6000b981a0e */
[----:B------:R-:W-:Y:S01]  /*23c0*/  VIADD R89, R91, UR26 ;  /* 0x0000001a5b597c36 */ /* 0x000fe20008000000 */
[----:B------:R-:W0:Y:S01]  /*23d0*/  LDGDEPBAR ;  /* 0x00000000000079af */ /* 0x000e220000000000 */
[----:B-1----:R-:W-:Y:S01]  /*23e0*/  IMAD.U32 R8, RZ, RZ, UR34 ;  /* 0x00000022ff087e24 */ /* 0x002fe2000f8e00ff */
[----:B------:R-:W-:Y:S01]  /*23f0*/  @!UP0 UIADD3 UR34, UP1, UPT, UR34, UR28, URZ ;  /* 0x0000001c22228290 */ /* 0x000fe2000ff3e0ff */
[----:B------:R-:W-:-:S02]  /*2400*/  IMAD.U32 R9, RZ, RZ, UR35 ;  /* 0x00000023ff097e24 */ /* 0x000fc4000f8e00ff */
[----:B------:R-:W-:Y:S01]  /*2410*/  @!P3 IMAD R9, R10, 0x30, RZ ;  /* 0x000000300a09b824 */ /* 0x000fe200078e02ff */
[CC--:B------:R-:W-:Y:S01]  /*2420*/  @!P6 LEA R20, P0, R8.reuse, R3.reuse, 0x1 ;  /* 0x000000030814e211 */ /* 0x0c0fe200078008ff */
[----:B------:R-:W-:Y:S01]  /*2430*/  @!UP0 UIADD3.X UR27, UPT, UPT, UR25, UR27, URZ, UP1, !UPT ;  /* 0x0000001b191b8290 */ /* 0x000fe20008ffe4ff */
[----:B------:R-:W-:Y:S02]  /*2440*/  IMAD.U32 R10, RZ, RZ, UR34 ;  /* 0x00000022ff0a7e24 */ /* 0x000fe4000f8e00ff */
[-C--:B------:R-:W-:Y:S01]  /*2450*/  @!P6 LEA.HI.X R21, R8, R4.reuse, R7, 0x1, P0 ;  /* 0x000000040815e211 */ /* 0x080fe200000f0c07 */
[----:B------:R-:W-:Y:S01]  /*2460*/  @!P3 IMAD.IADD R9, R23, 0x1, R9 ;  /* 0x000000011709b824 */ /* 0x000fe200078e0209 */
[-C--:B------:R-:W-:Y:S01]  /*2470*/  @!P3 LEA R8, P0, R22, R3.reuse, 0x1 ;  /* 0x000000031608b211 */ /* 0x080fe200078008ff */
[----:B------:R-:W-:Y:S01]  /*2480*/  IMAD.U32 R7, RZ, RZ, UR27 ;  /* 0x0000001bff077e24 */ /* 0x000fe2000f8e00ff */
[----:B------:R-:W-:Y:S02]  /*2490*/  @!P4 LEA R18, P1, R10, R3, 0x1 ;  /* 0x000000030a12c211 */ /* 0x000fe400078208ff */
[----:B------:R-:W-:Y:S01]  /*24a0*/  @!P3 LEA.HI.X R9, R22, R4, R9, 0x1, P0 ;  /* 0x000000041609b211 */ /* 0x000fe200000f0c09 */
[----:B------:R-:W-:-:S04]  /*24b0*/  DEPBAR.LE SB0, 0x0 ;  /* 0x000080000000791a */ /* 0x000fc80000000000 */
[----:B------:R-:W-:Y:S01]  /*24c0*/  BAR.SYNC.DEFER_BLOCKING 0x0 ;  /* 0x0000000000007b1d */ /* 0x000fe20000010000 */
[----:B--2---:R-:W-:Y:S02]  /*24d0*/  @!P5 LEA R14, P2, R5, R3, 0x1 ;  /* 0x00000003050ed211 */ /* 0x004fe400078408ff */
[----:B------:R-:W-:Y:S02]  /*24e0*/  LOP3.LUT R3, R11, 0x8, R92, 0x78, !PT ;  /* 0x000000080b037812 */ /* 0x000fe400078e785c */
[-C--:B------:R-:W-:Y:S01]  /*24f0*/  @!P5 LEA.HI.X R15, R5, R4.reuse, R12, 0x1, P2 ;  /* 0x00000004050fd211 */ /* 0x080fe200010f0c0c */
[----:B------:R-:W1:Y:S01]  /*2500*/  LDCU UR27, c[0x0][0x50c] ;  /* 0x0000a180ff1b77ac */ /* 0x000e620008000800 */
        /* <DEDUP_REMOVED lines=58> */
[----:B------:R-:W5:Y:S04]  /*28b0*/  LDSM.16.M88.4 R28, [R91+UR26+0x8000] ;  /* 0x0080001a5b1c783b */ /* 0x000f680008000200 */
[----:B------:R-:W1:Y:S04]  /*28c0*/  LDSM.16.M88.4 R44, [R91+UR26+0x8800] ;  /* 0x0088001a5b2c783b */ /* 0x000e680008000200 */
[----:B------:R-:W1:Y:S04]  /*28d0*/  LDSM.16.M88.4 R36, [R91+UR26+0x9000] ;  /* 0x0090001a5b24783b */ /* 0x000e680008000200 */
[----:B------:R-:W1:Y:S04]  /*28e0*/  LDSM.16.M88.4 R4, [R91+UR26+0x9800] ;  /* 0x0098001a5b04783b */ /* 0x000e680008000200 */
[----:B--2---:R-:W-:Y:S04]  /*28f0*/  LDSM.16.M88.4 R12, [R94] ;  /* 0x000000005e0c783b */ /* 0x004fe80000000200 */
[----:B------:R-:W2:Y:S04]  /*2900*/  LDSM.16.M88.4 R32, [R88+0x8000] ;  /* 0x008000005820783b */ /* 0x000ea80000000200 */
[----:B------:R-:W2:Y:S04]  /*2910*/  LDSM.16.M88.4 R24, [R88+0x8800] ;  /* 0x008800005818783b */ /* 0x000ea80000000200 */
[----:B------:R-:W2:Y:S04]  /*2920*/  LDSM.16.M88.4 R52, [R88+0x9800] ;  /* 0x009800005834783b */ /* 0x000ea80000000200 */
[----:B---3--:R-:W-:Y:S04]  /*2930*/  LDSM.16.M88.4 R16, [R95] ;  /* 0x000000005f10783b */ /* 0x008fe80000000200 */
[----:B----4-:R-:W3:Y:S01]  /*2940*/  LDSM.16.M88.4 R8, [R89+0x8000] ;  /* 0x008000005908783b */ /* 0x010ee20000000200 */
[C---:B-----5:R-:W-:Y:S03]  /*2950*/  HMMA.16816.F32.BF16 R20, R64.reuse, R28, RZ ;  /* 0x0000001c4014723c */ /* 0x060fe600000418ff */
[----:B------:R-:W-:Y:S04]  /*2960*/  LDSM.16.M88.4 R56, [R88+0x9000] ;  /* 0x009000005838783b */ /* 0x000fe80000000200 */
[----:B------:R-:W-:Y:S01]  /*2970*/  LDSM.16.M88.4 R72, [R87+0x9800] ;  /* 0x009800005748783b */ /* 0x000fe20000000200 */
[C---:B-1----:R-:W-:Y:S03]  /*2980*/  HMMA.16816.F32.BF16 R48, R64.reuse, R44, RZ ;  /* 0x0000002c4030723c */ /* 0x042fe600000418ff */
[----:B------:R-:W-:Y:S04]  /*2990*/  LDSM.16.M88.4 R60, [R91+UR26+0xa800] ;  /* 0x00a8001a5b3c783b */ /* 0x000fe80008000200 */
[----:B------:R-:W-:Y:S01]  /*29a0*/  LDSM.16.M88.4 R80, [R88+0xd800] ;  /* 0x00d800005850783b */ /* 0x000fe20000000200 */
[C---:B------:R-:W-:Y:S03]  /*29b0*/  HMMA.16816.F32.BF16 R40, R64.reuse, R36, RZ ;  /* 0x000000244028723c */ /* 0x040fe600000418ff */
[----:B------:R-:W-:Y:S04]  /*29c0*/  LDSM.16.M88.4 R76, [R93+0x4000] ;  /* 0x004000005d4c783b */ /* 0x000fe80000000200 */
[----:B------:R-:W0:Y:S01]  /*29d0*/  LDGDEPBAR ;  /* 0x00000000000079af */ /* 0x000e220000000000 */
[C---:B------:R-:W-:Y:S08]  /*29e0*/  HMMA.16816.F32.BF16 R28, R64.reuse, R30, RZ ;  /* 0x0000001e401c723c */ /* 0x040ff000000418ff */
[C---:B------:R-:W-:Y:S08]  /*29f0*/  HMMA.16816.F32.BF16 R44, R64.reuse, R46, RZ ;  /* 0x0000002e402c723c */ /* 0x040ff000000418ff */
[C---:B------:R-:W-:Y:S08]  /*2a00*/  HMMA.16816.F32.BF16 R36, R64.reuse, R38, RZ ;  /* 0x000000264024723c */ /* 0x040ff000000418ff */
[C---:B------:R-:W-:Y:S08]  /*2a10*/  HMMA.16816.F32.BF16 R68, R64.reuse, R4, RZ ;  /* 0x000000044044723c */ /* 0x040ff000000418ff */
[----:B------:R-:W-:Y:S01]  /*2a20*/  HMMA.16816.F32.BF16 R64, R64, R6, RZ ;  /* 0x000000064040723c */ /* 0x000fe200000418ff */
[----:B------:R-:W1:Y:S07]  /*2a30*/  LDSM.16.M88.4 R4, [R89+0x8800] ;  /* 0x008800005904783b */ /* 0x000e6e0000000200 */
[C---:B--2---:R-:W-:Y:S08]  /*2a40*/  HMMA.16816.F32.BF16 R20, R12.reuse, R32, R20 ;  /* 0x000000200c14723c */ /* 0x044ff00000041814 */
[C---:B------:R-:W-:Y:S01]  /*2a50*/  HMMA.16816.F32.BF16 R28, R12.reuse, R34, R28 ;  /* 0x000000220c1c723c */ /* 0x040fe2000004181c */
[----:B------:R-:W-:Y:S07]  /*2a60*/  LDSM.16.M88.4 R32, [R89+0x9000] ;  /* 0x009000005920783b */ /* 0x000fee0000000200 */
[C---:B------:R-:W-:Y:S08]  /*2a70*/  HMMA.16816.F32.BF16 R48, R12.reuse, R24, R48 ;  /* 0x000000180c30723c */ /* 0x040ff00000041830 */
[C---:B------:R-:W-:Y:S01]  /*2a80*/  HMMA.16816.F32.BF16 R44, R12.reuse, R26, R44 ;  /* 0x0000001a0c2c723c */ /* 0x040fe2000004182c */
[----:B------:R-:W2:Y:S07]  /*2a90*/  LDSM.16.M88.4 R24, [R89+0x9800] ;  /* 0x009800005918783b */ /* 0x000eae0000000200 */
[C---:B------:R-:W-:Y:S08]  /*2aa0*/  HMMA.16816.F32.BF16 R68, R12.reuse, R52, R68 ;  /* 0x000000340c44723c */ /* 0x040ff00000041844 */
[----:B------:R-:W-:Y:S01]  /*2ab0*/  HMMA.16816.F32.BF16 R64, R12, R54, R64 ;  /* 0x000000360c40723c */ /* 0x000fe20000041840 */
[----:B------:R-:W-:Y:S07]  /*2ac0*/  LDSM.16.M88.4 R52, [R93] ;  /* 0x000000005d34783b */ /* 0x000fee0000000200 */
[C---:B---3--:R-:W-:Y:S08]  /*2ad0*/  HMMA.16816.F32.BF16 R20, R16.reuse, R8, R20 ;  /* 0x000000081014723c */ /* 0x048ff00000041814 */
[C---:B------:R-:W-:Y:S01]  /*2ae0*/  HMMA.16816.F32.BF16 R28, R16.reuse, R10, R28 ;  /* 0x0000000a101c723c */ /* 0x040fe2000004181c */
[----:B------:R-:W3:Y:S07]  /*2af0*/  LDSM.16.M88.4 R8, [R87+0x8800] ;  /* 0x008800005708783b */ /* 0x000eee0000000200 */
[C---:B-1----:R-:W-:Y:S08]  /*2b00*/  HMMA.16816.F32.BF16 R48, R16.reuse, R4, R48 ;  /* 0x000000041030723c */ /* 0x042ff00000041830 */
[----:B------:R-:W-:Y:S01]  /*2b10*/  HMMA.16816.F32.BF16 R44, R16, R6, R44 ;  /* 0x00000006102c723c */ /* 0x000fe2000004182c */
[----:B------:R-:W1:Y:S07]  /*2b20*/  LDSM.16.M88.4 R4, [R87+0x9000] ;  /* 0x009000005704783b */ /* 0x000e6e0000000200 */
[C---:B------:R-:W-:Y:S08]  /*2b30*/  HMMA.16816.F32.BF16 R40, R12.reuse, R56, R40 ;  /* 0x000000380c28723c */ /* 0x040ff00000041828 */
[----:B------:R-:W-:Y:S01]  /*2b40*/  HMMA.16816.F32.BF16 R36, R12, R58, R36 ;  /* 0x0000003a0c24723c */ /* 0x000fe20000041824 */
[----:B------:R-:W4:Y:S04]  /*2b50*/  LDSM.16.M88.4 R12, [R87+0x8000] ;  /* 0x00800000570c783b */ /* 0x000f280000000200 */
[----:B------:R-:W-:Y:S03]  /*2b60*/  LDSM.16.M88.4 R56, [R91+UR26+0xb000] ;  /* 0x00b0001a5b38783b */ /* 0x000fe60008000200 */
[C---:B--2---:R-:W-:Y:S08]  /*2b70*/  HMMA.16816.F32.BF16 R68, R16.reuse, R24, R68 ;  /* 0x000000181044723c */ /* 0x044ff00000041844 */
[C---:B------:R-:W-:Y:S08]  /*2b80*/  HMMA.16816.F32.BF16 R40, R16.reuse, R32, R40 ;  /* 0x000000201028723c */ /* 0x040ff00000041828 */
[C---:B------:R-:W-:Y:S01]  /*2b90*/  HMMA.16816.F32.BF16 R36, R16.reuse, R34, R36 ;  /* 0x000000221024723c */ /* 0x040fe20000041824 */
[----:B------:R-:W-:Y:S07]  /*2ba0*/  LDSM.16.M88.4 R32, [R91+UR26+0xb800] ;  /* 0x00b8001a5b20783b */ /* 0x000fee0008000200 */
[----:B------:R-:W-:Y:S01]  /*2bb0*/  HMMA.16816.F32.BF16 R64, R16, R26, R64 ;  /* 0x0000001a1040723c */ /* 0x000fe20000041840 */
[----:B------:R-:W-:Y:S04]  /*2bc0*/  LDSM.16.M88.4 R24, [R97+0x2000] ;  /* 0x002000006118783b */ /* 0x000fe80000000200 */
[----:B------:R-:W2:Y:S03]  /*2bd0*/  LDSM.16.M88.4 R16, [R91+UR26+0xa000] ;  /* 0x00a0001a5b10783b */ /* 0x000ea60008000200 */
        /* <DEDUP_REMOVED lines=17> */
[----:B------:R-:W-:Y:S01]  /*2cf0*/  HMMA.16816.F32.BF16 R64, R24, R34, R64 ;  /* 0x000000221840723c */ /* 0x000fe20000041840 */
[----:B------:R-:W-:Y:S07]  /*2d00*/  LDSM.16.M88.4 R32, [R95+0x2000] ;  /* 0x002000005f20783b */ /* 0x000fee0000000200 */
[C---:B-1----:R-:W-:Y:S08]  /*2d10*/  HMMA.16816.F32.BF16 R20, R8.reuse, R4, R20 ;  /* 0x000000040814723c */ /* 0x042ff00000041814 */
[----:B------:R-:W-:Y:S01]  /*2d20*/  HMMA.16816.F32.BF16 R28, R8, R6, R28 ;  /* 0x00000006081c723c */ /* 0x000fe2000004181c */
[----:B------:R-:W1:Y:S07]  /*2d30*/  LDSM.16.M88.4 R4, [R89+0xa000] ;  /* 0x00a000005904783b */ /* 0x000e6e0000000200 */
[C---:B------:R-:W-:Y:S08]  /*2d40*/  HMMA.16816.F32.BF16 R48, R24.reuse, R60, R48 ;  /* 0x0000003c1830723c */ /* 0x040ff00000041830 */
[C---:B------:R-:W-:Y:S01]  /*2d50*/  HMMA.16816.F32.BF16 R44, R24.reuse, R62, R44 ;  /* 0x0000003e182c723c */ /* 0x040fe2000004182c */
[----:B------:R-:W-:Y:S07]  /*2d60*/  LDSM.16.M88.4 R60, [R91+UR26+0xd000] ;  /* 0x00d0001a5b3c783b */ /* 0x000fee0008000200 */
[C---:B------:R-:W-:Y:S08]  /*2d70*/  HMMA.16816.F32.BF16 R40, R24.reuse, R56, R40 ;  /* 0x000000381828723c */ /* 0x040ff00000041828 */
[----:B------:R-:W-:Y:S01]  /*2d80*/  HMMA.16816.F32.BF16 R36, R24, R58, R36 ;  /* 0x0000003a1824723c */ /* 0x000fe20000041824 */
[----:B------:R-:W5:Y:S04]  /*2d90*/  LDSM.16.M88.4 R24, [R89+0xa800] ;  /* 0x00a800005918783b */ /* 0x000f680000000200 */
[----:B------:R-:W-:Y:S03]  /*2da0*/  LDSM.16.M88.4 R56, [R91+UR26+0xd800] ;  /* 0x00d8001a5b38783b */ /* 0x000fe60008000200 */
[C---:B---3--:R-:W-:Y:S08]  /*2db0*/  HMMA.16816.F32.BF16 R48, R8.reuse, R12, R48 ;  /* 0x0000000c0830723c */ /* 0x048ff00000041830 */
[C---:B------:R-:W-:Y:S01]  /*2dc0*/  HMMA.16816.F32.BF16 R44, R8.reuse, R14, R44 ;  /* 0x0000000e082c723c */ /* 0x040fe2000004182c */
[----:B------:R-:W3:Y:S07]  /*2dd0*/  LDSM.16.M88.4 R12, [R89+0xb000] ;  /* 0x00b00000590c783b */ /* 0x000eee0000000200 */
[C---:B----4-:R-:W-:Y:S08]  /*2de0*/  HMMA.16816.F32.BF16 R40, R8.reuse, R52, R40 ;  /* 0x000000340828723c */ /* 0x050ff00000041828 */
[C---:B------:R-:W-:Y:S01]  /*2df0*/  HMMA.16816.F32.BF16 R36, R8.reuse, R54, R36 ;  /* 0x000000360824723c */ /* 0x040fe20000041824 */
[----:B------:R-:W4:Y:S07]  /*2e00*/  LDSM.16.M88.4 R52, [R89+0xb800] ;  /* 0x00b800005934783b */ /* 0x000f2e0000000200 */
[C---:B--2---:R-:W-:Y:S08]  /*2e10*/  HMMA.16816.F32.BF16 R68, R8.reuse, R16, R68 ;  /* 0x000000100844723c */ /* 0x044ff00000041844 */
        /* <DEDUP_REMOVED lines=18> */
[----:B------:R-:W1:Y:S07]  /*2f40*/  LDSM.16.M88.4 R4, [R91+UR26+0xc800] ;  /* 0x00c8001a5b04783b */ /* 0x000e6e0008000200 */
[C---:B------:R-:W-:Y:S08]  /*2f50*/  HMMA.16816.F32.BF16 R20, R8.reuse, R16, R20 ;  /* 0x000000100814723c */ /* 0x040ff00000041814 */
[C---:B------:R-:W-:Y:S01]  /*2f60*/  HMMA.16816.F32.BF16 R28, R8.reuse, R18, R28 ;  /* 0x00000012081c723c */ /* 0x040fe2000004181c */
[----:B------:R-:W4:Y:S07]  /*2f70*/  LDSM.16.M88.4 R16, [R91+UR26+0xc000] ;  /* 0x00c0001a5b10783b */ /* 0x000f2e0008000200 */
[C---:B--2---:R-:W-:Y:S08]  /*2f80*/  HMMA.16816.F32.BF16 R40, R8.reuse, R24, R40 ;  /* 0x000000180828723c */ /* 0x044ff00000041828 */
[C---:B------:R-:W-:Y:S01]  /*2f90*/  HMMA.16816.F32.BF16 R36, R8.reuse, R26, R36 ;  /* 0x0000001a0824723c */ /* 0x040fe20000041824 */
[----:B------:R-:W-:Y:S07]  /*2fa0*/  LDSM.16.M88.4 R24, [R88+0xc000] ;  /* 0x00c000005818783b */ /* 0x000fee0000000200 */
[C---:B---3--:R-:W-:Y:S08]  /*2fb0*/  HMMA.16816.F32.BF16 R68, R8.reuse, R12, R68 ;  /* 0x0000000c0844723c */ /* 0x048ff00000041844 */
[----:B------:R-:W-:Y:S01]  /*2fc0*/  HMMA.16816.F32.BF16 R64, R8, R14, R64 ;  /* 0x0000000e0840723c */ /* 0x000fe20000041840 */
[----:B------:R-:W2:Y:S04]  /*2fd0*/  LDSM.16.M88.4 R12, [R94+0x4000] ;  /* 0x004000005e0c783b */ /* 0x000ea80000000200 */
[----:B------:R-:W3:Y:S03]  /*2fe0*/  LDSM.16.M88.4 R8, [R88+0xc800] ;  /* 0x00c800005808783b */ /* 0x000ee60000000200 */
        /* <DEDUP_REMOVED lines=11> */
[----:B------:R-:W5:Y:S04]  /*30a0*/  LDSM.16.M88.4 R56, [R87+0xc000] ;  /* 0x00c000005738783b */ /* 0x000f680000000200 */
[----:B------:R-:W5:Y:S03]  /*30b0*/  LDSM.16.M88.4 R52, [R89+0xd000] ;  /* 0x00d000005934783b */ /* 0x000f660000000200 */
        /* <DEDUP_REMOVED lines=8> */
[----:B------:R-:W1:Y:S07]  /*3140*/  LDSM.16.M88.4 R4, [R91+UR26+0xe000] ;  /* 0x00e0001a5b04783b */ /* 0x000e6e0008000200 */
[C---:B----4-:R-:W-:Y:S08]  /*3150*/  HMMA.16816.F32.BF16 R20, R16.reuse, R32, R20 ;  /* 0x000000201014723c */ /* 0x050ff00000041814 */
[----:B------:R-:W-:Y:S01]  /*3160*/  HMMA.16816.F32.BF16 R28, R16, R34, R28 ;  /* 0x00000022101c723c */ /* 0x000fe2000004181c */
[----:B------:R-:W4:Y:S07]  /*3170*/  LDSM.16.M88.4 R32, [R87+0xd000] ;  /* 0x00d000005720783b */ /* 0x000f2e0000000200 */
[C---:B------:R-:W-:Y:S08]  /*3180*/  HMMA.16816.F32.BF16 R68, R12.reuse, R80, R68 ;  /* 0x000000500c44723c */ /* 0x040ff00000041844 */
[----:B------:R-:W-:Y:S01]  /*3190*/  HMMA.16816.F32.BF16 R64, R12, R82, R64 ;  /* 0x000000520c40723c */ /* 0x000fe20000041840 */
[----:B------:R-:W-:Y:S04]  /*31a0*/  LDSM.16.M88.4 R12, [R94+0x6000] ;  /* 0x006000005e0c783b */ /* 0x000fe80000000200 */
[----:B------:R-:W4:Y:S03]  /*31b0*/  LDSM.16.M88.4 R80, [R88+0xe000] ;  /* 0x00e000005850783b */ /* 0x000f260000000200 */
[C---:B------:R-:W-:Y:S08]  /*31c0*/  HMMA.16816.F32.BF16 R48, R16.reuse, R72, R48 ;  /* 0x000000481030723c */ /* 0x040ff00000041830 */
[----:B------:R-:W-:Y:S01]  /*31d0*/  HMMA.16816.F32.BF16 R44, R16, R74, R44 ;  /* 0x0000004a102c723c */ /* 0x000fe2000004182c */
[----:B------:R-:W-:Y:S07]  /*31e0*/  LDSM.16.M88.4 R72, [R87+0xd800] ;  /* 0x00d800005748783b */ /* 0x000fee0000000200 */
[C---:B-----5:R-:W-:Y:S08]  /*31f0*/  HMMA.16816.F32.BF16 R20, R76.reuse, R56, R20 ;  /* 0x000000384c14723c */ /* 0x060ff00000041814 */
[----:B------:R-:W-:Y:S01]  /*3200*/  HMMA.16816.F32.BF16 R28, R76, R58, R28 ;  /* 0x0000003a4c1c723c */ /* 0x000fe2000004181c */
[----:B------:R-:W5:Y:S07]  /*3210*/  LDSM.16.M88.4 R56, [R91+UR26+0xe800] ;  /* 0x00e8001a5b38783b */ /* 0x000f6e0008000200 */
[C---:B------:R-:W-:Y:S08]  /*3220*/  HMMA.16816.F32.BF16 R40, R16.reuse, R52, R40 ;  /* 0x000000341028723c */ /* 0x040ff00000041828 */
[C---:B------:R-:W-:Y:S01]  /*3230*/  HMMA.16816.F32.BF16 R36, R16.reuse, R54, R36 ;  /* 0x000000361024723c */ /* 0x040fe20000041824 */
[----:B------:R-:W-:Y:S07]  /*3240*/  LDSM.16.M88.4 R52, [R91+UR26+0xf000] ;  /* 0x00f0001a5b34783b */ /* 0x000fee0008000200 */
[C---:B--2---:R-:W-:Y:S08]  /*3250*/  HMMA.16816.F32.BF16 R68, R16.reuse, R24, R68 ;  /* 0x000000181044723c */ /* 0x044ff00000041844 */
[----:B------:R-:W-:Y:S01]  /*3260*/  HMMA.16816.F32.BF16 R64, R16, R26, R64 ;  /* 0x0000001a1040723c */ /* 0x000fe20000041840 */
[----:B------:R-:W-:Y:S04]  /*3270*/  LDSM.16.M88.4 R24, [R89+0xe000] ;  /* 0x00e000005918783b */ /* 0x000fe80000000200 */
[----:B------:R-:W-:Y:S03]  /*3280*/  LDSM.16.M88.4 R16, [R87+0xe000] ;  /* 0x00e000005710783b */ /* 0x000fe60000000200 */
[C---:B---3--:R-:W-:Y:S08]  /*3290*/  HMMA.16816.F32.BF16 R48, R76.reuse, R8, R48 ;  /* 0x000000084c30723c */ /* 0x048ff00000041830 */
[----:B------:R-:W-:Y:S01]  /*32a0*/  HMMA.16816.F32.BF16 R44, R76, R10, R44 ;  /* 0x0000000a4c2c723c */ /* 0x000fe2000004182c */
[----:B------:R-:W2:Y:S07]  /*32b0*/  LDSM.16.M88.4 R8, [R95+0x6000] ;  /* 0x006000005f08783b */ /* 0x000eae0000000200 */
[----:B-1----:R-:W-:Y:S08]  /*32c0*/  HMMA.16816.F32.BF16 R20, R60, R4, R20 ;  /* 0x000000043c14723c */ /* 0x002ff00000041814 */
[----:B----4-:R-:W-:Y:S08]  /*32d0*/  HMMA.16816.F32.BF16 R40, R76, R32, R40 ;  /* 0x000000204c28723c */ /* 0x010ff00000041828 */
[----:B------:R-:W-:Y:S01]  /*32e0*/  HMMA.16816.F32.BF16 R28, R60, R6, R28 ;  /* 0x000000063c1c723c */ /* 0x000fe2000004181c */
[----:B------:R-:W-:Y:S07]  /*32f0*/  LDSM.16.M88.4 R4, [R93+0x6000] ;  /* 0x006000005d04783b */ /* 0x000fee0000000200 */
[----:B------:R-:W-:Y:S01]  /*3300*/  HMMA.16816.F32.BF16 R36, R76, R34, R36 ;  /* 0x000000224c24723c */ /* 0x000fe20000041824 */
[----:B------:R-:W1:Y:S07]  /*3310*/  LDSM.16.M88.4 R32, [R88+0xe800] ;  /* 0x00e800005820783b */ /* 0x000e6e0000000200 */
[----:B------:R-:W-:Y:S08]  /*3320*/  HMMA.16816.F32.BF16 R20, R12, R80, R20 ;  /* 0x000000500c14723c */ /* 0x000ff00000041814 */
[----:B-----5:R-:W-:Y:S08]  /*3330*/  HMMA.16816.F32.BF16 R48, R60, R56, R48 ;  /* 0x000000383c30723c */ /* 0x020ff00000041830 */
[----:B------:R-:W-:Y:S08]  /*3340*/  HMMA.16816.F32.BF16 R28, R12, R82, R28 ;  /* 0x000000520c1c723c */ /* 0x000ff0000004181c */
[----:B------:R-:W-:Y:S01]  /*3350*/  HMMA.16816.F32.BF16 R56, R60, R58, R44 ;  /* 0x0000003a3c38723c */ /* 0x000fe2000004182c */
[----:B------:R-:W3:Y:S07]  /*3360*/  LDSM.16.M88.4 R44, [R89+0xe800] ;  /* 0x00e80000592c783b */ /* 0x000eee0000000200 */
[C---:B--2---:R-:W-:Y:S08]  /*3370*/  HMMA.16816.F32.BF16 R20, R8.reuse, R24, R20 ;  /* 0x000000180814723c */ /* 0x044ff00000041814 */
[----:B------:R-:W-:Y:S01]  /*3380*/  HMMA.16816.F32.BF16 R28, R8, R26, R28 ;  /* 0x0000001a081c723c */ /* 0x000fe2000004181c */
[----:B------:R-:W2:Y:S07]  /*3390*/  LDSM.16.M88.4 R24, [R87+0xe800] ;  /* 0x00e800005718783b */ /* 0x000eae0000000200 */
[C---:B-1----:R-:W-:Y:S08]  /*33a0*/  HMMA.16816.F32.BF16 R48, R12.reuse, R32, R48 ;  /* 0x000000200c30723c */ /* 0x042ff00000041830 */
[----:B------:R-:W-:Y:S01]  /*33b0*/  HMMA.16816.F32.BF16 R56, R12, R34, R56 ;  /* 0x000000220c38723c */ /* 0x000fe20000041838 */
[----:B------:R-:W1:Y:S07]  /*33c0*/  LDSM.16.M88.4 R32, [R88+0xf000] ;  /* 0x00f000005820783b */ /* 0x000e6e0000000200 */
[C---:B------:R-:W-:Y:S08]  /*33d0*/  HMMA.16816.F32.BF16 R20, R4.reuse, R16, R20 ;  /* 0x000000100414723c */ /* 0x040ff00000041814 */
[----:B------:R-:W-:Y:S01]  /*33e0*/  HMMA.16816.F32.BF16 R28, R4, R18, R28 ;  /* 0x00000012041c723c */ /* 0x000fe2000004181c */
[----:B------:R-:W4:Y:S07]  /*33f0*/  LDSM.16.M88.4 R16, [R91+UR26+0xf800] ;  /* 0x00f8001a5b10783b */ /* 0x000f2e0008000200 */
[C---:B---3--:R-:W-:Y:S08]  /*3400*/  HMMA.16816.F32.BF16 R48, R8.reuse, R44, R48 ;  /* 0x0000002c0830723c */ /* 0x048ff00000041830 */
[----:B------:R-:W-:Y:S03]  /*3410*/  HMMA.16816.F32.BF16 R56, R8, R46, R56 ;  /* 0x0000002e0838723c */ /* 0x000fe60000041838 */
[----:B------:R-:W-:Y:S01]  /*3420*/  FMUL.FTZ R28, R28, UR27 ;  /* 0x0000001b1c1c7c20 */ /* 0x000fe20008410000 */
[----:B------:R-:W-:Y:S01]  /*3430*/  FMUL.FTZ R29, R29, UR27 ;  /* 0x0000001b1d1d7c20 */ /* 0x000fe20008410000 */
[----:B------:R-:W-:Y:S01]  /*3440*/  FMUL.FTZ R31, R31, UR27 ;  /* 0x0000001b1f1f7c20 */ /* 0x000fe20008410000 */
[----:B------:R-:W-:-:S02]  /*3450*/  FMUL.FTZ R30, R30, UR27 ;  /* 0x0000001b1e1e7c20 */ /* 0x000fc40008410000 */
[----:B------:R-:W-:Y:S01]  /*3460*/  HMMA.16816.F32.BF16 R68, R76, R72, R68 ;  /* 0x000000484c44723c */ /* 0x000fe20000041844 */
[----:B------:R-:W-:Y:S01]  /*3470*/  FMUL.FTZ R72, R22, UR27 ;  /* 0x0000001b16487c20 */ /* 0x000fe20008410000 */
[----:B------:R3:W-:Y:S06]  /*3480*/  MUFU.TANH R73, R29 ;  /* 0x0000001d00497308 */ /* 0x0007ec0000002400 */
[C---:B------:R-:W-:Y:S01]  /*3490*/  HMMA.16816.F32.BF16 R40, R60.reuse, R52, R40 ;  /* 0x000000343c28723c */ /* 0x040fe20000041828 */
[----:B------:R-:W-:Y:S01]  /*34a0*/  FMUL.FTZ R52, R20, UR27 ;  /* 0x0000001b14347c20 */ /* 0x000fe20008410000 */
[----:B------:R-:W-:Y:S01]  /*34b0*/  FMUL.FTZ R53, R21, UR27 ;  /* 0x0000001b15357c20 */ /* 0x000fe20008410000 */
[----:B------:R-:W-:Y:S05]  /*34c0*/  MUFU.TANH R72, R72 ;  /* 0x0000004800487308 */ /* 0x000fea0000002400 */
[----:B------:R-:W-:Y:S01]  /*34d0*/  HMMA.16816.F32.BF16 R36, R60, R54, R36 ;  /* 0x000000363c24723c */ /* 0x000fe20000041824 */
[----:B------:R-:W-:-:S02]  /*34e0*/  FMUL.FTZ R54, R23, UR27 ;  /* 0x0000001b17367c20 */ /* 0x000fc40008410000 */
[----:B------:R-:W5:Y:S01]  /*34f0*/  LDSM.16.M88.4 R20, [R89+0xf000] ;  /* 0x00f000005914783b */ /* 0x000f620000000200 */
[----:B------:R1:W-:Y:S01]  /*3500*/  MUFU.TANH R55, R28 ;  /* 0x0000001c00377308 */ /* 0x0003e20000002400 */
[----:B---3--:R-:W-:-:S03]  /*3510*/  SHF.R.U32.HI R29, RZ, 0x2, R90 ;  /* 0x00000002ff1d7819 */ /* 0x008fc6000001165a */
[----:B------:R-:W-:Y:S01]  /*3520*/  HMMA.16816.F32.BF16 R64, R76, R74, R64 ;  /* 0x0000004a4c40723c */ /* 0x000fe20000041840 */
[----:B------:R-:W-:-:S03]  /*3530*/  LOP3.LUT R29, R29, 0x7, RZ, 0xc0, !PT ;  /* 0x000000071d1d7812 */ /* 0x000fc600078ec0ff */
[----:B------:R-:W3:Y:S04]  /*3540*/  MUFU.TANH R54, R54 ;  /* 0x0000003600367308 */ /* 0x000ee80000002400 */
[----:B--2---:R-:W-:Y:S04]  /*3550*/  HMMA.16816.F32.BF16 R48, R4, R24, R48 ;  /* 0x000000180430723c */ /* 0x004fe80000041830 */
[----:B------:R-:W2:Y:S01]  /*3560*/  MUFU.TANH R53, R53 ;  /* 0x0000003500357308 */ /* 0x000ea20000002400 */
[----:B-1----:R-:W-:-:S03]  /*3570*/  IMAD.U32 R28, RZ, RZ, UR21 ;  /* 0x00000015ff1c7e24 */ /* 0x002fc6000f8e00ff */
[----:B------:R-:W-:Y:S01]  /*3580*/  HMMA.16816.F32.BF16 R56, R4, R26, R56 ;  /* 0x0000001a0438723c */ /* 0x000fe20000041838 */
[----:B------:R-:W1:Y:S03]  /*3590*/  LDSM.16.M88.4 R24, [R88+0xf800] ;  /* 0x00f800005818783b */ /* 0x000e660000000200 */
[----:B------:R-:W2:Y:S04]  /*35a0*/  MUFU.TANH R52, R52 ;  /* 0x0000003400347308 */ /* 0x000ea80000002400 */
[----:B------:R-:W-:Y:S01]  /*35b0*/  HMMA.16816.F32.BF16 R44, R12, R32, R40 ;  /* 0x000000200c2c723c */ /* 0x000fe20000041828 */
[----:B------:R-:W3:Y:S02]  /*35c0*/  LDSM.16.M88.4 R40, [R87+0xf000] ;  /* 0x00f000005728783b */ /* 0x000ee40000000200 */
[----:B------:R-:W-:Y:S01]  /*35d0*/  FMUL.FTZ R48, R48, UR27 ;  /* 0x0000001b30307c20 */ /* 0x000fe20008410000 */
[----:B------:R5:W2:Y:S01]  /*35e0*/  MUFU.TANH R33, R31 ;  /* 0x0000001f00217308 */ /* 0x000aa20000002400 */
[----:B------:R-:W-:-:S03]  /*35f0*/  FMUL.FTZ R49, R49, UR27 ;  /* 0x0000001b31317c20 */ /* 0x000fc60008410000 */
[----:B------:R-:W-:Y:S03]  /*3600*/  HMMA.16816.F32.BF16 R36, R12, R34, R36 ;  /* 0x000000220c24723c */ /* 0x000fe60000041824 */
[----:B------:R-:W-:Y:S01]  /*3610*/  FMUL.FTZ R34, R56, UR27 ;  /* 0x0000001b38227c20 */ /* 0x000fe20008410000 */
[----:B------:R2:W-:Y:S01]  /*3620*/  MUFU.TANH R32, R30 ;  /* 0x0000001e00207308 */ /* 0x0005e20000002400 */
[----:B------:R-:W-:Y:S01]  /*3630*/  FMUL.FTZ R35, R57, UR27 ;  /* 0x0000001b39237c20 */ /* 0x000fe20008410000 */
[----:B------:R-:W-:Y:S02]  /*3640*/  FMUL.FTZ R59, R59, UR27 ;  /* 0x0000001b3b3b7c20 */ /* 0x000fe40008410000 */
[----:B----4-:R-:W-:Y:S04]  /*3650*/  HMMA.16816.F32.BF16 R68, R60, R16, R68 ;  /* 0x000000103c44723c */ /* 0x010fe80000041844 */
[----:B------:R-:W4:Y:S01]  /*3660*/  MUFU.TANH R48, R48 ;  /* 0x0000003000307308 */ /* 0x000f220000002400 */
[----:B-----5:R-:W-:-:S03]  /*3670*/  LOP3.LUT R31, R92, 0x1f0, RZ, 0xc0, !PT ;  /* 0x000001f05c1f7812 */ /* 0x020fc600078ec0ff */
[----:B------:R-:W-:Y:S01]  /*3680*/  HMMA.16816.F32.BF16 R64, R60, R18, R64 ;  /* 0x000000123c40723c */ /* 0x000fe20000041840 */
[----:B------:R-:W5:Y:S01]  /*3690*/  LDSM.16.M88.4 R16, [R89+0xf800] ;  /* 0x00f800005910783b */ /* 0x000f620000000200 */
[----:B------:R-:W-:Y:S02]  /*36a0*/  IADD3 R28, PT, PT, R31, 0x1, R28 ;  /* 0x000000011f1c7810 */ /* 0x000fe40007ffe01c */
[----:B------:R-:W-:Y:S04]  /*36b0*/  MUFU.TANH R49, R49 ;  /* 0x0000003100317308 */ /* 0x000fe80000002400 */
[----:B------:R-:W-:Y:S01]  /*36c0*/  HMMA.16816.F32.BF16 R36, R8, R22, R36 ;  /* 0x000000160824723c */ /* 0x000fe20000041824 */
[----:B------:R-:W-:Y:S01]  /*36d0*/  IADD3 R22, PT, PT, R28, -UR23, R29 ;  /* 0x800000171c167c10 */ /* 0x000fe2000fffe01d */
[----:B------:R-:W-:Y:S01]  /*36e0*/  IMAD.U32 R23, RZ, RZ, UR17 ;  /* 0x00000011ff177e24 */ /* 0x000fe2000f8e00ff */
[----:B--2---:R-:W2:Y:S01]  /*36f0*/  LDSM.16.M88.4 R28, [R87+0xf800] ;  /* 0x00f80000571c783b */ /* 0x004ea20000000200 */
[----:B------:R-:W-:Y:S01]  /*3700*/  MUFU.TANH R34, R34 ;  /* 0x0000002200227308 */ /* 0x000fe20000002400 */
[----:B------:R-:W-:-:S04]  /*3710*/  DEPBAR.LE SB0, 0x0 ;  /* 0x000080000000791a */ /* 0x000fc80000000000 */
[----:B------:R-:W-:Y:S01]  /*3720*/  HMMA.16816.F32.BF16 R44, R8, R20, R44 ;  /* 0x00000014082c723c */ /* 0x000fe2000004182c */
[----:B------:R-:W-:Y:S01]  /*3730*/  FMUL.FTZ R20, R50, UR27 ;  /* 0x0000001b32147c20 */ /* 0x000fe20008410000 */
[----:B------:R-:W-:Y:S02]  /*3740*/  IMAD.SHL.U32 R50, R90, 0x2, RZ ;  /* 0x000000025a327824 */ /* 0x000fe400078e00ff */
[----:B------:R-:W-:Y:S01]  /*3750*/  FMUL.FTZ R21, R51, UR27 ;  /* 0x0000001b33157c20 */ /* 0x000fe20008410000 */
[----:B------:R-:W-:Y:S02]  /*3760*/  MUFU.TANH R35, R35 ;  /* 0x0000002300237308 */ /* 0x000fe40000002400 */
[----:B------:R-:W-:Y:S01]  /*3770*/  LOP3.LUT R50, R50, 0x6, RZ, 0xc0, !PT ;  /* 0x0000000632327812 */ /* 0x000fe200078ec0ff */
[----:B-1----:R-:W-:Y:S01]  /*3780*/  HMMA.16816.F32.BF16 R68, R12, R24, R68 ;  /* 0x000000180c44723c */ /* 0x002fe20000041844 */
[----:B------:R-:W-:-:S03]  /*3790*/  IMAD.U32 R25, RZ, RZ, UR22 ;  /* 0x00000016ff197e24 */ /* 0x000fc6000f8e00ff */
[----:B------:R-:W-:Y:S01]  /*37a0*/  IMAD R23, R23, 0x40, R50 ;  /* 0x0000004017177824 */ /* 0x000fe200078e0232 */
[----:B------:R-:W1:Y:S01]  /*37b0*/  MUFU.TANH R20, R20 ;  /* 0x0000001400147308 */ /* 0x000e620000002400 */
[--C-:B------:R-:W-:Y:S02]  /*37c0*/  IADD3 R22, PT, PT, R22, UR18, R25.reuse ;  /* 0x0000001216167c10 */ /* 0x100fe4000fffe019 */
[----:B------:R-:W-:Y:S01]  /*37d0*/  HMMA.16816.F32.BF16 R64, R12, R26, R64 ;  /* 0x0000001a0c40723c */ /* 0x000fe20000041840 */
[C---:B------:R-:W-:Y:S01]  /*37e0*/  VIADD R12, R23.reuse, 0xffffffd0 ;  /* 0xffffffd0170c7836 */ /* 0x040fe20000000000 */
[C---:B------:R-:W-:Y:S01]  /*37f0*/  VIMNMX R221, PT, PT, R22.reuse, UR22, PT ;  /* 0x0000001616dd7c48 */ /* 0x040fe2000bfe0100 */
[C---:B------:R-:W-:Y:S01]  /*3800*/  VIADD R13, R23.reuse, 0xffffffc9 ;  /* 0xffffffc9170d7836 */ /* 0x040fe20000000000 */
[----:B------:R-:W-:Y:S01]  /*3810*/  VIADDMNMX R220, R22, 0x8, R25, PT ;  /* 0x0000000816dc7846 */ /* 0x000fe20003800119 */
[----:B------:R-:W-:Y:S01]  /*3820*/  VIADD R22, R23, 0xffffffc1 ;  /* 0xffffffc117167836 */ /* 0x000fe20000000000 */
[----:B------:R-:W1:Y:S02]  /*3830*/  MUFU.TANH R21, R21 ;  /* 0x0000001500157308 */ /* 0x000e640000002400 */
[----:B---3--:R-:W-:Y:S02]  /*3840*/  HMMA.16816.F32.BF16 R36, R4, R42, R36 ;  /* 0x0000002a0424723c */ /* 0x008fe40000041824 */
[----:B------:R-:W-:-:S02]  /*3850*/  ISETP.GE.AND P5, PT, R22, R220, PT ;  /* 0x000000dc1600720c */ /* 0x000fc40003fa6270 */
[-C--:B------:R-:W-:Y:S02]  /*3860*/  ISETP.GE.AND P3, PT, R22, R221.reuse, PT ;  /* 0x000000dd1600720c */ /* 0x080fe40003f66270 */
[----:B------:R-:W-:Y:S01]  /*3870*/  FSEL R54, R54, -INF , !P5 ;  /* 0xff80000036367808 */ /* 0x000fe20006800000 */
[----:B------:R-:W-:Y:S01]  /*3880*/  MUFU.TANH R24, R59 ;  /* 0x0000003b00187308 */ /* 0x000fe20000002400 */
[----:B------:R-:W-:Y:S01]  /*3890*/  HMMA.16816.F32.BF16 R44, R4, R40, R44 ;  /* 0x00000028042c723c */ /* 0x000fe2000004182c */
[----:B------:R-:W-:Y:S01]  /*38a0*/  FMUL.FTZ R40, R58, UR27 ;  /* 0x0000001b3a287c20 */ /* 0x000fe20008410000 */
[----:B------:R-:W-:Y:S01]  /*38b0*/  VIADD R41, R23, 0xffffffc0 ;  /* 0xffffffc017297836 */ /* 0x000fe20000000000 */
[----:B------:R-:W-:-:S04]  /*38c0*/  ISETP.GE.AND P5, PT, R12, R221, PT ;  /* 0x000000dd0c00720c */ /* 0x000fc80003fa6270 */
[-C--:B------:R-:W-:Y:S01]  /*38d0*/  ISETP.GE.AND P1, PT, R41, R220.reuse, PT ;  /* 0x000000dc2900720c */ /* 0x080fe20003f26270 */
[C---:B-----5:R-:W-:Y:S01]  /*38e0*/  HMMA.16816.F32.BF16 R68, R8.reuse, R16, R68 ;  /* 0x000000100844723c */ /* 0x060fe20000041844 */
[----:B------:R-:W-:Y:S01]  /*38f0*/  VIADD R16, R23, 0xffffffc8 ;  /* 0xffffffc817107836 */ /* 0x000fe20000000000 */
[----:B------:R-:W3:Y:S01]  /*3900*/  MUFU.TANH R40, R40 ;  /* 0x0000002800287308 */ /* 0x000ee20000002400 */
[-C--:B------:R-:W-:Y:S01]  /*3910*/  ISETP.GE.AND P4, PT, R41, R221.reuse, PT ;  /* 0x000000dd2900720c */ /* 0x080fe20003f86270 */
[----:B------:R-:W-:Y:S01]  /*3920*/  FMUL.FTZ R226, R36, UR27 ;  /* 0x0000001b24e27c20 */ /* 0x000fe20008410000 */
[----:B------:R-:W-:Y:S01]  /*3930*/  FSEL R36, R53, -INF , !P3 ;  /* 0xff80000035247808 */ /* 0x000fe20005800000 */
[----:B------:R-:W-:Y:S01]  /*3940*/  FMUL.FTZ R37, R37, UR27 ;  /* 0x0000001b25257c20 */ /* 0x000fe20008410000 */
[-C--:B------:R-:W-:Y:S01]  /*3950*/  ISETP.GE.AND P2, PT, R16, R221.reuse, PT ;  /* 0x000000dd1000720c */ /* 0x080fe20003f46270 */
[----:B------:R-:W-:Y:S01]  /*3960*/  HMMA.16816.F32.BF16 R64, R8, R18, R64 ;  /* 0x000000120840723c */ /* 0x000fe20000041840 */
[----:B------:R-:W-:Y:S01]  /*3970*/  FSEL R72, R72, -INF , !P1 ;  /* 0xff80000048487808 */ /* 0x000fe20004800000 */
[----:B------:R-:W-:Y:S01]  /*3980*/  MUFU.TANH R226, R226 ;  /* 0x000000e200e27308 */ /* 0x000fe20000002400 */
[----:B------:R-:W-:Y:S01]  /*3990*/  FSEL R26, R55, -INF , !P2 ;  /* 0xff800000371a7808 */ /* 0x000fe20005000000 */
[----:B------:R-:W-:Y:S01]  /*39a0*/  FMUL.FTZ R44, R44, UR27 ;  /* 0x0000001b2c2c7c20 */ /* 0x000fe20008410000 */
[-C--:B------:R-:W-:Y:S01]  /*39b0*/  ISETP.GE.AND P2, PT, R12, R220.reuse, PT ;  /* 0x000000dc0c00720c */ /* 0x080fe20003f46270 */
[----:B------:R-:W-:Y:S01]  /*39c0*/  VIADD R12, R23, 0xffffffd8 ;  /* 0xffffffd8170c7836 */ /* 0x000fe20000000000 */
[-C--:B------:R-:W-:Y:S01]  /*39d0*/  ISETP.GE.AND P3, PT, R13, R220.reuse, PT ;  /* 0x000000dc0d00720c */ /* 0x080fe20003f66270 */
[----:B------:R-:W-:Y:S01]  /*39e0*/  FMUL.FTZ R47, R47, UR27 ;  /* 0x0000001b2f2f7c20 */ /* 0x000fe20008410000 */
[----:B------:R-:W-:Y:S01]  /*39f0*/  FSEL R52, R52, -INF , !P4 ;  /* 0xff80000034347808 */ /* 0x000fe20006000000 */
[----:B------:R-:W5:Y:S01]  /*3a00*/  MUFU.TANH R230, R44 ;  /* 0x0000002c00e67308 */ /* 0x000f620000002400 */
[-C--:B------:R-:W-:Y:S01]  /*3a10*/  ISETP.GE.AND P1, PT, R13, R221.reuse, PT ;  /* 0x000000dd0d00720c */ /* 0x080fe20003f26270 */
[----:B------:R-:W-:Y:S01]  /*3a20*/  VIADD R13, R23, 0xffffffd1 ;  /* 0xffffffd1170d7836 */ /* 0x000fe20000000000 */
[-C--:B------:R-:W-:Y:S01]  /*3a30*/  ISETP.GE.AND P4, PT, R16, R220.reuse, PT ;  /* 0x000000dc1000720c */ /* 0x080fe20003f86270 */
[C---:B--2---:R-:W-:Y:S01]  /*3a40*/  HMMA.16816.F32.BF16 R68, R4.reuse, R28, R68 ;  /* 0x0000001c0444723c */ /* 0x044fe20000041844 */
[----:B------:R-:W-:Y:S01]  /*3a50*/  FSEL R28, R33, -INF , !P3 ;  /* 0xff800000211c7808 */ /* 0x000fe20005800000 */
[----:B------:R-:W-:Y:S01]  /*3a60*/  FMUL.FTZ R46, R46, UR27 ;  /* 0x0000001b2e2e7c20 */ /* 0x000fe20008410000 */
[----:B----4-:R-:W-:Y:S01]  /*3a70*/  FSEL R22, R48, -INF , !P5 ;  /* 0xff80000030167808 */ /* 0x010fe20006800000 */
[----:B------:R-:W2:Y:S01]  /*3a80*/  MUFU.TANH R222, R47 ;  /* 0x0000002f00de7308 */ /* 0x000ea20000002400 */
[CC--:B------:R-:W-:Y:S01]  /*3a90*/  ISETP.GE.AND P3, PT, R12.reuse, R221.reuse, PT ;  /* 0x000000dd0c00720c */ /* 0x0c0fe20003f66270 */
[C---:B------:R-:W-:Y:S01]  /*3aa0*/  VIADD R8, R23.reuse, 0xffffffe0 ;  /* 0xffffffe017087836 */ /* 0x040fe20000000000 */
[-C--:B------:R-:W-:Y:S01]  /*3ab0*/  ISETP.GE.AND P5, PT, R12, R220.reuse, PT ;  /* 0x000000dc0c00720c */ /* 0x080fe20003fa6270 */
[----:B------:R-:W-:Y:S01]  /*3ac0*/  VIADD R12, R23, 0xffffffd9 ;  /* 0xffffffd9170c7836 */ /* 0x000fe20000000000 */
[----:B------:R-:W-:Y:S01]  /*3ad0*/  FSEL R32, R32, -INF , !P4 ;  /* 0xff80000020207808 */ /* 0x000fe20006000000 */
[----:B------:R-:W-:Y:S01]  /*3ae0*/  HMMA.16816.F32.BF16 R4, R4, R30, R64 ;  /* 0x0000001e0404723c */ /* 0x000fe20000041840 */
[-C--:B------:R-:W-:Y:S01]  /*3af0*/  ISETP.GE.AND P4, PT, R13, R221.reuse, PT ;  /* 0x000000dd0d00720c */ /* 0x080fe20003f86270 */
[----:B------:R-:W4:Y:S01]  /*3b00*/  MUFU.TANH R224, R46 ;  /* 0x0000002e00e07308 */ /* 0x000f220000002400 */
[----:B------:R-:W-:Y:S01]  /*3b10*/  FSEL R42, R73, -INF , !P1 ;  /* 0xff800000492a7808 */ /* 0x000fe20004800000 */
[----:B------:R-:W-:Y:S01]  /*3b20*/  FMUL.FTZ R38, R38, UR27 ;  /* 0x0000001b26267c20 */ /* 0x000fe20008410000 */
[-C--:B------:R-:W-:Y:S01]  /*3b30*/  ISETP.GE.AND P1, PT, R13, R220.reuse, PT ;  /* 0x000000dc0d00720c */ /* 0x080fe20003f26270 */
[----:B------:R-:W-:Y:S01]  /*3b40*/  VIADD R9, R23, 0xffffffe1 ;  /* 0xffffffe117097836 */ /* 0x000fe20000000000 */
[----:B-1----:R-:W-:Y:S01]  /*3b50*/  FSEL R14, R20, -INF , !P2 ;  /* 0xff800000140e7808 */ /* 0x002fe20005000000 */
[----:B------:R-:W-:Y:S01]  /*3b60*/  FMUL.FTZ R45, R45, UR27 ;  /* 0x0000001b2d2d7c20 */ /* 0x000fe20008410000 */
[CC--:B------:R-:W-:Y:S01]  /*3b70*/  ISETP.GE.AND P2, PT, R12.reuse, R221.reuse, PT ;  /* 0x000000dd0c00720c */ /* 0x0c0fe20003f46270 */
[----:B------:R-:W-:Y:S01]  /*3b80*/  MUFU.TANH R196, R37 ;  /* 0x0000002500c47308 */ /* 0x000fe20000002400 */
[----:B------:R-:W-:Y:S01]  /*3b90*/  FSEL R18, R49, -INF , !P4 ;  /* 0xff80000031127808 */ /* 0x000fe20006000000 */
[----:B------:R-:W-:Y:S01]  /*3ba0*/  FMUL.FTZ R39, R39, UR27 ;  /* 0x0000001b27277c20 */ /* 0x000fe20008410000 */
[-C--:B------:R-:W-:Y:S01]  /*3bb0*/  ISETP.GE.AND P4, PT, R12, R220.reuse, PT ;  /* 0x000000dc0c00720c */ /* 0x080fe20003f86270 */
[----:B------:R-:W-:Y:S01]  /*3bc0*/  VIADD R11, R23, 0xffffffe9 ;  /* 0xffffffe9170b7836 */ /* 0x000fe20000000000 */
[----:B------:R-:W-:Y:S01]  /*3bd0*/  FSEL R12, R21, -INF , !P1 ;  /* 0xff800000150c7808 */ /* 0x000fe20004800000 */
[----:B------:R-:W-:Y:S01]  /*3be0*/  FMUL.FTZ R68, R68, UR27 ;  /* 0x0000001b44447c20 */ /* 0x000fe20008410000 */
[----:B------:R-:W-:Y:S01]  /*3bf0*/  FSEL R16, R34, -INF , !P3 ;  /* 0xff80000022107808 */ /* 0x000fe20005800000 */
[----:B------:R-:W1:Y:S01]  /*3c00*/  MUFU.TANH R210, R38 ;  /* 0x0000002600d27308 */ /* 0x000e620000002400 */
[CC--:B------:R-:W-:Y:S01]  /*3c10*/  ISETP.GE.AND P1, PT, R8.reuse, R221.reuse, PT ;  /* 0x000000dd0800720c */ /* 0x0c0fe20003f26270 */
[----:B------:R-:W-:Y:S01]  /*3c20*/  FMUL.FTZ R69, R69, UR27 ;  /* 0x0000001b45457c20 */ /* 0x000fe20008410000 */
[-C--:B------:R-:W-:Y:S01]  /*3c30*/  ISETP.GE.AND P3, PT, R8, R220.reuse, PT ;  /* 0x000000dc0800720c */ /* 0x080fe20003f66270 */
[----:B------:R-:W-:Y:S01]  /*3c40*/  FMUL.FTZ R212, R4, UR27 ;  /* 0x0000001b04d47c20 */ /* 0x000fe20008410000 */
[----:B---3--:R-:W-:Y:S01]  /*3c50*/  FSEL R8, R40, -INF , !P5 ;  /* 0xff80000028087808 */ /* 0x008fe20006800000 */
[----:B------:R-:W-:Y:S01]  /*3c60*/  FMUL.FTZ R70, R70, UR27 ;  /* 0x0000001b46467c20 */ /* 0x000fe20008410000 */
[----:B------:R-:W-:Y:S01]  /*3c70*/  FSEL R20, R35, -INF , !P2 ;  /* 0xff80000023147808 */ /* 0x000fe20005000000 */
[----:B------:R-:W3:Y:S01]  /*3c80*/  MUFU.TANH R194, R45 ;  /* 0x0000002d00c27308 */ /* 0x000ee20000002400 */
[-C--:B------:R-:W-:Y:S01]  /*3c90*/  ISETP.GE.AND P5, PT, R9, R221.reuse, PT ;  /* 0x000000dd0900720c */ /* 0x080fe20003fa6270 */
[----:B------:R-:W-:Y:S01]  /*3ca0*/  FMUL.FTZ R208, R5, UR27 ;  /* 0x0000001b05d07c20 */ /* 0x000fe20008410000 */
[-C--:B------:R-:W-:Y:S01]  /*3cb0*/  ISETP.GE.AND P2, PT, R9, R220.reuse, PT ;  /* 0x000000dc0900720c */ /* 0x080fe20003f46270 */
[----:B------:R-:W-:Y:S01]  /*3cc0*/  VIADD R9, R23, 0xffffffe8 ;  /* 0xffffffe817097836 */ /* 0x000fe20000000000 */
[----:B------:R-:W-:Y:S01]  /*3cd0*/  FSEL R10, R24, -INF , !P4 ;  /* 0xff800000180a7808 */ /* 0x000fe20006000000 */
[----:B------:R-:W-:Y:S01]  /*3ce0*/  FMUL.FTZ R71, R71, UR27 ;  /* 0x0000001b47477c20 */ /* 0x000fe20008410000 */
[----:B-----5:R-:W-:Y:S01]  /*3cf0*/  FSEL R230, R230, -INF , !P1 ;  /* 0xff800000e6e67808 */ /* 0x020fe20004800000 */
[----:B------:R-:W5:Y:S01]  /*3d00*/  MUFU.TANH R202, R39 ;  /* 0x0000002700ca7308 */ /* 0x000f620000002400 */
[CC--:B------:R-:W-:Y:S01]  /*3d10*/  ISETP.GE.AND P4, PT, R9.reuse, R221.reuse, PT ;  /* 0x000000dd0900720c */ /* 0x0c0fe20003f86270 */
[----:B------:R-:W-:Y:S01]  /*3d20*/  FMUL.FTZ R6, R6, UR27 ;  /* 0x0000001b06067c20 */ /* 0x000fe20008410000 */
[----:B------:R-:W-:Y:S01]  /*3d30*/  ISETP.GE.AND P1, PT, R9, R220, PT ;  /* 0x000000dc0900720c */ /* 0x000fe20003f26270 */
[----:B------:R-:W-:Y:S01]  /*3d40*/  VIADD R9, R23, 0xfffffff0 ;  /* 0xfffffff017097836 */ /* 0x000fe20000000000 */
[----:B--2---:R-:W-:Y:S01]  /*3d50*/  FSEL R222, R222, -INF , !P2 ;  /* 0xff800000dede7808 */ /* 0x004fe20005000000 */
[----:B------:R-:W-:Y:S01]  /*3d60*/  FMUL.FTZ R198, R7, UR27 ;  /* 0x0000001b07c67c20 */ /* 0x000fe20008410000 */
[----:B------:R-:W-:Y:S01]  /*3d70*/  FSEL R226, R226, -INF , !P4 ;  /* 0xff800000e2e27808 */ /* 0x000fe20006000000 */
[----:B------:R-:W2:Y:S01]  /*3d80*/  MUFU.TANH R218, R68 ;  /* 0x0000004400da7308 */ /* 0x000ea20000002400 */
[----:B----4-:R-:W-:Y:S01]  /*3d90*/  FSEL R224, R224, -INF , !P3 ;  /* 0xff800000e0e07808 */ /* 0x010fe20005800000 */
[----:B------:R-:W-:Y:S01]  /*3da0*/  VIADD R4, R23, 0xfffffff8 ;  /* 0xfffffff817047836 */ /* 0x000fe20000000000 */
[----:B------:R-:W-:-:S02]  /*3db0*/  ISETP.GE.AND P2, PT, R9, R221, PT ;  /* 0x000000dd0900720c */ /* 0x000fc40003f46270 */
[----:B------:R-:W-:Y:S01]  /*3dc0*/  ISETP.GE.AND P4, PT, R9, R220, PT ;  /* 0x000000dc0900720c */ /* 0x000fe20003f86270 */
[----:B------:R-:W-:Y:S01]  /*3dd0*/  VIADD R9, R23, 0xfffffff1 ;  /* 0xfffffff117097836 */ /* 0x000fe20000000000 */
[-C--:B------:R-:W-:Y:S01]  /*3de0*/  ISETP.GE.AND P3, PT, R11, R221.reuse, PT ;  /* 0x000000dd0b00720c */ /* 0x080fe20003f66270 */
[----:B------:R-:W4:Y:S01]  /*3df0*/  MUFU.TANH R206, R70 ;  /* 0x0000004600ce7308 */ /* 0x000f220000002400 */
[----:B------:R-:W-:Y:S01]  /*3e00*/  FMNMX3.FTZ R5, R52, R36, R26, !PT ;  /* 0x0000002434057276 */ /* 0x000fe2000781001a */
[----:B------:R-:W-:Y:S01]  /*3e10*/  VIADD R23, R23, 0xfffffff9 ;  /* 0xfffffff917177836 */ /* 0x000fe20000000000 */
[----:B-1----:R-:W-:Y:S02]  /*3e20*/  FSEL R210, R210, -INF , !P1 ;  /* 0xff800000d2d27808 */ /* 0x002fe40004800000 */
[----:B------:R-:W-:Y:S02]  /*3e30*/  FSEL R196, R196, -INF , !P3 ;  /* 0xff800000c4c47808 */ /* 0x000fe40005800000 */
[C---:B------:R-:W-:Y:S01]  /*3e40*/  ISETP.GE.AND P1, PT, R9.reuse, R221, PT ;  /* 0x000000dd0900720c */ /* 0x040fe20003f26270 */
[----:B------:R-:W1:Y:S01]  /*3e50*/  MUFU.TANH R69, R69 ;  /* 0x0000004500457308 */ /* 0x000e620000002400 */
[----:B------:R-:W-:-:S02]  /*3e60*/  ISETP.GE.AND P3, PT, R9, R220, PT ;  /* 0x000000dc0900720c */ /* 0x000fc40003f66270 */
[----:B------:R-:W-:Y:S02]  /*3e70*/  FMNMX3.FTZ R9, R5, R42, R22, !PT ;  /* 0x0000002a05097276 */ /* 0x000fe40007810016 */
[----:B------:R-:W-:Y:S02]  /*3e80*/  FMNMX3.FTZ R5, R72, R54, R32, !PT ;  /* 0x0000003648057276 */ /* 0x000fe40007810020 */
[----:B------:R-:W-:Y:S01]  /*3e90*/  FMNMX3.FTZ R9, R9, R18, R16, !PT ;  /* 0x0000001209097276 */ /* 0x000fe20007810010 */
[----:B------:R-:W1:Y:S01]  /*3ea0*/  MUFU.TANH R212, R212 ;  /* 0x000000d400d47308 */ /* 0x000e620000002400 */
[----:B---3--:R-:W-:Y:S02]  /*3eb0*/  FSEL R194, R194, -INF , !P5 ;  /* 0xff800000c2c27808 */ /* 0x008fe40006800000 */
[----:B------:R-:W-:Y:S02]  /*3ec0*/  ISETP.GE.AND P5, PT, R11, R220, PT ;  /* 0x000000dc0b00720c */ /* 0x000fe40003fa6270 */
[----:B------:R-:W-:-:S02]  /*3ed0*/  FMNMX3.FTZ R5, R5, R28, R14, !PT ;  /* 0x0000001c05057276 */ /* 0x000fc4000781000e */
[----:B------:R-:W-:Y:S01]  /*3ee0*/  FMNMX3.FTZ R9, R9, R20, R230, !PT ;  /* 0x0000001409097276 */ /* 0x000fe200078100e6 */
[----:B------:R-:W3:Y:S01]  /*3ef0*/  MUFU.TANH R208, R208 ;  /* 0x000000d000d07308 */ /* 0x000ee20000002400 */
[----:B-----5:R-:W-:Y:S02]  /*3f00*/  FSEL R202, R202, -INF , !P5 ;  /* 0xff800000caca7808 */ /* 0x020fe40006800000 */
[----:B------:R-:W-:Y:S02]  /*3f10*/  ISETP.GE.AND P5, PT, R4, R221, PT ;  /* 0x000000dd0400720c */ /* 0x000fe40003fa6270 */
[----:B--2---:R-:W-:Y:S02]  /*3f20*/  FSEL R218, R218, -INF , !P2 ;  /* 0xff800000dada7808 */ /* 0x004fe40005000000 */
[----:B------:R-:W-:Y:S01]  /*3f30*/  FMNMX3.FTZ R5, R5, R12, R8, !PT ;  /* 0x0000000c05057276 */ /* 0x000fe20007810008 */
[----:B------:R-:W2:Y:S01]  /*3f40*/  MUFU.TANH R204, R71 ;  /* 0x0000004700cc7308 */ /* 0x000ea20000002400 */
[----:B------:R-:W-:-:S02]  /*3f50*/  FMNMX3.FTZ R7, R9, R194, R226, !PT ;  /* 0x000000c209077276 */ /* 0x000fc400078100e2 */
[----:B----4-:R-:W-:Y:S02]  /*3f60*/  FSEL R206, R206, -INF , !P4 ;  /* 0xff800000cece7808 */ /* 0x010fe40006000000 */
[----:B------:R-:W-:Y:S02]  /*3f70*/  ISETP.GE.AND P4, PT, R23, R221, PT ;  /* 0x000000dd1700720c */ /* 0x000fe40003f86270 */
[----:B-1----:R-:W-:Y:S01]  /*3f80*/  FSEL R214, R69, -INF , !P1 ;  /* 0xff80000045d67808 */ /* 0x002fe20004800000 */
[----:B------:R-:W1:Y:S01]  /*3f90*/  MUFU.TANH R200, R6 ;  /* 0x0000000600c87308 */ /* 0x000e620000002400 */
[----:B------:R-:W-:Y:S02]  /*3fa0*/  FSEL R212, R212, -INF , !P5 ;  /* 0xff800000d4d47808 */ /* 0x000fe40006800000 */
[----:B------:R-:W-:Y:S02]  /*3fb0*/  FMNMX3.FTZ R5, R5, R10, R224, !PT ;  /* 0x0000000a05057276 */ /* 0x000fe400078100e0 */
[----:B------:R-:W-:Y:S01]  /*3fc0*/  FMNMX3.FTZ R7, R7, R196, R218, !PT ;  /* 0x000000c407077276 */ /* 0x000fe200078100da */
[----:B------:R-:W-:Y:S01]  /*3fd0*/  BAR.SYNC.DEFER_BLOCKING 0x0 ;  /* 0x0000000000007b1d */ /* 0x000fe20000010000 */
[----:B------:R-:W-:-:S02]  /*3fe0*/  ISETP.GE.AND P2, PT, R4, R220, PT ;  /* 0x000000dc0400720c */ /* 0x000fc40003f46270 */
[----:B---3--:R-:W-:Y:S02]  /*3ff0*/  FSEL R208, R208, -INF , !P4 ;  /* 0xff800000d0d07808 */ /* 0x008fe40006000000 */
[----:B------:R-:W-:Y:S01]  /*4000*/  FMNMX3.FTZ R5, R5, R222, R210, !PT ;  /* 0x000000de05057276 */ /* 0x000fe200078100d2 */
[----:B------:R-:W3:Y:S01]  /*4010*/  MUFU.TANH R198, R198 ;  /* 0x000000c600c67308 */ /* 0x000ee20000002400 */
[----:B------:R-:W-:Y:S02]  /*4020*/  FMNMX3.FTZ R7, R7, R214, R212, !PT ;  /* 0x000000d607077276 */ /* 0x000fe400078100d4 */
[----:B------:R-:W-:Y:S02]  /*4030*/  ISETP.GE.AND P1, PT, R23, R220, PT ;  /* 0x000000dc1700720c */ /* 0x000fe40003f26270 */
[----:B--2---:R-:W-:Y:S02]  /*4040*/  FSEL R204, R204, -INF , !P3 ;  /* 0xff800000cccc7808 */ /* 0x004fe40005800000 */
[----:B-1----:R-:W-:-:S02]  /*4050*/  FSEL R200, R200, -INF , !P2 ;  /* 0xff800000c8c87808 */ /* 0x002fc40005000000 */
        /* <DEDUP_REMOVED lines=50> */
.L_x_437:
[----:B---3--:R-:W-:Y:S01]  /*4380*/  FSEL R198, R198, -INF , !P1 ;  /* 0xff800000c6c67808 */ /* 0x008fe20004800000 */
[----:B------:R-:W2:Y:S01]  /*4390*/  SHFL.BFLY PT, R7, R4, 0x2, 0x1f ;  /* 0x0c401f0004077f89 */ /* 0x000ea200000e0000 */
[----:B------:R-:W-:Y:S01]  /*43a0*/  FMNMX3.FTZ R5, R5, R204, R200, !PT ;  /* 0x000000cc05057276 */ /* 0x000fe200078100c8 */
[----:B------:R-:W3:Y:S01]  /*43b0*/  LDCU UR18, c[0x0][0x45c] ;  /* 0x00008b80ff1277ac */ /* 0x000ee20008000800 */
[----:B------:R-:W-:Y:S02]  /*43c0*/  LOP3.LUT R165, R3, 0x200, R86, 0xf8, !PT ;  /* 0x0000020003a57812 */ /* 0x000fe400078ef856 */
[----:B------:R-:W-:Y:S02]  /*43d0*/  FMNMX.FTZ R9, R198, R5, !PT ;  /* 0x00000005c6097209 */ /* 0x000fe40007810000 */
[----:B------:R-:W-:-:S03]  /*43e0*/  LEA R165, R165, UR26, 0x1 ;  /* 0x0000001aa5a57c11 */ /* 0x000fc6000f8e08ff */
[----:B------:R-:W4:Y:S01]  /*43f0*/  SHFL.BFLY PT, R6, R9, 0x2, 0x1f ;  /* 0x0c401f0009067f89 */ /* 0x000f2200000e0000 */
[-C--:B------:R-:W-:Y:S02]  /*4400*/  IADD3 R191, PT, PT, R84, R165.reuse, RZ ;  /* 0x000000a554bf7210 */ /* 0x080fe40007ffe0ff */
[CC--:B------:R-:W-:Y:S01]  /*4410*/  IADD3 R193, PT, PT, R192.reuse, R165.reuse, RZ ;  /* 0x000000a5c0c17210 */ /* 0x0c0fe20007ffe0ff */
[----:B------:R-:W-:Y:S01]  /*4420*/  LDSM.16.MT88.4 R156, [R165+0x10000] ;  /* 0x01000000a59c783b */ /* 0x000fe20000004200 */
[----:B------:R-:W-:Y:S02]  /*4430*/  IADD3 R205, PT, PT, R192, R165, RZ ;  /* 0x000000a5c0cd7210 */ /* 0x000fe40007ffe0ff */
        /* <DEDUP_REMOVED lines=27> */
[----:B-1----:R-:W1:Y:S01]  /*45f0*/  LDSM.16.MT88.4 R40, [R165+0x12000] ;  /* 0x01200000a528783b */ /* 0x002e620000004200 */
[--C-:B------:R-:W-:Y:S01]  /*4600*/  FFMA.FTZ R185, R26, UR18, -R203.reuse ;  /* 0x000000121ab97c23 */ /* 0x100fe200080108cb */
[----:B------:R-:W-:Y:S01]  /*4610*/  MUFU.EX2 R184, R184 ;  /* 0x000000b800b87308 */ /* 0x000fe20000000800 */
[----:B------:R-:W-:Y:S01]  /*4620*/  FFMA.FTZ R180, R18, UR18, -R203 ;  /* 0x0000001212b47c23 */ /* 0x000fe200080108cb */
[--C-:B------:R-:W-:Y:S01]  /*4630*/  FFMA.FTZ R187, R72, UR18, -R197.reuse ;  /* 0x0000001248bb7c23 */ /* 0x100fe200080108c5 */
[----:B------:R-:W-:Y:S01]  /*4640*/  LDSM.16.MT88.4 R120, [R193+0x16000] ;  /* 0x01600000c178783b */ /* 0x000fe20000004200 */
[--C-:B------:R-:W-:Y:S01]  /*4650*/  FFMA.FTZ R186, R54, UR18, -R197.reuse ;  /* 0x0000001236ba7c23 */ /* 0x100fe200080108c5 */
[--C-:B------:R-:W-:Y:S01]  /*4660*/  FFMA.FTZ R183, R32, UR18, -R197.reuse ;  /* 0x0000001220b77c23 */ /* 0x100fe200080108c5 */
[----:B------:R-:W-:Y:S01]  /*4670*/  FFMA.FTZ R182, R28, UR18, -R197 ;  /* 0x000000121cb67c23 */ /* 0x000fe200080108c5 */
[----:B------:R-:W2:Y:S01]  /*4680*/  LDSM.16.MT88.4 R72, [R165+0x14000] ;  /* 0x01400000a548783b */ /* 0x000ea20000004200 */
[----:B------:R-:W-:Y:S01]  /*4690*/  MUFU.EX2 R189, R189 ;  /* 0x000000bd00bd7308 */ /* 0x000fe20000000800 */
[----:B------:R-:W-:Y:S01]  /*46a0*/  FFMA.FTZ R177, R16, UR18, -R203 ;  /* 0x0000001210b17c23 */ /* 0x000fe200080108cb */
[--C-:B------:R-:W-:Y:S01]  /*46b0*/  FFMA.FTZ R179, R14, UR18, -R197.reuse ;  /* 0x000000120eb37c23 */ /* 0x100fe200080108c5 */
[----:B------:R-:W3:Y:S01]  /*46c0*/  LDSM.16.MT88.4 R4, [R190+0x16000] ;  /* 0x01600000be04783b */ /* 0x000ee20000004200 */
[----:B------:R-:W4:Y:S01]  /*46d0*/  MUFU.EX2 R188, R188 ;  /* 0x000000bc00bc7308 */ /* 0x000f220000000800 */
[----:B------:R-:W-:Y:S01]  /*46e0*/  FFMA.FTZ R178, R12, UR18, -R197 ;  /* 0x000000120cb27c23 */ /* 0x000fe200080108c5 */
[--C-:B------:R-:W-:Y:S01]  /*46f0*/  FFMA.FTZ R181, R22, UR18, -R203.reuse ;  /* 0x0000001216b57c23 */ /* 0x100fe200080108cb */
[----:B------:R-:W3:Y:S01]  /*4700*/  LDSM.16.MT88.4 R16, [R191+0x12800] ;  /* 0x01280000bf10783b */ /* 0x000ee20000004200 */
[----:B------:R-:W5:Y:S01]  /*4710*/  MUFU.EX2 R185, R185 ;  /* 0x000000b900b97308 */ /* 0x000f620000000800 */
[----:B------:R-:W-:Y:S01]  /*4720*/  FFMA.FTZ R176, R20, UR18, -R203 ;  /* 0x0000001214b07c23 */ /* 0x000fe200080108cb */
[--C-:B------:R-:W-:Y:S01]  /*4730*/  FFMA.FTZ R167, R8, UR18, -R197.reuse ;  /* 0x0000001208a77c23 */ /* 0x100fe200080108c5 */
[----:B------:R-:W3:Y:S01]  /*4740*/  LDSM.16.MT88.4 R12, [R191+0x14800] ;  /* 0x01480000bf0c783b */ /* 0x000ee20000004200 */
[----:B------:R-:W-:Y:S01]  /*4750*/  MUFU.EX2 R187, R187 ;  /* 0x000000bb00bb7308 */ /* 0x000fe20000000800 */
[----:B------:R-:W-:Y:S01]  /*4760*/  FFMA.FTZ R166, R10, UR18, -R197 ;  /* 0x000000120aa67c23 */ /* 0x000fe200080108c5 */
[----:B------:R-:W-:Y:S01]  /*4770*/  FFMA.FTZ R195, R196, UR18, -R203 ;  /* 0x00000012c4c37c23 */ /* 0x000fe200080108cb */
[----:B------:R-:W3:Y:S01]  /*4780*/  LDSM.16.MT88.4 R8, [R165+0x10800] ;  /* 0x01080000a508783b */ /* 0x000ee20000004200 */
[----:B------:R-:W1:Y:S01]  /*4790*/  MUFU.EX2 R186, R186 ;  /* 0x000000ba00ba7308 */ /* 0x000e620000000800 */
[--C-:B------:R-:W-:Y:S01]  /*47a0*/  FFMA.FTZ R199, R224, UR18, -R197.reuse ;  /* 0x00000012e0c77c23 */ /* 0x100fe200080108c5 */
[----:B----4-:R-:W-:Y:S01]  /*47b0*/  F2FP.BF16.F32.PACK_AB R128, R188, R189 ;  /* 0x000000bdbc80723e */ /* 0x010fe200000010ff */
[----:B------:R-:W4:Y:S01]  /*47c0*/  LDSM.16.MT88.4 R24, [R191+0x10800] ;  /* 0x01080000bf18783b */ /* 0x000f220000004200 */
[----:B------:R-:W-:Y:S01]  /*47d0*/  MUFU.EX2 R183, R183 ;  /* 0x000000b700b77308 */ /* 0x000fe20000000800 */
[----:B------:R-:W-:Y:S01]  /*47e0*/  FFMA.FTZ R201, R202, UR18, -R197 ;  /* 0x00000012cac97c23 */ /* 0x000fe200080108c5 */
[----:B-----5:R-:W-:Y:S01]  /*47f0*/  F2FP.BF16.F32.PACK_AB R130, R184, R185 ;  /* 0x000000b9b882723e */ /* 0x020fe200000010ff */
[----:B------:R-:W-:Y:S01]  /*4800*/  LDSM.16.MT88.4 R20, [R191+0x16800] ;  /* 0x01680000bf14783b */ /* 0x000fe20000004200 */
[----:B------:R-:W5:Y:S01]  /*4810*/  MUFU.EX2 R182, R182 ;  /* 0x000000b600b67308 */ /* 0x000f620000000800 */
[--C-:B------:R-:W-:Y:S01]  /*4820*/  FFMA.FTZ R230, R230, UR18, -R203.reuse ;  /* 0x00000012e6e67c23 */ /* 0x100fe200080108cb */
[----:B------:R-:W-:Y:S01]  /*4830*/  FFMA.FTZ R226, R226, UR18, -R203 ;  /* 0x00000012e2e27c23 */ /* 0x000fe200080108cb */
[----:B------:R-:W-:Y:S01]  /*4840*/  LDSM.16.MT88.4 R28, [R165+0x14800] ;  /* 0x01480000a51c783b */ /* 0x000fe20000004200 */
        /* <DEDUP_REMOVED lines=10> */
[----:B-----5:R-:W-:Y:S01]  /*48f0*/  F2FP.BF16.F32.PACK_AB R131, R182, R183 ;  /* 0x000000b7b683723e */ /* 0x020fe200000010ff */
[----:B------:R-:W-:Y:S01]  /*4900*/  LDSM.16.MT88.4 R32, [R193+0x12800] ;  /* 0x01280000c120783b */ /* 0x000fe20000004200 */
[----:B------:R-:W-:Y:S01]  /*4910*/  MUFU.EX2 R176, R176 ;  /* 0x000000b000b07308 */ /* 0x000fe20000000800 */
[----:B------:R-:W-:Y:S01]  /*4920*/  FFMA.FTZ R208, R208, UR18, -R203 ;  /* 0x00000012d0d07c23 */ /* 0x000fe200080108cb */
[----:B------:R-:W-:Y:S01]  /*4930*/  FFMA.FTZ R200, R200, UR18, -R197 ;  /* 0x00000012c8c87c23 */ /* 0x000fe200080108c5 */
[----:B------:R-:W-:Y:S01]  /*4940*/  FADD.FTZ R188, R189, R188 ;  /* 0x000000bcbdbc7221 */ /* 0x000fe20000010000 */
        /* <DEDUP_REMOVED lines=8> */
[----:B------:R-:W-:Y:S01]  /*49d0*/  HMMA.16816.F32.BF16 R48, R128, R50, RZ ;  /* 0x000000328030723c */ /* 0x000fe200000418ff */
[----:B------:R-:W-:-:S02]  /*49e0*/  FADD.FTZ R182, R182, R183 ;  /* 0x000000b7b6b67221 */ /* 0x000fc40000010000 */
[----:B------:R-:W4:Y:S04]  /*49f0*/  MUFU.EX2 R166, R166 ;  /* 0x000000a600a67308 */ /* 0x000f280000000800 */
        /* <DEDUP_REMOVED lines=16> */
[C---:B--2---:R-:W-:Y:S08]  /*4b00*/  HMMA.16816.F32.BF16 R68, R128.reuse, R72, RZ ;  /* 0x000000488044723c */ /* 0x044ff000000418ff */
        /* <DEDUP_REMOVED lines=18> */
[----:B---3--:R-:W-:Y:S01]  /*4c30*/  HMMA.16816.F32.BF16 R124, R128, R4, RZ ;  /* 0x00000004807c723c */ /* 0x008fe200000418ff */
        /* <DEDUP_REMOVED lines=8> */
[----:B----4-:R-:W-:-:S03]  /*4cc0*/  F2FP.BF16.F32.PACK_AB R7, R166, R167 ;  /* 0x000000a7a607723e */ /* 0x010fc600000010ff */
        /* <DEDUP_REMOVED lines=16> */
[----:B------:R4:W5:Y:S07]  /*4dd0*/  LDSM.16.MT88.4 R24, [R193+0x14800] ;  /* 0x01480000c118783b */ /* 0x00096e0000004200 */
[C---:B------:R-:W-:Y:S08]  /*4de0*/  HMMA.16816.F32.BF16 R108, R4.reuse, R20, R108 ;  /* 0x00000014046c723c */ /* 0x040ff0000004186c */
[C---:B------:R-:W-:Y:S01]  /*4df0*/  HMMA.16816.F32.BF16 R112, R4.reuse, R22, R112 ;  /* 0x000000160470723c */ /* 0x040fe20000041870 */
[----:B------:R-:W5:Y:S07]  /*4e00*/  LDSM.16.MT88.4 R20, [R190+0x14800] ;  /* 0x01480000be14783b */ /* 0x000f6e0000004200 */
[----:B--2---:R-:W-:Y:S01]  /*4e10*/  HMMA.16816.F32.BF16 R60, R4, R12, R60 ;  /* 0x0000000c043c723c */ /* 0x004fe2000004183c */
[----:B----4-:R-:W-:-:S02]  /*4e20*/  FFMA.FTZ R193, R194, UR18, -R203 ;  /* 0x00000012c2c17c23 */ /* 0x010fc400080108cb */
[----:B------:R-:W-:Y:S04]  /*4e30*/  MUFU.EX2 R194, R230 ;  /* 0x000000e600c27308 */ /* 0x000fe80000000800 */
[----:B------:R-:W2:Y:S01]  /*4e40*/  MUFU.EX2 R193, R193 ;  /* 0x000000c100c17308 */ /* 0x000ea20000000800 */
[C---:B------:R-:W-:Y:S01]  /*4e50*/  HMMA.16816.F32.BF16 R64, R4.reuse, R14, R64 ;  /* 0x0000000e0440723c */ /* 0x040fe20000041840 */
[----:B------:R-:W4:Y:S07]  /*4e60*/  LDSM.16.MT88.4 R12, [R190+0x16800] ;  /* 0x01680000be0c783b */ /* 0x000f2e0000004200 */
[C---:B---3--:R-:W-:Y:S08]  /*4e70*/  HMMA.16816.F32.BF16 R100, R4.reuse, R8, R100 ;  /* 0x000000080464723c */ /* 0x048ff00000041864 */
[C---:B------:R-:W-:Y:S01]  /*4e80*/  HMMA.16816.F32.BF16 R104, R4.reuse, R10, R104 ;  /* 0x0000000a0468723c */ /* 0x040fe20000041868 */
[----:B------:R-:W3:Y:S07]  /*4e90*/  LDSM.16.MT88.4 R8, [R191+0x13000] ;  /* 0x01300000bf08783b */ /* 0x000eee0000004200 */
[----:B------:R-:W-:Y:S01]  /*4ea0*/  HMMA.16816.F32.BF16 R68, R4, R28, R68 ;  /* 0x0000001c0444723c */ /* 0x000fe20000041844 */
[----:B------:R-:W-:-:S02]  /*4eb0*/  FFMA.FTZ R28, R210, UR18, -R197 ;  /* 0x00000012d21c7c23 */ /* 0x000fc400080108c5 */
[----:B------:R-:W2:Y:S04]  /*4ec0*/  MUFU.EX2 R210, R222 ;  /* 0x000000de00d27308 */ /* 0x000ea80000000800 */
[----:B------:R5:W2:Y:S01]  /*4ed0*/  MUFU.EX2 R202, R28 ;  /* 0x0000001c00ca7308 */ /* 0x000aa20000000800 */
        /* <DEDUP_REMOVED lines=13> */
[----:B-----5:R-:W-:Y:S07]  /*4fb0*/  LDSM.16.MT88.4 R28, [R165+0x13000] ;  /* 0x01300000a51c783b */ /* 0x020fee0000004200 */
[C---:B------:R-:W-:Y:S08]  /*4fc0*/  HMMA.16816.F32.BF16 R84, R4.reuse, R24, R84 ;  /* 0x000000180454723c */ /* 0x040ff00000041854 */
[C---:B------:R-:W-:Y:S01]  /*4fd0*/  HMMA.16816.F32.BF16 R88, R4.reuse, R26, R88 ;  /* 0x0000001a0458723c */ /* 0x040fe20000041858 */
[----:B------:R-:W5:Y:S07]  /*4fe0*/  LDSM.16.MT88.4 R24, [R191+0x11000] ;  /* 0x01100000bf18783b */ /* 0x000f6e0000004200 */
[C---:B------:R-:W-:Y:S08]  /*4ff0*/  HMMA.16816.F32.BF16 R92, R4.reuse, R20, R92 ;  /* 0x00000014045c723c */ /* 0x040ff0000004185c */
[C---:B------:R-:W-:Y:S01]  /*5000*/  HMMA.16816.F32.BF16 R96, R4.reuse, R22, R96 ;  /* 0x000000160460723c */ /* 0x040fe20000041860 */
[----:B------:R-:W5:Y:S07]  /*5010*/  LDSM.16.MT88.4 R20, [R191+0x17000] ;  /* 0x01700000bf14783b */ /* 0x000f6e0000004200 */
[C---:B----4-:R-:W-:Y:S08]  /*5020*/  HMMA.16816.F32.BF16 R124, R4.reuse, R12, R124 ;  /* 0x0000000c047c723c */ /* 0x050ff0000004187c */
[----:B------:R-:W-:Y:S01]  /*5030*/  HMMA.16816.F32.BF16 R128, R4, R14, R128 ;  /* 0x0000000e0480723c */ /* 0x000fe20000041880 */
[----:B--2---:R-:W-:Y:S01]  /*5040*/  F2FP.BF16.F32.PACK_AB R4, R193, R194 ;  /* 0x000000c2c104723e */ /* 0x004fe200000010ff */
[----:B------:R-:W-:Y:S01]  /*5050*/  LDSM.16.MT88.4 R12, [R205+0x11000] ;  /* 0x01100000cd0c783b */ /* 0x000fe20000004200 */
[----:B------:R-:W-:-:S02]  /*5060*/  F2FP.BF16.F32.PACK_AB R5, R210, R199 ;  /* 0x000000c7d205723e */ /* 0x000fc400000010ff */
[----:B------:R-:W-:Y:S02]  /*5070*/  F2FP.BF16.F32.PACK_AB R6, R195, R196 ;  /* 0x000000c4c306723e */ /* 0x000fe400000010ff */
[----:B------:R-:W-:-:S07]  /*5080*/  F2FP.BF16.F32.PACK_AB R7, R201, R202 ;  /* 0x000000cac907723e */ /* 0x000fce00000010ff */
[C---:B---3--:R-:W-:Y:S08]  /*5090*/  HMMA.16816.F32.BF16 R44, R4.reuse, R8, R44 ;  /* 0x00000008042c723c */ /* 0x048ff0000004182c */
[C---:B------:R-:W-:Y:S01]  /*50a0*/  HMMA.16816.F32.BF16 R48, R4.reuse, R10, R48 ;  /* 0x0000000a0430723c */ /* 0x040fe20000041830 */
[----:B------:R2:W3:Y:S07]  /*50b0*/  LDSM.16.MT88.4 R8, [R205+0x13000] ;  /* 0x01300000cd08783b */ /* 0x0004ee0000004200 */
[C---:B-1----:R-:W-:Y:S08]  /*50c0*/  HMMA.16816.F32.BF16 R76, R4.reuse, R16, R76 ;  /* 0x00000010044c723c */ /* 0x042ff0000004184c */
[C---:B------:R-:W-:Y:S01]  /*50d0*/  HMMA.16816.F32.BF16 R80, R4.reuse, R18, R80 ;  /* 0x000000120450723c */ /* 0x040fe20000041850 */
[----:B------:R-:W1:Y:S07]  /*50e0*/  LDSM.16.MT88.4 R16, [R190+0x11000] ;  /* 0x01100000be10783b */ /* 0x000e6e0000004200 */
[----:B-----5:R-:W-:Y:S01]  /*50f0*/  HMMA.16816.F32.BF16 R152, R4, R24, R152 ;  /* 0x000000180498723c */ /* 0x020fe20000041898 */
[----:B--2---:R-:W-:-:S06]  /*5100*/  FFMA.FTZ R205, R218, UR18, -R203 ;  /* 0x00000012dacd7c23 */ /* 0x004fcc00080108cb */
[----:B------:R-:W-:Y:S01]  /*5110*/  MUFU.EX2 R205, R205 ;  /* 0x000000cd00cd7308 */ /* 0x000fe20000000800 */
[C---:B------:R-:W-:Y:S01]  /*5120*/  HMMA.16816.F32.BF16 R148, R4.reuse, R26, R148 ;  /* 0x0000001a0494723c */ /* 0x040fe20000041894 */
[----:B------:R-:W-:Y:S07]  /*5130*/  LDSM.16.MT88.4 R24, [R190+0x13000] ;  /* 0x01300000be18783b */ /* 0x000fee0000004200 */
[C---:B------:R-:W-:Y:S08]  /*5140*/  HMMA.16816.F32.BF16 R108, R4.reuse, R20, R108 ;  /* 0x00000014046c723c */ /* 0x040ff0000004186c */
[C---:B---3--:R-:W-:Y:S08]  /*5150*/  HMMA.16816.F32.BF16 R52, R4.reuse, R8, R52 ;  /* 0x000000080434723c */ /* 0x048ff00000041834 */
[C---:B------:R-:W-:Y:S01]  /*5160*/  HMMA.16816.F32.BF16 R56, R4.reuse, R10, R56 ;  /* 0x0000000a0438723c */ /* 0x040fe20000041838 */
[----:B------:R-:W2:Y:S07]  /*5170*/  LDSM.16.MT88.4 R8, [R165+0x17000] ;  /* 0x01700000a508783b */ /* 0x000eae0000004200 */
        /* <DEDUP_REMOVED lines=10> */
[----:B------:R-:W2:Y:S07]  /*5220*/  LDSM.16.MT88.4 R8, [R191+0x13800] ;  /* 0x01380000bf08783b */ /* 0x000eae0000004200 */
[C---:B------:R-:W-:Y:S01]  /*5230*/  HMMA.16816.F32.BF16 R60, R4.reuse, R24, R60 ;  /* 0x00000018043c723c */ /* 0x040fe2000004183c */
[----:B------:R-:W-:Y:S01]  /*5240*/  FFMA.FTZ R24, R206, UR18, -R197 ;  /* 0x00000012ce187c23 */ /* 0x000fe200080108c5 */
[----:B------:R-:W-:Y:S01]  /*5250*/  IADD3 R197, PT, PT, R192, R165, RZ ;  /* 0x000000a5c0c57210 */ /* 0x000fe20007ffe0ff */
[----:B------:R-:W-:Y:S04]  /*5260*/  MUFU.EX2 R206, R208 ;  /* 0x000000d000ce7308 */ /* 0x000fe80000000800 */
[----:B------:R5:W-:Y:S01]  /*5270*/  MUFU.EX2 R204, R24 ;  /* 0x0000001800cc7308 */ /* 0x000be20000000800 */
[C---:B---3--:R-:W-:Y:S01]  /*5280*/  HMMA.16816.F32.BF16 R68, R4.reuse, R20, R68 ;  /* 0x000000140444723c */ /* 0x048fe20000041844 */
[----:B------:R-:W-:Y:S01]  /*5290*/  FFMA.FTZ R20, R212, UR18, -R203 ;  /* 0x00000012d4147c23 */ /* 0x000fe200080108cb */
[----:B------:R-:W-:Y:S01]  /*52a0*/  UMOV UR18, 0xffffffff ;  /* 0xffffffff00127882 */ /* 0x000fe20000000000 */
[----:B------:R-:W3:Y:S04]  /*52b0*/  MUFU.EX2 R212, R214 ;  /* 0x000000d600d47308 */ /* 0x000ee80000000800 */
[----:B------:R3:W2:Y:S01]  /*52c0*/  MUFU.EX2 R203, R20 ;  /* 0x0000001400cb7308 */ /* 0x0006a20000000800 */
        /* <DEDUP_REMOVED lines=20> */
[----:B------:R-:W-:Y:S01]  /*5410*/  HMMA.16816.F32.BF16 R72, R4, R22, R72 ;  /* 0x000000160448723c */ /* 0x000fe20000041848 */
[----:B---3--:R-:W-:Y:S01]  /*5420*/  F2FP.BF16.F32.PACK_AB R4, R212, R205 ;  /* 0x000000cdd404723e */ /* 0x008fe200000010ff */
[----:B------:R-:W3:Y:S01]  /*5430*/  LDSM.16.MT88.4 R20, [R191+0x15800] ;  /* 0x01580000bf14783b */ /* 0x000ee20000004200 */
[----:B------:R-:W-:-:S02]  /*5440*/  F2FP.BF16.F32.PACK_AB R5, R207, R204 ;  /* 0x000000cccf05723e */ /* 0x000fc400000010ff */
[----:B--2---:R-:W-:Y:S02]  /*5450*/  F2FP.BF16.F32.PACK_AB R6, R206, R203 ;  /* 0x000000cbce06723e */ /* 0x004fe400000010ff */
[----:B------:R-:W-:-:S07]  /*5460*/  F2FP.BF16.F32.PACK_AB R7, R231, R198 ;  /* 0x000000c6e707723e */ /* 0x000fce00000010ff */
[C---:B------:R-:W-:Y:S08]  /*5470*/  HMMA.16816.F32.BF16 R44, R4.reuse, R8, R44 ;  /* 0x00000008042c723c */ /* 0x040ff0000004182c */
[C---:B------:R-:W-:Y:S01]  /*5480*/  HMMA.16816.F32.BF16 R48, R4.reuse, R10, R48 ;  /* 0x0000000a0430723c */ /* 0x040fe20000041830 */
[----:B------:R-:W2:Y:S07]  /*5490*/  LDSM.16.MT88.4 R8, [R165+0x11800] ;  /* 0x01180000a508783b */ /* 0x000eae0000004200 */
[C---:B----4-:R-:W-:Y:S08]  /*54a0*/  HMMA.16816.F32.BF16 R152, R4.reuse, R12, R152 ;  /* 0x0000000c0498723c */ /* 0x050ff00000041898 */
[C---:B------:R-:W-:Y:S01]  /*54b0*/  HMMA.16816.F32.BF16 R148, R4.reuse, R14, R148 ;  /* 0x0000000e0494723c */ /* 0x040fe20000041894 */
[----:B------:R-:W4:Y:S07]  /*54c0*/  LDSM.16.MT88.4 R12, [R197+0x11800] ;  /* 0x01180000c50c783b */ /* 0x000f2e0000004200 */
[C---:B-1----:R-:W-:Y:S08]  /*54d0*/  HMMA.16816.F32.BF16 R108, R4.reuse, R16, R108 ;  /* 0x00000010046c723c */ /* 0x042ff0000004186c */
[C---:B------:R-:W-:Y:S01]  /*54e0*/  HMMA.16816.F32.BF16 R112, R4.reuse, R18, R112 ;  /* 0x000000120470723c */ /* 0x040fe20000041870 */
[----:B------:R-:W1:Y:S07]  /*54f0*/  LDSM.16.MT88.4 R16, [R165+0x15800] ;  /* 0x01580000a510783b */ /* 0x000e6e0000004200 */
[C---:B---3--:R-:W-:Y:S08]  /*5500*/  HMMA.16816.F32.BF16 R76, R4.reuse, R20, R76 ;  /* 0x00000014044c723c */ /* 0x048ff0000004184c */
[C---:B--2---:R-:W-:Y:S08]  /*5510*/  HMMA.16816.F32.BF16 R160, R4.reuse, R8, R160 ;  /* 0x0000000804a0723c */ /* 0x044ff000000418a0 */
[C---:B------:R-:W-:Y:S01]  /*5520*/  HMMA.16816.F32.BF16 R156, R4.reuse, R10, R156 ;  /* 0x0000000a049c723c */ /* 0x040fe2000004189c */
[----:B------:R-:W2:Y:S07]  /*5530*/  LDSM.16.MT88.4 R8, [R165+0x17800] ;  /* 0x01780000a508783b */ /* 0x000eae0000004200 */
        /* <DEDUP_REMOVED lines=42> */
[C---:B-1----:R-:W-:Y:S08]  /*57e0*/  HMMA.16816.F32.BF16 R124, R4.reuse, R16, R124 ;  /* 0x00000010047c723c */ /* 0x042ff0000004187c */
        /* <DEDUP_REMOVED lines=32> */
[----:B------:R-:W-:Y:S01]  /*59f0*/  LOP3.LUT R226, R226, 0x38, R11, 0xf8, !PT ;  /* 0x00000038e2e27812 */ /* 0x000fe200078ef80b */
[----:B------:R-:W-:Y:S01]  /*5a00*/  UIADD3 UR27, UP1, UPT, UR30, UR27, URZ ;  /* 0x0000001b1e1b7290 */ /* 0x000fe2000ff3e0ff */
[----:B------:R-:W-:Y:S01]  /*5a10*/  LOP3.LUT R4, R166, 0x200, RZ, 0xc0, !PT ;  /* 0x00000200a6047812 */ /* 0x000fe200078ec0ff */
[----:B------:R-:W-:Y:S01]  /*5a20*/  IMAD.X R9, RZ, RZ, UR19, P1 ;  /* 0x00000013ff097e24 */ /* 0x000fe200088e06ff */
[----:B------:R-:W-:Y:S01]  /*5a30*/  LOP3.LUT R216, R11, 0x1f8, RZ, 0xc0, !PT ;  /* 0x000001f80bd87812 */ /* 0x000fe200078ec0ff */
[----:B------:R-:W-:Y:S01]  /*5a40*/  UMOV UR21, 0x400 ;  /* 0x0000040000157882 */ /* 0x000fe20000000000 */
[----:B------:R-:W-:Y:S01]  /*5a50*/  LOP3.LUT R5, R4, 0x7c00, R5, 0xf8, !PT ;  /* 0x00007c0004057812 */ /* 0x000fe200078ef805 */
[----:B------:R-:W-:Y:S01]  /*5a60*/  IMAD.WIDE.U32 R8, R0, UR6, R8 ;  /* 0x0000000600087c25 */ /* 0x000fe2000f8e0008 */
[----:B------:R-:W-:Y:S01]  /*5a70*/  LOP3.LUT R216, R216, 0x38, R167, 0x78, !PT ;  /* 0x00000038d8d87812 */ /* 0x000fe200078e78a7 */
[----:B---3--:R-:W-:Y:S01]  /*5a80*/  ULEA UR18, UR18, UR21, 0x18 ;  /* 0x0000001512127291 */ /* 0x008fe2000f8ec0ff */
[----:B------:R-:W-:Y:S01]  /*5a90*/  LOP3.LUT R166, R166, 0x400, RZ, 0xc0, !PT ;  /* 0x00000400a6a67812 */ /* 0x000fe200078ec0ff */
[----:B------:R-:W-:Y:S01]  /*5aa0*/  IMAD.IADD R9, R9, 0x1, R2 ;  /* 0x0000000109097824 */ /* 0x000fe200078e0202 */
[----:B------:R-:W-:Y:S01]  /*5ab0*/  LOP3.LUT R217, R216, 0x1e00, R11, 0xf8, !PT ;  /* 0x00001e00d8d97812 */ /* 0x000fe200078ef80b */
[----:B------:R-:W-:Y:S01]  /*5ac0*/  IMAD.U32 R4, RZ, RZ, UR34 ;  /* 0x00000022ff047e24 */ /* 0x000fe2000f8e00ff */
[----:B------:R-:W-:Y:S01]  /*5ad0*/  ULEA.HI.X UR34, UR34, UR26, UR23, 0x6, UP0 ;  /* 0x0000001a22227291 */ /* 0x000fe200080f3417 */
[----:B------:R-:W-:Y:S01]  /*5ae0*/  IMAD.WIDE.U32 R6, R6, UR16, R8 ;  /* 0x0000001006067c25 */ /* 0x000fe2000f8e0008 */
[C---:B------:R-:W-:Y:S01]  /*5af0*/  LOP3.LUT R9, R226.reuse, 0x8, R167, 0x78, !PT ;  /* 0x00000008e2097812 */ /* 0x040fe200078e78a7 */
[----:B------:R-:W-:Y:S01]  /*5b00*/  ULEA UR21, UP0, UR6, UR30, 0x5 ;  /* 0x0000001e06157291 */ /* 0x000fe2000f8028ff */
[----:B------:R-:W-:Y:S01]  /*5b10*/  LOP3.LUT R226, R226, 0x8, R13, 0x78, !PT ;  /* 0x00000008e2e27812 */ /* 0x000fe200078e780d */
[----:B------:R-:W-:Y:S01]  /*5b20*/  VIADD R12, R7, UR22 ;  /* 0x00000016070c7c36 */ /* 0x000fe20008000000 */
[C---:B-----5:R-:W-:Y:S01]  /*5b30*/  LEA R13, P1, R6.reuse, UR8, 0x1 ;  /* 0x00000008060d7c11 */ /* 0x060fe2000f8208ff */
[----:B------:R-:W-:Y:S01]  /*5b40*/  IMAD.U32 R10, RZ, RZ, UR30 ;  /* 0x0000001eff0a7e24 */ /* 0x000fe2000f8e00ff */
[----:B------:R-:W-:Y:S01]  /*5b50*/  LOP3.LUT R226, R5, R226, RZ, 0xfc, !PT ;  /* 0x000000e205e27212 */ /* 0x000fe200078efcff */
[----:B------:R-:W-:Y:S01]  /*5b60*/  IMAD.U32 R5, RZ, RZ, UR35 ;  /* 0x00000023ff057e24 */ /* 0x000fe2000f8e00ff */
[----:B------:R-:W-:Y:S01]  /*5b70*/  LEA.HI.X R12, R6, UR9, R12, 0x1, P1 ;  /* 0x00000009060c7c11 */ /* 0x000fe200088f0c0c */
[----:B------:R-:W-:Y:S01]  /*5b80*/  IMAD.U32 R5, RZ, RZ, UR23 ;  /* 0x00000017ff057e24 */ /* 0x000fe2000f8e00ff */
[-C--:B------:R-:W-:Y:S01]  /*5b90*/  LEA R18, P1, R4, R13.reuse, 0x7 ;  /* 0x0000000d04127211 */ /* 0x080fe200078238ff */
[----:B------:R-:W-:Y:S01]  /*5ba0*/  UIADD3.X UR26, UPT, UPT, UR34, UR26, URZ, UP1, !UPT ;  /* 0x0000001a221a7290 */ /* 0x000fe20008ffe4ff */
[----:B------:R-:W-:Y:S01]  /*5bb0*/  IMAD R166, R9, 0x2, R166 ;  /* 0x0000000209a67824 */ /* 0x000fe200078e02a6 */
[-C--:B------:R-:W-:Y:S01]  /*5bc0*/  LEA R16, P3, R10, R13.reuse, 0x1 ;  /* 0x0000000d0a107211 */ /* 0x080fe200078608ff */
[----:B------:R-:W-:Y:S01]  /*5bd0*/  IMAD.U32 R9, RZ, RZ, UR34 ;  /* 0x00000022ff097e24 */ /* 0x000fe2000f8e00ff */
[-C--:B------:R-:W-:Y:S01]  /*5be0*/  LEA.HI.X R19, R4, R12.reuse, R5, 0x7, P1 ;  /* 0x0000000c04137211 */ /* 0x080fe200008f3c05 */
[----:B------:R-:W-:Y:S01]  /*5bf0*/  IMAD.U32 R8, RZ, RZ, UR27 ;  /* 0x0000001bff087e24 */ /* 0x000fe2000f8e00ff */
[----:B------:R-:W-:Y:S01]  /*5c00*/  LEA R217, R217, UR18, 0x1 ;  /* 0x00000012d9d97c11 */ /* 0x000fe2000f8e08ff */
[----:B------:R-:W-:Y:S01]  /*5c10*/  ULEA.HI.X UR22, UR6, UR34, UR7, 0x5, UP0 ;  /* 0x0000002206167291 */ /* 0x000fe200080f2c07 */
[----:B------:R-:W-:Y:S01]  /*5c20*/  IMAD.U32 R6, RZ, RZ, UR21 ;  /* 0x00000015ff067e24 */ /* 0x000fe2000f8e00ff */
[-C--:B------:R-:W-:Y:S01]  /*5c30*/  LEA.HI.X R17, R10, R12.reuse, R9, 0x1, P3 ;  /* 0x0000000c0a117211 */ /* 0x080fe200018f0c09 */
[----:B------:R-:W-:Y:S01]  /*5c40*/  IMAD.U32 R7, RZ, RZ, UR26 ;  /* 0x0000001aff077e24 */ /* 0x000fe2000f8e00ff */
[-C--:B------:R-:W-:Y:S01]  /*5c50*/  LEA R14, P2, R8, R13.reuse, 0x1 ;  /* 0x0000000d080e7211 */ /* 0x080fe200078408ff */
[----:B------:R-:W-:Y:S01]  /*5c60*/  @!PT LDS RZ, [RZ] ;  /* 0x00000000fffff984 */ /* 0x000fe20000000800 */
[----:B------:R-:W-:Y:S01]  /*5c70*/  @!PT LDS RZ, [RZ] ;  /* 0x00000000fffff984 */ /* 0x000fe20000000800 */
[----:B------:R-:W-:Y:S01]  /*5c80*/  @!PT LDS RZ, [RZ] ;  /* 0x00000000fffff984 */ /* 0x000fe20000000800 */
[----:B------:R-:W-:Y:S01]  /*5c90*/  LDGSTS.E.BYPASS.LTC128B.128 [R217+0x10000], desc[UR14][R18.64] ;  /* 0x1000000012d97fae */ /* 0x000fe2000b981a0e */
[----:B------:R-:W-:Y:S01]  /*5ca0*/  IMAD.U32 R5, RZ, RZ, UR22 ;  /* 0x00000016ff057e24 */ /* 0x000fe2000f8e00ff */
[----:B------:R-:W-:Y:S01]  /*5cb0*/  LEA R4, P1, R6, R13, 0x1 ;  /* 0x0000000d06047211 */ /* 0x000fe200078208ff */
[----:B------:R-:W-:Y:S01]  /*5cc0*/  VIADD R219, R166, UR18 ;  /* 0x00000012a6db7c36 */ /* 0x000fe20008000000 */
[----:B------:R-:W-:Y:S01]  /*5cd0*/  LDGSTS.E.BYPASS.LTC128B.128 [R217+0x12000], desc[UR14][R18.64+0x80] ;  /* 0x1200008012d97fae */ /* 0x000fe2000b981a0e */
[-C--:B------:R-:W-:Y:S01]  /*5ce0*/  LEA.HI.X R15, R8, R12.reuse, R7, 0x1, P2 ;  /* 0x0000000c080f7211 */ /* 0x080fe200010f0c07 */
[----:B------:R-:W1:Y:S01]  /*5cf0*/  LDCU UR21, c[0x0][0x50c] ;  /* 0x0000a180ff1577ac */ /* 0x000e620008000800 */
[----:B------:R-:W-:Y:S01]  /*5d00*/  LEA.HI.X R5, R6, R12, R5, 0x1, P1 ;  /* 0x0000000c06057211 */ /* 0x000fe200008f0c05 */
[----:B------:R-:W-:Y:S01]  /*5d10*/  LDGSTS.E.BYPASS.LTC128B.128 [R217+0x14000], desc[UR14][R18.64+0x100] ;  /* 0x1400010012d97fae */ /* 0x000fe2000b981a0e */
[----:B------:R-:W-:Y:S01]  /*5d20*/  LEA R226, R226, UR18, 0x1 ;  /* 0x00000012e2e27c11 */ /* 0x000fe2000f8e08ff */
[C---:B------:R-:W-:Y:S01]  /*5d30*/  IMAD.IADD R218, R219.reuse, 0x1, R222 ;  /* 0x00000001dbda7824 */ /* 0x040fe200078e02de */
[----:B------:R-:W-:Y:S01]  /*5d40*/  UISETP.GE.U32.AND UP0, UPT, UR17, 0x3, UPT ;  /* 0x000000031100788c */ /* 0x000fe2000bf06070 */
[----:B------:R-:W-:Y:S01]  /*5d50*/  LDGSTS.E.BYPASS.LTC128B.128 [R217+0x16000], desc[UR14][R18.64+0x180] ;  /* 0x1600018012d97fae */ /* 0x000fe2000b981a0e */
[----:B------:R-:W-:-:S02]  /*5d60*/  IMAD.IADD R219, R219, 0x1, R192 ;  /* 0x00000001dbdb7824 */ /* 0x000fc400078e02c0 */
[--C-:B------:R-:W-:Y:S01]  /*5d70*/  IMAD.IADD R225, R222, 0x1, R226.reuse ;  /* 0x00000001dee17824 */ /* 0x100fe200078e02e2 */
[----:B------:R-:W-:Y:S01]  /*5d80*/  LDGSTS.E.BYPASS.LTC128B.128 [R217+0x10800], desc[UR14][R16.64] ;  /* 0x1080000010d97fae */ /* 0x000fe2000b981a0e */
[----:B------:R-:W-:-:S03]  /*5d90*/  IMAD.IADD R223, R192, 0x1, R226 ;  /* 0x00000001c0df7824 */ /* 0x000fc600078e02e2 */
[----:B------:R-:W-:Y:S01]  /*5da0*/  LDGSTS.E.BYPASS.LTC128B.128 [R217+0x12800], desc[UR14][R16.64+0x80] ;  /* 0x1280008010d97fae */ /* 0x000fe2000b981a0e */
[C---:B------:R-:W-:Y:S02]  /*5db0*/  IMAD.IADD R224, R222.reuse, 0x1, R223 ;  /* 0x00000001dee07824 */ /* 0x040fe400078e02df */
[----:B------:R-:W-:Y:S01]  /*5dc0*/  IMAD.IADD R222, R222, 0x1, R219 ;  /* 0x00000001dede7824 */ /* 0x000fe200078e02db */
        /* <DEDUP_REMOVED lines=14> */
[----:B------:R-:W1:Y:S04]  /*5eb0*/  LDSM.16.M88.4 R184, [R166+UR18+0x9800] ;  /* 0x00980012a6b8783b */ /* 0x000e680008000200 */
[----:B------:R-:W-:Y:S04]  /*5ec0*/  LDSM.16.M88.4 R188, [R225] ;  /* 0x00000000e1bc783b */ /* 0x000fe80000000200 */
[----:B--2---:R-:W2:Y:S04]  /*5ed0*/  LDSM.16.M88.4 R16, [R218+0x8800] ;  /* 0x00880000da10783b */ /* 0x004ea80000000200 */
[----:B------:R-:W2:Y:S04]  /*5ee0*/  LDSM.16.M88.4 R20, [R218+0x8000] ;  /* 0x00800000da14783b */ /* 0x000ea80000000200 */
[----:B------:R-:W2:Y:S04]  /*5ef0*/  LDSM.16.M88.4 R196, [R218+0x9000] ;  /* 0x00900000dac4783b */ /* 0x000ea80000000200 */
[----:B------:R-:W2:Y:S04]  /*5f00*/  LDSM.16.M88.4 R192, [R218+0x9800] ;  /* 0x00980000dac0783b */ /* 0x000ea80000000200 */
[----:B---3--:R-:W-:Y:S01]  /*5f10*/  LDSM.16.M88.4 R4, [R223] ;  /* 0x00000000df04783b */ /* 0x008fe20000000200 */
[C---:B----4-:R-:W-:Y:S03]  /*5f20*/  HMMA.16816.F32.BF16 R172, R204.reuse, R168, RZ ;  /* 0x000000a8ccac723c */ /* 0x050fe600000418ff */
[----:B------:R-:W3:Y:S04]  /*5f30*/  LDSM.16.M88.4 R12, [R219+0x8000] ;  /* 0x00800000db0c783b */ /* 0x000ee80000000200 */
[----:B------:R-:W4:Y:S01]  /*5f40*/  LDSM.16.M88.4 R8, [R219+0x8800] ;  /* 0x00880000db08783b */ /* 0x000f220000000200 */
[C---:B-----5:R-:W-:Y:S03]  /*5f50*/  HMMA.16816.F32.BF16 R180, R204.reuse, R176, RZ ;  /* 0x000000b0ccb4723c */ /* 0x060fe600000418ff */
[----:B------:R-:W-:Y:S04]  /*5f60*/  LDSM.16.M88.4 R208, [R224] ;  /* 0x00000000e0d0783b */ /* 0x000fe80000000200 */
[----:B------:R-:W-:Y:S01]  /*5f70*/  LDSM.16.M88.4 R212, [R222+0x9800] ;  /* 0x00980000ded4783b */ /* 0x000fe20000000200 */
[C---:B------:R-:W-:Y:S03]  /*5f80*/  HMMA.16816.F32.BF16 R168, R204.reuse, R170, RZ ;  /* 0x000000aacca8723c */ /* 0x040fe600000418ff */
[----:B------:R-:W-:Y:S04]  /*5f90*/  LDSM.16.M88.4 R200, [R166+UR18+0xb800] ;  /* 0x00b80012a6c8783b */ /* 0x000fe80008000200 */
[----:B------:R-:W0:Y:S01]  /*5fa0*/  LDGDEPBAR ;  /* 0x00000000000079af */ /* 0x000e220000000000 */
[C---:B------:R-:W-:Y:S08]  /*5fb0*/  HMMA.16816.F32.BF16 R176, R204.reuse, R178, RZ ;  /* 0x000000b2ccb0723c */ /* 0x040ff000000418ff */
[C---:B-1----:R-:W-:Y:S08]  /*5fc0*/  HMMA.16816.F32.BF16 R32, R204.reuse, R28, RZ ;  /* 0x0000001ccc20723c */ /* 0x042ff000000418ff */
[C---:B------:R-:W-:Y:S08]  /*5fd0*/  HMMA.16816.F32.BF16 R28, R204.reuse, R30, RZ ;  /* 0x0000001ecc1c723c */ /* 0x040ff000000418ff */
[C---:B------:R-:W-:Y:S08]  /*5fe0*/  HMMA.16816.F32.BF16 R24, R204.reuse, R184, RZ ;  /* 0x000000b8cc18723c */ /* 0x040ff000000418ff */
[----:B------:R-:W-:Y:S01]  /*5ff0*/  HMMA.16816.F32.BF16 R204, R204, R186, RZ ;  /* 0x000000bacccc723c */ /* 0x000fe200000418ff */
        /* <DEDUP_REMOVED lines=12> */
[----:B------:R-:W-:Y:S04]  /*60c0*/  LDSM.16.M88.4 R188, [R166+UR18+0xa000] ;  /* 0x00a00012a6bc783b */ /* 0x000fe80008000200 */
[----:B------:R-:W-:Y:S03]  /*60d0*/  LDSM.16.M88.4 R192, [R218+0xa000] ;  /* 0x00a00000dac0783b */ /* 0x000fe60000000200 */
[C---:B---3--:R-:W-:Y:S08]  /*60e0*/  HMMA.16816.F32.BF16 R180, R4.reuse, R12, R180 ;  /* 0x0000000c04b4723c */ /* 0x048ff000000418b4 */
[C---:B------:R-:W-:Y:S01]  /*60f0*/  HMMA.16816.F32.BF16 R176, R4.reuse, R14, R176 ;  /* 0x0000000e04b0723c */ /* 0x040fe200000418b0 */
[----:B------:R-:W3:Y:S07]  /*6100*/  LDSM.16.M88.4 R12, [R222+0x8800] ;  /* 0x00880000de0c783b */ /* 0x000eee0000000200 */
        /* <DEDUP_REMOVED lines=8> */
[----:B------:R-:W1:Y:S04]  /*6190*/  LDSM.16.M88.4 R16, [R166+UR18+0xa800] ;  /* 0x00a80012a610783b */ /* 0x000e680008000200 */
[----:B------:R-:W2:Y:S03]  /*61a0*/  LDSM.16.M88.4 R4, [R166+UR18+0xb000] ;  /* 0x00b00012a604783b */ /* 0x000ea60008000200 */
[C---:B---3--:R-:W-:Y:S08]  /*61b0*/  HMMA.16816.F32.BF16 R172, R208.reuse, R12, R172 ;  /* 0x0000000cd0ac723c */ /* 0x048ff000000418ac */
[C---:B------:R-:W-:Y:S01]  /*61c0*/  HMMA.16816.F32.BF16 R168, R208.reuse, R14, R168 ;  /* 0x0000000ed0a8723c */ /* 0x040fe200000418a8 */
[----:B------:R-:W-:Y:S07]  /*61d0*/  LDSM.16.M88.4 R12, [R218+0xb800] ;  /* 0x00b80000da0c783b */ /* 0x000fee0000000200 */
[C---:B----4-:R-:W-:Y:S08]  /*61e0*/  HMMA.16816.F32.BF16 R32, R208.reuse, R8, R32 ;  /* 0x00000008d020723c */ /* 0x050ff00000041820 */
[C---:B------:R-:W-:Y:S01]  /*61f0*/  HMMA.16816.F32.BF16 R28, R208.reuse, R10, R28 ;  /* 0x0000000ad01c723c */ /* 0x040fe2000004181c */
[----:B------:R-:W3:Y:S07]  /*6200*/  LDSM.16.M88.4 R8, [R225+0x2000] ;  /* 0x00200000e108783b */ /* 0x000eee0000000200 */
[C---:B------:R-:W-:Y:S08]  /*6210*/  HMMA.16816.F32.BF16 R180, R208.reuse, R20, R180 ;  /* 0x00000014d0b4723c */ /* 0x040ff000000418b4 */
[----:B------:R-:W-:Y:S01]  /*6220*/  HMMA.16816.F32.BF16 R176, R208, R22, R176 ;  /* 0x00000016d0b0723c */ /* 0x000fe200000418b0 */
        /* <DEDUP_REMOVED lines=9> */
[----:B------:R-:W-:Y:S04]  /*62c0*/  LDSM.16.M88.4 R208, [R224+0x2000] ;  /* 0x00200000e0d0783b */ /* 0x000fe80000000200 */
[----:B------:R-:W-:Y:S03]  /*62d0*/  LDSM.16.M88.4 R212, [R222+0xb800] ;  /* 0x00b80000ded4783b */ /* 0x000fe60000000200 */
[C---:B------:R-:W-:Y:S08]  /*62e0*/  HMMA.16816.F32.BF16 R180, R196.reuse, R188, R180 ;  /* 0x000000bcc4b4723c */ /* 0x040ff000000418b4 */
[C---:B------:R-:W-:Y:S01]  /*62f0*/  HMMA.16816.F32.BF16 R176, R196.reuse, R190, R176 ;  /* 0x000000bec4b0723c */ /* 0x040fe200000418b0 */
[----:B------:R-:W2:Y:S07]  /*6300*/  LDSM.16.M88.4 R188, [R219+0xa800] ;  /* 0x00a80000dbbc783b */ /* 0x000eae0000000200 */
[C---:B------:R-:W-:Y:S08]  /*6310*/  HMMA.16816.F32.BF16 R24, R196.reuse, R200, R24 ;  /* 0x000000c8c418723c */ /* 0x040ff00000041818 */
[----:B------:R-:W-:Y:S01]  /*6320*/  HMMA.16816.F32.BF16 R204, R196, R202, R204 ;  /* 0x000000cac4cc723c */ /* 0x000fe200000418cc */
[----:B------:R-:W-:Y:S04]  /*6330*/  LDSM.16.M88.4 R200, [R226+0x4000] ;  /* 0x00400000e2c8783b */ /* 0x000fe80000000200 */
[----:B------:R-:W-:Y:S03]  /*6340*/  LDSM.16.M88.4 R196, [R166+UR18+0xc000] ;  /* 0x00c00012a6c4783b */ /* 0x000fe60008000200 */
[C---:B---3--:R-:W-:Y:S08]  /*6350*/  HMMA.16816.F32.BF16 R180, R8.reuse, R192, R180 ;  /* 0x000000c008b4723c */ /* 0x048ff000000418b4 */
[C---:B------:R-:W-:Y:S01]  /*6360*/  HMMA.16816.F32.BF16 R176, R8.reuse, R194, R176 ;  /* 0x000000c208b0723c */ /* 0x040fe200000418b0 */
[----:B------:R-:W-:Y:S07]  /*6370*/  LDSM.16.M88.4 R192, [R166+UR18+0xc800] ;  /* 0x00c80012a6c0783b */ /* 0x000fee0008000200 */
[C---:B------:R-:W-:Y:S08]  /*6380*/  HMMA.16816.F32.BF16 R172, R8.reuse, R184, R172 ;  /* 0x000000b808ac723c */ /* 0x040ff000000418ac */
[C---:B------:R-:W-:Y:S01]  /*6390*/  HMMA.16816.F32.BF16 R168, R8.reuse, R186, R168 ;  /* 0x000000ba08a8723c */ /* 0x040fe200000418a8 */
[----:B------:R-:W3:Y:S07]  /*63a0*/  LDSM.16.M88.4 R184, [R219+0xb000] ;  /* 0x00b00000dbb8783b */ /* 0x000eee0000000200 */
[C---:B----4-:R-:W-:Y:S08]  /*63b0*/  HMMA.16816.F32.BF16 R32, R8.reuse, R20, R32 ;  /* 0x000000140820723c */ /* 0x050ff00000041820 */
        /* <DEDUP_REMOVED lines=11> */
[----:B------:R-:W2:Y:S07]  /*6470*/  LDSM.16.M88.4 R188, [R166+UR18+0xd000] ;  /* 0x00d00012a6bc783b */ /* 0x000eae0008000200 */
[C---:B---3--:R-:W-:Y:S08]  /*6480*/  HMMA.16816.F32.BF16 R32, R16.reuse, R184, R32 ;  /* 0x000000b81020723c */ /* 0x048ff00000041820 */
[C---:B------:R-:W-:Y:S01]  /*6490*/  HMMA.16816.F32.BF16 R28, R16.reuse, R186, R28 ;  /* 0x000000ba101c723c */ /* 0x040fe2000004181c */
[----:B------:R-:W3:Y:S07]  /*64a0*/  LDSM.16.M88.4 R184, [R166+UR18+0xd800] ;  /* 0x00d80012a6b8783b */ /* 0x000eee0008000200 */
[C---:B----4-:R-:W-:Y:S08]  /*64b0*/  HMMA.16816.F32.BF16 R24, R16.reuse, R20, R24 ;  /* 0x000000141018723c */ /* 0x050ff00000041818 */
[----:B------:R-:W-:Y:S01]  /*64c0*/  HMMA.16816.F32.BF16 R204, R16, R22, R204 ;  /* 0x0000001610cc723c */ /* 0x000fe200000418cc */
        /* <DEDUP_REMOVED lines=8> */
[C---:B-1----:R-:W-:Y:S08]  /*6550*/  HMMA.16816.F32.BF16 R32, R208.reuse, R4, R32 ;  /* 0x00000004d020723c */ /* 0x042ff00000041820 */
[C---:B------:R-:W-:Y:S01]  /*6560*/  HMMA.16816.F32.BF16 R28, R208.reuse, R6, R28 ;  /* 0x00000006d01c723c */ /* 0x040fe2000004181c */
[----:B------:R-:W1:Y:S07]  /*6570*/  LDSM.16.M88.4 R4, [R218+0xd800] ;  /* 0x00d80000da04783b */ /* 0x000e6e0000000200 */
[C---:B------:R-:W-:Y:S08]  /*6580*/  HMMA.16816.F32.BF16 R24, R208.reuse, R212, R24 ;  /* 0x000000d4d018723c */ /* 0x040ff00000041818 */
[----:B------:R-:W-:Y:S08]  /*6590*/  HMMA.16816.F32.BF16 R204, R208, R214, R204 ;  /* 0x000000d6d0cc723c */ /* 0x000ff000000418cc */
[C---:B------:R-:W-:Y:S08]  /*65a0*/  HMMA.16816.F32.BF16 R180, R200.reuse, R196, R180 ;  /* 0x000000c4c8b4723c */ /* 0x040ff000000418b4 */
[C---:B------:R-:W-:Y:S08]  /*65b0*/  HMMA.16816.F32.BF16 R176, R200.reuse, R198, R176 ;  /* 0x000000c6c8b0723c */ /* 0x040ff000000418b0 */
[C---:B------:R-:W-:Y:S08]  /*65c0*/  HMMA.16816.F32.BF16 R172, R200.reuse, R192, R172 ;  /* 0x000000c0c8ac723c */ /* 0x040ff000000418ac */
[C---:B------:R-:W-:Y:S08]  /*65d0*/  HMMA.16816.F32.BF16 R168, R200.reuse, R194, R168 ;  /* 0x000000c2c8a8723c */ /* 0x040ff000000418a8 */
[C---:B--2---:R-:W-:Y:S08]  /*65e0*/  HMMA.16816.F32.BF16 R32, R200.reuse, R188, R32 ;  /* 0x000000bcc820723c */ /* 0x044ff00000041820 */
[C---:B------:R-:W-:Y:S01]  /*65f0*/  HMMA.16816.F32.BF16 R192, R200.reuse, R190, R28 ;  /* 0x000000bec8c0723c */ /* 0x040fe2000004181c */
[----:B------:R-:W-:Y:S04]  /*6600*/  LDSM.16.M88.4 R188, [R223+0x4000] ;  /* 0x00400000dfbc783b */ /* 0x000fe80000000200 */
[----:B------:R-:W-:Y:S03]  /*6610*/  LDSM.16.M88.4 R28, [R219+0xc000] ;  /* 0x00c00000db1c783b */ /* 0x000fe60000000200 */
[C---:B---3--:R-:W-:Y:S01]  /*6620*/  HMMA.16816.F32.BF16 R196, R200.reuse, R184, R24 ;  /* 0x000000b8c8c4723c */ /* 0x048fe20000041818 */
[----:B------:R-:W2:Y:S07]  /*6630*/  LDSM.16.M88.4 R24, [R219+0xc800] ;  /* 0x00c80000db18783b */ /* 0x000eae0000000200 */
[----:B------:R-:W-:Y:S01]  /*6640*/  HMMA.16816.F32.BF16 R204, R200, R186, R204 ;  /* 0x000000bac8cc723c */ /* 0x000fe200000418cc */
[----:B------:R-:W-:Y:S04]  /*6650*/  LDSM.16.M88.4 R184, [R222+0xd000] ;  /* 0x00d00000deb8783b */ /* 0x000fe80000000200 */
[----:B------:R-:W-:Y:S03]  /*6660*/  LDSM.16.M88.4 R200, [R222+0xd800] ;  /* 0x00d80000dec8783b */ /* 0x000fe60000000200 */
[C---:B----4-:R-:W-:Y:S08]  /*6670*/  HMMA.16816.F32.BF16 R172, R20.reuse, R12, R172 ;  /* 0x0000000c14ac723c */ /* 0x050ff000000418ac */
[C---:B------:R-:W-:Y:S01]  /*6680*/  HMMA.16816.F32.BF16 R168, R20.reuse, R14, R168 ;  /* 0x0000000e14a8723c */ /* 0x040fe200000418a8 */
[----:B------:R-:W-:Y:S07]  /*6690*/  LDSM.16.M88.4 R12, [R224+0x4000] ;  /* 0x00400000e00c783b */ /* 0x000fee0000000200 */
[C---:B-----5:R-:W-:Y:S08]  /*66a0*/  HMMA.16816.F32.BF16 R32, R20.reuse, R8, R32 ;  /* 0x000000081420723c */ /* 0x060ff00000041820 */
[C---:B------:R-:W-:Y:S01]  /*66b0*/  HMMA.16816.F32.BF16 R192, R20.reuse, R10, R192 ;  /* 0x0000000a14c0723c */ /* 0x040fe200000418c0 */
[----:B------:R-:W3:Y:S07]  /*66c0*/  LDSM.16.M88.4 R8, [R219+0xd000] ;  /* 0x00d00000db08783b */ /* 0x000eee0000000200 */
[C---:B-1----:R-:W-:Y:S08]  /*66d0*/  HMMA.16816.F32.BF16 R196, R20.reuse, R4, R196 ;  /* 0x0000000414c4723c */ /* 0x042ff000000418c4 */
[C---:B------:R-:W-:Y:S01]  /*66e0*/  HMMA.16816.F32.BF16 R204, R20.reuse, R6, R204 ;  /* 0x0000000614cc723c */ /* 0x040fe200000418cc */
[----:B------:R-:W1:Y:S07]  /*66f0*/  LDSM.16.M88.4 R4, [R222+0xc000] ;  /* 0x00c00000de04783b */ /* 0x000e6e0000000200 */
[C---:B------:R-:W-:Y:S08]  /*6700*/  HMMA.16816.F32.BF16 R180, R20.reuse, R16, R180 ;  /* 0x0000001014b4723c */ /* 0x040ff000000418b4 */
[----:B------:R-:W-:Y:S01]  /*6710*/  HMMA.16816.F32.BF16 R176, R20, R18, R176 ;  /* 0x0000001214b0723c */ /* 0x000fe200000418b0 */
[----:B------:R-:W4:Y:S04]  /*6720*/  LDSM.16.M88.4 R20, [R219+0xd800] ;  /* 0x00d80000db14783b */ /* 0x000f280000000200 */
[----:B------:R-:W5:Y:S03]  /*6730*/  LDSM.16.M88.4 R16, [R222+0xc800] ;  /* 0x00c80000de10783b */ /* 0x000f660000000200 */
[C---:B--2---:R-:W-:Y:S08]  /*6740*/  HMMA.16816.F32.BF16 R172, R188.reuse, R24, R172 ;  /* 0x00000018bcac723c */ /* 0x044ff000000418ac */
[C---:B------:R-:W-:Y:S08]  /*6750*/  HMMA.16816.F32.BF16 R180, R188.reuse, R28, R180 ;  /* 0x0000001cbcb4723c */ /* 0x040ff000000418b4 */
[C---:B------:R-:W-:Y:S01]  /*6760*/  HMMA.16816.F32.BF16 R176, R188.reuse, R30, R176 ;  /* 0x0000001ebcb0723c */ /* 0x040fe200000418b0 */
[----:B------:R-:W-:Y:S07]  /*6770*/  LDSM.16.M88.4 R28, [R226+0x6000] ;  /* 0x00600000e21c783b */ /* 0x000fee0000000200 */
[C---:B------:R-:W-:Y:S01]  /*6780*/  HMMA.16816.F32.BF16 R168, R188.reuse, R26, R168 ;  /* 0x0000001abca8723c */ /* 0x040fe200000418a8 */
[----:B------:R-:W2:Y:S07]  /*6790*/  LDSM.16.M88.4 R24, [R166+UR18+0xe000] ;  /* 0x00e00012a618783b */ /* 0x000eae0008000200 */
[C---:B---3--:R-:W-:Y:S08]  /*67a0*/  HMMA.16816.F32.BF16 R32, R188.reuse, R8, R32 ;  /* 0x00000008bc20723c */ /* 0x048ff00000041820 */
[----:B------:R-:W-:Y:S01]  /*67b0*/  HMMA.16816.F32.BF16 R192, R188, R10, R192 ;  /* 0x0000000abcc0723c */ /* 0x000fe200000418c0 */
[----:B------:R-:W-:Y:S07]  /*67c0*/  LDSM.16.M88.4 R8, [R218+0xe000] ;  /* 0x00e00000da08783b */ /* 0x000fee0000000200 */
[C---:B-1----:R-:W-:Y:S01]  /*67d0*/  HMMA.16816.F32.BF16 R208, R12.reuse, R4, R180 ;  /* 0x000000040cd0723c */ /* 0x042fe200000418b4 */
[----:B------:R-:W1:Y:S07]  /*67e0*/  LDSM.16.M88.4 R180, [R225+0x6000] ;  /* 0x00600000e1b4783b */ /* 0x000e6e0000000200 */
[----:B------:R-:W-:Y:S01]  /*67f0*/  HMMA.16816.F32.BF16 R176, R12, R6, R176 ;  /* 0x000000060cb0723c */ /* 0x000fe200000418b0 */
[----:B------:R-:W-:Y:S07]  /*6800*/  LDSM.16.M88.4 R4, [R219+0xe000] ;  /* 0x00e00000db04783b */ /* 0x000fee0000000200 */
[C---:B----4-:R-:W-:Y:S08]  /*6810*/  HMMA.16816.F32.BF16 R196, R188.reuse, R20, R196 ;  /* 0x00000014bcc4723c */ /* 0x050ff000000418c4 */
[----:B------:R-:W-:Y:S01]  /*6820*/  HMMA.16816.F32.BF16 R204, R188, R22, R204 ;  /* 0x00000016bccc723c */ /* 0x000fe200000418cc */
[----:B------:R-:W3:Y:S04]  /*6830*/  LDSM.16.M88.4 R20, [R166+UR18+0xe800] ;  /* 0x00e80012a614783b */ /* 0x000ee80008000200 */
[----:B------:R-:W-:Y:S03]  /*6840*/  LDSM.16.M88.4 R188, [R222+0xf000] ;  /* 0x00f00000debc783b */ /* 0x000fe60000000200 */
[C---:B-----5:R-:W-:Y:S08]  /*6850*/  HMMA.16816.F32.BF16 R172, R12.reuse, R16, R172 ;  /* 0x000000100cac723c */ /* 0x060ff000000418ac */
[----:B------:R-:W-:Y:S01]  /*6860*/  HMMA.16816.F32.BF16 R168, R12, R18, R168 ;  /* 0x000000120ca8723c */ /* 0x000fe200000418a8 */
[----:B------:R-:W4:Y:S07]  /*6870*/  LDSM.16.M88.4 R16, [R223+0x6000] ;  /* 0x00600000df10783b */ /* 0x000f2e0000000200 */
[C---:B--2---:R-:W-:Y:S08]  /*6880*/  HMMA.16816.F32.BF16 R208, R28.reuse, R24, R208 ;  /* 0x000000181cd0723c */ /* 0x044ff000000418d0 */
[----:B------:R-:W-:Y:S01]  /*6890*/  HMMA.16816.F32.BF16 R176, R28, R26, R176 ;  /* 0x0000001a1cb0723c */ /* 0x000fe200000418b0 */
[----:B------:R-:W-:Y:S07]  /*68a0*/  LDSM.16.M88.4 R24, [R222+0xe000] ;  /* 0x00e00000de18783b */ /* 0x000fee0000000200 */
[C---:B------:R-:W-:Y:S08]  /*68b0*/  HMMA.16816.F32.BF16 R32, R12.reuse, R184, R32 ;  /* 0x000000b80c20723c */ /* 0x040ff00000041820 */
[C---:B------:R-:W-:Y:S01]  /*68c0*/  HMMA.16816.F32.BF16 R192, R12.reuse, R186, R192 ;  /* 0x000000ba0cc0723c */ /* 0x040fe200000418c0 */
[----:B------:R-:W-:Y:S07]  /*68d0*/  LDSM.16.M88.4 R184, [R224+0x6000] ;  /* 0x00600000e0b8783b */ /* 0x000fee0000000200 */
[C---:B------:R-:W-:Y:S08]  /*68e0*/  HMMA.16816.F32.BF16 R196, R12.reuse, R200, R196 ;  /* 0x000000c80cc4723c */ /* 0x040ff000000418c4 */
[----:B------:R-:W-:Y:S01]  /*68f0*/  HMMA.16816.F32.BF16 R204, R12, R202, R204 ;  /* 0x000000ca0ccc723c */ /* 0x000fe200000418cc */
[----:B------:R-:W2:Y:S07]  /*6900*/  LDSM.16.M88.4 R12, [R218+0xe800] ;  /* 0x00e80000da0c783b */ /* 0x000eae0000000200 */
[C---:B-1----:R-:W-:Y:S08]  /*6910*/  HMMA.16816.F32.BF16 R208, R180.reuse, R8, R208 ;  /* 0x00000008b4d0723c */ /* 0x042ff000000418d0 */
[----:B------:R-:W-:Y:S01]  /*6920*/  HMMA.16816.F32.BF16 R176, R180, R10, R176 ;  /* 0x0000000ab4b0723c */ /* 0x000fe200000418b0 */
[----:B------:R-:W1:Y:S07]  /*6930*/  LDSM.16.M88.4 R8, [R219+0xe800] ;  /* 0x00e80000db08783b */ /* 0x000e6e0000000200 */
[----:B---3--:R-:W-:Y:S08]  /*6940*/  HMMA.16816.F32.BF16 R172, R28, R20, R172 ;  /* 0x000000141cac723c */ /* 0x008ff000000418ac */
[----:B----4-:R-:W-:Y:S08]  /*6950*/  HMMA.16816.F32.BF16 R208, R16, R4, R208 ;  /* 0x0000000410d0723c */ /* 0x010ff000000418d0 */
[----:B------:R-:W-:Y:S01]  /*6960*/  HMMA.16816.F32.BF16 R168, R28, R22, R168 ;  /* 0x000000161ca8723c */ /* 0x000fe200000418a8 */
[----:B------:R-:W-:Y:S07]  /*6970*/  LDSM.16.M88.4 R20, [R222+0xe800] ;  /* 0x00e80000de14783b */ /* 0x000fee0000000200 */
[----:B------:R-:W-:Y:S01]  /*6980*/  HMMA.16816.F32.BF16 R176, R16, R6, R176 ;  /* 0x0000000610b0723c */ /* 0x000fe200000418b0 */
[----:B------:R-:W3:Y:S07]  /*6990*/  LDSM.16.M88.4 R4, [R166+UR18+0xf000] ;  /* 0x00f00012a604783b */ /* 0x000eee0008000200 */
[C---:B--2---:R-:W-:Y:S08]  /*69a0*/  HMMA.16816.F32.BF16 R172, R180.reuse, R12, R172 ;  /* 0x0000000cb4ac723c */ /* 0x044ff000000418ac */
[----:B------:R-:W-:Y:S01]  /*69b0*/  HMMA.16816.F32.BF16 R168, R180, R14, R168 ;  /* 0x0000000eb4a8723c */ /* 0x000fe200000418a8 */
[----:B------:R-:W2:Y:S07]  /*69c0*/  LDSM.16.M88.4 R12, [R218+0xf000] ;  /* 0x00f00000da0c783b */ /* 0x000eae0000000200 */
[C---:B------:R-:W-:Y:S08]  /*69d0*/  HMMA.16816.F32.BF16 R208, R184.reuse, R24, R208 ;  /* 0x00000018b8d0723c */ /* 0x040ff000000418d0 */
[----:B------:R-:W-:Y:S01]  /*69e0*/  HMMA.16816.F32.BF16 R176, R184, R26, R176 ;  /* 0x0000001ab8b0723c */ /* 0x000fe200000418b0 */
[----:B------:R4:W5:Y:S07]  /*69f0*/  LDSM.16.M88.4 R24, [R166+UR18+0xf800] ;  /* 0x00f80012a618783b */ /* 0x00096e0008000200 */
[----:B-1----:R-:W-:Y:S03]  /*6a00*/  HMMA.16816.F32.BF16 R172, R16, R8, R172 ;  /* 0x0000000810ac723c */ /* 0x002fe600000418ac */
[----:B------:R-:W-:Y:S01]  /*6a10*/  FMUL.FTZ R200, R208, UR21 ;  /* 0x00000015d0c87c20 */ /* 0x000fe20008410000 */
[----:B------:R-:W-:Y:S01]  /*6a20*/  FMUL.FTZ R201, R209, UR21 ;  /* 0x00000015d1c97c20 */ /* 0x000fe20008410000 */
[----:B------:R-:W-:Y:S01]  /*6a30*/  FMUL.FTZ R202, R210, UR21 ;  /* 0x00000015d2ca7c20 */ /* 0x000fe20008410000 */
[----:B------:R-:W-:-:S02]  /*6a40*/  FMUL.FTZ R203, R211, UR21 ;  /* 0x00000015d3cb7c20 */ /* 0x000fc40008410000 */
[----:B------:R-:W-:Y:S01]  /*6a50*/  HMMA.16816.F32.BF16 R168, R16, R10, R168 ;  /* 0x0000000a10a8723c */ /* 0x000fe200000418a8 */
[----:B------:R-:W1:Y:S01]  /*6a60*/  LDSM.16.M88.4 R8, [R219+0xf000] ;  /* 0x00f00000db08783b */ /* 0x000e620000000200 */
[----:B------:R-:W1:Y:S01]  /*6a70*/  MUFU.TANH R200, R200 ;  /* 0x000000c800c87308 */ /* 0x000e620000002400 */
[----:B------:R-:W-:-:S05]  /*6a80*/  FMUL.FTZ R176, R176, UR21 ;  /* 0x00000015b0b07c20 */ /* 0x000fca0008410000 */
[C---:B---3--:R-:W-:Y:S02]  /*6a90*/  HMMA.16816.F32.BF16 R32, R28.reuse, R4, R32 ;  /* 0x000000041c20723c */ /* 0x048fe40000041820 */
[----:B------:R-:W-:Y:S06]  /*6aa0*/  MUFU.TANH R201, R201 ;  /* 0x000000c900c97308 */ /* 0x000fec0000002400 */
[----:B------:R-:W-:Y:S01]  /*6ab0*/  HMMA.16816.F32.BF16 R192, R28, R6, R192 ;  /* 0x000000061cc0723c */ /* 0x000fe200000418c0 */
[----:B------:R-:W3:Y:S01]  /*6ac0*/  LDSM.16.M88.4 R4, [R218+0xf800] ;  /* 0x00f80000da04783b */ /* 0x000ee20000000200 */
[----:B------:R-:W3:Y:S06]  /*6ad0*/  MUFU.TANH R202, R202 ;  /* 0x000000ca00ca7308 */ /* 0x000eec0000002400 */
[----:B------:R-:W-:Y:S01]  /*6ae0*/  HMMA.16816.F32.BF16 R172, R184, R20, R172 ;  /* 0x00000014b8ac723c */ /* 0x000fe200000418ac */
[----:B------:R-:W-:Y:S01]  /*6af0*/  FMUL.FTZ R20, R177, UR21 ;  /* 0x00000015b1147c20 */ /* 0x000fe20008410000 */
[----:B------:R-:W-:Y:S01]  /*6b00*/  FMUL.FTZ R21, R178, UR21 ;  /* 0x00000015b2157c20 */ /* 0x000fe20008410000 */
[----:B------:R-:W-:Y:S01]  /*6b10*/  MUFU.TANH R203, R203 ;  /* 0x000000cb00cb7308 */ /* 0x000fe20000002400 */
[----:B------:R-:W-:-:S04]  /*6b20*/  FMUL.FTZ R177, R179, UR21 ;  /* 0x00000015b3b17c20 */ /* 0x000fc80008410000 */
[C---:B--2---:R-:W-:Y:S03]  /*6b30*/  HMMA.16816.F32.BF16 R32, R180.reuse, R12, R32 ;  /* 0x0000000cb420723c */ /* 0x044fe60000041820 */
[----:B------:R-:W2:Y:S05]  /*6b40*/  MUFU.TANH R176, R176 ;  /* 0x000000b000b07308 */ /* 0x000eaa0000002400 */
[----:B------:R-:W-:Y:S01]  /*6b50*/  HMMA.16816.F32.BF16 R192, R180, R14, R192 ;  /* 0x0000000eb4c0723c */ /* 0x000fe200000418c0 */
[----:B------:R-:W2:Y:S02]  /*6b60*/  LDSM.16.M88.4 R12, [R219+0xf800] ;  /* 0x00f80000db0c783b */ /* 0x000ea40000000200 */
[----:B------:R-:W-:Y:S01]  /*6b70*/  MUFU.TANH R20, R20 ;  /* 0x0000001400147308 */ /* 0x000fe20000002400 */
[----:B------:R-:W-:Y:S01]  /*6b80*/  FMUL.FTZ R172, R172, UR21 ;  /* 0x00000015acac7c20 */ /* 0x000fe20008410000 */
[----:B----4-:R-:W-:-:S03]  /*6b90*/  FMUL.FTZ R166, R175, UR21 ;  /* 0x00000015afa67c20 */ /* 0x010fc60008410000 */
[C---:B-----5:R-:W-:Y:S03]  /*6ba0*/  HMMA.16816.F32.BF16 R196, R28.reuse, R24, R196 ;  /* 0x000000181cc4723c */ /* 0x060fe600000418c4 */
[----:B------:R-:W4:Y:S05]  /*6bb0*/  MUFU.TANH R21, R21 ;  /* 0x0000001500157308 */ /* 0x000f2a0000002400 */
[----:B------:R-:W-:Y:S03]  /*6bc0*/  HMMA.16816.F32.BF16 R204, R28, R26, R204 ;  /* 0x0000001a1ccc723c */ /* 0x000fe600000418cc */
[----:B------:R-:W5:Y:S05]  /*6bd0*/  MUFU.TANH R177, R177 ;  /* 0x000000b100b17308 */ /* 0x000f6a0000002400 */
[C---:B-1----:R-:W-:Y:S03]  /*6be0*/  HMMA.16816.F32.BF16 R32, R16.reuse, R8, R32 ;  /* 0x000000081020723c */ /* 0x042fe60000041820 */
[----:B------:R-:W1:Y:S05]  /*6bf0*/  MUFU.TANH R179, R172 ;  /* 0x000000ac00b37308 */ /* 0x000e6a0000002400 */
[----:B------:R-:W-:Y:S01]  /*6c00*/  HMMA.16816.F32.BF16 R192, R16, R10, R192 ;  /* 0x0000000a10c0723c */ /* 0x000fe200000418c0 */
[----:B------:R-:W4:Y:S01]  /*6c10*/  LDSM.16.M88.4 R8, [R222+0xf800] ;  /* 0x00f80000de08783b */ /* 0x000f220000000200 */
[----:B------:R-:W-:-:S04]  /*6c20*/  DEPBAR.LE SB0, 0x0 ;  /* 0x000080000000791a */ /* 0x000fc80000000000 */
[----:B------:R-:W-:Y:S02]  /*6c30*/  MUFU.TANH R166, R166 ;  /* 0x000000a600a67308 */ /* 0x000fe40000002400 */
[----:B---3--:R-:W-:Y:S01]  /*6c40*/  HMMA.16816.F32.BF16 R196, R180, R4, R196 ;  /* 0x00000004b4c4723c */ /* 0x008fe200000418c4 */
[----:B------:R-:W-:Y:S02]  /*6c50*/  IMAD.SHL.U32 R5, R167, 0x2, RZ ;  /* 0x00000002a7057824 */ /* 0x000fe400078e00ff */
[----:B------:R-:W-:-:S03]  /*6c60*/  IMAD.U32 R4, RZ, RZ, UR17 ;  /* 0x00000011ff047e24 */ /* 0x000fc6000f8e00ff */
[----:B------:R-:W-:Y:S02]  /*6c70*/  LOP3.LUT R5, R5, 0x6, RZ, 0xc0, !PT ;  /* 0x0000000605057812 */ /* 0x000fe400078ec0ff */
[----:B------:R-:W-:Y:S03]  /*6c80*/  HMMA.16816.F32.BF16 R204, R180, R6, R204 ;  /* 0x00000006b4cc723c */ /* 0x000fe600000418cc */
[----:B------:R-:W-:-:S04]  /*6c90*/  IMAD R4, R4, 0x40, R5 ;  /* 0x0000004004047824 */ /* 0x000fc800078e0205 */
[----:B------:R-:W-:Y:S01]  /*6ca0*/  VIADD R5, R4, 0xffffff80 ;  /* 0xffffff8004057836 */ /* 0x000fe20000000000 */
[----:B------:R-:W-:Y:S01]  /*6cb0*/  HMMA.16816.F32.BF16 R168, R184, R22, R168 ;  /* 0x00000016b8a8723c */ /* 0x000fe200000418a8 */
[----:B------:R-:W-:Y:S01]  /*6cc0*/  FMUL.FTZ R22, R173, UR21 ;  /* 0x00000015ad167c20 */ /* 0x000fe20008410000 */
[----:B------:R-:W-:Y:S01]  /*6cd0*/  FMUL.FTZ R23, R174, UR21 ;  /* 0x00000015ae177c20 */ /* 0x000fe20008410000 */
[C---:B------:R-:W-:Y:S01]  /*6ce0*/  VIADD R6, R4.reuse, 0xffffff89 ;  /* 0xffffff8904067836 */ /* 0x040fe20000000000 */
[C---:B------:R-:W-:Y:S02]  /*6cf0*/  ISETP.GE.AND P2, PT, R5.reuse, R221, PT ;  /* 0x000000dd0500720c */ /* 0x040fe40003f46270 */
[----:B------:R-:W-:Y:S01]  /*6d00*/  ISETP.GE.AND P5, PT, R5, R220, PT ;  /* 0x000000dc0500720c */ /* 0x000fe20003fa6270 */
[----:B------:R-:W-:Y:S01]  /*6d10*/  MUFU.TANH R22, R22 ;  /* 0x0000001600167308 */ /* 0x000fe20000002400 */
[----:B--2---:R-:W-:Y:S01]  /*6d20*/  HMMA.16816.F32.BF16 R196, R16, R12, R196 ;  /* 0x0000000c10c4723c */ /* 0x004fe200000418c4 */
[----:B------:R-:W-:Y:S01]  /*6d30*/  VIADD R12, R4, 0xffffff81 ;  /* 0xffffff81040c7836 */ /* 0x000fe20000000000 */
[----:B------:R-:W-:Y:S01]  /*6d40*/  FSEL R7, R200, -INF , !P2 ;  /* 0xff800000c8077808 */ /* 0x000fe20005000000 */
[----:B------:R-:W-:-:S03]  /*6d50*/  VIADD R5, R4, 0xffffff88 ;  /* 0xffffff8804057836 */ /* 0x000fc60000000000 */
[-C--:B------:R-:W-:Y:S01]  /*6d60*/  ISETP.GE.AND P1, PT, R12, R221.reuse, PT ;  /* 0x000000dd0c00720c */ /* 0x080fe20003f26270 */
[----:B------:R-:W2:Y:S01]  /*6d70*/  MUFU.TANH R23, R23 ;  /* 0x0000001700177308 */ /* 0x000ea20000002400 */
[----:B------:R-:W-:Y:S01]  /*6d80*/  HMMA.16816.F32.BF16 R204, R16, R14, R204 ;  /* 0x0000000e10cc723c */ /* 0x000fe200000418cc */
[----:B------:R-:W-:Y:S02]  /*6d90*/  ISETP.GE.AND P3, PT, R5, R221, PT ;  /* 0x000000dd0500720c */ /* 0x000fe40003f66270 */
[----:B------:R-:W-:Y:S01]  /*6da0*/  FMUL.FTZ R24, R168, UR21 ;  /* 0x00000015a8187c20 */ /* 0x000fe20008410000 */
[----:B------:R-:W-:Y:S01]  /*6db0*/  FMUL.FTZ R25, R169, UR21 ;  /* 0x00000015a9197c20 */ /* 0x000fe20008410000 */
[----:B------:R-:W-:Y:S01]  /*6dc0*/  FMUL.FTZ R170, R170, UR21 ;  /* 0x00000015aaaa7c20 */ /* 0x000fe20008410000 */
[----:B------:R-:W-:Y:S01]  /*6dd0*/  ISETP.GE.AND P2, PT, R5, R220, PT ;  /* 0x000000dc0500720c */ /* 0x000fe20003f46270 */
[----:B------:R-:W-:Y:S01]  /*6de0*/  FMUL.FTZ R171, R171, UR21 ;  /* 0x00000015abab7c20 */ /* 0x000fe20008410000 */
[----:B------:R-:W-:Y:S01]  /*6df0*/  HMMA.16816.F32.BF16 R32, R184, R188, R32 ;  /* 0x000000bcb820723c */ /* 0x000fe20000041820 */
[----:B------:R-:W3:Y:S01]  /*6e00*/  MUFU.TANH R24, R24 ;  /* 0x0000001800187308 */ /* 0x000ee20000002400 */
[----:B------:R-:W-:-:S02]  /*6e10*/  FSEL R5, R202, -INF , !P5 ;  /* 0xff800000ca057808 */ /* 0x000fc40006800000 */
[----:B------:R-:W-:Y:S02]  /*6e20*/  FSEL R201, R201, -INF , !P1 ;  /* 0xff800000c9c97808 */ /* 0x000fe40004800000 */
[C---:B------:R-:W-:Y:S02]  /*6e30*/  ISETP.GE.AND P5, PT, R6.reuse, R221, PT ;  /* 0x000000dd0600720c */ /* 0x040fe40003fa6270 */
[----:B------:R-:W-:Y:S01]  /*6e40*/  HMMA.16816.F32.BF16 R192, R184, R190, R192 ;  /* 0x000000beb8c0723c */ /* 0x000fe200000418c0 */
[----:B------:R-:W-:Y:S01]  /*6e50*/  MUFU.TANH R25, R25 ;  /* 0x0000001900197308 */ /* 0x000fe20000002400 */
[-C--:B------:R-:W-:Y:S01]  /*6e60*/  ISETP.GE.AND P1, PT, R6, R220.reuse, PT ;  /* 0x000000dc0600720c */ /* 0x080fe20003f26270 */
[----:B------:R-:W-:Y:S01]  /*6e70*/  VIADD R6, R4, 0xffffff91 ;  /* 0xffffff9104067836 */ /* 0x000fe20000000000 */
[----:B------:R-:W-:Y:S02]  /*6e80*/  ISETP.GE.AND P4, PT, R12, R220, PT ;  /* 0x000000dc0c00720c */ /* 0x000fe40003f86270 */
[----:B------:R-:W-:-:S02]  /*6e90*/  FSEL R13, R176, -INF , !P3 ;  /* 0xff800000b00d7808 */ /* 0x000fc40005800000 */
[C---:B----4-:R-:W-:Y:S01]  /*6ea0*/  HMMA.16816.F32.BF16 R196, R184.reuse, R8, R196 ;  /* 0x00000008b8c4723c */ /* 0x050fe200000418c4 */
[----:B------:R-:W4:Y:S01]  /*6eb0*/  MUFU.TANH R173, R170 ;  /* 0x000000aa00ad7308 */ /* 0x000f220000002400 */
[----:B------:R-:W-:Y:S02]  /*6ec0*/  VIADD R8, R4, 0xffffff90 ;  /* 0xffffff9004087836 */ /* 0x000fe40000000000 */
[----:B------:R-:W-:Y:S01]  /*6ed0*/  FMUL.FTZ R33, R33, UR21 ;  /* 0x0000001521217c20 */ /* 0x000fe20008410000 */
[----:B------:R-:W-:Y:S01]  /*6ee0*/  FMUL.FTZ R34, R34, UR21 ;  /* 0x0000001522227c20 */ /* 0x000fe20008410000 */
[----:B------:R-:W-:Y:S01]  /*6ef0*/  FMUL.FTZ R32, R32, UR21 ;  /* 0x0000001520207c20 */ /* 0x000fe20008410000 */
[----:B------:R-:W-:Y:S01]  /*6f00*/  FSEL R9, R203, -INF , !P4 ;  /* 0xff800000cb097808 */ /* 0x000fe20006000000 */
[----:B------:R-:W-:Y:S01]  /*6f10*/  FMUL.FTZ R35, R35, UR21 ;  /* 0x0000001523237c20 */ /* 0x000fe20008410000 */
[----:B------:R-:W-:Y:S01]  /*6f20*/  HMMA.16816.F32.BF16 R204, R184, R10, R204 ;  /* 0x0000000ab8cc723c */ /* 0x000fe200000418cc */
[----:B------:R-:W-:Y:S01]  /*6f30*/  MUFU.TANH R171, R171 ;  /* 0x000000ab00ab7308 */ /* 0x000fe20000002400 */
[----:B------:R-:W-:Y:S01]  /*6f40*/  FSEL R21, R21, -INF , !P2 ;  /* 0xff80000015157808 */ /* 0x000fe20005000000 */
[----:B------:R-:W-:Y:S01]  /*6f50*/  FMUL.FTZ R192, R192, UR21 ;  /* 0x00000015c0c07c20 */ /* 0x000fe20008410000 */
[----:B------:R-:W-:Y:S01]  /*6f60*/  FSEL R27, R20, -INF , !P5 ;  /* 0xff800000141b7808 */ /* 0x000fe20006800000 */
[----:B------:R-:W-:Y:S01]  /*6f70*/  FMUL.FTZ R193, R193, UR21 ;  /* 0x00000015c1c17c20 */ /* 0x000fe20008410000 */
[-C--:B------:R-:W-:Y:S01]  /*6f80*/  ISETP.GE.AND P4, PT, R8, R221.reuse, PT ;  /* 0x000000dd0800720c */ /* 0x080fe20003f86270 */
[----:B------:R-:W-:Y:S01]  /*6f90*/  FMUL.FTZ R194, R194, UR21 ;  /* 0x00000015c2c27c20 */ /* 0x000fe20008410000 */
[-C--:B------:R-:W-:Y:S01]  /*6fa0*/  ISETP.GE.AND P3, PT, R8, R220.reuse, PT ;  /* 0x000000dc0800720c */ /* 0x080fe20003f66270 */
[----:B------:R-:W-:Y:S01]  /*6fb0*/  MUFU.TANH R235, R33 ;  /* 0x0000002100eb7308 */ /* 0x000fe20000002400 */
[-C--:B------:R-:W-:Y:S01]  /*6fc0*/  ISETP.GE.AND P2, PT, R6, R221.reuse, PT ;  /* 0x000000dd0600720c */ /* 0x080fe20003f46270 */
[----:B------:R-:W-:Y:S01]  /*6fd0*/  VIADD R8, R4, 0xffffff99 ;  /* 0xffffff9904087836 */ /* 0x000fe20000000000 */
[-C--:B------:R-:W-:Y:S01]  /*6fe0*/  ISETP.GE.AND P5, PT, R6, R220.reuse, PT ;  /* 0x000000dc0600720c */ /* 0x080fe20003fa6270 */
[----:B------:R-:W-:Y:S01]  /*6ff0*/  VIADD R6, R4, 0xffffff98 ;  /* 0xffffff9804067836 */ /* 0x000fe20000000000 */
[----:B-----5:R-:W-:Y:S01]  /*7000*/  FSEL R17, R177, -INF , !P1 ;  /* 0xff800000b1117808 */ /* 0x020fe20004800000 */
[----:B------:R-:W-:Y:S01]  /*7010*/  FMUL.FTZ R195, R195, UR21 ;  /* 0x00000015c3c37c20 */ /* 0x000fe20008410000 */
[----:B-1----:R-:W-:Y:S01]  /*7020*/  FSEL R179, R179, -INF , !P4 ;  /* 0xff800000b3b37808 */ /* 0x002fe20006000000 */
[----:B------:R-:W1:Y:S01]  /*7030*/  MUFU.TANH R223, R34 ;  /* 0x0000002200df7308 */ /* 0x000e620000002400 */
[----:B--2---:R-:W-:Y:S01]  /*7040*/  FSEL R175, R23, -INF , !P3 ;  /* 0xff80000017af7808 */ /* 0x004fe20005800000 */
[----:B------:R-:W-:Y:S01]  /*7050*/  FMUL.FTZ R197, R197, UR21 ;  /* 0x00000015c5c57c20 */ /* 0x000fe20008410000 */
[-C--:B------:R-:W-:Y:S01]  /*7060*/  ISETP.GE.AND P1, PT, R6, R221.reuse, PT ;  /* 0x000000dd0600720c */ /* 0x080fe20003f26270 */
[----:B------:R-:W-:Y:S01]  /*7070*/  FMUL.FTZ R204, R204, UR21 ;  /* 0x00000015cccc7c20 */ /* 0x000fe20008410000 */
[-C--:B------:R-:W-:Y:S01]  /*7080*/  ISETP.GE.AND P4, PT, R6, R220.reuse, PT ;  /* 0x000000dc0600720c */ /* 0x080fe20003f86270 */
[----:B------:R-:W-:Y:S01]  /*7090*/  VIADD R6, R4, 0xffffffa0 ;  /* 0xffffffa004067836 */ /* 0x000fe20000000000 */
[-C--:B------:R-:W-:Y:S01]  /*70a0*/  ISETP.GE.AND P3, PT, R8, R221.reuse, PT ;  /* 0x000000dd0800720c */ /* 0x080fe20003f66270 */
[----:B------:R-:W2:Y:S01]  /*70b0*/  MUFU.TANH R237, R32 ;  /* 0x0000002000ed7308 */ /* 0x000ea20000002400 */
[----:B------:R-:W-:Y:S01]  /*70c0*/  FSEL R169, R166, -INF , !P5 ;  /* 0xff800000a6a97808 */ /* 0x000fe20006800000 */
[----:B------:R-:W-:Y:S01]  /*70d0*/  FMUL.FTZ R196, R196, UR21 ;  /* 0x00000015c4c47c20 */ /* 0x000fe20008410000 */
[----:B---3--:R-:W-:Y:S01]  /*70e0*/  FSEL R177, R24, -INF , !P1 ;  /* 0xff80000018b17808 */ /* 0x008fe20004800000 */
[----:B------:R-:W-:Y:S01]  /*70f0*/  VIADD R10, R4, 0xffffffb0 ;  /* 0xffffffb0040a7836 */ /* 0x000fe20000000000 */
[----:B----4-:R-:W-:Y:S01]  /*7100*/  FSEL R173, R173, -INF , !P4 ;  /* 0xff800000adad7808 */ /* 0x010fe20006000000 */
[----:B------:R-:W-:Y:S01]  /*7110*/  FMUL.FTZ R198, R198, UR21 ;  /* 0x00000015c6c67c20 */ /* 0x000fe20008410000 */
[C---:B------:R-:W-:Y:S01]  /*7120*/  ISETP.GE.AND P5, PT, R6.reuse, R221, PT ;  /* 0x000000dd0600720c */ /* 0x040fe20003fa6270 */
[----:B------:R-:W-:Y:S01]  /*7130*/  MUFU.TANH R219, R35 ;  /* 0x0000002300db7308 */ /* 0x000fe20000002400 */
[----:B------:R-:W-:Y:S01]  /*7140*/  ISETP.GE.AND P1, PT, R6, R220, PT ;  /* 0x000000dc0600720c */ /* 0x000fe20003f26270 */
[----:B------:R-:W-:Y:S01]  /*7150*/  VIADD R6, R4, 0xffffffa8 ;  /* 0xffffffa804067836 */ /* 0x000fe20000000000 */
[----:B------:R-:W-:Y:S01]  /*7160*/  FMNMX3.FTZ R12, R164, R7, R201, !PT ;  /* 0x00000007a40c7276 */ /* 0x000fe200078100c9 */
[----:B------:R-:W-:Y:S01]  /*7170*/  FMUL.FTZ R199, R199, UR21 ;  /* 0x00000015c7c77c20 */ /* 0x000fe20008410000 */
[----:B-1----:R-:W-:Y:S01]  /*7180*/  FSEL R223, R223, -INF , !P1 ;  /* 0xff800000dfdf7808 */ /* 0x002fe20004800000 */
[----:B------:R-:W-:Y:S01]  /*7190*/  FMUL.FTZ R167, R206, UR21 ;  /* 0x00000015cea77c20 */ /* 0x000fe20008410000 */
[----:B------:R-:W-:Y:S01]  /*71a0*/  FMNMX3.FTZ R12, R12, R13, R27, !PT ;  /* 0x0000000d0c0c7276 */ /* 0x000fe2000781001b */
[----:B------:R-:W1:Y:S01]  /*71b0*/  MUFU.TANH R229, R192 ;  /* 0x000000c000e57308 */ /* 0x000e620000002400 */
[----:B------:R-:W-:Y:S01]  /*71c0*/  FMUL.FTZ R166, R207, UR21 ;  /* 0x00000015cfa67c20 */ /* 0x000fe20008410000 */
[----:B--2---:R-:W-:-:S02]  /*71d0*/  FSEL R237, R237, -INF , !P5 ;  /* 0xff800000eded7808 */ /* 0x004fc40006800000 */
[----:B------:R-:W-:-:S04]  /*71e0*/  ISETP.GE.AND P5, PT, R6, R220, PT ;  /* 0x000000dc0600720c */ /* 0x000fc80003fa6270 */
[----:B------:R2:W-:Y:S08]  /*71f0*/  MUFU.TANH R225, R193 ;  /* 0x000000c100e17308 */ /* 0x0005f00000002400 */
[----:B------:R-:W3:Y:S08]  /*7200*/  MUFU.TANH R215, R194 ;  /* 0x000000c200d77308 */ /* 0x000ef00000002400 */
[----:B------:R4:W5:Y:S01]  /*7210*/  MUFU.TANH R213, R195 ;  /* 0x000000c300d57308 */ /* 0x0009620000002400 */
[----:B--2---:R-:W-:-:S02]  /*7220*/  FSEL R193, R22, -INF , !P2 ;  /* 0xff80000016c17808 */ /* 0x004fc40005000000 */
[----:B------:R-:W-:Y:S01]  /*7230*/  ISETP.GE.AND P2, PT, R8, R220, PT ;  /* 0x000000dc0800720c */ /* 0x000fe20003f46270 */
[----:B------:R-:W-:Y:S01]  /*7240*/  VIADD R8, R4, 0xffffffa1 ;  /* 0xffffffa104087836 */ /* 0x000fe20000000000 */
[----:B------:R-:W-:-:S03]  /*7250*/  FMNMX3.FTZ R12, R12, R179, R193, !PT ;  /* 0x000000b30c0c7276 */ /* 0x000fc600078100c1 */
[----:B------:R-:W2:Y:S01]  /*7260*/  MUFU.TANH R211, R197 ;  /* 0x000000c500d37308 */ /* 0x000ea20000002400 */
[----:B------:R-:W-:Y:S02]  /*7270*/  FSEL R171, R171, -INF , !P2 ;  /* 0xff800000abab7808 */ /* 0x000fe40005000000 */
[-C--:B------:R-:W-:Y:S02]  /*7280*/  ISETP.GE.AND P4, PT, R8, R221.reuse, PT ;  /* 0x000000dd0800720c */ /* 0x080fe40003f86270 */
[----:B------:R-:W-:Y:S02]  /*7290*/  ISETP.GE.AND P2, PT, R6, R221, PT ;  /* 0x000000dd0600720c */ /* 0x000fe40003f46270 */
[----:B------:R-:W-:Y:S01]  /*72a0*/  FSEL R235, R235, -INF , !P4 ;  /* 0xff800000ebeb7808 */ /* 0x000fe20006000000 */
[----:B------:R-:W2:Y:S01]  /*72b0*/  MUFU.TANH R209, R196 ;  /* 0x000000c400d17308 */ /* 0x000ea20000002400 */
[----:B-1----:R-:W-:Y:S02]  /*72c0*/  FSEL R229, R229, -INF , !P2 ;  /* 0xff800000e5e57808 */ /* 0x002fe40005000000 */
[----:B----4-:R-:W-:-:S02]  /*72d0*/  FSEL R195, R25, -INF , !P3 ;  /* 0xff80000019c37808 */ /* 0x010fc40005800000 */
[-C--:B------:R-:W-:Y:S01]  /*72e0*/  ISETP.GE.AND P3, PT, R8, R220.reuse, PT ;  /* 0x000000dc0800720c */ /* 0x080fe20003f66270 */
[----:B------:R-:W-:Y:S01]  /*72f0*/  VIADD R8, R4, 0xffffffa9 ;  /* 0xffffffa904087836 */ /* 0x000fe20000000000 */
[-C--:B------:R-:W-:Y:S01]  /*7300*/  ISETP.GE.AND P2, PT, R10, R220.reuse, PT ;  /* 0x000000dc0a00720c */ /* 0x080fe20003f46270 */
[----:B------:R-:W1:Y:S01]  /*7310*/  MUFU.TANH R204, R204 ;  /* 0x000000cc00cc7308 */ /* 0x000e620000002400 */
[----:B------:R-:W-:Y:S02]  /*7320*/  FSEL R219, R219, -INF , !P3 ;  /* 0xff800000dbdb7808 */ /* 0x000fe40005800000 */
[CC--:B------:R-:W-:Y:S02]  /*7330*/  ISETP.GE.AND P1, PT, R8.reuse, R221.reuse, PT ;  /* 0x000000dd0800720c */ /* 0x0c0fe40003f26270 */
[----:B------:R-:W-:Y:S01]  /*7340*/  ISETP.GE.AND P4, PT, R8, R220, PT ;  /* 0x000000dc0800720c */ /* 0x000fe20003f86270 */
[----:B------:R-:W-:Y:S01]  /*7350*/  VIADD R8, R4, 0xffffffb1 ;  /* 0xffffffb104087836 */ /* 0x000fe20000000000 */
[----:B------:R-:W-:Y:S01]  /*7360*/  ISETP.GE.AND P3, PT, R10, R221, PT ;  /* 0x000000dd0a00720c */ /* 0x000fe20003f66270 */
[----:B------:R-:W-:Y:S01]  /*7370*/  FMUL.FTZ R10, R205, UR21 ;  /* 0x00000015cd0a7c20 */ /* 0x000fe20008410000 */
[----:B---3--:R-:W-:Y:S01]  /*7380*/  FSEL R215, R215, -INF , !P5 ;  /* 0xff800000d7d77808 */ /* 0x008fe20006800000 */
[----:B------:R-:W-:Y:S01]  /*7390*/  MUFU.TANH R6, R198 ;  /* 0x000000c600067308 */ /* 0x000fe20000002400 */
[----:B------:R-:W-:-:S02]  /*73a0*/  FSEL R225, R225, -INF , !P1 ;  /* 0xff800000e1e17808 */ /* 0x000fc40004800000 */
[CC--:B------:R-:W-:Y:S02]  /*73b0*/  ISETP.GE.AND P5, PT, R8.reuse, R221.reuse, PT ;  /* 0x000000dd0800720c */ /* 0x0c0fe40003fa6270 */
[-C--:B------:R-:W-:Y:S01]  /*73c0*/  ISETP.GE.AND P1, PT, R8, R220.reuse, PT ;  /* 0x000000dc0800720c */ /* 0x080fe20003f26270 */
[C---:B------:R-:W-:Y:S01]  /*73d0*/  VIADD R8, R4.reuse, 0xffffffb8 ;  /* 0xffffffb804087836 */ /* 0x040fe20000000000 */
[----:B-----5:R-:W-:Y:S01]  /*73e0*/  FSEL R213, R213, -INF , !P4 ;  /* 0xff800000d5d57808 */ /* 0x020fe20006000000 */
[----:B------:R-:W3:Y:S01]  /*73f0*/  MUFU.TANH R10, R10 ;  /* 0x0000000a000a7308 */ /* 0x000ee20000002400 */
[----:B--2---:R-:W-:Y:S01]  /*7400*/  FSEL R211, R211, -INF , !P5 ;  /* 0xff800000d3d37808 */ /* 0x004fe20006800000 */
[----:B------:R-:W-:Y:S01]  /*7410*/  VIADD R4, R4, 0xffffffb9 ;  /* 0xffffffb904047836 */ /* 0x000fe20000000000 */
[C---:B------:R-:W-:Y:S02]  /*7420*/  ISETP.GE.AND P4, PT, R8.reuse, R221, PT ;  /* 0x000000dd0800720c */ /* 0x040fe40003f86270 */
[----:B------:R-:W-:-:S02]  /*7430*/  ISETP.GE.AND P5, PT, R8, R220, PT ;  /* 0x000000dc0800720c */ /* 0x000fc40003fa6270 */
[----:B------:R-:W-:Y:S01]  /*7440*/  FMNMX3.FTZ R8, R3, R5, R9, !PT ;  /* 0x0000000503087276 */ /* 0x000fe20007810009 */
[----:B------:R-:W2:Y:S01]  /*7450*/  MUFU.TANH R203, R199 ;  /* 0x000000c700cb7308 */ /* 0x000ea20000002400 */
[----:B------:R-:W-:Y:S02]  /*7460*/  FMNMX3.FTZ R12, R12, R177, R195, !PT ;  /* 0x000000b10c0c7276 */ /* 0x000fe400078100c3 */
[----:B------:R-:W-:Y:S02]  /*7470*/  FMNMX3.FTZ R8, R8, R21, R17, !PT ;  /* 0x0000001508087276 */ /* 0x000fe40007810011 */
[----:B------:R-:W-:Y:S02]  /*7480*/  FSEL R209, R209, -INF , !P3 ;  /* 0xff800000d1d17808 */ /* 0x000fe40005800000 */
[----:B-1----:R-:W-:Y:S01]  /*7490*/  FSEL R204, R204, -INF , !P4 ;  /* 0xff800000cccc7808 */ /* 0x002fe20006000000 */
[----:B------:R-:W1:Y:S01]  /*74a0*/  MUFU.TANH R167, R167 ;  /* 0x000000a700a77308 */ /* 0x000e620000002400 */
[----:B------:R-:W-:Y:S01]  /*74b0*/  BAR.SYNC.DEFER_BLOCKING 0x0 ;  /* 0x0000000000007b1d */ /* 0x000fe20000010000 */
[----:B------:R-:W-:-:S02]  /*74c0*/  ISETP.GE.AND P3, PT, R4, R221, PT ;  /* 0x000000dd0400720c */ /* 0x000fc40003f66270 */
[----:B------:R-:W-:Y:S02]  /*74d0*/  ISETP.GE.AND P4, PT, R4, R220, PT ;  /* 0x000000dc0400720c */ /* 0x000fe40003f86270 */
[----:B------:R-:W-:Y:S02]  /*74e0*/  FMNMX3.FTZ R4, R8, R175, R169, !PT ;  /* 0x000000af08047276 */ /* 0x000fe400078100a9 */
[----:B------:R-:W-:Y:S01]  /*74f0*/  FMNMX3.FTZ R8, R12, R237, R235, !PT ;  /* 0x000000ed0c087276 */ /* 0x000fe200078100eb */
[----:B------:R-:W4:Y:S01]  /*7500*/  MUFU.TANH R166, R166 ;  /* 0x000000a600a67308 */ /* 0x000f220000002400 */
[----:B------:R-:W-:Y:S02]  /*7510*/  FMNMX3.FTZ R4, R4, R173, R171, !PT ;  /* 0x000000ad04047276 */ /* 0x000fe400078100ab */
[----:B------:R-:W-:Y:S02]  /*7520*/  FMNMX3.FTZ R8, R8, R229, R225, !PT ;  /* 0x000000e508087276 */ /* 0x000fe400078100e1 */
[----:B---3--:R-:W-:-:S02]  /*7530*/  FSEL R207, R10, -INF , !P3 ;  /* 0xff8000000acf7808 */ /* 0x008fc40005800000 */
[----:B------:R-:W-:Y:S02]  /*7540*/  FMNMX3.FTZ R4, R4, R223, R219, !PT ;  /* 0x000000df04047276 */ /* 0x000fe400078100db */
[----:B------:R-:W-:Y:S02]  /*7550*/  FMNMX3.FTZ R8, R8, R209, R211, !PT ;  /* 0x000000d108087276 */ /* 0x000fe400078100d3 */
[----:B------:R-:W-:Y:S02]  /*7560*/  FSEL R205, R6, -INF , !P2 ;  /* 0xff80000006cd7808 */ /* 0x000fe40005000000 */
[----:B--2---:R-:W-:Y:S02]  /*7570*/  FSEL R203, R203, -INF , !P1 ;  /* 0xff800000cbcb7808 */ /* 0x004fe40004800000 */
[----:B------:R-:W-:Y:S02]  /*7580*/  FMNMX3.FTZ R4, R4, R215, R213, !PT ;  /* 0x000000d704047276 */ /* 0x000fe400078100d5 */
[----:B------:R-:W-:Y:S01]  /*7590*/  FMNMX3.FTZ R6, R8, R204, R207, !PT ;  /* 0x000000cc08067276 */ /* 0x000fe200078100cf */
[----:B-1--4-:R-:W-:Y:S06]  /*75a0*/  BRA.U !UP0, `(.L_x_439) ;  /* 0x0000000108b87547 */ /* 0x012fec000b800000 */
        /* <DEDUP_REMOVED lines=46> */
.L_x_439:
[----:B------:R-:W-:Y:S01]  /*7890*/  FSEL R167, R167, -INF , !P5 ;  /* 0xff800000a7a77808 */ /* 0x000fe20006800000 */
[----:B-1----:R-:W1:Y:S01]  /*78a0*/  SHFL.BFLY PT, R15, R6, 0x2, 0x1f ;  /* 0x0c401f00060f7f89 */ /* 0x002e6200000e0000 */
[----:B------:R-:W-:Y:S01]  /*78b0*/  FSEL R166, R166, -INF , !P4 ;  /* 0xff800000a6a67808 */ /* 0x000fe20006000000 */
[----:B------:R-:W2:Y:S01]  /*78c0*/  LDCU UR10, c[0x0][0x45c] ;  /* 0x00008b80ff0a77ac */ /* 0x000ea20008000800 */
[----:B------:R-:W-:Y:S02]  /*78d0*/  FMNMX3.FTZ R4, R4, R205, R203, !PT ;  /* 0x000000cd04047276 */ /* 0x000fe400078100cb */
[----:B------:R-:W-:Y:S01]  /*78e0*/  MOV R191, 0x20 ;  /* 0x0000002000bf7802 */ /* 0x000fe20000000f00 */
[----:B------:R-:W-:Y:S01]  /*78f0*/  UIADD3 UR18, UPT, UPT, UR17, -0x3, URZ ;  /* 0xfffffffd11127890 */ /* 0x000fe2000fffe0ff */
[----:B------:R-:W-:Y:S02]  /*7900*/  FMNMX3.FTZ R11, R4, R167, R166, !PT ;  /* 0x000000a7040b7276 */ /* 0x000fe400078100a6 */
[----:B------:R-:W-:-:S02]  /*7910*/  IADD3 R16, PT, PT, R165, 0x10000, RZ ;  /* 0x00010000a5107810 */ /* 0x000fc40007ffe0ff */
[----:B------:R-:W-:Y:S01]  /*7920*/  SEL R191, R191, 0xffffffe0, !P0 ;  /* 0xffffffe0bfbf7807 */ /* 0x000fe20004000000 */
[----:B------:R-:W3:Y:S01]  /*7930*/  SHFL.BFLY PT, R4, R11, 0x2, 0x1f ;  /* 0x0c401f000b047f89 */ /* 0x000ee200000e0000 */
[----:B------:R-:W-:Y:S02]  /*7940*/  IADD3 R200, PT, PT, R165, 0x10040, RZ ;  /* 0x00010040a5c87810 */ /* 0x000fe40007ffe0ff */
[----:B------:R-:W-:-:S05]  /*7950*/  @P6 IADD3 R200, PT, PT, R16, -0x40, RZ ;  /* 0xffffffc010c86810 */ /* 0x000fca0007ffe0ff */
[----:B------:R-:W-:Y:S01]  /*7960*/  LDSM.16.MT88.4 R28, [R200] ;  /* 0x00000000c81c783b */ /* 0x000fe20000004200 */
[----:B-1----:R-:W-:-:S05]  /*7970*/  FMNMX.FTZ R8, R6, R15, !PT ;  /* 0x0000000f06087209 */ /* 0x002fca0007810000 */
[----:B------:R-:W1:Y:S01]  /*7980*/  SHFL.BFLY PT, R187, R8, 0x1, 0x1f ;  /* 0x0c201f0008bb7f89 */ /* 0x000e6200000e0000 */
[----:B---3--:R-:W-:-:S05]  /*7990*/  FMNMX.FTZ R4, R11, R4, !PT ;  /* 0x000000040b047209 */ /* 0x008fca0007810000 */
[----:B------:R-:W3:Y:S01]  /*79a0*/  SHFL.BFLY PT, R185, R4, 0x1, 0x1f ;  /* 0x0c201f0004b97f89 */ /* 0x000ee200000e0000 */
[----:B-1----:R-:W-:-:S04]  /*79b0*/  FMNMX.FTZ R187, R8, R187, !PT ;  /* 0x000000bb08bb7209 */ /* 0x002fc80007810000 */
[C---:B------:R-:W-:Y:S01]  /*79c0*/  FSETP.NEU.FTZ.AND P2, PT, R187.reuse, -INF , PT ;  /* 0xff800000bb00780b */ /* 0x040fe20003f5d000 */
[----:B--2---:R-:W-:-:S05]  /*79d0*/  FMUL.FTZ R206, R187, UR10 ;  /* 0x0000000abbce7c20 */ /* 0x004fca0008410000 */
[----:B------:R-:W-:Y:S02]  /*79e0*/  FSEL R206, R206, RZ, P2 ;  /* 0x000000ffcece7208 */ /* 0x000fe40001000000 */
[----:B---3--:R-:W-:-:S03]  /*79f0*/  FMNMX.FTZ R185, R4, R185, !PT ;  /* 0x000000b904b97209 */ /* 0x008fc60007810000 */
[--C-:B------:R-:W-:Y:S01]  /*7a00*/  FFMA.FTZ R183, R201, UR10, -R206.reuse ;  /* 0x0000000ac9b77c23 */ /* 0x100fe200080108ce */
[C---:B------:R-:W-:Y:S01]  /*7a10*/  FSETP.NEU.FTZ.AND P1, PT, R185.reuse, -INF , PT ;  /* 0xff800000b900780b */ /* 0x040fe20003f3d000 */
[----:B------:R-:W-:Y:S01]  /*7a20*/  FMUL.FTZ R202, R185, UR10 ;  /* 0x0000000ab9ca7c20 */ /* 0x000fe20008410000 */
[----:B------:R-:W-:Y:S01]  /*7a30*/  IADD3 R201, PT, PT, R191, R165, RZ ;  /* 0x000000a5bfc97210 */ /* 0x000fe20007ffe0ff */
[--C-:B------:R-:W-:Y:S01]  /*7a40*/  FFMA.FTZ R186, R7, UR10, -R206.reuse ;  /* 0x0000000a07ba7c23 */ /* 0x100fe200080108ce */
[----:B------:R-:W-:Y:S01]  /*7a50*/  FSEL R4, R185, RZ, P1 ;  /* 0x000000ffb9047208 */ /* 0x000fe20000800000 */
[--C-:B------:R-:W-:Y:S01]  /*7a60*/  FFMA.FTZ R184, R13, UR10, -R206.reuse ;  /* 0x0000000a0db87c23 */ /* 0x100fe200080108ce */
[----:B------:R-:W-:Y:S01]  /*7a70*/  FSEL R202, R202, RZ, P1 ;  /* 0x000000ffcaca7208 */ /* 0x000fe20000800000 */
[----:B------:R-:W-:Y:S01]  /*7a80*/  FFMA.FTZ R181, R27, UR10, -R206 ;  /* 0x0000000a1bb57c23 */ /* 0x000fe200080108ce */
[----:B------:R-:W-:Y:S01]  /*7a90*/  MUFU.EX2 R183, R183 ;  /* 0x000000b700b77308 */ /* 0x000fe20000000800 */
[----:B------:R-:W-:Y:S01]  /*7aa0*/  FADD.FTZ R4, R3, -R4 ;  /* 0x8000000403047221 */ /* 0x000fe20000010000 */
[----:B------:R-:W-:Y:S01]  /*7ab0*/  IADD3 R191, PT, PT, R191, R200, RZ ;  /* 0x000000c8bfbf7210 */ /* 0x000fe20007ffe0ff */
[--C-:B------:R-:W-:Y:S01]  /*7ac0*/  FFMA.FTZ R182, R5, UR10, -R202.reuse ;  /* 0x0000000a05b67c23 */ /* 0x100fe200080108ca */
[----:B------:R-:W-:Y:S01]  /*7ad0*/  FSEL R5, R187, RZ, P2 ;  /* 0x000000ffbb057208 */ /* 0x000fe20001000000 */
[----:B------:R-:W-:Y:S01]  /*7ae0*/  FMUL.FTZ R189, R4, UR10 ;  /* 0x0000000a04bd7c20 */ /* 0x000fe20008410000 */
[--C-:B------:R-:W-:Y:S01]  /*7af0*/  FFMA.FTZ R180, R9, UR10, -R202.reuse ;  /* 0x0000000a09b47c23 */ /* 0x100fe200080108ca */
[--C-:B------:R-:W-:Y:S01]  /*7b00*/  FFMA.FTZ R188, R21, UR10, -R202.reuse ;  /* 0x0000000a15bc7c23 */ /* 0x100fe200080108ca */
[----:B------:R-:W-:Y:S01]  /*7b10*/  FFMA.FTZ R17, R17, UR10, -R202 ;  /* 0x0000000a11117c23 */ /* 0x000fe200080108ca */
[----:B------:R-:W-:Y:S01]  /*7b20*/  FADD.FTZ R5, R164, -R5 ;  /* 0x80000005a4057221 */ /* 0x000fe20000010000 */
[----:B------:R-:W1:Y:S01]  /*7b30*/  MUFU.EX2 R186, R186 ;  /* 0x000000ba00ba7308 */ /* 0x000e620000000800 */
[----:B------:R-:W-:Y:S01]  /*7b40*/  LDSM.16.MT88.4 R20, [R201+0x10000] ;  /* 0x01000000c914783b */ /* 0x000fe20000004200 */
[--C-:B------:R-:W-:Y:S01]  /*7b50*/  FFMA.FTZ R194, R193, UR10, -R206.reuse ;  /* 0x0000000ac1c27c23 */ /* 0x100fe200080108ce */
[----:B------:R-:W-:Y:S01]  /*7b60*/  FMUL.FTZ R190, R5, UR10 ;  /* 0x0000000a05be7c20 */ /* 0x000fe20008410000 */
[----:B------:R-:W2:Y:S01]  /*7b70*/  MUFU.EX2 R189, R189 ;  /* 0x000000bd00bd7308 */ /* 0x000ea20000000800 */
[----:B------:R-:W-:Y:S01]  /*7b80*/  LDSM.16.MT88.4 R12, [R165+0x10000] ;  /* 0x01000000a50c783b */ /* 0x000fe20000004200 */
[--C-:B------:R-:W-:Y:S01]  /*7b90*/  FFMA.FTZ R199, R179, UR10, -R206.reuse ;  /* 0x0000000ab3c77c23 */ /* 0x100fe200080108ce */
[----:B------:R-:W-:Y:S01]  /*7ba0*/  FFMA.FTZ R192, R195, UR10, -R206 ;  /* 0x0000000ac3c07c23 */ /* 0x000fe200080108ce */
[----:B------:R-:W-:Y:S01]  /*7bb0*/  MUFU.EX2 R184, R184 ;  /* 0x000000b800b87308 */ /* 0x000fe20000000800 */
[--C-:B------:R-:W-:Y:S01]  /*7bc0*/  FFMA.FTZ R198, R175, UR10, -R202.reuse ;  /* 0x0000000aafc67c23 */ /* 0x100fe200080108ca */
[--C-:B------:R-:W-:Y:S01]  /*7bd0*/  FFMA.FTZ R197, R169, UR10, -R202.reuse ;  /* 0x0000000aa9c57c23 */ /* 0x100fe200080108ca */
[--C-:B------:R-:W-:Y:S01]  /*7be0*/  FFMA.FTZ R196, R173, UR10, -R202.reuse ;  /* 0x0000000aadc47c23 */ /* 0x100fe200080108ca */
[----:B------:R-:W3:Y:S01]  /*7bf0*/  MUFU.EX2 R190, R190 ;  /* 0x000000be00be7308 */ /* 0x000ee20000000800 */
[----:B------:R-:W-:Y:S01]  /*7c00*/  FFMA.FTZ R193, R171, UR10, -R202 ;  /* 0x0000000aabc17c23 */ /* 0x000fe200080108ca */
[----:B-1----:R-:W-:Y:S01]  /*7c10*/  F2FP.BF16.F32.PACK_AB R4, R183, R186 ;  /* 0x000000bab704723e */ /* 0x002fe200000010ff */
[--C-:B------:R-:W-:Y:S01]  /*7c20*/  FFMA.FTZ R177, R177, UR10, -R206.reuse ;  /* 0x0000000ab1b17c23 */ /* 0x100fe200080108ce */
[----:B------:R-:W1:Y:S01]  /*7c30*/  MUFU.EX2 R181, R181 ;  /* 0x000000b500b57308 */ /* 0x000e620000000800 */
[----:B------:R-:W-:Y:S01]  /*7c40*/  LDSM.16.MT88.4 R172, [R201+0x12800] ;  /* 0x01280000c9ac783b */ /* 0x000fe20000004200 */
[-C--:B--2---:R-:W-:Y:S01]  /*7c50*/  FMUL.FTZ R34, R138, R189.reuse ;  /* 0x000000bd8a227220 */ /* 0x084fe20000410000 */
[-C--:B------:R-:W-:Y:S01]  /*7c60*/  FMUL.FTZ R35, R139, R189.reuse ;  /* 0x000000bd8b237220 */ /* 0x080fe20000410000 */
[----:B------:R-:W-:Y:S01]  /*7c70*/  MUFU.EX2 R182, R182 ;  /* 0x000000b600b67308 */ /* 0x000fe20000000800 */
[-C--:B------:R-:W-:Y:S01]  /*7c80*/  FMUL.FTZ R26, R146, R189.reuse ;  /* 0x000000bd921a7220 */ /* 0x080fe20000410000 */
[-C--:B------:R-:W-:Y:S01]  /*7c90*/  FMUL.FTZ R27, R147, R189.reuse ;  /* 0x000000bd931b7220 */ /* 0x080fe20000410000 */
[-C--:B------:R-:W-:Y:S01]  /*7ca0*/  FMUL.FTZ R142, R142, R189.reuse ;  /* 0x000000bd8e8e7220 */ /* 0x080fe20000410000 */
[----:B------:R-:W2:Y:S01]  /*7cb0*/  MUFU.EX2 R180, R180 ;  /* 0x000000b400b47308 */ /* 0x000ea20000000800 */
[-C--:B------:R-:W-:Y:S01]  /*7cc0*/  FMUL.FTZ R143, R143, R189.reuse ;  /* 0x000000bd8f8f7220 */ /* 0x080fe20000410000 */
[-C--:B---3--:R-:W-:Y:S01]  /*7cd0*/  FMUL.FTZ R32, R136, R190.reuse ;  /* 0x000000be88207220 */ /* 0x088fe20000410000 */
[----:B------:R-:W-:Y:S01]  /*7ce0*/  FMUL.FTZ R33, R137, R190 ;  /* 0x000000be89217220 */ /* 0x000fe20000410000 */
[----:B------:R-:W-:Y:S01]  /*7cf0*/  MUFU.EX2 R188, R188 ;  /* 0x000000bc00bc7308 */ /* 0x000fe20000000800 */
[----:B------:R-:W3:Y:S01]  /*7d00*/  LDSM.16.MT88.4 R136, [R201+0x12000] ;  /* 0x01200000c988783b */ /* 0x000ee20000004200 */
[----:B-1----:R-:W-:Y:S01]  /*7d10*/  F2FP.BF16.F32.PACK_AB R6, R181, R184 ;  /* 0x000000b8b506723e */ /* 0x002fe200000010ff */
[-C--:B------:R-:W-:Y:S01]  /*7d20*/  FMUL.FTZ R24, R144, R190.reuse ;  /* 0x000000be90187220 */ /* 0x080fe20000410000 */
[----:B------:R-:W1:Y:S01]  /*7d30*/  MUFU.EX2 R3, R17 ;  /* 0x0000001100037308 */ /* 0x000e620000000800 */
        /* <DEDUP_REMOVED lines=9> */
[----:B------:R-:W-:Y:S01]  /*7dd0*/  FMUL.FTZ R49, R49, R190 ;  /* 0x000000be31317220 */ /* 0x000fe20000410000 */
[-C--:B------:R-:W-:Y:S01]  /*7de0*/  FMUL.FTZ R50, R50, R189.reuse ;  /* 0x000000bd32327220 */ /* 0x080fe20000410000 */
[-C--:B------:R-:W-:Y:S01]  /*7df0*/  FMUL.FTZ R51, R51, R189.reuse ;  /* 0x000000bd33337220 */ /* 0x080fe20000410000 */
[----:B------:R-:W2:Y:S01]  /*7e00*/  LDSM.16.MT88.4 R144, [R200+0x2000] ;  /* 0x00200000c890783b */ /* 0x000ea20000004200 */
[----:B-1----:R-:W-:Y:S01]  /*7e10*/  F2FP.BF16.F32.PACK_AB R7, R3, R188 ;  /* 0x000000bc0307723e */ /* 0x002fe200000010ff */
        /* <DEDUP_REMOVED lines=15> */
[----:B------:R-:W1:Y:S01]  /*7f10*/  LDSM.16.MT88.4 R140, [R191+0x2000] ;  /* 0x00200000bf8c783b */ /* 0x000e620000004200 */
[-C--:B------:R-:W-:Y:S01]  /*7f20*/  FMUL.FTZ R65, R65, R190.reuse ;  /* 0x000000be41417220 */ /* 0x080fe20000410000 */
[-C--:B------:R-:W-:Y:S01]  /*7f30*/  FMUL.FTZ R66, R66, R189.reuse ;  /* 0x000000bd42427220 */ /* 0x080fe20000410000 */
[-C--:B------:R-:W-:Y:S01]  /*7f40*/  FMUL.FTZ R67, R67, R189.reuse ;  /* 0x000000bd43437220 */ /* 0x080fe20000410000 */
[-C--:B------:R-:W-:Y:S01]  /*7f50*/  FMUL.FTZ R68, R68, R190.reuse ;  /* 0x000000be44447220 */ /* 0x080fe20000410000 */
[-C--:B------:R-:W-:Y:S01]  /*7f60*/  FMUL.FTZ R69, R69, R190.reuse ;  /* 0x000000be45457220 */ /* 0x080fe20000410000 */
        /* <DEDUP_REMOVED lines=10> */
[----:B------:R-:W3:Y:S01]  /*8010*/  LDSM.16.MT88.4 R136, [R165+0x14000] ;  /* 0x01400000a588783b */ /* 0x000ee20000004200 */
[-C--:B------:R-:W-:Y:S01]  /*8020*/  FMUL.FTZ R18, R154, R189.reuse ;  /* 0x000000bd9a127220 */ /* 0x080fe20000410000 */
[-C--:B------:R-:W-:Y:S01]  /*8030*/  FMUL.FTZ R19, R155, R189.reuse ;  /* 0x000000bd9b137220 */ /* 0x080fe20000410000 */
[-C--:B------:R-:W-:Y:S01]  /*8040*/  FMUL.FTZ R148, R148, R190.reuse ;  /* 0x000000be94947220 */ /* 0x080fe20000410000 */
[----:B------:R-:W4:Y:S01]  /*8050*/  LDSM.16.MT88.4 R152, [R191] ;  /* 0x00000000bf98783b */ /* 0x000f220000004200 */
        /* <DEDUP_REMOVED lines=11> */
[----:B------:R-:W2:Y:S01]  /*8110*/  LDSM.16.MT88.4 R144, [R201+0x14000] ;  /* 0x01400000c990783b */ /* 0x000ea20000004200 */
        /* <DEDUP_REMOVED lines=43> */
[-C--:B------:R-:W-:Y:S01]  /*83d0*/  FMUL.FTZ R158, R158, R189.reuse ;  /* 0x000000bd9e9e7220 */ /* 0x080fe20000410000 */
[-C--:B------:R-:W-:Y:S01]  /*83e0*/  FMUL.FTZ R159, R159, R189.reuse ;  /* 0x000000bd9f9f7220 */ /* 0x080fe20000410000 */
[----:B------:R-:W-:Y:S01]  /*83f0*/  MUFU.EX2 R199, R199 ;  /* 0x000000c700c77308 */ /* 0x000fe20000000800 */
[C---:B------:R-:W-:Y:S01]  /*8400*/  HMMA.16816.F32.BF16 R20, R4.reuse, R22, R148 ;  /* 0x000000160414723c */ /* 0x040fe20000041894 */
[----:B------:R-:W5:Y:S01]  /*8410*/  LDSM.16.MT88.4 R148, [R165+0x12000] ;  /* 0x01200000a594783b */ /* 0x000f620000004200 */
[-C--:B------:R-:W-:Y:S01]  /*8420*/  FMUL.FTZ R100, R100, R190.reuse ;  /* 0x000000be64647220 */ /* 0x080fe20000410000 */
[----:B------:R-:W5:Y:S01]  /*8430*/  MUFU.EX2 R194, R194 ;  /* 0x000000c200c27308 */ /* 0x000f620000000800 */
[-C--:B------:R-:W-:Y:S01]  /*8440*/  FMUL.FTZ R101, R101, R190.reuse ;  /* 0x000000be65657220 */ /* 0x080fe20000410000 */
[-C--:B------:R-:W-:Y:S01]  /*8450*/  FMUL.FTZ R102, R102, R189.reuse ;  /* 0x000000bd66667220 */ /* 0x080fe20000410000 */
[-C--:B------:R-:W-:Y:S01]  /*8460*/  FMUL.FTZ R103, R103, R189.reuse ;  /* 0x000000bd67677220 */ /* 0x080fe20000410000 */
[----:B------:R3:W-:Y:S01]  /*8470*/  MUFU.EX2 R195, R177 ;  /* 0x000000b100c37308 */ /* 0x0007e20000000800 */
[C---:B----4-:R-:W-:Y:S01]  /*8480*/  HMMA.16816.F32.BF16 R32, R4.reuse, R152, R32 ;  /* 0x000000980420723c */ /* 0x050fe20000041820 */
        /* <DEDUP_REMOVED lines=8> */
[----:B------:R-:W-:Y:S01]  /*8510*/  LDSM.16.MT88.4 R152, [R191+0x6000] ;  /* 0x00600000bf98783b */ /* 0x000fe20000004200 */
[-C--:B------:R-:W-:Y:S01]  /*8520*/  FMUL.FTZ R109, R109, R190.reuse ;  /* 0x000000be6d6d7220 */ /* 0x080fe20000410000 */
[----:B------:R-:W4:Y:S01]  /*8530*/  MUFU.EX2 R197, R197 ;  /* 0x000000c500c57308 */ /* 0x000f220000000800 */
[-C--:B------:R-:W-:Y:S01]  /*8540*/  FMUL.FTZ R110, R110, R189.reuse ;  /* 0x000000bd6e6e7220 */ /* 0x080fe20000410000 */
[-C--:B------:R-:W-:Y:S01]  /*8550*/  FMUL.FTZ R111, R111, R189.reuse ;  /* 0x000000bd6f6f7220 */ /* 0x080fe20000410000 */
[-C--:B------:R-:W-:Y:S01]  /*8560*/  FMUL.FTZ R112, R112, R190.reuse ;  /* 0x000000be70707220 */ /* 0x080fe20000410000 */
[----:B------:R-:W-:Y:S01]  /*8570*/  MUFU.EX2 R196, R196 ;  /* 0x000000c400c47308 */ /* 0x000fe20000000800 */
[C---:B--2---:R-:W-:Y:S01]  /*8580*/  HMMA.16816.F32.BF16 R76, R4.reuse, R144, R76 ;  /* 0x00000090044c723c */ /* 0x044fe2000004184c */
[-C--:B------:R-:W-:Y:S01]  /*8590*/  FMUL.FTZ R113, R113, R190.reuse ;  /* 0x000000be71717220 */ /* 0x080fe20000410000 */
[-C--:B------:R-:W-:Y:S01]  /*85a0*/  FMUL.FTZ R114, R114, R189.reuse ;  /* 0x000000bd72727220 */ /* 0x080fe20000410000 */
[----:B------:R-:W2:Y:S01]  /*85b0*/  MUFU.EX2 R193, R193 ;  /* 0x000000c100c17308 */ /* 0x000ea20000000800 */
[-C--:B------:R-:W-:Y:S01]  /*85c0*/  FMUL.FTZ R115, R115, R189.reuse ;  /* 0x000000bd73737220 */ /* 0x080fe20000410000 */
[-C--:B------:R-:W-:Y:S01]  /*85d0*/  FMUL.FTZ R116, R116, R190.reuse ;  /* 0x000000be74747220 */ /* 0x080fe20000410000 */
[-C--:B------:R-:W-:Y:S01]  /*85e0*/  FMUL.FTZ R117, R117, R190.reuse ;  /* 0x000000be75757220 */ /* 0x080fe20000410000 */
[-C--:B------:R-:W-:Y:S01]  /*85f0*/  FMUL.FTZ R118, R118, R189.reuse ;  /* 0x000000bd76767220 */ /* 0x080fe20000410000 */
[C---:B------:R-:W-:Y:S01]  /*8600*/  HMMA.16816.F32.BF16 R80, R4.reuse, R146, R80 ;  /* 0x000000920450723c */ /* 0x040fe20000041850 */
[----:B------:R-:W4:Y:S01]  /*8610*/  LDSM.16.MT88.4 R144, [R165+0x16000] ;  /* 0x01600000a590783b */ /* 0x000f220000004200 */
        /* <DEDUP_REMOVED lines=16> */
[--C-:B------:R-:W-:Y:S01]  /*8720*/  FFMA.FTZ R208, R237, UR10, -R206.reuse ;  /* 0x0000000aedd07c23 */ /* 0x100fe200080108ce */
[--C-:B------:R-:W-:Y:S01]  /*8730*/  FFMA.FTZ R217, R235, UR10, -R206.reuse ;  /* 0x0000000aebd97c23 */ /* 0x100fe200080108ce */
[--C-:B------:R-:W-:Y:S01]  /*8740*/  FFMA.FTZ R221, R229, UR10, -R206.reuse ;  /* 0x0000000ae5dd7c23 */ /* 0x100fe200080108ce */
[----:B---3--:R-:W-:Y:S01]  /*8750*/  LDSM.16.MT88.4 R176, [R165+0x12800] ;  /* 0x01280000a5b0783b */ /* 0x008fe20000004200 */
[----:B------:R-:W-:Y:S01]  /*8760*/  FFMA.FTZ R210, R225, UR10, -R206 ;  /* 0x0000000ae1d27c23 */ /* 0x000fe200080108ce */
[--C-:B------:R-:W-:Y:S01]  /*8770*/  FFMA.FTZ R212, R219, UR10, -R202.reuse ;  /* 0x0000000adbd47c23 */ /* 0x100fe200080108ca */
[C---:B------:R-:W-:Y:S01]  /*8780*/  HMMA.16816.F32.BF16 R92, R4.reuse, R136, R92 ;  /* 0x00000088045c723c */ /* 0x040fe2000004185c */
[----:B------:R-:W-:Y:S01]  /*8790*/  LDSM.16.MT88.4 R168, [R200+0x2800] ;  /* 0x00280000c8a8783b */ /* 0x000fe20000004200 */
[--C-:B------:R-:W-:Y:S01]  /*87a0*/  FFMA.FTZ R214, R213, UR10, -R202.reuse ;  /* 0x0000000ad5d67c23 */ /* 0x100fe200080108ca */
[--C-:B------:R-:W-:Y:S01]  /*87b0*/  FFMA.FTZ R223, R223, UR10, -R202.reuse ;  /* 0x0000000adfdf7c23 */ /* 0x100fe200080108ca */
[--C-:B------:R-:W-:Y:S01]  /*87c0*/  FFMA.FTZ R215, R215, UR10, -R202.reuse ;  /* 0x0000000ad7d77c23 */ /* 0x100fe200080108ca */
[----:B------:R-:W-:Y:S01]  /*87d0*/  LDSM.16.MT88.4 R160, [R165+0x14800] ;  /* 0x01480000a5a0783b */ /* 0x000fe20000004200 */
[----:B------:R-:W-:Y:S01]  /*87e0*/  MUFU.EX2 R208, R208 ;  /* 0x000000d000d07308 */ /* 0x000fe20000000800 */
[--C-:B------:R-:W-:Y:S01]  /*87f0*/  FFMA.FTZ R203, R203, UR10, -R202.reuse ;  /* 0x0000000acbcb7c23 */ /* 0x100fe200080108ca */
[C---:B------:R-:W-:Y:S01]  /*8800*/  HMMA.16816.F32.BF16 R96, R4.reuse, R138, R96 ;  /* 0x0000008a0460723c */ /* 0x040fe20000041860 */
[----:B------:R-:W3:Y:S01]  /*8810*/  LDSM.16.MT88.4 R136, [R200+0x6000] ;  /* 0x00600000c888783b */ /* 0x000ee20000004200 */
[----:B------:R-:W2:Y:S01]  /*8820*/  MUFU.EX2 R217, R217 ;  /* 0x000000d900d97308 */ /* 0x000ea20000000800 */
[----:B------:R-:W-:Y:S01]  /*8830*/  FFMA.FTZ R167, R167, UR10, -R202 ;  /* 0x0000000aa7a77c23 */ /* 0x000fe200080108ca */
[----:B------:R-:W-:Y:S01]  /*8840*/  FFMA.FTZ R186, R233, R190, R186 ;  /* 0x000000bee9ba7223 */ /* 0x000fe200000100ba */
[----:B------:R-:W-:Y:S01]  /*8850*/  FFMA.FTZ R189, R231, R189, R182 ;  /* 0x000000bde7bd7223 */ /* 0x000fe200000100b6 */
[----:B------:R-:W-:Y:S02]  /*8860*/  MUFU.EX2 R221, R221 ;  /* 0x000000dd00dd7308 */ /* 0x000fe40000000800 */
[----:B-----5:R-:W-:Y:S01]  /*8870*/  HMMA.16816.F32.BF16 R36, R4, R148, R36 ;  /* 0x000000940424723c */ /* 0x020fe20000041824 */
[----:B------:R-:W-:Y:S01]  /*8880*/  FADD.FTZ R183, R183, R186 ;  /* 0x000000bab7b77221 */ /* 0x000fe20000010000 */
[----:B------:R-:W-:Y:S01]  /*8890*/  MUFU.EX2 R210, R210 ;  /* 0x000000d200d27308 */ /* 0x000fe20000000800 */
[----:B------:R-:W-:-:S02]  /*88a0*/  FADD.FTZ R189, R180, R189 ;  /* 0x000000bdb4bd7221 */ /* 0x000fc40000010000 */
[----:B------:R-:W-:Y:S01]  /*88b0*/  FADD.FTZ R184, R184, R183 ;  /* 0x000000b7b8b87221 */ /* 0x000fe20000010000 */
[----:B------:R-:W-:Y:S01]  /*88c0*/  MUFU.EX2 R219, R223 ;  /* 0x000000df00db7308 */ /* 0x000fe20000000800 */
[----:B------:R-:W-:Y:S01]  /*88d0*/  FADD.FTZ R188, R188, R189 ;  /* 0x000000bdbcbc7221 */ /* 0x000fe20000010000 */
[C---:B------:R-:W-:Y:S01]  /*88e0*/  HMMA.16816.F32.BF16 R40, R4.reuse, R150, R40 ;  /* 0x000000960428723c */ /* 0x040fe20000041828 */
[----:B------:R-:W5:Y:S01]  /*88f0*/  LDSM.16.MT88.4 R148, [R165+0x10800] ;  /* 0x01080000a594783b */ /* 0x000f620000004200 */
[----:B------:R-:W5:Y:S01]  /*8900*/  MUFU.EX2 R212, R212 ;  /* 0x000000d400d47308 */ /* 0x000f620000000800 */
[----:B------:R-:W-:Y:S01]  /*8910*/  FADD.FTZ R184, R181, R184 ;  /* 0x000000b8b5b87221 */ /* 0x000fe20000010000 */
[----:B------:R-:W-:Y:S02]  /*8920*/  FADD.FTZ R3, R3, R188 ;  /* 0x000000bc03037221 */ /* 0x000fe40000010000 */
[----:B------:R-:W-:Y:S02]  /*8930*/  MUFU.EX2 R213, R215 ;  /* 0x000000d700d57308 */ /* 0x000fe40000000800 */
[C---:B------:R-:W-:Y:S02]  /*8940*/  HMMA.16816.F32.BF16 R8, R4.reuse, R12, R8 ;  /* 0x0000000c0408723c */ /* 0x040fe40000041808 */
[----:B------:R-:W5:Y:S04]  /*8950*/  MUFU.EX2 R214, R214 ;  /* 0x000000d600d67308 */ /* 0x000f680000000800 */
[----:B------:R-:W-:Y:S02]  /*8960*/  MUFU.EX2 R203, R203 ;  /* 0x000000cb00cb7308 */ /* 0x000fe40000000800 */
[C---:B------:R-:W-:Y:S01]  /*8970*/  HMMA.16816.F32.BF16 R12, R4.reuse, R14, R156 ;  /* 0x0000000e040c723c */ /* 0x040fe2000004189c */
[----:B------:R-:W-:Y:S07]  /*8980*/  LDSM.16.MT88.4 R156, [R201+0x14800] ;  /* 0x01480000c99c783b */ /* 0x000fee0000004200 */
[C---:B----4-:R-:W-:Y:S08]  /*8990*/  HMMA.16816.F32.BF16 R100, R4.reuse, R144, R100 ;  /* 0x000000900464723c */ /* 0x050ff00000041864 */
[C---:B------:R-:W-:Y:S01]  /*89a0*/  HMMA.16816.F32.BF16 R104, R4.reuse, R146, R104 ;  /* 0x000000920468723c */ /* 0x040fe20000041868 */
[----:B------:R-:W4:Y:S07]  /*89b0*/  LDSM.16.MT88.4 R144, [R201+0x10800] ;  /* 0x01080000c990783b */ /* 0x000f2e0000004200 */
[C---:B-1----:R-:W-:Y:S08]  /*89c0*/  HMMA.16816.F32.BF16 R108, R4.reuse, R140, R108 ;  /* 0x0000008c046c723c */ /* 0x042ff0000004186c */
[C---:B------:R-:W-:Y:S01]  /*89d0*/  HMMA.16816.F32.BF16 R112, R4.reuse, R142, R112 ;  /* 0x0000008e0470723c */ /* 0x040fe20000041870 */
[----:B------:R-:W1:Y:S07]  /*89e0*/  LDSM.16.MT88.4 R140, [R200+0x800] ;  /* 0x00080000c88c783b */ /* 0x000e6e0000004200 */
[C---:B---3--:R-:W-:Y:S08]  /*89f0*/  HMMA.16816.F32.BF16 R116, R4.reuse, R136, R116 ;  /* 0x000000880474723c */ /* 0x048ff00000041874 */
[C---:B------:R-:W-:Y:S01]  /*8a00*/  HMMA.16816.F32.BF16 R120, R4.reuse, R138, R120 ;  /* 0x0000008a0478723c */ /* 0x040fe20000041878 */
[----:B------:R-:W3:Y:S07]  /*8a10*/  LDSM.16.MT88.4 R136, [R191+0x800] ;  /* 0x00080000bf88783b */ /* 0x000eee0000004200 */
        /* <DEDUP_REMOVED lines=9> */
[----:B--2---:R-:W-:Y:S01]  /*8ab0*/  F2FP.BF16.F32.PACK_AB R131, R193, R196 ;  /* 0x000000c4c183723e */ /* 0x004fe200000010ff */
[----:B------:R-:W-:Y:S01]  /*8ac0*/  FADD.FTZ R197, R197, R198 ;  /* 0x000000c6c5c57221 */ /* 0x000fe20000010000 */
[----:B------:R-:W-:Y:S01]  /*8ad0*/  MOV R3, R185 ;  /* 0x000000b900037202 */ /* 0x000fe20000000f00 */
[----:B------:R-:W-:-:S02]  /*8ae0*/  FADD.FTZ R195, R195, R194 ;  /* 0x000000c2c3c37221 */ /* 0x000fc40000010000 */
[----:B------:R-:W-:Y:S02]  /*8af0*/  FADD.FTZ R196, R196, R197 ;  /* 0x000000c5c4c47221 */ /* 0x000fe40000010000 */
[----:B-----5:R-:W-:Y:S01]  /*8b00*/  HMMA.16816.F32.BF16 R8, R128, R148, R8 ;  /* 0x000000948008723c */ /* 0x020fe20000041808 */
[----:B------:R-:W-:Y:S01]  /*8b10*/  FADD.FTZ R195, R192, R195 ;  /* 0x000000c3c0c37221 */ /* 0x000fe20000010000 */
[----:B------:R-:W-:-:S06]  /*8b20*/  FADD.FTZ R196, R193, R196 ;  /* 0x000000c4c1c47221 */ /* 0x000fcc0000010000 */
        /* <DEDUP_REMOVED lines=12> */
[C---:B------:R-:W-:Y:S01]  /*8bf0*/  HMMA.16816.F32.BF16 R64, R128.reuse, R154, R64 ;  /* 0x0000009a8040723c */ /* 0x040fe20000041840 */
[----:B------:R-:W5:Y:S07]  /*8c00*/  LDSM.16.MT88.4 R152, [R200+0x6800] ;  /* 0x00680000c898783b */ /* 0x000f6e0000004200 */
[C---:B------:R-:W-:Y:S08]  /*8c10*/  HMMA.16816.F32.BF16 R76, R128.reuse, R156, R76 ;  /* 0x0000009c804c723c */ /* 0x040ff0000004184c */
[C---:B------:R-:W-:Y:S01]  /*8c20*/  HMMA.16816.F32.BF16 R80, R128.reuse, R158, R80 ;  /* 0x0000009e8050723c */ /* 0x040fe20000041850 */
[----:B------:R-:W5:Y:S07]  /*8c30*/  LDSM.16.MT88.4 R156, [R191+0x6800] ;  /* 0x00680000bf9c783b */ /* 0x000f6e0000004200 */
        /* <DEDUP_REMOVED lines=21> */
[C---:B---3--:R-:W-:Y:S08]  /*8d90*/  HMMA.16816.F32.BF16 R108, R128.reuse, R136, R108 ;  /* 0x00000088806c723c */ /* 0x048ff0000004186c */
[C---:B------:R-:W-:Y:S01]  /*8da0*/  HMMA.16816.F32.BF16 R112, R128.reuse, R138, R112 ;  /* 0x0000008a8070723c */ /* 0x040fe20000041870 */
[----:B------:R-:W1:Y:S07]  /*8db0*/  LDSM.16.MT88.4 R136, [R200+0x1000] ;  /* 0x00100000c888783b */ /* 0x000e6e0000004200 */
[C---:B-----5:R-:W-:Y:S08]  /*8dc0*/  HMMA.16816.F32.BF16 R116, R128.reuse, R152, R116 ;  /* 0x000000988074723c */ /* 0x060ff00000041874 */
[C---:B------:R-:W-:Y:S01]  /*8dd0*/  HMMA.16816.F32.BF16 R120, R128.reuse, R154, R120 ;  /* 0x0000009a8078723c */ /* 0x040fe20000041878 */
[----:B------:R-:W3:Y:S07]  /*8de0*/  LDSM.16.MT88.4 R152, [R200+0x3000] ;  /* 0x00300000c898783b */ /* 0x000eee0000004200 */
[C---:B------:R-:W-:Y:S08]  /*8df0*/  HMMA.16816.F32.BF16 R124, R128.reuse, R156, R124 ;  /* 0x0000009c807c723c */ /* 0x040ff0000004187c */
        /* <DEDUP_REMOVED lines=13> */
[----:B------:R-:W-:-:S03]  /*8ed0*/  FADD.FTZ R221, R210, R221 ;  /* 0x000000ddd2dd7221 */ /* 0x000fc60000010000 */
[----:B------:R-:W-:-:S03]  /*8ee0*/  FADD.FTZ R213, R214, R213 ;  /* 0x000000d5d6d57221 */ /* 0x000fc60000010000 */
[C---:B------:R-:W-:Y:S01]  /*8ef0*/  HMMA.16816.F32.BF16 R12, R4.reuse, R150, R12 ;  /* 0x00000096040c723c */ /* 0x040fe2000004180c */
[----:B------:R-:W2:Y:S07]  /*8f00*/  LDSM.16.MT88.4 R148, [R200+0x5000] ;  /* 0x00500000c894783b */ /* 0x000eae0000004200 */
[C---:B-1----:R-:W-:Y:S08]  /*8f10*/  HMMA.16816.F32.BF16 R24, R4.reuse, R136, R24 ;  /* 0x000000880418723c */ /* 0x042ff00000041818 */
[C---:B------:R-:W-:Y:S08]  /*8f20*/  HMMA.16816.F32.BF16 R28, R4.reuse, R138, R28 ;  /* 0x0000008a041c723c */ /* 0x040ff0000004181c */
[C---:B------:R-:W-:Y:S08]  /*8f30*/  HMMA.16816.F32.BF16 R16, R4.reuse, R140, R16 ;  /* 0x0000008c0410723c */ /* 0x040ff00000041810 */
[C---:B------:R-:W-:Y:S01]  /*8f40*/  HMMA.16816.F32.BF16 R20, R4.reuse, R142, R20 ;  /* 0x0000008e0414723c */ /* 0x040fe20000041814 */
[----:B------:R-:W1:Y:S07]  /*8f50*/  LDSM.16.MT88.4 R140, [R191+0x5000] ;  /* 0x00500000bf8c783b */ /* 0x000e6e0000004200 */
[C---:B------:R-:W-:Y:S01]  /*8f60*/  HMMA.16816.F32.BF16 R136, R4.reuse, R144, R32 ;  /* 0x000000900488723c */ /* 0x040fe20000041820 */
[----:B------:R-:W4:Y:S07]  /*8f70*/  LDSM.16.MT88.4 R32, [R165+0x17000] ;  /* 0x01700000a520783b */ /* 0x000f2e0000004200 */
        /* <DEDUP_REMOVED lines=8> */
[C---:B------:R-:W-:Y:S08]  /*9000*/  HMMA.16816.F32.BF16 R76, R4.reuse, R156, R76 ;  /* 0x0000009c044c723c */ /* 0x040ff0000004184c */
[C---:B------:R-:W-:Y:S01]  /*9010*/  HMMA.16816.F32.BF16 R80, R4.reuse, R158, R80 ;  /* 0x0000009e0450723c */ /* 0x040fe20000041850 */
[----:B------:R-:W2:Y:S07]  /*9020*/  LDSM.16.MT88.4 R156, [R165+0x11800] ;  /* 0x01180000a59c783b */ /* 0x000eae0000004200 */
[----:B------:R-:W-:Y:S01]  /*9030*/  HMMA.16816.F32.BF16 R40, R4, R178, R40 ;  /* 0x000000b20428723c */ /* 0x000fe20000041828 */
[----:B------:R-:W-:Y:S01]  /*9040*/  FFMA.FTZ R178, R204, UR10, -R206 ;  /* 0x0000000accb27c23 */ /* 0x000fe200080108ce */
[----:B------:R-:W-:Y:S01]  /*9050*/  FFMA.FTZ R204, R205, UR10, -R202 ;  /* 0x0000000acdcc7c23 */ /* 0x000fe200080108ca */
[----:B------:R-:W-:Y:S01]  /*9060*/  FFMA.FTZ R179, R207, UR10, -R206 ;  /* 0x0000000acfb37c23 */ /* 0x000fe200080108ce */
[----:B------:R-:W-:-:S02]  /*9070*/  FFMA.FTZ R205, R166, UR10, -R202 ;  /* 0x0000000aa6cd7c23 */ /* 0x000fc400080108ca */
[----:B------:R2:W-:Y:S02]  /*9080*/  MUFU.EX2 R202, R167 ;  /* 0x000000a700ca7308 */ /* 0x0005e40000000800 */
[C---:B------:R-:W-:Y:S01]  /*9090*/  HMMA.16816.F32.BF16 R36, R4.reuse, R176, R36 ;  /* 0x000000b00424723c */ /* 0x040fe20000041824 */
[--C-:B------:R-:W-:Y:S01]  /*90a0*/  FFMA.FTZ R176, R209, UR10, -R206.reuse ;  /* 0x0000000ad1b07c23 */ /* 0x100fe200080108ce */
[----:B------:R-:W-:Y:S01]  /*90b0*/  FFMA.FTZ R177, R211, UR10, -R206 ;  /* 0x0000000ad3b17c23 */ /* 0x000fe200080108ce */
[----:B------:R-:W-:Y:S04]  /*90c0*/  MUFU.EX2 R178, R178 ;  /* 0x000000b200b27308 */ /* 0x000fe80000000800 */
[----:B------:R-:W-:Y:S01]  /*90d0*/  MUFU.EX2 R176, R176 ;  /* 0x000000b000b07308 */ /* 0x000fe20000000800 */
[C---:B------:R-:W-:Y:S03]  /*90e0*/  HMMA.16816.F32.BF16 R44, R4.reuse, R172, R44 ;  /* 0x000000ac042c723c */ /* 0x040fe6000004182c */
[----:B------:R-:W2:Y:S04]  /*90f0*/  MUFU.EX2 R177, R177 ;  /* 0x000000b100b17308 */ /* 0x000ea80000000800 */
[----:B------:R-:W-:Y:S01]  /*9100*/  MUFU.EX2 R179, R179 ;  /* 0x000000b300b37308 */ /* 0x000fe20000000800 */
[C---:B------:R-:W-:Y:S01]  /*9110*/  HMMA.16816.F32.BF16 R48, R4.reuse, R174, R48 ;  /* 0x000000ae0430723c */ /* 0x040fe20000041830 */
[----:B------:R-:W-:Y:S02]  /*9120*/  LDSM.16.MT88.4 R172, [R201+0x13800] ;  /* 0x01380000c9ac783b */ /* 0x000fe40000004200 */
[----:B------:R-:W2:Y:S04]  /*9130*/  MUFU.EX2 R204, R204 ;  /* 0x000000cc00cc7308 */ /* 0x000ea80000000800 */
[----:B------:R-:W2:Y:S01]  /*9140*/  MUFU.EX2 R205, R205 ;  /* 0x000000cd00cd7308 */ /* 0x000ea20000000800 */
[C---:B------:R-:W-:Y:S08]  /*9150*/  HMMA.16816.F32.BF16 R60, R4.reuse, R168, R60 ;  /* 0x000000a8043c723c */ /* 0x040ff0000004183c */
[C---:B------:R-:W-:Y:S01]  /*9160*/  HMMA.16816.F32.BF16 R64, R4.reuse, R170, R64 ;  /* 0x000000aa0440723c */ /* 0x040fe20000041840 */
[----:B------:R-:W-:Y:S07]  /*9170*/  LDSM.16.MT88.4 R168, [R201+0x15800] ;  /* 0x01580000c9a8783b */ /* 0x000fee0000004200 */
[C---:B------:R-:W-:Y:S08]  /*9180*/  HMMA.16816.F32.BF16 R68, R4.reuse, R160, R68 ;  /* 0x000000a00444723c */ /* 0x040ff00000041844 */
[C---:B------:R-:W-:Y:S08]  /*9190*/  HMMA.16816.F32.BF16 R72, R4.reuse, R162, R72 ;  /* 0x000000a20448723c */ /* 0x040ff00000041848 */
[C---:B-1----:R-:W-:Y:S08]  /*91a0*/  HMMA.16816.F32.BF16 R92, R4.reuse, R140, R92 ;  /* 0x0000008c045c723c */ /* 0x042ff0000004185c */
[C---:B------:R-:W-:Y:S01]  /*91b0*/  HMMA.16816.F32.BF16 R96, R4.reuse, R142, R96 ;  /* 0x0000008e0460723c */ /* 0x040fe20000041860 */
[----:B------:R-:W1:Y:S07]  /*91c0*/  LDSM.16.MT88.4 R140, [R165+0x13800] ;  /* 0x01380000a58c783b */ /* 0x000e6e0000004200 */
[C---:B----4-:R-:W-:Y:S08]  /*91d0*/  HMMA.16816.F32.BF16 R100, R4.reuse, R32, R100 ;  /* 0x000000200464723c */ /* 0x050ff00000041864 */
[C---:B------:R-:W-:Y:S01]  /*91e0*/  HMMA.16816.F32.BF16 R104, R4.reuse, R34, R104 ;  /* 0x000000220468723c */ /* 0x040fe20000041868 */
[----:B------:R-:W-:Y:S07]  /*91f0*/  LDSM.16.MT88.4 R32, [R165+0x15800] ;  /* 0x01580000a520783b */ /* 0x000fee0000004200 */
[C---:B-----5:R-:W-:Y:S08]  /*9200*/  HMMA.16816.F32.BF16 R108, R4.reuse, R144, R108 ;  /* 0x00000090046c723c */ /* 0x060ff0000004186c */
[C---:B------:R-:W-:Y:S01]  /*9210*/  HMMA.16816.F32.BF16 R112, R4.reuse, R146, R112 ;  /* 0x000000920470723c */ /* 0x040fe20000041870 */
[----:B------:R-:W-:Y:S07]  /*9220*/  LDSM.16.MT88.4 R144, [R201+0x17800] ;  /* 0x01780000c990783b */ /* 0x000fee0000004200 */
[C---:B---3--:R-:W-:Y:S08]  /*9230*/  HMMA.16816.F32.BF16 R116, R4.reuse, R152, R116 ;  /* 0x000000980474723c */ /* 0x048ff00000041874 */
[C---:B------:R-:W-:Y:S01]  /*9240*/  HMMA.16816.F32.BF16 R120, R4.reuse, R154, R120 ;  /* 0x0000009a0478723c */ /* 0x040fe20000041878 */
[----:B------:R-:W3:Y:S04]  /*9250*/  LDSM.16.MT88.4 R152, [R165+0x17800] ;  /* 0x01780000a598783b */ /* 0x000ee80000004200 */
[----:B--2---:R-:W-:Y:S03]  /*9260*/  LDSM.16.MT88.4 R164, [R200+0x3800] ;  /* 0x00380000c8a4783b */ /* 0x004fe60000004200 */
[C---:B------:R-:W-:Y:S08]  /*9270*/  HMMA.16816.F32.BF16 R124, R4.reuse, R148, R124 ;  /* 0x00000094047c723c */ /* 0x040ff0000004187c */
[----:B------:R-:W-:Y:S01]  /*9280*/  HMMA.16816.F32.BF16 R128, R4, R150, R128 ;  /* 0x000000960480723c */ /* 0x000fe20000041880 */
[----:B------:R-:W-:Y:S01]  /*9290*/  F2FP.BF16.F32.PACK_AB R4, R177, R176 ;  /* 0x000000b0b104723e */ /* 0x000fe200000010ff */
[----:B------:R-:W2:Y:S01]  /*92a0*/  LDSM.16.MT88.4 R148, [R201+0x11800] ;  /* 0x01180000c994783b */ /* 0x000ea20000004200 */
        /* <DEDUP_REMOVED lines=9> */
[----:B------:R-:W4:Y:S01]  /*9340*/  LDSM.16.MT88.4 R8, [R191+0x1800] ;  /* 0x00180000bf08783b */ /* 0x000f220000004200 */
[----:B------:R-:W-:Y:S01]  /*9350*/  FADD.FTZ R202, R202, R203 ;  /* 0x000000cbcaca7221 */ /* 0x000fe20000010000 */
[----:B------:R-:W-:-:S03]  /*9360*/  FADD.FTZ R233, R179, R178 ;  /* 0x000000b2b3e97221 */ /* 0x000fc60000010000 */
[----:B------:R-:W-:Y:S02]  /*9370*/  FADD.FTZ R231, R205, R202 ;  /* 0x000000cacde77221 */ /* 0x000fe40000010000 */
[C---:B-1----:R-:W-:Y:S08]  /*9380*/  HMMA.16816.F32.BF16 R36, R4.reuse, R140, R36 ;  /* 0x0000008c0424723c */ /* 0x042ff00000041824 */
[C---:B---3--:R-:W-:Y:S08]  /*9390*/  HMMA.16816.F32.BF16 R100, R4.reuse, R152, R100 ;  /* 0x000000980464723c */ /* 0x048ff00000041864 */
[C---:B------:R-:W-:Y:S08]  /*93a0*/  HMMA.16816.F32.BF16 R104, R4.reuse, R154, R104 ;  /* 0x0000009a0468723c */ /* 0x040ff00000041868 */
[C---:B------:R-:W-:Y:S01]  /*93b0*/  HMMA.16816.F32.BF16 R40, R4.reuse, R142, R40 ;  /* 0x0000008e0428723c */ /* 0x040fe20000041828 */
[----:B------:R-:W1:Y:S07]  /*93c0*/  LDSM.16.MT88.4 R140, [R200+0x1800] ;  /* 0x00180000c88c783b */ /* 0x000e6e0000004200 */
[C---:B--2---:R-:W-:Y:S01]  /*93d0*/  HMMA.16816.F32.BF16 R152, R4.reuse, R148, R16 ;  /* 0x000000940498723c */ /* 0x044fe20000041810 */
[----:B------:R-:W-:Y:S07]  /*93e0*/  LDSM.16.MT88.4 R16, [R191+0x3800] ;  /* 0x00380000bf10783b */ /* 0x000fee0000004200 */
[C---:B------:R-:W-:Y:S01]  /*93f0*/  HMMA.16816.F32.BF16 R156, R4.reuse, R158, R12 ;  /* 0x0000009e049c723c */ /* 0x040fe2000004180c */
[----:B------:R-:W-:Y:S07]  /*9400*/  LDSM.16.MT88.4 R12, [R200+0x7800] ;  /* 0x00780000c80c783b */ /* 0x000fee0000004200 */
[C---:B------:R-:W-:Y:S08]  /*9410*/  HMMA.16816.F32.BF16 R68, R4.reuse, R32, R68 ;  /* 0x000000200444723c */ /* 0x040ff00000041844 */
[C---:B------:R-:W-:Y:S01]  /*9420*/  HMMA.16816.F32.BF16 R72, R4.reuse, R34, R72 ;  /* 0x000000220448723c */ /* 0x040fe20000041848 */
[----:B------:R-:W2:Y:S07]  /*9430*/  LDSM.16.MT88.4 R32, [R200+0x5800] ;  /* 0x00580000c820783b */ /* 0x000eae0000004200 */
[C---:B------:R-:W-:Y:S01]  /*9440*/  HMMA.16816.F32.BF16 R148, R4.reuse, R150, R20 ;  /* 0x000000960494723c */ /* 0x040fe20000041814 */
[----:B------:R-:W3:Y:S07]  /*9450*/  LDSM.16.MT88.4 R20, [R191+0x5800] ;  /* 0x00580000bf14783b */ /* 0x000eee0000004200 */
[C---:B----4-:R-:W-:Y:S08]  /*9460*/  HMMA.16816.F32.BF16 R136, R4.reuse, R8, R136 ;  /* 0x000000080488723c */ /* 0x050ff00000041888 */
[C---:B------:R-:W-:Y:S01]  /*9470*/  HMMA.16816.F32.BF16 R132, R4.reuse, R10, R132 ;  /* 0x0000000a0484723c */ /* 0x040fe20000041884 */
[----:B------:R-:W4:Y:S07]  /*9480*/  LDSM.16.MT88.4 R8, [R191+0x7800] ;  /* 0x00780000bf08783b */ /* 0x000f2e0000004200 */
        /* <DEDUP_REMOVED lines=22> */
.L_x_438:
[----:B------:R-:W-:-:S09]  /*95f0*/  UISETP.GE.AND UP0, UPT, UR18, URZ, UPT ;  /* 0x000000ff1200728c */ /* 0x000fd2000bf06270 */
[----:B------:R-:W-:Y:S05]  /*9600*/  BRA.U !UP0, `(.L_x_440) ;  /* 0x0000003508f87547 */ /* 0x000fea000b800000 */
[----:B------:R-:W1:Y:S01]  /*9610*/  S2R R5, SR_TID.X ;  /* 0x0000000000057919 */ /* 0x000e620000002100 */
[----:B------:R-:W-:Y:S01]  /*9620*/  IMAD.U32 R10, RZ, RZ, UR20 ;  /* 0x00000014ff0a7e24 */ /* 0x000fe2000f8e00ff */
[----:B------:R-:W-:Y:S01]  /*9630*/  UIMAD UR24, UR24, UR4, URZ ;  /* 0x00000004181872a4 */ /* 0x000fe2000f8e02ff */
[----:B------:R-:W-:Y:S01]  /*9640*/  IMAD.U32 R11, RZ, RZ, UR19 ;  /* 0x00000013ff0b7e24 */ /* 0x000fe2000f8e00ff */
[----:B------:R-:W-:Y:S01]  /*9650*/  UIMAD.WIDE.U32 UR20, UR18, UR6, URZ ;  /* 0x00000006121472a5 */ /* 0x000fe2000f8e00ff */
[----:B------:R-:W-:Y:S01]  /*9660*/  IMAD.U32 R6, RZ, RZ, UR4 ;  /* 0x00000004ff067e24 */ /* 0x000fe2000f8e00ff */
[----:B------:R-:W-:Y:S01]  /*9670*/  UIMAD UR5, UR16, UR5, UR24 ;  /* 0x00000005100572a4 */ /* 0x000fe2000f8e0218 */
[----:B------:R-:W-:Y:S01]  /*9680*/  IMAD.WIDE.U32 R10, R0, UR6, R10 ;  /* 0x00000006000a7c25 */ /* 0x000fe2000f8e000a */
[----:B------:R-:W-:Y:S01]  /*9690*/  USHF.L.U64.HI UR10, UR6, 0x5, UR7 ;  /* 0x00000005060a7899 */ /* 0x000fe20008010207 */
[----:B------:R-:W-:Y:S01]  /*96a0*/  MOV R169, R164 ;  /* 0x000000a400a97202 */ /* 0x000fe20000000f00 */
[----:B------:R-:W-:Y:S01]  /*96b0*/  USHF.L.U32 UR11, UR6, 0x5, URZ ;  /* 0x00000005060b7899 */ /* 0x000fe200080006ff */
[----:B------:R-:W-:Y:S01]  /*96c0*/  IMAD.IADD R11, R2, 0x1, R11 ;  /* 0x00000001020b7824 */ /* 0x000fe200078e020b */
[----:B------:R-:W-:Y:S01]  /*96d0*/  USHF.L.U32 UR17, UR6, 0x7, URZ ;  /* 0x0000000706117899 */ /* 0x000fe200080006ff */
[----:B------:R-:W-:Y:S01]  /*96e0*/  IMAD.MOV.U32 R224, RZ, RZ, 0x20 ;  /* 0x00000020ffe07424 */ /* 0x000fe200078e00ff */
[----:B------:R-:W-:Y:S01]  /*96f0*/  UIADD3 UR28, UP0, UPT, UR28, -0x180, URZ ;  /* 0xfffffe801c1c7890 */ /* 0x000fe2000ff1e0ff */
[----:B------:R-:W-:Y:S01]  /*9700*/  IMAD.WIDE.U32 R6, R6, UR16, R10 ;  /* 0x0000001006067c25 */ /* 0x000fe2000f8e000a */
[----:B------:R-:W-:-:S02]  /*9710*/  USHF.L.U64.HI UR16, UR6, 0x7, UR7 ;  /* 0x0000000706107899 */ /* 0x000fc40008010207 */
[----:B------:R-:W-:Y:S01]  /*9720*/  UIMAD UR7, UR18, UR7, UR21 ;  /* 0x00000007120772a4 */ /* 0x000fe2000f8e0215 */
[----:B------:R-:W-:Y:S01]  /*9730*/  SEL R224, R224, 0xffffffe0, !P0 ;  /* 0xffffffe0e0e07807 */ /* 0x000fe20004000000 */
[----:B------:R-:W-:Y:S01]  /*9740*/  UMOV UR6, 0x400 ;  /* 0x0000040000067882 */ /* 0x000fe20000000000 */
[----:B------:R-:W-:Y:S01]  /*9750*/  UIADD3 UR18, UPT, UPT, UR18, 0x1, URZ ;  /* 0x0000000112127890 */ /* 0x000fe2000fffe0ff */
[----:B------:R-:W2:Y:S01]  /*9760*/  LDCU UR4, c[0x0][0x45c] ;  /* 0x00008b80ff0477ac */ /* 0x000ea20008000800 */
[----:B------:R-:W-:Y:S01]  /*9770*/  UIADD3.X UR25, UPT, UPT, UR25, -0x1, URZ, UP0, !UPT ;  /* 0xffffffff19197890 */ /* 0x000fe200087fe4ff */
[C---:B-1----:R-:W-:Y:S02]  /*9780*/  IMAD.SHL.U32 R219, R5.reuse, 0x40, RZ ;  /* 0x0000004005db7824 */ /* 0x042fe400078e00ff */
[C---:B------:R-:W-:Y:S02]  /*9790*/  IMAD.SHL.U32 R9, R5.reuse, 0x8, RZ ;  /* 0x0000000805097824 */ /* 0x040fe400078e00ff */
[----:B------:R-:W-:Y:S01]  /*97a0*/  IMAD.SHL.U32 R223, R5, 0x20, RZ ;  /* 0x0000002005df7824 */ /* 0x000fe200078e00ff */
[----:B------:R-:W-:-:S02]  /*97b0*/  LOP3.LUT R4, R219, 0x1c0, RZ, 0xc0, !PT ;  /* 0x000001c0db047812 */ /* 0x000fc400078ec0ff */
[--C-:B------:R-:W-:Y:S02]  /*97c0*/  LOP3.LUT R229, R216, 0x1e00, R9.reuse, 0xf8, !PT ;  /* 0x00001e00d8e57812 */ /* 0x100fe400078ef809 */
[----:B------:R-:W-:Y:S02]  /*97d0*/  LOP3.LUT R4, R4, 0x38, R9, 0xf8, !PT ;  /* 0x0000003804047812 */ /* 0x000fe400078ef809 */
[----:B------:R-:W-:Y:S02]  /*97e0*/  LOP3.LUT R9, R9, 0x38, RZ, 0xc0, !PT ;  /* 0x0000003809097812 */ /* 0x000fe400078ec0ff */
[----:B------:R-:W-:Y:S02]  /*97f0*/  LOP3.LUT R0, R219, 0x200, RZ, 0xc0, !PT ;  /* 0x00000200db007812 */ /* 0x000fe400078ec0ff */
[----:B------:R-:W-:Y:S01]  /*9800*/  IADD3 R9, P1, PT, R9, R6, RZ ;  /* 0x0000000609097210 */ /* 0x000fe20007f3e0ff */
[----:B------:R-:W-:Y:S01]  /*9810*/  IMAD.U32 R6, RZ, RZ, UR20 ;  /* 0x00000014ff067e24 */ /* 0x000fe2000f8e00ff */
[----:B------:R-:W-:-:S02]  /*9820*/  LOP3.LUT R223, R0, 0x7c00, R223, 0xf8, !PT ;  /* 0x00007c0000df7812 */ /* 0x000fc400078ef8df */
[----:B------:R-:W-:Y:S01]  /*9830*/  IADD3.X R2, PT, PT, R7, UR5, RZ, P1, !PT ;  /* 0x0000000507027c10 */ /* 0x000fe20008ffe4ff */
[----:B------:R-:W1:Y:S01]  /*9840*/  S2UR UR5, SR_CgaCtaId ;  /* 0x00000000000579c3 */ /* 0x000e620000008800 */
[----:B------:R-:W-:Y:S02]  /*9850*/  MOV R7, UR21 ;  /* 0x0000001500077c02 */ /* 0x000fe40008000f00 */
[C---:B------:R-:W-:Y:S01]  /*9860*/  SHF.L.U64.HI R7, R9.reuse, 0x1, R2 ;  /* 0x0000000109077819 */ /* 0x040fe20000010202 */
[----:B------:R-:W-:Y:S01]  /*9870*/  IMAD.SHL.U32 R9, R9, 0x2, RZ ;  /* 0x0000000209097824 */ /* 0x000fe200078e00ff */
[----:B------:R-:W-:Y:S01]  /*9880*/  SHF.R.U32.HI R0, RZ, 0x1, R5 ;  /* 0x00000001ff007819 */ /* 0x000fe20000011605 */
[----:B------:R-:W-:Y:S01]  /*9890*/  IMAD.U32 R2, RZ, RZ, UR7 ;  /* 0x00000007ff027e24 */ /* 0x000fe2000f8e00ff */
[----:B------:R-:W-:Y:S01]  /*98a0*/  LOP3.LUT R226, R219, 0x400, RZ, 0xc0, !PT ;  /* 0x00000400dbe27812 */ /* 0x000fe200078ec0ff */
[----:B------:R-:W3:Y:S01]  /*98b0*/  LDCU UR7, c[0x0][0x50c] ;  /* 0x0000a180ff0777ac */ /* 0x000ee20008000800 */
[----:B------:R-:W-:-:S02]  /*98c0*/  LEA R234, P1, R6, R9, 0x7 ;  /* 0x0000000906ea7211 */ /* 0x000fc400078238ff */
[C---:B------:R-:W-:Y:S02]  /*98d0*/  LOP3.LUT R5, R4.reuse, 0x8, R5, 0x78, !PT ;  /* 0x0000000804057812 */ /* 0x040fe400078e7805 */
[----:B------:R-:W-:Y:S02]  /*98e0*/  LOP3.LUT R0, R4, 0x8, R0, 0x78, !PT ;  /* 0x0000000804007812 */ /* 0x000fe400078e7800 */
[----:B------:R-:W-:Y:S01]  /*98f0*/  LEA.HI.X R7, R6, R7, R2, 0x7, P1 ;  /* 0x0000000706077211 */ /* 0x000fe200008f3c02 */
[----:B------:R-:W-:Y:S01]  /*9900*/  IMAD.MOV.U32 R2, RZ, RZ, 0x40 ;  /* 0x00000040ff027424 */ /* 0x000fe200078e00ff */
[----:B------:R-:W-:Y:S01]  /*9910*/  LOP3.LUT R223, R223, R0, RZ, 0xfc, !PT ;  /* 0x00000000dfdf7212 */ /* 0x000fe200078efcff */
[----:B------:R-:W-:Y:S01]  /*9920*/  IMAD R226, R5, 0x2, R226 ;  /* 0x0000000205e27824 */ /* 0x000fe200078e02e2 */
[----:B------:R-:W-:Y:S01]  /*9930*/  LOP3.LUT R219, R0, 0x200, R219, 0xf8, !PT ;  /* 0x0000020000db7812 */ /* 0x000fe200078ef8db */
[----:B------:R-:W-:Y:S01]  /*9940*/  IMAD.MOV.U32 R0, RZ, RZ, R3 ;  /* 0x000000ffff007224 */ /* 0x000fe200078e0003 */
[----:B------:R-:W-:-:S02]  /*9950*/  SEL R2, R2, 0xffffffc0, !P6 ;  /* 0xffffffc002027807 */ /* 0x000fc40007000000 */
[----:B------:R-:W-:Y:S01]  /*9960*/  IADD3 R234, P1, PT, R234, UR8, RZ ;  /* 0x00000008eaea7c10 */ /* 0x000fe2000ff3e0ff */
[----:B-1----:R-:W-:-:S03]  /*9970*/  ULEA UR5, UR5, UR6, 0x18 ;  /* 0x0000000605057291 */ /* 0x002fc6000f8ec0ff */
[----:B------:R-:W-:-:S03]  /*9980*/  IADD3.X R235, PT, PT, R7, UR9, RZ, P1, !PT ;  /* 0x0000000907eb7c10 */ /* 0x000fc60008ffe4ff */
[----:B------:R-:W-:Y:S01]  /*9990*/  LEA R223, R223, UR5, 0x1 ;  /* 0x00000005dfdf7c11 */ /* 0x000fe2000f8e08ff */
[----:B------:R-:W-:Y:S01]  /*99a0*/  VIADD R221, R226, UR5 ;  /* 0x00000005e2dd7c36 */ /* 0x000fe20008000000 */
[----:B------:R-:W-:Y:S02]  /*99b0*/  LEA R219, R219, UR5, 0x1 ;  /* 0x00000005dbdb7c11 */ /* 0x000fe4000f8e08ff */
[----:B------:R-:W-:Y:S01]  /*99c0*/  LEA R229, R229, UR5, 0x1 ;  /* 0x00000005e5e57c11 */ /* 0x000fe2000f8e08ff */
[--C-:B------:R-:W-:Y:S01]  /*99d0*/  IMAD.IADD R222, R2, 0x1, R223.reuse ;  /* 0x0000000102de7824 */ /* 0x100fe200078e02df */
[----:B------:R-:W-:Y:S01]  /*99e0*/  IADD3 R232, PT, PT, R219, 0x10000, RZ ;  /* 0x00010000dbe87810 */ /* 0x000fe20007ffe0ff */
[C---:B------:R-:W-:Y:S02]  /*99f0*/  IMAD.IADD R225, R221.reuse, 0x1, R2 ;  /* 0x00000001dde17824 */ /* 0x040fe400078e0202 */
[----:B------:R-:W-:Y:S02]  /*9a00*/  IMAD.IADD R221, R221, 0x1, R224 ;  /* 0x00000001dddd7824 */ /* 0x000fe400078e02e0 */
[----:B------:R-:W-:-:S02]  /*9a10*/  IMAD.IADD R220, R224, 0x1, R223 ;  /* 0x00000001e0dc7824 */ /* 0x000fc400078e02df */
[C---:B------:R-:W-:Y:S02]  /*9a20*/  IMAD.IADD R218, R224.reuse, 0x1, R219 ;  /* 0x00000001e0da7824 */ /* 0x040fe400078e02db */
[----:B------:R-:W-:Y:S02]  /*9a30*/  VIADD R230, R219, 0x10040 ;  /* 0x00010040dbe67836 */ /* 0x000fe40000000000 */
[C---:B------:R-:W-:Y:S02]  /*9a40*/  IMAD.IADD R217, R224.reuse, 0x1, R225 ;  /* 0x00000001e0d97824 */ /* 0x040fe400078e02e1 */
[----:B------:R-:W-:Y:S01]  /*9a50*/  IMAD.IADD R216, R224, 0x1, R222 ;  /* 0x00000001e0d87824 */ /* 0x000fe200078e02de */
[----:B--23--:R-:W-:Y:S06]  /*9a60*/  BRA `(.L_x_441) ;  /* 0x0000000000a47947 */ /* 0x00cfec0003800000 */
.L_x_443:
        /* <DEDUP_REMOVED lines=41> */
.L_x_441:
        /* <DEDUP_REMOVED lines=24> */
[----:B------:R-:W-:Y:S05]  /*9e80*/  LDGSTS.E.BYPASS.LTC128B.128 [R229+0x11800], desc[UR14][R2.64+0x300] ;  /* 0x1180030002e57fae */ /* 0x000fea000b981a0e */
[----:B------:R-:W-:Y:S05]  /*9e90*/  LDGSTS.E.BYPASS.LTC128B.128 [R229+0x13800], desc[UR14][R2.64+0x380] ;  /* 0x1380038002e57fae */ /* 0x000fea000b981a0e */
[----:B------:R-:W-:Y:S05]  /*9ea0*/  LDGSTS.E.BYPASS.LTC128B.128 [R229+0x15800], desc[UR14][R2.64+0x400] ;  /* 0x1580040002e57fae */ /* 0x000fea000b981a0e */
[----:B------:R2:W-:Y:S05]  /*9eb0*/  LDGSTS.E.BYPASS.LTC128B.128 [R229+0x17800], desc[UR14][R2.64+0x480] ;  /* 0x1780048002e57fae */ /* 0x0005ea000b981a0e */
[----:B------:R-:W-:Y:S05]  /*9ec0*/  LDSM.16.M88.4 R172, [R223] ;  /* 0x00000000dfac783b */ /* 0x000fea0000000200 */
[----:B------:R-:W3:Y:S05]  /*9ed0*/  LDSM.16.M88.4 R176, [R226+UR5+0x8000] ;  /* 0x00800005e2b0783b */ /* 0x000eea0008000200 */
[----:B------:R-:W4:Y:S05]  /*9ee0*/  LDSM.16.M88.4 R180, [R226+UR5+0x8800] ;  /* 0x00880005e2b4783b */ /* 0x000f2a0008000200 */
[----:B------:R-:W5:Y:S05]  /*9ef0*/  LDSM.16.M88.4 R184, [R226+UR5+0x9000] ;  /* 0x00900005e2b8783b */ /* 0x000f6a0008000200 */
[----:B------:R-:W0:Y:S05]  /*9f00*/  LDGDEPBAR ;  /* 0x00000000000079af */ /* 0x000e2a0000000000 */
[----:B------:R-:W2:Y:S05]  /*9f10*/  LDSM.16.M88.4 R188, [R226+UR5+0x9800] ;  /* 0x00980005e2bc783b */ /* 0x000eaa0008000200 */
[----:B------:R-:W-:Y:S05]  /*9f20*/  LDSM.16.M88.4 R192, [R220] ;  /* 0x00000000dcc0783b */ /* 0x000fea0000000200 */
[----:B------:R-:W2:Y:S05]  /*9f30*/  LDSM.16.M88.4 R196, [R221+0x8000] ;  /* 0x00800000ddc4783b */ /* 0x000eaa0000000200 */
[----:B------:R-:W2:Y:S05]  /*9f40*/  LDSM.16.M88.4 R200, [R221+0x8800] ;  /* 0x00880000ddc8783b */ /* 0x000eaa0000000200 */
[----:B-1----:R-:W-:Y:S01]  /*9f50*/  LDSM.16.M88.4 R164, [R225+0x9000] ;  /* 0x00900000e1a4783b */ /* 0x002fe20000000200 */
[C---:B---3--:R-:W-:Y:S04]  /*9f60*/  HMMA.16816.F32.BF16 R4, R172.reuse, R176, RZ ;  /* 0x000000b0ac04723c */ /* 0x048fe800000418ff */
[----:B------:R-:W-:Y:S04]  /*9f70*/  LDSM.16.M88.4 R204, [R217+0x8000] ;  /* 0x00800000d9cc783b */ /* 0x000fe80000000200 */
[C---:B------:R-:W-:Y:S01]  /*9f80*/  HMMA.16816.F32.BF16 R8, R172.reuse, R178, RZ ;  /* 0x000000b2ac08723c */ /* 0x040fe200000418ff */
[----:B------:R-:W1:Y:S05]  /*9f90*/  LDSM.16.M88.4 R176, [R221+0x9000] ;  /* 0x00900000ddb0783b */ /* 0x000e6a0000000200 */
[----:B------:R-:W-:Y:S02]  /*9fa0*/  LDSM.16.M88.4 R208, [R225+0xa000] ;  /* 0x00a00000e1d0783b */ /* 0x000fe40000000200 */
[C---:B----4-:R-:W-:Y:S03]  /*9fb0*/  HMMA.16816.F32.BF16 R12, R172.reuse, R180, RZ ;  /* 0x000000b4ac0c723c */ /* 0x050fe600000418ff */
[----:B------:R-:W-:Y:S05]  /*9fc0*/  LDSM.16.M88.4 R212, [R221+0xc000] ;  /* 0x00c00000ddd4783b */ /* 0x000fea0000000200 */
[C---:B------:R-:W-:Y:S01]  /*9fd0*/  HMMA.16816.F32.BF16 R16, R172.reuse, R182, RZ ;  /* 0x000000b6ac10723c */ /* 0x040fe200000418ff */
[----:B------:R-:W-:Y:S07]  /*9fe0*/  LDSM.16.M88.4 R180, [R222] ;  /* 0x00000000deb4783b */ /* 0x000fee0000000200 */
[C---:B-----5:R-:W-:Y:S08]  /*9ff0*/  HMMA.16816.F32.BF16 R20, R172.reuse, R184, RZ ;  /* 0x000000b8ac14723c */ /* 0x060ff000000418ff */
[C---:B------:R-:W-:Y:S01]  /*a000*/  HMMA.16816.F32.BF16 R24, R172.reuse, R186, RZ ;  /* 0x000000baac18723c */ /* 0x040fe200000418ff */
[----:B------:R-:W-:Y:S07]  /*a010*/  LDSM.16.M88.4 R184, [R225+0x8000] ;  /* 0x00800000e1b8783b */ /* 0x000fee0000000200 */
[C---:B--2---:R-:W-:Y:S08]  /*a020*/  HMMA.16816.F32.BF16 R28, R172.reuse, R188, RZ ;  /* 0x000000bcac1c723c */ /* 0x044ff000000418ff */
        /* <DEDUP_REMOVED lines=8> */
[----:B------:R-:W5:Y:S07]  /*a0b0*/  LDSM.16.M88.4 R200, [R216] ;  /* 0x00000000d8c8783b */ /* 0x000f6e0000000200 */
[C---:B-1----:R-:W-:Y:S08]  /*a0c0*/  HMMA.16816.F32.BF16 R20, R192.reuse, R176, R20 ;  /* 0x000000b0c014723c */ /* 0x042ff00000041814 */
[C---:B------:R-:W-:Y:S01]  /*a0d0*/  HMMA.16816.F32.BF16 R24, R192.reuse, R178, R24 ;  /* 0x000000b2c018723c */ /* 0x040fe20000041818 */
[----:B------:R-:W-:Y:S07]  /*a0e0*/  LDSM.16.M88.4 R176, [R217+0x9800] ;  /* 0x00980000d9b0783b */ /* 0x000fee0000000200 */
[C---:B--2---:R-:W-:Y:S08]  /*a0f0*/  HMMA.16816.F32.BF16 R28, R192.reuse, R172, R28 ;  /* 0x000000acc01c723c */ /* 0x044ff0000004181c */
[----:B------:R-:W-:Y:S01]  /*a100*/  HMMA.16816.F32.BF16 R32, R192, R174, R32 ;  /* 0x000000aec020723c */ /* 0x000fe20000041820 */
[----:B------:R-:W1:Y:S05]  /*a110*/  LDSM.16.M88.4 R172, [R217+0x8800] ;  /* 0x00880000d9ac783b */ /* 0x000e6a0000000200 */
[----:B------:R-:W-:Y:S02]  /*a120*/  LDSM.16.M88.4 R192, [R226+UR5+0xb000] ;  /* 0x00b00005e2c0783b */ /* 0x000fe40008000200 */
[C---:B------:R-:W-:Y:S08]  /*a130*/  HMMA.16816.F32.BF16 R4, R180.reuse, R184, R4 ;  /* 0x000000b8b404723c */ /* 0x040ff00000041804 */
[C---:B------:R-:W-:Y:S01]  /*a140*/  HMMA.16816.F32.BF16 R8, R180.reuse, R186, R8 ;  /* 0x000000bab408723c */ /* 0x040fe20000041808 */
[----:B------:R-:W-:Y:S07]  /*a150*/  LDSM.16.M88.4 R184, [R226+UR5+0xa000] ;  /* 0x00a00005e2b8783b */ /* 0x000fee0008000200 */
[C---:B---3--:R-:W-:Y:S08]  /*a160*/  HMMA.16816.F32.BF16 R12, R180.reuse, R188, R12 ;  /* 0x000000bcb40c723c */ /* 0x048ff0000004180c */
[C---:B------:R-:W-:Y:S01]  /*a170*/  HMMA.16816.F32.BF16 R16, R180.reuse, R190, R16 ;  /* 0x000000beb410723c */ /* 0x040fe20000041810 */
[----:B------:R-:W-:Y:S07]  /*a180*/  LDSM.16.M88.4 R188, [R226+UR5+0xa800] ;  /* 0x00a80005e2bc783b */ /* 0x000fee0008000200 */
[C---:B------:R-:W-:Y:S08]  /*a190*/  HMMA.16816.F32.BF16 R20, R180.reuse, R164, R20 ;  /* 0x000000a4b414723c */ /* 0x040ff00000041814 */
[C---:B------:R-:W-:Y:S01]  /*a1a0*/  HMMA.16816.F32.BF16 R24, R180.reuse, R166, R24 ;  /* 0x000000a6b418723c */ /* 0x040fe20000041818 */
[----:B------:R-:W2:Y:S07]  /*a1b0*/  LDSM.16.M88.4 R164, [R217+0x9000] ;  /* 0x00900000d9a4783b */ /* 0x000eae0000000200 */
[C---:B----4-:R-:W-:Y:S08]  /*a1c0*/  HMMA.16816.F32.BF16 R28, R180.reuse, R196, R28 ;  /* 0x000000c4b41c723c */ /* 0x050ff0000004181c */
[----:B------:R-:W-:Y:S01]  /*a1d0*/  HMMA.16816.F32.BF16 R32, R180, R198, R32 ;  /* 0x000000c6b420723c */ /* 0x000fe20000041820 */
[----:B------:R-:W3:Y:S05]  /*a1e0*/  LDSM.16.M88.4 R180, [R223+0x2000] ;  /* 0x00200000dfb4783b */ /* 0x000eea0000000200 */
[----:B------:R-:W-:Y:S02]  /*a1f0*/  LDSM.16.M88.4 R196, [R220+0x2000] ;  /* 0x00200000dcc4783b */ /* 0x000fe40000000200 */
[C---:B-----5:R-:W-:Y:S08]  /*a200*/  HMMA.16816.F32.BF16 R4, R200.reuse, R204, R4 ;  /* 0x000000ccc804723c */ /* 0x060ff00000041804 */
[C---:B------:R-:W-:Y:S01]  /*a210*/  HMMA.16816.F32.BF16 R8, R200.reuse, R206, R8 ;  /* 0x000000cec808723c */ /* 0x040fe20000041808 */
[----:B------:R-:W-:Y:S07]  /*a220*/  LDSM.16.M88.4 R204, [R221+0xa000] ;  /* 0x00a00000ddcc783b */ /* 0x000fee0000000200 */
[C---:B-1----:R-:W-:Y:S08]  /*a230*/  HMMA.16816.F32.BF16 R12, R200.reuse, R172, R12 ;  /* 0x000000acc80c723c */ /* 0x042ff0000004180c */
[C---:B------:R-:W-:Y:S01]  /*a240*/  HMMA.16816.F32.BF16 R16, R200.reuse, R174, R16 ;  /* 0x000000aec810723c */ /* 0x040fe20000041810 */
[----:B------:R-:W1:Y:S07]  /*a250*/  LDSM.16.M88.4 R172, [R226+UR5+0xb800] ;  /* 0x00b80005e2ac783b */ /* 0x000e6e0008000200 */
[C---:B--2---:R-:W-:Y:S08]  /*a260*/  HMMA.16816.F32.BF16 R20, R200.reuse, R164, R20 ;  /* 0x000000a4c814723c */ /* 0x044ff00000041814 */
[C---:B------:R-:W-:Y:S01]  /*a270*/  HMMA.16816.F32.BF16 R24, R200.reuse, R166, R24 ;  /* 0x000000a6c818723c */ /* 0x040fe20000041818 */
[----:B------:R-:W2:Y:S07]  /*a280*/  LDSM.16.M88.4 R164, [R221+0xa800] ;  /* 0x00a80000dda4783b */ /* 0x000eae0000000200 */
[C---:B------:R-:W-:Y:S08]  /*a290*/  HMMA.16816.F32.BF16 R28, R200.reuse, R176, R28 ;  /* 0x000000b0c81c723c */ /* 0x040ff0000004181c */
[----:B------:R-:W-:Y:S01]  /*a2a0*/  HMMA.16816.F32.BF16 R32, R200, R178, R32 ;  /* 0x000000b2c820723c */ /* 0x000fe20000041820 */
[----:B------:R-:W4:Y:S05]  /*a2b0*/  LDSM.16.M88.4 R176, [R221+0xb000] ;  /* 0x00b00000ddb0783b */ /* 0x000f2a0000000200 */
[----:B------:R-:W-:Y:S02]  /*a2c0*/  LDSM.16.M88.4 R200, [R222+0x2000] ;  /* 0x00200000dec8783b */ /* 0x000fe40000000200 */
        /* <DEDUP_REMOVED lines=9> */
[C---:B-1----:R-:W-:Y:S08]  /*a360*/  HMMA.16816.F32.BF16 R28, R180.reuse, R172, R28 ;  /* 0x000000acb41c723c */ /* 0x042ff0000004181c */
[----:B------:R-:W-:Y:S01]  /*a370*/  HMMA.16816.F32.BF16 R32, R180, R174, R32 ;  /* 0x000000aeb420723c */ /* 0x000fe20000041820 */
[----:B------:R-:W1:Y:S05]  /*a380*/  LDSM.16.M88.4 R172, [R225+0xa800] ;  /* 0x00a80000e1ac783b */ /* 0x000e6a0000000200 */
[----:B------:R-:W5:Y:S02]  /*a390*/  LDSM.16.M88.4 R180, [R225+0xb000] ;  /* 0x00b00000e1b4783b */ /* 0x000f640000000200 */
[C---:B------:R-:W-:Y:S08]  /*a3a0*/  HMMA.16816.F32.BF16 R4, R196.reuse, R204, R4 ;  /* 0x000000ccc404723c */ /* 0x040ff00000041804 */
[C---:B------:R-:W-:Y:S01]  /*a3b0*/  HMMA.16816.F32.BF16 R8, R196.reuse, R206, R8 ;  /* 0x000000cec408723c */ /* 0x040fe20000041808 */
[----:B------:R-:W5:Y:S07]  /*a3c0*/  LDSM.16.M88.4 R204, [R217+0xa000] ;  /* 0x00a00000d9cc783b */ /* 0x000f6e0000000200 */
        /* <DEDUP_REMOVED lines=8> */
[----:B------:R-:W3:Y:S05]  /*a450*/  LDSM.16.M88.4 R184, [R217+0xb800] ;  /* 0x00b80000d9b8783b */ /* 0x000eea0000000200 */
[----:B------:R-:W-:Y:S02]  /*a460*/  LDSM.16.M88.4 R196, [R223+0x4000] ;  /* 0x00400000dfc4783b */ /* 0x000fe40000000200 */
[C---:B------:R-:W-:Y:S08]  /*a470*/  HMMA.16816.F32.BF16 R4, R200.reuse, R208, R4 ;  /* 0x000000d0c804723c */ /* 0x040ff00000041804 */
[C---:B------:R-:W-:Y:S01]  /*a480*/  HMMA.16816.F32.BF16 R8, R200.reuse, R210, R8 ;  /* 0x000000d2c808723c */ /* 0x040fe20000041808 */
[----:B------:R-:W3:Y:S07]  /*a490*/  LDSM.16.M88.4 R208, [R226+UR5+0xc000] ;  /* 0x00c00005e2d0783b */ /* 0x000eee0008000200 */
[C---:B-1----:R-:W-:Y:S08]  /*a4a0*/  HMMA.16816.F32.BF16 R12, R200.reuse, R172, R12 ;  /* 0x000000acc80c723c */ /* 0x042ff0000004180c */
[C---:B------:R-:W-:Y:S01]  /*a4b0*/  HMMA.16816.F32.BF16 R16, R200.reuse, R174, R16 ;  /* 0x000000aec810723c */ /* 0x040fe20000041810 */
[----:B------:R-:W1:Y:S07]  /*a4c0*/  LDSM.16.M88.4 R172, [R226+UR5+0xc800] ;  /* 0x00c80005e2ac783b */ /* 0x000e6e0008000200 */
[C---:B-----5:R-:W-:Y:S08]  /*a4d0*/  HMMA.16816.F32.BF16 R20, R200.reuse, R180, R20 ;  /* 0x000000b4c814723c */ /* 0x060ff00000041814 */
[C---:B------:R-:W-:Y:S01]  /*a4e0*/  HMMA.16816.F32.BF16 R24, R200.reuse, R182, R24 ;  /* 0x000000b6c818723c */ /* 0x040fe20000041818 */
[----:B------:R-:W5:Y:S07]  /*a4f0*/  LDSM.16.M88.4 R180, [R226+UR5+0xd000] ;  /* 0x00d00005e2b4783b */ /* 0x000f6e0008000200 */
[C---:B------:R-:W-:Y:S08]  /*a500*/  HMMA.16816.F32.BF16 R28, R200.reuse, R188, R28 ;  /* 0x000000bcc81c723c */ /* 0x040ff0000004181c */
[----:B------:R-:W-:Y:S01]  /*a510*/  HMMA.16816.F32.BF16 R32, R200, R190, R32 ;  /* 0x000000bec820723c */ /* 0x000fe20000041820 */
[----:B------:R-:W5:Y:S05]  /*a520*/  LDSM.16.M88.4 R188, [R226+UR5+0xd800] ;  /* 0x00d80005e2bc783b */ /* 0x000f6a0008000200 */
[----:B------:R-:W5:Y:S02]  /*a530*/  LDSM.16.M88.4 R200, [R220+0x4000] ;  /* 0x00400000dcc8783b */ /* 0x000f640000000200 */
[C---:B------:R-:W-:Y:S08]  /*a540*/  HMMA.16816.F32.BF16 R4, R192.reuse, R204, R4 ;  /* 0x000000ccc004723c */ /* 0x040ff00000041804 */
[C---:B------:R-:W-:Y:S01]  /*a550*/  HMMA.16816.F32.BF16 R8, R192.reuse, R206, R8 ;  /* 0x000000cec008723c */ /* 0x040fe20000041808 */
[----:B------:R-:W-:Y:S07]  /*a560*/  LDSM.16.M88.4 R204, [R225+0xc000] ;  /* 0x00c00000e1cc783b */ /* 0x000fee0000000200 */
        /* <DEDUP_REMOVED lines=9> */
[----:B------:R-:W3:Y:S02]  /*a600*/  LDSM.16.M88.4 R192, [R222+0x4000] ;  /* 0x00400000dec0783b */ /* 0x000ee40000000200 */
[C---:B------:R-:W-:Y:S08]  /*a610*/  HMMA.16816.F32.BF16 R4, R196.reuse, R208, R4 ;  /* 0x000000d0c404723c */ /* 0x040ff00000041804 */
[C---:B------:R-:W-:Y:S01]  /*a620*/  HMMA.16816.F32.BF16 R8, R196.reuse, R210, R8 ;  /* 0x000000d2c408723c */ /* 0x040fe20000041808 */
[----:B------:R-:W-:Y:S07]  /*a630*/  LDSM.16.M88.4 R208, [R217+0xc000] ;  /* 0x00c00000d9d0783b */ /* 0x000fee0000000200 */
[C---:B-1----:R-:W-:Y:S08]  /*a640*/  HMMA.16816.F32.BF16 R12, R196.reuse, R172, R12 ;  /* 0x000000acc40c723c */ /* 0x042ff0000004180c */
[C---:B------:R-:W-:Y:S01]  /*a650*/  HMMA.16816.F32.BF16 R16, R196.reuse, R174, R16 ;  /* 0x000000aec410723c */ /* 0x040fe20000041810 */
[----:B------:R-:W1:Y:S07]  /*a660*/  LDSM.16.M88.4 R172, [R225+0xc800] ;  /* 0x00c80000e1ac783b */ /* 0x000e6e0000000200 */
[C---:B-----5:R-:W-:Y:S08]  /*a670*/  HMMA.16816.F32.BF16 R20, R196.reuse, R180, R20 ;  /* 0x000000b4c414723c */ /* 0x060ff00000041814 */
[C---:B------:R-:W-:Y:S01]  /*a680*/  HMMA.16816.F32.BF16 R24, R196.reuse, R182, R24 ;  /* 0x000000b6c418723c */ /* 0x040fe20000041818 */
[----:B------:R-:W5:Y:S07]  /*a690*/  LDSM.16.M88.4 R180, [R225+0xd000] ;  /* 0x00d00000e1b4783b */ /* 0x000f6e0000000200 */
[C---:B------:R-:W-:Y:S08]  /*a6a0*/  HMMA.16816.F32.BF16 R28, R196.reuse, R188, R28 ;  /* 0x000000bcc41c723c */ /* 0x040ff0000004181c */
[----:B------:R-:W-:Y:S01]  /*a6b0*/  HMMA.16816.F32.BF16 R32, R196, R190, R32 ;  /* 0x000000bec420723c */ /* 0x000fe20000041820 */
[----:B------:R-:W5:Y:S05]  /*a6c0*/  LDSM.16.M88.4 R188, [R225+0xd800] ;  /* 0x00d80000e1bc783b */ /* 0x000f6a0000000200 */
        /* <DEDUP_REMOVED lines=26> */
[----:B------:R-:W-:Y:S02]  /*a870*/  LDSM.16.M88.4 R192, [R220+0x6000] ;  /* 0x00600000dcc0783b */ /* 0x000fe40000000200 */
        /* <DEDUP_REMOVED lines=15> */
[----:B------:R-:W3:Y:S07]  /*a970*/  LDSM.16.M88.4 R204, [R225+0xe000] ;  /* 0x00e00000e1cc783b */ /* 0x000eee0000000200 */
        /* <DEDUP_REMOVED lines=11> */
[C---:B------:R-:W-:Y:S08]  /*aa30*/  HMMA.16816.F32.BF16 R8, R192.reuse, R210, R8 ;  /* 0x000000d2c008723c */ /* 0x040ff00000041808 */
[C---:B--2---:R-:W-:Y:S08]  /*aa40*/  HMMA.16816.F32.BF16 R12, R192.reuse, R164, R12 ;  /* 0x000000a4c00c723c */ /* 0x044ff0000004180c */
[C---:B------:R-:W-:Y:S01]  /*aa50*/  HMMA.16816.F32.BF16 R16, R192.reuse, R166, R16 ;  /* 0x000000a6c010723c */ /* 0x040fe20000041810 */
[----:B------:R-:W2:Y:S07]  /*aa60*/  LDSM.16.M88.4 R164, [R217+0xe800] ;  /* 0x00e80000d9a4783b */ /* 0x000eae0000000200 */
[C---:B----4-:R-:W-:Y:S08]  /*aa70*/  HMMA.16816.F32.BF16 R20, R192.reuse, R176, R20 ;  /* 0x000000b0c014723c */ /* 0x050ff00000041814 */
[C---:B------:R-:W-:Y:S08]  /*aa80*/  HMMA.16816.F32.BF16 R24, R192.reuse, R178, R24 ;  /* 0x000000b2c018723c */ /* 0x040ff00000041818 */
[C---:B---3--:R-:W-:Y:S08]  /*aa90*/  HMMA.16816.F32.BF16 R28, R192.reuse, R184, R28 ;  /* 0x000000b8c01c723c */ /* 0x048ff0000004181c */
[----:B------:R-:W-:Y:S08]  /*aaa0*/  HMMA.16816.F32.BF16 R32, R192, R186, R32 ;  /* 0x000000bac020723c */ /* 0x000ff00000041820 */
[C---:B------:R-:W-:Y:S08]  /*aab0*/  HMMA.16816.F32.BF16 R4, R196.reuse, R204, R4 ;  /* 0x000000ccc404723c */ /* 0x040ff00000041804 */
[C---:B------:R-:W-:Y:S08]  /*aac0*/  HMMA.16816.F32.BF16 R8, R196.reuse, R206, R8 ;  /* 0x000000cec408723c */ /* 0x040ff00000041808 */
[C---:B-1----:R-:W-:Y:S08]  /*aad0*/  HMMA.16816.F32.BF16 R12, R196.reuse, R172, R12 ;  /* 0x000000acc40c723c */ /* 0x042ff0000004180c */
[C---:B------:R-:W-:Y:S01]  /*aae0*/  HMMA.16816.F32.BF16 R16, R196.reuse, R174, R16 ;  /* 0x000000aec410723c */ /* 0x040fe20000041810 */
[----:B------:R-:W1:Y:S07]  /*aaf0*/  LDSM.16.M88.4 R172, [R217+0xf000] ;  /* 0x00f00000d9ac783b */ /* 0x000e6e0000000200 */
[C---:B-----5:R-:W-:Y:S08]  /*ab00*/  HMMA.16816.F32.BF16 R20, R196.reuse, R180, R20 ;  /* 0x000000b4c414723c */ /* 0x060ff00000041814 */
[C---:B------:R-:W-:Y:S08]  /*ab10*/  HMMA.16816.F32.BF16 R24, R196.reuse, R182, R24 ;  /* 0x000000b6c418723c */ /* 0x040ff00000041818 */
[C---:B------:R-:W-:Y:S08]  /*ab20*/  HMMA.16816.F32.BF16 R28, R196.reuse, R188, R28 ;  /* 0x000000bcc41c723c */ /* 0x040ff0000004181c */
[----:B------:R-:W-:Y:S08]  /*ab30*/  HMMA.16816.F32.BF16 R32, R196, R190, R32 ;  /* 0x000000bec420723c */ /* 0x000ff00000041820 */
[C---:B------:R-:W-:Y:S08]  /*ab40*/  HMMA.16816.F32.BF16 R4, R200.reuse, R212, R4 ;  /* 0x000000d4c804723c */ /* 0x040ff00000041804 */
[C---:B------:R-:W-:Y:S08]  /*ab50*/  HMMA.16816.F32.BF16 R8, R200.reuse, R214, R8 ;  /* 0x000000d6c808723c */ /* 0x040ff00000041808 */
[C---:B--2---:R-:W-:Y:S03]  /*ab60*/  HMMA.16816.F32.BF16 R12, R200.reuse, R164, R12 ;  /* 0x000000a4c80c723c */ /* 0x044fe6000004180c */
[----:B------:R-:W-:Y:S01]  /*ab70*/  FMUL.FTZ R245, R4, UR7 ;  /* 0x0000000704f57c20 */ /* 0x000fe20008410000 */
[----:B------:R-:W-:Y:S01]  /*ab80*/  FMUL.FTZ R243, R5, UR7 ;  /* 0x0000000705f37c20 */ /* 0x000fe20008410000 */
[----:B------:R-:W-:Y:S01]  /*ab90*/  FMUL.FTZ R244, R6, UR7 ;  /* 0x0000000706f47c20 */ /* 0x000fe20008410000 */
[----:B------:R-:W-:Y:S02]  /*aba0*/  FMUL.FTZ R242, R7, UR7 ;  /* 0x0000000707f27c20 */ /* 0x000fe40008410000 */
[C---:B------:R-:W-:Y:S01]  /*abb0*/  HMMA.16816.F32.BF16 R16, R200.reuse, R166, R16 ;  /* 0x000000a6c810723c */ /* 0x040fe20000041810 */
[----:B------:R-:W-:Y:S01]  /*abc0*/  MUFU.TANH R245, R245 ;  /* 0x000000f500f57308 */ /* 0x000fe20000002400 */
[----:B------:R-:W2:Y:S01]  /*abd0*/  LDSM.16.M88.4 R164, [R217+0xf800] ;  /* 0x00f80000d9a4783b */ /* 0x000ea20000000200 */
[----:B------:R-:W-:Y:S04]  /*abe0*/  DEPBAR.LE SB0, 0x0 ;  /* 0x000080000000791a */ /* 0x000fe80000000000 */
[----:B------:R-:W-:Y:S01]  /*abf0*/  FMUL.FTZ R249, R8, UR7 ;  /* 0x0000000708f97c20 */ /* 0x000fe20008410000 */
[C---:B-1----:R-:W-:Y:S03]  /*ac00*/  HMMA.16816.F32.BF16 R20, R200.reuse, R172, R20 ;  /* 0x000000acc814723c */ /* 0x042fe60000041814 */
[----:B------:R-:W1:Y:S01]  /*ac10*/  MUFU.TANH R243, R243 ;  /* 0x000000f300f37308 */ /* 0x000e620000002400 */
[----:B------:R-:W-:Y:S01]  /*ac20*/  BAR.SYNC.DEFER_BLOCKING 0x0 ;  /* 0x0000000000007b1d */ /* 0x000fe20000010000 */
[----:B------:R-:W-:Y:S01]  /*ac30*/  FMUL.FTZ R247, R9, UR7 ;  /* 0x0000000709f77c20 */ /* 0x000fe20008410000 */
[----:B------:R-:W-:Y:S01]  /*ac40*/  FMUL.FTZ R248, R10, UR7 ;  /* 0x000000070af87c20 */ /* 0x000fe20008410000 */
[----:B------:R-:W-:Y:S01]  /*ac50*/  FMUL.FTZ R246, R11, UR7 ;  /* 0x000000070bf67c20 */ /* 0x000fe20008410000 */
[C---:B------:R-:W-:Y:S05]  /*ac60*/  HMMA.16816.F32.BF16 R24, R200.reuse, R174, R24 ;  /* 0x000000aec818723c */ /* 0x040fea0000041818 */
[----:B------:R-:W-:Y:S01]  /*ac70*/  MUFU.TANH R244, R244 ;  /* 0x000000f400f47308 */ /* 0x000fe20000002400 */
[----:B------:R-:W-:Y:S01]  /*ac80*/  FMUL.FTZ R241, R12, UR7 ;  /* 0x000000070cf17c20 */ /* 0x000fe20008410000 */
[----:B------:R-:W-:Y:S01]  /*ac90*/  FMUL.FTZ R239, R13, UR7 ;  /* 0x000000070def7c20 */ /* 0x000fe20008410000 */
[----:B------:R-:W-:Y:S01]  /*aca0*/  FMUL.FTZ R240, R14, UR7 ;  /* 0x000000070ef07c20 */ /* 0x000fe20008410000 */
[----:B------:R-:W-:Y:S01]  /*acb0*/  FMUL.FTZ R238, R15, UR7 ;  /* 0x000000070fee7c20 */ /* 0x000fe20008410000 */
[----:B------:R-:W-:Y:S01]  /*acc0*/  FMUL.FTZ R215, R16, UR7 ;  /* 0x0000000710d77c20 */ /* 0x000fe20008410000 */
[----:B------:R-:W-:Y:S04]  /*acd0*/  FMUL.FTZ R237, R17, UR7 ;  /* 0x0000000711ed7c20 */ /* 0x000fe80008410000 */
[----:B------:R-:W3:Y:S01]  /*ace0*/  MUFU.TANH R242, R242 ;  /* 0x000000f200f27308 */ /* 0x000ee20000002400 */
[----:B------:R-:W-:Y:S01]  /*acf0*/  FMUL.FTZ R236, R18, UR7 ;  /* 0x0000000712ec7c20 */ /* 0x000fe20008410000 */
[----:B------:R-:W-:Y:S01]  /*ad00*/  FMUL.FTZ R214, R19, UR7 ;  /* 0x0000000713d67c20 */ /* 0x000fe20008410000 */
[----:B------:R-:W-:Y:S01]  /*ad10*/  FMUL.FTZ R209, R20, UR7 ;  /* 0x0000000714d17c20 */ /* 0x000fe20008410000 */
[----:B------:R-:W-:Y:S01]  /*ad20*/  FMUL.FTZ R211, R21, UR7 ;  /* 0x0000000715d37c20 */ /* 0x000fe20008410000 */
[----:B------:R-:W-:Y:S01]  /*ad30*/  FMUL.FTZ R206, R22, UR7 ;  /* 0x0000000716ce7c20 */ /* 0x000fe20008410000 */
[----:B------:R-:W-:Y:S01]  /*ad40*/  FMUL.FTZ R208, R23, UR7 ;  /* 0x0000000717d07c20 */ /* 0x000fe20008410000 */
[----:B-1----:R-:W-:Y:S03]  /*ad50*/  FMNMX3.FTZ R2, R169, R245, R243, !PT ;  /* 0x000000f5a9027276 */ /* 0x002fe600078100f3 */
[----:B------:R-:W-:Y:S01]  /*ad60*/  MUFU.TANH R249, R249 ;  /* 0x000000f900f97308 */ /* 0x000fe20000002400 */
[----:B------:R-:W-:Y:S01]  /*ad70*/  FMUL.FTZ R213, R24, UR7 ;  /* 0x0000000718d57c20 */ /* 0x000fe20008410000 */
[----:B------:R-:W-:Y:S01]  /*ad80*/  FMUL.FTZ R207, R25, UR7 ;  /* 0x0000000719cf7c20 */ /* 0x000fe20008410000 */
[----:B------:R-:W-:Y:S01]  /*ad90*/  FMUL.FTZ R210, R26, UR7 ;  /* 0x000000071ad27c20 */ /* 0x000fe20008410000 */
[----:B------:R-:W-:Y:S06]  /*ada0*/  FMUL.FTZ R212, R27, UR7 ;  /* 0x000000071bd47c20 */ /* 0x000fec0008410000 */
[----:B------:R-:W1:Y:S01]  /*adb0*/  MUFU.TANH R247, R247 ;  /* 0x000000f700f77308 */ /* 0x000e620000002400 */
[C---:B--2---:R-:W-:Y:S03]  /*adc0*/  HMMA.16816.F32.BF16 R28, R200.reuse, R164, R28 ;  /* 0x000000a4c81c723c */ /* 0x044fe6000004181c */
[----:B---3--:R-:W-:Y:S06]  /*add0*/  FMNMX3.FTZ R3, R0, R244, R242, !PT ;  /* 0x000000f400037276 */ /* 0x008fec00078100f2 */
[----:B------:R-:W-:Y:S01]  /*ade0*/  MUFU.TANH R248, R248 ;  /* 0x000000f800f87308 */ /* 0x000fe20000002400 */
[----:B------:R-:W-:Y:S09]  /*adf0*/  HMMA.16816.F32.BF16 R32, R200, R166, R32 ;  /* 0x000000a6c820723c */ /* 0x000ff20000041820 */
[----:B------:R-:W2:Y:S01]  /*ae00*/  MUFU.TANH R246, R246 ;  /* 0x000000f600f67308 */ /* 0x000ea20000002400 */
[----:B-1----:R-:W-:Y:S01]  /*ae10*/  FMNMX3.FTZ R2, R2, R249, R247, !PT ;  /* 0x000000f902027276 */ /* 0x002fe200078100f7 */
[----:B------:R-:W-:Y:S01]  /*ae20*/  FMUL.FTZ R204, R28, UR7 ;  /* 0x000000071ccc7c20 */ /* 0x000fe20008410000 */
[----:B------:R-:W-:Y:S01]  /*ae30*/  FMUL.FTZ R205, R29, UR7 ;  /* 0x000000071dcd7c20 */ /* 0x000fe20008410000 */
[----:B------:R-:W-:Y:S01]  /*ae40*/  FMUL.FTZ R168, R30, UR7 ;  /* 0x000000071ea87c20 */ /* 0x000fe20008410000 */
[----:B------:R-:W-:Y:S05]  /*ae50*/  FMUL.FTZ R167, R31, UR7 ;  /* 0x000000071fa77c20 */ /* 0x000fea0008410000 */
[----:B------:R-:W-:Y:S01]  /*ae60*/  MUFU.TANH R241, R241 ;  /* 0x000000f100f17308 */ /* 0x000fe20000002400 */
[----:B------:R-:W-:Y:S01]  /*ae70*/  FMUL.FTZ R170, R32, UR7 ;  /* 0x0000000720aa7c20 */ /* 0x000fe20008410000 */
[----:B------:R-:W-:Y:S01]  /*ae80*/  FMUL.FTZ R171, R33, UR7 ;  /* 0x0000000721ab7c20 */ /* 0x000fe20008410000 */
[----:B------:R-:W-:Y:S01]  /*ae90*/  FMUL.FTZ R34, R34, UR7 ;  /* 0x0000000722227c20 */ /* 0x000fe20008410000 */
[----:B------:R-:W-:Y:S06]  /*aea0*/  FMUL.FTZ R35, R35, UR7 ;  /* 0x0000000723237c20 */ /* 0x000fec0008410000 */
[----:B------:R-:W1:Y:S01]  /*aeb0*/  MUFU.TANH R239, R239 ;  /* 0x000000ef00ef7308 */ /* 0x000e620000002400 */
[----:B--2---:R-:W-:Y:S09]  /*aec0*/  FMNMX3.FTZ R3, R3, R248, R246, !PT ;  /* 0x000000f803037276 */ /* 0x004ff200078100f6 */
[----:B------:R-:W-:Y:S10]  /*aed0*/  MUFU.TANH R240, R240 ;  /* 0x000000f000f07308 */ /* 0x000ff40000002400 */
[----:B------:R-:W2:Y:S01]  /*aee0*/  MUFU.TANH R238, R238 ;  /* 0x000000ee00ee7308 */ /* 0x000ea20000002400 */
[----:B-1----:R-:W-:Y:S09]  /*aef0*/  FMNMX3.FTZ R2, R2, R241, R239, !PT ;  /* 0x000000f102027276 */ /* 0x002ff200078100ef */
[----:B------:R-:W-:Y:S10]  /*af00*/  MUFU.TANH R215, R215 ;  /* 0x000000d700d77308 */ /* 0x000ff40000002400 */
        /* <DEDUP_REMOVED lines=28> */
[----:B-1----:R-:W-:Y:S02]  /*b0d0*/  FMNMX3.FTZ R250, R250, R170, R171, !PT ;  /* 0x000000aafafa7276 */ /* 0x002fe400078100ab */
[----:B--2---:R-:W-:Y:S01]  /*b0e0*/  FMNMX3.FTZ R7, R7, R166, R165, !PT ;  /* 0x000000a607077276 */ /* 0x004fe200078100a5 */
[----:B------:R-:W-:Y:S06]  /*b0f0*/  BRA.U.ANY UP0, `(.L_x_443) ;  /* 0xffffffe9005c7547 */ /* 0x000fec000b93ffff */
.L_x_442:
[----:B------:R-:W2:Y:S01]  /*b100*/  SHFL.BFLY PT, R3, R250, 0x2, 0x1f ;  /* 0x0c401f00fa037f89 */ /* 0x000ea200000e0000 */
[----:B------:R-:W-:Y:S01]  /*b110*/  MOV R185, R230 ;  /* 0x000000e600b97202 */ /* 0x000fe20000000f00 */
[----:B------:R-:W-:Y:S01]  /*b120*/  UIADD3 UR18, UPT, UPT, UR18, -0x1, URZ ;  /* 0xffffffff12127890 */ /* 0x000fe2000fffe0ff */
[----:B------:R-:W-:Y:S05]  /*b130*/  @P6 IADD3 R185, PT, PT, R232, -0x40, RZ ;  /* 0xffffffc0e8b96810 */ /* 0x000fea0007ffe0ff */
[----:B------:R-:W3:Y:S01]  /*b140*/  SHFL.BFLY PT, R2, R7, 0x2, 0x1f ;  /* 0x0c401f0007027f89 */ /* 0x000ee200000e0000 */
[----:B------:R-:W-:Y:S01]  /*b150*/  UISETP.NE.AND UP0, UPT, UR18, URZ, UPT ;  /* 0x000000ff1200728c */ /* 0x000fe2000bf05270 */
[----:B------:R-:W-:Y:S06]  /*b160*/  IADD3 R184, PT, PT, R224, R185, RZ ;  /* 0x000000b9e0b87210 */ /* 0x000fec0007ffe0ff */
[----:B-1----:R-:W-:Y:S08]  /*b170*/  LDSM.16.MT88.4 R12, [R219+0x10000] ;  /* 0x01000000db0c783b */ /* 0x002ff00000004200 */
[----:B------:R-:W-:Y:S08]  /*b180*/  LDSM.16.MT88.4 R20, [R218+0x10000] ;  /* 0x01000000da14783b */ /* 0x000ff00000004200 */
[----:B------:R-:W-:Y:S08]  /*b190*/  LDSM.16.MT88.4 R28, [R185] ;  /* 0x00000000b91c783b */ /* 0x000ff00000004200 */
[----:B------:R-:W-:Y:S08]  /*b1a0*/  LDSM.16.MT88.4 R172, [R185+0x4800] ;  /* 0x00480000b9ac783b */ /* 0x000ff00000004200 */
        /* <DEDUP_REMOVED lines=8> */
[C---:B------:R-:W-:Y:S01]  /*b230*/  FADD.FTZ R5, -R164.reuse, R169 ;  /* 0x000000a9a4057221 */ /* 0x040fe20000010100 */
[C---:B------:R-:W-:Y:S01]  /*b240*/  FMUL.FTZ R194, R164.reuse, UR4 ;  /* 0x00000004a4c27c20 */ /* 0x040fe20008410000 */
[----:B------:R-:W-:Y:S01]  /*b250*/  FSETP.NEU.FTZ.AND P1, PT, R164, -INF , PT ;  /* 0xff800000a400780b */ /* 0x000fe20003f3d000 */
[C---:B------:R-:W-:Y:S01]  /*b260*/  FMUL.FTZ R169, R3.reuse, UR4 ;  /* 0x0000000403a97c20 */ /* 0x040fe20008410000 */
[C---:B------:R-:W-:Y:S01]  /*b270*/  FSETP.NEU.FTZ.AND P0, PT, R3.reuse, -INF , PT ;  /* 0xff8000000300780b */ /* 0x040fe20003f1d000 */
[----:B------:R-:W-:Y:S01]  /*b280*/  FADD.FTZ R4, -R3, R0 ;  /* 0x0000000003047221 */ /* 0x000fe20000010100 */
[----:B------:R-:W-:Y:S01]  /*b290*/  FSEL R194, R194, RZ, P1 ;  /* 0x000000ffc2c27208 */ /* 0x000fe20000800000 */
[----:B------:R-:W-:Y:S01]  /*b2a0*/  FMUL.FTZ R2, R5, UR4 ;  /* 0x0000000405027c20 */ /* 0x000fe20008410000 */
[----:B------:R-:W-:Y:S01]  /*b2b0*/  FSEL R169, R169, RZ, P0 ;  /* 0x000000ffa9a97208 */ /* 0x000fe20000000000 */
[----:B------:R-:W-:Y:S01]  /*b2c0*/  FMUL.FTZ R0, R4, UR4 ;  /* 0x0000000404007c20 */ /* 0x000fe20008410000 */
[----:B------:R-:W-:Y:S01]  /*b2d0*/  IADD3 R234, P0, PT, R234, -UR17, RZ ;  /* 0x80000011eaea7c10 */ /* 0x000fe2000ff1e0ff */
[--C-:B------:R-:W-:Y:S01]  /*b2e0*/  FFMA.FTZ R193, R245, UR4, -R194.reuse ;  /* 0x00000004f5c17c23 */ /* 0x100fe200080108c2 */
[--C-:B------:R-:W-:Y:S01]  /*b2f0*/  FFMA.FTZ R192, R243, UR4, -R194.reuse ;  /* 0x00000004f3c07c23 */ /* 0x100fe200080108c2 */
[--C-:B------:R-:W-:Y:S01]  /*b300*/  FFMA.FTZ R191, R244, UR4, -R169.reuse ;  /* 0x00000004f4bf7c23 */ /* 0x100fe200080108a9 */
[--C-:B------:R-:W-:Y:S01]  /*b310*/  FFMA.FTZ R188, R242, UR4, -R169.reuse ;  /* 0x00000004f2bc7c23 */ /* 0x100fe200080108a9 */
[--C-:B------:R-:W-:Y:S01]  /*b320*/  FFMA.FTZ R190, R249, UR4, -R194.reuse ;  /* 0x00000004f9be7c23 */ /* 0x100fe200080108c2 */
[--C-:B------:R-:W-:Y:S01]  /*b330*/  FFMA.FTZ R189, R247, UR4, -R194.reuse ;  /* 0x00000004f7bd7c23 */ /* 0x100fe200080108c2 */
[--C-:B------:R-:W-:Y:S01]  /*b340*/  FFMA.FTZ R187, R248, UR4, -R169.reuse ;  /* 0x00000004f8bb7c23 */ /* 0x100fe200080108a9 */
[--C-:B------:R-:W-:Y:S01]  /*b350*/  FFMA.FTZ R186, R246, UR4, -R169.reuse ;  /* 0x00000004f6ba7c23 */ /* 0x100fe200080108a9 */
[----:B------:R-:W1:Y:S01]  /*b360*/  MUFU.EX2 R2, R2 ;  /* 0x0000000200027308 */ /* 0x000e620000000800 */
[--C-:B------:R-:W-:Y:S01]  /*b370*/  FFMA.FTZ R203, R209, UR4, -R194.reuse ;  /* 0x00000004d1cb7c23 */ /* 0x100fe200080108c2 */
[--C-:B------:R-:W-:Y:S01]  /*b380*/  FFMA.FTZ R209, R206, UR4, -R169.reuse ;  /* 0x00000004ced17c23 */ /* 0x100fe200080108a9 */
[--C-:B------:R-:W-:Y:S07]  /*b390*/  FFMA.FTZ R206, R208, UR4, -R169.reuse ;  /* 0x00000004d0ce7c23 */ /* 0x100fee00080108a9 */
[----:B------:R-:W2:Y:S01]  /*b3a0*/  MUFU.EX2 R0, R0 ;  /* 0x0000000000007308 */ /* 0x000ea20000000800 */
[--C-:B------:R-:W-:Y:S01]  /*b3b0*/  FFMA.FTZ R208, R207, UR4, -R194.reuse ;  /* 0x00000004cfd07c23 */ /* 0x100fe200080108c2 */
[--C-:B------:R-:W-:Y:S01]  /*b3c0*/  FFMA.FTZ R210, R210, UR4, -R169.reuse ;  /* 0x00000004d2d27c23 */ /* 0x100fe200080108a9 */
[--C-:B------:R-:W-:Y:S07]  /*b3d0*/  FFMA.FTZ R213, R213, UR4, -R194.reuse ;  /* 0x00000004d5d57c23 */ /* 0x100fee00080108c2 */
[----:B------:R-:W-:Y:S01]  /*b3e0*/  MUFU.EX2 R193, R193 ;  /* 0x000000c100c17308 */ /* 0x000fe20000000800 */
[--C-:B------:R-:W-:Y:S01]  /*b3f0*/  FFMA.FTZ R196, R241, UR4, -R194.reuse ;  /* 0x00000004f1c47c23 */ /* 0x100fe200080108c2 */
[--C-:B------:R-:W-:Y:S01]  /*b400*/  FFMA.FTZ R195, R239, UR4, -R194.reuse ;  /* 0x00000004efc37c23 */ /* 0x100fe200080108c2 */
[--C-:B------:R-:W-:Y:S07]  /*b410*/  FFMA.FTZ R200, R240, UR4, -R169.reuse ;  /* 0x00000004f0c87c23 */ /* 0x100fee00080108a9 */
[----:B------:R-:W3:Y:S01]  /*b420*/  MUFU.EX2 R192, R192 ;  /* 0x000000c000c07308 */ /* 0x000ee20000000800 */
[--C-:B------:R-:W-:Y:S01]  /*b430*/  FFMA.FTZ R197, R238, UR4, -R169.reuse ;  /* 0x00000004eec57c23 */ /* 0x100fe200080108a9 */
[C---:B-1----:R-:W-:Y:S01]  /*b440*/  FMUL.FTZ R4, R2.reuse, R160 ;  /* 0x000000a002047220 */ /* 0x042fe20000410000 */
[C---:B------:R-:W-:Y:S07]  /*b450*/  FMUL.FTZ R5, R2.reuse, R161 ;  /* 0x000000a102057220 */ /* 0x040fee0000410000 */
[----:B------:R-:W-:Y:S01]  /*b460*/  MUFU.EX2 R191, R191 ;  /* 0x000000bf00bf7308 */ /* 0x000fe20000000800 */
[----:B------:R-:W-:Y:S01]  /*b470*/  FMUL.FTZ R8, R2, R156 ;  /* 0x0000009c02087220 */ /* 0x000fe20000410000 */
[C---:B--2---:R-:W-:Y:S01]  /*b480*/  FMUL.FTZ R6, R0.reuse, R162 ;  /* 0x000000a200067220 */ /* 0x044fe20000410000 */
[----:B------:R-:W-:Y:S07]  /*b490*/  FMUL.FTZ R7, R0, R163 ;  /* 0x000000a300077220 */ /* 0x000fee0000410000 */
[----:B------:R-:W1:Y:S01]  /*b4a0*/  MUFU.EX2 R188, R188 ;  /* 0x000000bc00bc7308 */ /* 0x000e620000000800 */
[----:B------:R-:W-:Y:S01]  /*b4b0*/  FMUL.FTZ R9, R2, R157 ;  /* 0x0000009d02097220 */ /* 0x000fe20000410000 */
[C---:B------:R-:W-:Y:S01]  /*b4c0*/  FMUL.FTZ R10, R0.reuse, R158 ;  /* 0x0000009e000a7220 */ /* 0x040fe20000410000 */
[----:B------:R-:W-:Y:S07]  /*b4d0*/  FMUL.FTZ R11, R0, R159 ;  /* 0x0000009f000b7220 */ /* 0x000fee0000410000 */
[----:B------:R-:W-:Y:S01]  /*b4e0*/  MUFU.EX2 R190, R190 ;  /* 0x000000be00be7308 */ /* 0x000fe20000000800 */
[----:B------:R-:W-:Y:S01]  /*b4f0*/  FMUL.FTZ R16, R2, R148 ;  /* 0x0000009402107220 */ /* 0x000fe20000410000 */
[----:B---3--:R-:W-:Y:S01]  /*b500*/  F2FP.BF16.F32.PACK_AB R160, R192, R193 ;  /* 0x000000c1c0a0723e */ /* 0x008fe200000010ff */
[----:B------:R-:W-:Y:S07]  /*b510*/  FMUL.FTZ R17, R2, R149 ;  /* 0x0000009502117220 */ /* 0x000fee0000410000 */
[----:B------:R-:W2:Y:S01]  /*b520*/  MUFU.EX2 R189, R189 ;  /* 0x000000bd00bd7308 */ /* 0x000ea20000000800 */
[C---:B------:R-:W-:Y:S01]  /*b530*/  FMUL.FTZ R18, R0.reuse, R150 ;  /* 0x0000009600127220 */ /* 0x040fe20000410000 */
[----:B------:R-:W-:Y:S01]  /*b540*/  FMUL.FTZ R19, R0, R151 ;  /* 0x0000009700137220 */ /* 0x000fe20000410000 */
[C---:B------:R-:W-:Y:S07]  /*b550*/  FMUL.FTZ R24, R2.reuse, R140 ;  /* 0x0000008c02187220 */ /* 0x040fee0000410000 */
[----:B------:R-:W-:Y:S01]  /*b560*/  MUFU.EX2 R187, R187 ;  /* 0x000000bb00bb7308 */ /* 0x000fe20000000800 */
[----:B------:R-:W-:Y:S01]  /*b570*/  FMUL.FTZ R25, R2, R141 ;  /* 0x0000008d02197220 */ /* 0x000fe20000410000 */
[----:B-1----:R-:W-:Y:S01]  /*b580*/  F2FP.BF16.F32.PACK_AB R161, R188, R191 ;  /* 0x000000bfbca1723e */ /* 0x002fe200000010ff */
[C---:B------:R-:W-:Y:S07]  /*b590*/  FMUL.FTZ R26, R0.reuse, R142 ;  /* 0x0000008e001a7220 */ /* 0x040fee0000410000 */
[----:B------:R-:W1:Y:S01]  /*b5a0*/  MUFU.EX2 R186, R186 ;  /* 0x000000ba00ba7308 */ /* 0x000e620000000800 */
[----:B------:R-:W-:Y:S01]  /*b5b0*/  FMUL.FTZ R27, R0, R143 ;  /* 0x0000008f001b7220 */ /* 0x000fe20000410000 */
[----:B------:R-:W-:Y:S01]  /*b5c0*/  LDSM.16.MT88.4 R148, [R184+0x800] ;  /* 0x00080000b894783b */ /* 0x000fe20000004200 */
[C---:B------:R-:W-:Y:S01]  /*b5d0*/  FMUL.FTZ R32, R2.reuse, R132 ;  /* 0x0000008402207220 */ /* 0x040fe20000410000 */
[----:B------:R-:W-:Y:S01]  /*b5e0*/  FMUL.FTZ R33, R2, R133 ;  /* 0x0000008502217220 */ /* 0x000fe20000410000 */
[C---:B------:R-:W-:Y:S01]  /*b5f0*/  FMUL.FTZ R34, R0.reuse, R134 ;  /* 0x0000008600227220 */ /* 0x040fe20000410000 */
[----:B--2---:R-:W-:Y:S01]  /*b600*/  F2FP.BF16.F32.PACK_AB R162, R189, R190 ;  /* 0x000000bebda2723e */ /* 0x004fe200000010ff */
[----:B------:R-:W-:Y:S01]  /*b610*/  FMUL.FTZ R35, R0, R135 ;  /* 0x0000008700237220 */ /* 0x000fe20000410000 */
[C---:B------:R-:W-:Y:S01]  /*b620*/  FMUL.FTZ R36, R2.reuse, R36 ;  /* 0x0000002402247220 */ /* 0x040fe20000410000 */
[----:B------:R-:W-:Y:S01]  /*b630*/  FMUL.FTZ R37, R2, R37 ;  /* 0x0000002502257220 */ /* 0x000fe20000410000 */
[----:B------:R-:W-:Y:S01]  /*b640*/  LDSM.16.MT88.4 R132, [R185+0x2000] ;  /* 0x00200000b984783b */ /* 0x000fe20000004200 */
[C---:B------:R-:W-:Y:S01]  /*b650*/  FMUL.FTZ R38, R0.reuse, R38 ;  /* 0x0000002600267220 */ /* 0x040fe20000410000 */
[----:B------:R-:W-:Y:S01]  /*b660*/  FMUL.FTZ R39, R0, R39 ;  /* 0x0000002700277220 */ /* 0x000fe20000410000 */
[----:B------:R-:W-:Y:S01]  /*b670*/  FMUL.FTZ R40, R2, R40 ;  /* 0x0000002802287220 */ /* 0x000fe20000410000 */
[----:B-1----:R-:W-:Y:S01]  /*b680*/  F2FP.BF16.F32.PACK_AB R163, R186, R187 ;  /* 0x000000bbbaa3723e */ /* 0x002fe200000010ff */
[----:B------:R-:W-:Y:S01]  /*b690*/  FMUL.FTZ R41, R2, R41 ;  /* 0x0000002902297220 */ /* 0x000fe20000410000 */
[C---:B------:R-:W-:Y:S01]  /*b6a0*/  FMUL.FTZ R42, R0.reuse, R42 ;  /* 0x0000002a002a7220 */ /* 0x040fe20000410000 */
[----:B------:R-:W-:Y:S01]  /*b6b0*/  FMUL.FTZ R43, R0, R43 ;  /* 0x0000002b002b7220 */ /* 0x000fe20000410000 */
[----:B------:R-:W-:Y:S01]  /*b6c0*/  LDSM.16.MT88.4 R140, [R184+0x2000] ;  /* 0x00200000b88c783b */ /* 0x000fe20000004200 */
[C---:B------:R-:W-:Y:S01]  /*b6d0*/  FMUL.FTZ R44, R2.reuse, R44 ;  /* 0x0000002c022c7220 */ /* 0x040fe20000410000 */
[C---:B------:R-:W-:Y:S01]  /*b6e0*/  FMUL.FTZ R45, R2.reuse, R45 ;  /* 0x0000002d022d7220 */ /* 0x040fe20000410000 */
[C---:B------:R-:W-:Y:S01]  /*b6f0*/  HMMA.16816.F32.BF16 R4, R160.reuse, R12, R4 ;  /* 0x0000000ca004723c */ /* 0x040fe20000041804 */
[----:B------:R-:W-:Y:S04]  /*b700*/  MUFU.EX2 R203, R203 ;  /* 0x000000cb00cb7308 */ /* 0x000fe80000000800 */
[----:B------:R-:W-:Y:S01]  /*b710*/  LDSM.16.MT88.4 R156, [R184+0x2800] ;  /* 0x00280000b89c783b */ /* 0x000fe20000004200 */
[C---:B------:R-:W-:Y:S01]  /*b720*/  FMUL.FTZ R12, R2.reuse, R152 ;  /* 0x00000098020c7220 */ /* 0x040fe20000410000 */
[----:B------:R-:W-:Y:S01]  /*b730*/  FMUL.FTZ R13, R2, R153 ;  /* 0x00000099020d7220 */ /* 0x000fe20000410000 */
[C---:B------:R-:W-:Y:S03]  /*b740*/  HMMA.16816.F32.BF16 R8, R160.reuse, R14, R8 ;  /* 0x0000000ea008723c */ /* 0x040fe60000041808 */
[----:B------:R-:W-:Y:S01]  /*b750*/  MUFU.EX2 R209, R209 ;  /* 0x000000d100d17308 */ /* 0x000fe20000000800 */
[C---:B------:R-:W-:Y:S01]  /*b760*/  FMUL.FTZ R14, R0.reuse, R154 ;  /* 0x0000009a000e7220 */ /* 0x040fe20000410000 */
[C---:B------:R-:W-:Y:S01]  /*b770*/  FMUL.FTZ R15, R0.reuse, R155 ;  /* 0x0000009b000f7220 */ /* 0x040fe20000410000 */
[C---:B------:R-:W-:Y:S01]  /*b780*/  FMUL.FTZ R46, R0.reuse, R46 ;  /* 0x0000002e002e7220 */ /* 0x040fe20000410000 */
[----:B------:R-:W1:Y:S01]  /*b790*/  LDSM.16.MT88.4 R152, [R184] ;  /* 0x00000000b898783b */ /* 0x000e620000004200 */
[----:B------:R-:W-:Y:S01]  /*b7a0*/  FMUL.FTZ R47, R0, R47 ;  /* 0x0000002f002f7220 */ /* 0x000fe20000410000 */
[C---:B------:R-:W-:Y:S01]  /*b7b0*/  FMUL.FTZ R48, R2.reuse, R48 ;  /* 0x0000003002307220 */ /* 0x040fe20000410000 */
[----:B------:R-:W-:Y:S01]  /*b7c0*/  FMUL.FTZ R49, R2, R49 ;  /* 0x0000003102317220 */ /* 0x000fe20000410000 */
[----:B------:R-:W-:Y:S01]  /*b7d0*/  FMUL.FTZ R50, R0, R50 ;  /* 0x0000003200327220 */ /* 0x000fe20000410000 */
[C---:B------:R-:W-:Y:S01]  /*b7e0*/  HMMA.16816.F32.BF16 R12, R160.reuse, R20, R12 ;  /* 0x00000014a00c723c */ /* 0x040fe2000004180c */
[----:B------:R-:W-:Y:S02]  /*b7f0*/  MUFU.EX2 R206, R206 ;  /* 0x000000ce00ce7308 */ /* 0x000fe40000000800 */
[C---:B------:R-:W-:Y:S01]  /*b800*/  FMUL.FTZ R20, R2.reuse, R144 ;  /* 0x0000009002147220 */ /* 0x040fe20000410000 */
[----:B------:R-:W-:Y:S01]  /*b810*/  FMUL.FTZ R21, R2, R145 ;  /* 0x0000009102157220 */ /* 0x000fe20000410000 */
[----:B------:R-:W-:Y:S01]  /*b820*/  FMUL.FTZ R51, R0, R51 ;  /* 0x0000003300337220 */ /* 0x000fe20000410000 */
[C---:B------:R-:W-:Y:S01]  /*b830*/  FMUL.FTZ R52, R2.reuse, R52 ;  /* 0x0000003402347220 */ /* 0x040fe20000410000 */
[----:B------:R-:W-:Y:S01]  /*b840*/  FMUL.FTZ R53, R2, R53 ;  /* 0x0000003502357220 */ /* 0x000fe20000410000 */
[C---:B------:R-:W-:Y:S03]  /*b850*/  HMMA.16816.F32.BF16 R16, R160.reuse, R22, R16 ;  /* 0x00000016a010723c */ /* 0x040fe60000041810 */
[----:B------:R2:W-:Y:S01]  /*b860*/  MUFU.EX2 R207, R213 ;  /* 0x000000d500cf7308 */ /* 0x0005e20000000800 */
[C---:B------:R-:W-:Y:S01]  /*b870*/  FMUL.FTZ R22, R0.reuse, R146 ;  /* 0x0000009200167220 */ /* 0x040fe20000410000 */
[C---:B------:R-:W-:Y:S01]  /*b880*/  FMUL.FTZ R23, R0.reuse, R147 ;  /* 0x0000009300177220 */ /* 0x040fe20000410000 */
[C---:B------:R-:W-:Y:S01]  /*b890*/  FMUL.FTZ R54, R0.reuse, R54 ;  /* 0x0000003600367220 */ /* 0x040fe20000410000 */
[----:B------:R-:W3:Y:S01]  /*b8a0*/  LDSM.16.MT88.4 R144, [R219+0x12000] ;  /* 0x01200000db90783b */ /* 0x000ee20000004200 */
        /* <DEDUP_REMOVED lines=12> */
[----:B------:R-:W-:Y:S01]  /*b970*/  MUFU.EX2 R210, R210 ;  /* 0x000000d200d27308 */ /* 0x000fe20000000800 */
[C---:B------:R-:W-:Y:S01]  /*b980*/  FMUL.FTZ R30, R0.reuse, R138 ;  /* 0x0000008a001e7220 */ /* 0x040fe20000410000 */
[C---:B------:R-:W-:Y:S01]  /*b990*/  FMUL.FTZ R31, R0.reuse, R139 ;  /* 0x0000008b001f7220 */ /* 0x040fe20000410000 */
[C---:B------:R-:W-:Y:S01]  /*b9a0*/  FMUL.FTZ R62, R0.reuse, R62 ;  /* 0x0000003e003e7220 */ /* 0x040fe20000410000 */
[----:B------:R-:W4:Y:S01]  /*b9b0*/  LDSM.16.MT88.4 R136, [R218+0x12000] ;  /* 0x01200000da88783b */ /* 0x000f220000004200 */
[----:B------:R-:W-:Y:S01]  /*b9c0*/  FMUL.FTZ R63, R0, R63 ;  /* 0x0000003f003f7220 */ /* 0x000fe20000410000 */
[C---:B------:R-:W-:Y:S01]  /*b9d0*/  FMUL.FTZ R64, R2.reuse, R64 ;  /* 0x0000004002407220 */ /* 0x040fe20000410000 */
[----:B------:R-:W-:Y:S01]  /*b9e0*/  FMUL.FTZ R65, R2, R65 ;  /* 0x0000004102417220 */ /* 0x000fe20000410000 */
[C---:B------:R-:W-:Y:S01]  /*b9f0*/  FMUL.FTZ R66, R0.reuse, R66 ;  /* 0x0000004200427220 */ /* 0x040fe20000410000 */
[C---:B-1----:R-:W-:Y:S01]  /*ba00*/  HMMA.16816.F32.BF16 R28, R160.reuse, R152, R28 ;  /* 0x00000098a01c723c */ /* 0x042fe2000004181c */
[----:B------:R-:W-:Y:S02]  /*ba10*/  MUFU.EX2 R196, R196 ;  /* 0x000000c400c47308 */ /* 0x000fe40000000800 */
[----:B------:R-:W-:Y:S01]  /*ba20*/  FMUL.FTZ R67, R0, R67 ;  /* 0x0000004300437220 */ /* 0x000fe20000410000 */
[C---:B------:R-:W-:Y:S01]  /*ba30*/  FMUL.FTZ R68, R2.reuse, R68 ;  /* 0x0000004402447220 */ /* 0x040fe20000410000 */
[----:B------:R-:W-:Y:S01]  /*ba40*/  FMUL.FTZ R69, R2, R69 ;  /* 0x0000004502457220 */ /* 0x000fe20000410000 */
[C---:B------:R-:W-:Y:S01]  /*ba50*/  FMUL.FTZ R70, R0.reuse, R70 ;  /* 0x0000004600467220 */ /* 0x040fe20000410000 */
[----:B------:R-:W-:Y:S01]  /*ba60*/  FMUL.FTZ R71, R0, R71 ;  /* 0x0000004700477220 */ /* 0x000fe20000410000 */
[C---:B------:R-:W-:Y:S01]  /*ba70*/  HMMA.16816.F32.BF16 R32, R160.reuse, R154, R32 ;  /* 0x0000009aa020723c */ /* 0x040fe20000041820 */
[----:B------:R-:W-:Y:S02]  /*ba80*/  LDSM.16.MT88.4 R152, [R185+0x2800] ;  /* 0x00280000b998783b */ /* 0x000fe40000004200 */
[----:B------:R-:W-:Y:S01]  /*ba90*/  MUFU.EX2 R195, R195 ;  /* 0x000000c300c37308 */ /* 0x000fe20000000800 */
        /* <DEDUP_REMOVED lines=14> */
[----:B------:R-:W-:Y:S01]  /*bb80*/  MUFU.EX2 R197, R197 ;  /* 0x000000c500c57308 */ /* 0x000fe20000000800 */
        /* <DEDUP_REMOVED lines=21> */
[C---:B------:R-:W-:Y:S03]  /*bce0*/  HMMA.16816.F32.BF16 R52, R160.reuse, R132, R52 ;  /* 0x00000084a034723c */ /* 0x040fe60000041834 */
        /* <DEDUP_REMOVED lines=39> */
[C---:B---3--:R-:W-:Y:S03]  /*bf60*/  HMMA.16816.F32.BF16 R76, R160.reuse, R132, R76 ;  /* 0x00000084a04c723c */ /* 0x048fe6000004184c */
[----:B------:R-:W-:Y:S01]  /*bf70*/  FMUL.FTZ R131, R0, R131 ;  /* 0x0000008300837220 */ /* 0x000fe20000410000 */
[--C-:B--2---:R-:W-:Y:S01]  /*bf80*/  FFMA.FTZ R213, R170, UR4, -R194.reuse ;  /* 0x00000004aad57c23 */ /* 0x104fe200080108c2 */
[--C-:B------:R-:W-:Y:S01]  /*bf90*/  FFMA.FTZ R198, R215, UR4, -R194.reuse ;  /* 0x00000004d7c67c23 */ /* 0x100fe200080108c2 */
[--C-:B------:R-:W-:Y:S01]  /*bfa0*/  FFMA.FTZ R201, R237, UR4, -R194.reuse ;  /* 0x00000004edc97c23 */ /* 0x100fe200080108c2 */
[--C-:B------:R-:W-:Y:S01]  /*bfb0*/  FFMA.FTZ R199, R236, UR4, -R169.reuse ;  /* 0x00000004ecc77c23 */ /* 0x100fe200080108a9 */
[C---:B------:R-:W-:Y:S01]  /*bfc0*/  HMMA.16816.F32.BF16 R80, R160.reuse, R134, R80 ;  /* 0x00000086a050723c */ /* 0x040fe20000041850 */
[----:B------:R-:W2:Y:S01]  /*bfd0*/  LDSM.16.MT88.4 R132, [R219+0x16000] ;  /* 0x01600000db84783b */ /* 0x000ea20000004200 */
[----:B------:R-:W-:Y:S01]  /*bfe0*/  MUFU.EX2 R213, R213 ;  /* 0x000000d500d57308 */ /* 0x000fe20000000800 */
[--C-:B------:R-:W-:Y:S01]  /*bff0*/  FFMA.FTZ R202, R214, UR4, -R169.reuse ;  /* 0x00000004d6ca7c23 */ /* 0x100fe200080108a9 */
[--C-:B------:R-:W-:Y:S01]  /*c000*/  FFMA.FTZ R214, R211, UR4, -R194.reuse ;  /* 0x00000004d3d67c23 */ /* 0x100fe200080108c2 */
[--C-:B------:R-:W-:Y:S07]  /*c010*/  FFMA.FTZ R211, R212, UR4, -R169.reuse ;  /* 0x00000004d4d37c23 */ /* 0x100fee00080108a9 */
[----:B------:R-:W-:Y:S01]  /*c020*/  MUFU.EX2 R198, R198 ;  /* 0x000000c600c67308 */ /* 0x000fe20000000800 */
[--C-:B------:R-:W-:Y:S01]  /*c030*/  FFMA.FTZ R212, R168, UR4, -R169.reuse ;  /* 0x00000004a8d47c23 */ /* 0x100fe200080108a9 */
[C---:B----4-:R-:W-:Y:S08]  /*c040*/  HMMA.16816.F32.BF16 R84, R160.reuse, R140, R84 ;  /* 0x0000008ca054723c */ /* 0x050ff00000041854 */
[----:B------:R-:W-:Y:S01]  /*c050*/  MUFU.EX2 R214, R214 ;  /* 0x000000d600d67308 */ /* 0x000fe20000000800 */
[--C-:B------:R-:W-:Y:S01]  /*c060*/  FFMA.FTZ R204, R204, UR4, -R194.reuse ;  /* 0x00000004cccc7c23 */ /* 0x100fe200080108c2 */
[--C-:B------:R-:W-:Y:S01]  /*c070*/  FFMA.FTZ R205, R205, UR4, -R194.reuse ;  /* 0x00000004cdcd7c23 */ /* 0x100fe200080108c2 */
[----:B------:R-:W-:Y:S07]  /*c080*/  FFMA.FTZ R194, R171, UR4, -R194 ;  /* 0x00000004abc27c23 */ /* 0x000fee00080108c2 */
[----:B------:R-:W-:Y:S01]  /*c090*/  MUFU.EX2 R211, R211 ;  /* 0x000000d300d37308 */ /* 0x000fe20000000800 */
[----:B------:R-:W-:Y:S01]  /*c0a0*/  FFMA.FTZ R167, R167, UR4, -R169 ;  /* 0x00000004a7a77c23 */ /* 0x000fe200080108a9 */
[C---:B------:R-:W-:Y:S01]  /*c0b0*/  HMMA.16816.F32.BF16 R88, R160.reuse, R142, R88 ;  /* 0x0000008ea058723c */ /* 0x040fe20000041858 */
[----:B------:R-:W3:Y:S07]  /*c0c0*/  LDSM.16.MT88.4 R140, [R218+0x16000] ;  /* 0x01600000da8c783b */ /* 0x000eee0000004200 */
[----:B------:R-:W-:Y:S01]  /*c0d0*/  MUFU.EX2 R201, R201 ;  /* 0x000000c900c97308 */ /* 0x000fe20000000800 */
[----:B------:R-:W-:Y:S01]  /*c0e0*/  FFMA.FTZ R193, R2, R233, R193 ;  /* 0x000000e902c17223 */ /* 0x000fe200000100c1 */
[----:B------:R-:W-:Y:S01]  /*c0f0*/  IADD3.X R235, PT, PT, R235, ~UR16, RZ, P0, !PT ;  /* 0x80000010ebeb7c10 */ /* 0x000fe200087fe4ff */
[----:B------:R-:W-:Y:S07]  /*c100*/  FFMA.FTZ R191, R0, R231, R191 ;  /* 0x000000e700bf7223 */ /* 0x000fee00000100bf */
[----:B------:R-:W-:Y:S01]  /*c110*/  MUFU.EX2 R199, R199 ;  /* 0x000000c700c77308 */ /* 0x000fe20000000800 */
[----:B------:R-:W-:Y:S01]  /*c120*/  FADD.FTZ R193, R192, R193 ;  /* 0x000000c1c0c17221 */ /* 0x000fe20000010000 */
[C---:B-1----:R-:W-:Y:S08]  /*c130*/  HMMA.16816.F32.BF16 R92, R160.reuse, R136, R92 ;  /* 0x00000088a05c723c */ /* 0x042ff0000004185c */
[----:B------:R-:W-:Y:S01]  /*c140*/  MUFU.EX2 R202, R202 ;  /* 0x000000ca00ca7308 */ /* 0x000fe20000000800 */
[----:B------:R-:W-:Y:S01]  /*c150*/  FADD.FTZ R188, R188, R191 ;  /* 0x000000bfbcbc7221 */ /* 0x000fe20000010000 */
[----:B------:R-:W-:Y:S08]  /*c160*/  FADD.FTZ R190, R190, R193 ;  /* 0x000000c1bebe7221 */ /* 0x000ff00000010000 */
[----:B------:R-:W-:Y:S01]  /*c170*/  MUFU.EX2 R204, R204 ;  /* 0x000000cc00cc7308 */ /* 0x000fe20000000800 */
[----:B------:R-:W-:Y:S01]  /*c180*/  FADD.FTZ R187, R187, R188 ;  /* 0x000000bcbbbb7221 */ /* 0x000fe20000010000 */
[C---:B------:R-:W-:Y:S01]  /*c190*/  HMMA.16816.F32.BF16 R96, R160.reuse, R138, R96 ;  /* 0x0000008aa060723c */ /* 0x040fe20000041860 */
[----:B------:R-:W1:Y:S07]  /*c1a0*/  LDSM.16.MT88.4 R136, [R185+0x6000] ;  /* 0x00600000b988783b */ /* 0x000e6e0000004200 */
[----:B------:R-:W4:Y:S01]  /*c1b0*/  MUFU.EX2 R205, R205 ;  /* 0x000000cd00cd7308 */ /* 0x000f220000000800 */
[----:B------:R-:W-:Y:S01]  /*c1c0*/  FADD.FTZ R189, R189, R190 ;  /* 0x000000bebdbd7221 */ /* 0x000fe20000010000 */
[----:B------:R-:W-:Y:S08]  /*c1d0*/  FADD.FTZ R187, R186, R187 ;  /* 0x000000bbbabb7221 */ /* 0x000ff00000010000 */
[----:B------:R-:W-:Y:S01]  /*c1e0*/  MUFU.EX2 R212, R212 ;  /* 0x000000d400d47308 */ /* 0x000fe20000000800 */
[C---:B--2---:R-:W-:Y:S09]  /*c1f0*/  HMMA.16816.F32.BF16 R100, R160.reuse, R132, R100 ;  /* 0x00000084a064723c */ /* 0x044ff20000041864 */
[----:B------:R-:W-:Y:S10]  /*c200*/  MUFU.EX2 R167, R167 ;  /* 0x000000a700a77308 */ /* 0x000ff40000000800 */
[----:B------:R-:W2:Y:S01]  /*c210*/  MUFU.EX2 R194, R194 ;  /* 0x000000c200c27308 */ /* 0x000ea20000000800 */
[C---:B------:R-:W-:Y:S01]  /*c220*/  HMMA.16816.F32.BF16 R104, R160.reuse, R134, R104 ;  /* 0x00000086a068723c */ /* 0x040fe20000041868 */
[----:B------:R-:W5:Y:S02]  /*c230*/  LDSM.16.MT88.4 R132, [R184+0x6000] ;  /* 0x00600000b884783b */ /* 0x000f640000004200 */
[----:B----4-:R-:W-:Y:S05]  /*c240*/  F2FP.BF16.F32.PACK_AB R168, R205, R204 ;  /* 0x000000cccda8723e */ /* 0x010fea00000010ff */
[C---:B---3--:R-:W-:Y:S03]  /*c250*/  HMMA.16816.F32.BF16 R108, R160.reuse, R140, R108 ;  /* 0x0000008ca06c723c */ /* 0x048fe6000004186c */
[----:B--2---:R-:W-:Y:S05]  /*c260*/  F2FP.BF16.F32.PACK_AB R170, R194, R213 ;  /* 0x000000d5c2aa723e */ /* 0x004fea00000010ff */
[C---:B------:R-:W-:Y:S01]  /*c270*/  HMMA.16816.F32.BF16 R112, R160.reuse, R142, R112 ;  /* 0x0000008ea070723c */ /* 0x040fe20000041870 */
[----:B------:R-:W-:Y:S07]  /*c280*/  LDSM.16.MT88.4 R140, [R218+0x10800] ;  /* 0x01080000da8c783b */ /* 0x000fee0000004200 */
[C---:B-1----:R-:W-:Y:S08]  /*c290*/  HMMA.16816.F32.BF16 R116, R160.reuse, R136, R116 ;  /* 0x00000088a074723c */ /* 0x042ff00000041874 */
[C---:B------:R-:W-:Y:S01]  /*c2a0*/  HMMA.16816.F32.BF16 R120, R160.reuse, R138, R120 ;  /* 0x0000008aa078723c */ /* 0x040fe20000041878 */
[----:B------:R-:W1:Y:S07]  /*c2b0*/  LDSM.16.MT88.4 R136, [R219+0x10800] ;  /* 0x01080000db88783b */ /* 0x000e6e0000004200 */
[C---:B-----5:R-:W-:Y:S03]  /*c2c0*/  HMMA.16816.F32.BF16 R124, R160.reuse, R132, R124 ;  /* 0x00000084a07c723c */ /* 0x060fe6000004187c */
[----:B------:R-:W-:Y:S01]  /*c2d0*/  F2FP.BF16.F32.PACK_AB R132, R195, R196 ;  /* 0x000000c4c384723e */ /* 0x000fe200000010ff */
[----:B------:R-:W-:Y:S01]  /*c2e0*/  FADD.FTZ R196, R196, R189 ;  /* 0x000000bdc4c47221 */ /* 0x000fe20000010000 */
[----:B------:R-:W-:Y:S01]  /*c2f0*/  F2FP.BF16.F32.PACK_AB R133, R197, R200 ;  /* 0x000000c8c585723e */ /* 0x000fe200000010ff */
[----:B------:R-:W-:Y:S02]  /*c300*/  FADD.FTZ R200, R200, R187 ;  /* 0x000000bbc8c87221 */ /* 0x000fe40000010000 */
[----:B------:R-:W-:Y:S01]  /*c310*/  HMMA.16816.F32.BF16 R128, R160, R134, R128 ;  /* 0x00000086a080723c */ /* 0x000fe20000041880 */
[----:B------:R-:W-:Y:S02]  /*c320*/  LDSM.16.MT88.4 R160, [R218+0x14800] ;  /* 0x01480000daa0783b */ /* 0x000fe40000004200 */
[----:B------:R-:W-:Y:S01]  /*c330*/  F2FP.BF16.F32.PACK_AB R134, R201, R198 ;  /* 0x000000c6c986723e */ /* 0x000fe200000010ff */
[----:B------:R-:W-:Y:S01]  /*c340*/  FADD.FTZ R195, R195, R196 ;  /* 0x000000c4c3c37221 */ /* 0x000fe20000010000 */
[----:B------:R-:W-:Y:S01]  /*c350*/  F2FP.BF16.F32.PACK_AB R135, R202, R199 ;  /* 0x000000c7ca87723e */ /* 0x000fe200000010ff */
[----:B------:R-:W-:Y:S02]  /*c360*/  FADD.FTZ R200, R197, R200 ;  /* 0x000000c8c5c87221 */ /* 0x000fe40000010000 */
[----:B------:R-:W-:Y:S02]  /*c370*/  FADD.FTZ R0, R198, R195 ;  /* 0x000000c3c6007221 */ /* 0x000fe40000010000 */
[----:B------:R-:W-:Y:S02]  /*c380*/  FADD.FTZ R199, R199, R200 ;  /* 0x000000c8c7c77221 */ /* 0x000fe40000010000 */
[----:B------:R-:W-:Y:S02]  /*c390*/  FADD.FTZ R0, R201, R0 ;  /* 0x00000000c9007221 */ /* 0x000fe40000010000 */
[----:B------:R-:W-:Y:S01]  /*c3a0*/  FADD.FTZ R202, R202, R199 ;  /* 0x000000c7caca7221 */ /* 0x000fe20000010000 */
[C---:B-1----:R-:W-:Y:S08]  /*c3b0*/  HMMA.16816.F32.BF16 R4, R132.reuse, R136, R4 ;  /* 0x000000888404723c */ /* 0x042ff00000041804 */
        /* <DEDUP_REMOVED lines=44> */
[C---:B--2---:R-:W-:Y:S08]  /*c680*/  HMMA.16816.F32.BF16 R124, R132.reuse, R140, R124 ;  /* 0x0000008c847c723c */ /* 0x044ff0000004187c */
[----:B------:R-:W-:Y:S01]  /*c690*/  HMMA.16816.F32.BF16 R128, R132, R142, R128 ;  /* 0x0000008e8480723c */ /* 0x000fe20000041880 */
[----:B------:R-:W2:Y:S02]  /*c6a0*/  LDSM.16.MT88.4 R140, [R219+0x13000] ;  /* 0x01300000db8c783b */ /* 0x000ea40000004200 */
[----:B------:R-:W-:Y:S01]  /*c6b0*/  F2FP.BF16.F32.PACK_AB R132, R214, R203 ;  /* 0x000000cbd684723e */ /* 0x000fe200000010ff */
[----:B------:R-:W-:Y:S01]  /*c6c0*/  FADD.FTZ R203, R203, R0 ;  /* 0x00000000cbcb7221 */ /* 0x000fe20000010000 */
[----:B------:R-:W-:Y:S01]  /*c6d0*/  F2FP.BF16.F32.PACK_AB R133, R206, R209 ;  /* 0x000000d1ce85723e */ /* 0x000fe200000010ff */
[----:B------:R-:W-:Y:S01]  /*c6e0*/  FADD.FTZ R209, R209, R202 ;  /* 0x000000cad1d17221 */ /* 0x000fe20000010000 */
[----:B------:R-:W-:Y:S01]  /*c6f0*/  F2FP.BF16.F32.PACK_AB R134, R208, R207 ;  /* 0x000000cfd086723e */ /* 0x000fe200000010ff */
[----:B------:R-:W-:Y:S01]  /*c700*/  FADD.FTZ R214, R214, R203 ;  /* 0x000000cbd6d67221 */ /* 0x000fe20000010000 */
[C---:B------:R-:W-:Y:S01]  /*c710*/  F2FP.BF16.F32.PACK_AB R135, R211.reuse, R210 ;  /* 0x000000d2d387723e */ /* 0x040fe200000010ff */
[----:B------:R-:W-:Y:S04]  /*c720*/  FADD.FTZ R209, R206, R209 ;  /* 0x000000d1ced17221 */ /* 0x000fe80000010000 */
[----:B------:R-:W-:Y:S02]  /*c730*/  FADD.FTZ R210, R210, R209 ;  /* 0x000000d1d2d27221 */ /* 0x000fe40000010000 */
[C---:B---3--:R-:W-:Y:S03]  /*c740*/  HMMA.16816.F32.BF16 R4, R132.reuse, R144, R4 ;  /* 0x000000908404723c */ /* 0x048fe60000041804 */
[----:B------:R-:W-:Y:S05]  /*c750*/  FADD.FTZ R211, R211, R210 ;  /* 0x000000d2d3d37221 */ /* 0x000fea0000010000 */
[C---:B------:R-:W-:Y:S01]  /*c760*/  HMMA.16816.F32.BF16 R8, R132.reuse, R146, R8 ;  /* 0x000000928408723c */ /* 0x040fe20000041808 */
[----:B------:R-:W3:Y:S07]  /*c770*/  LDSM.16.MT88.4 R144, [R218+0x13000] ;  /* 0x01300000da90783b */ /* 0x000eee0000004200 */
[C---:B----4-:R-:W-:Y:S08]  /*c780*/  HMMA.16816.F32.BF16 R12, R132.reuse, R148, R12 ;  /* 0x00000094840c723c */ /* 0x050ff0000004180c */
[C---:B------:R-:W-:Y:S01]  /*c790*/  HMMA.16816.F32.BF16 R16, R132.reuse, R150, R16 ;  /* 0x000000968410723c */ /* 0x040fe20000041810 */
[----:B------:R-:W4:Y:S07]  /*c7a0*/  LDSM.16.MT88.4 R148, [R185+0x3000] ;  /* 0x00300000b994783b */ /* 0x000f2e0000004200 */
        /* <DEDUP_REMOVED lines=10> */
[C---:B------:R-:W-:Y:S08]  /*c850*/  HMMA.16816.F32.BF16 R48, R132.reuse, R146, R48 ;  /* 0x000000928430723c */ /* 0x040ff00000041830 */
[C---:B----4-:R-:W-:Y:S08]  /*c860*/  HMMA.16816.F32.BF16 R52, R132.reuse, R148, R52 ;  /* 0x000000948434723c */ /* 0x050ff00000041834 */
[C---:B------:R-:W-:Y:S01]  /*c870*/  HMMA.16816.F32.BF16 R56, R132.reuse, R150, R56 ;  /* 0x000000968438723c */ /* 0x040fe20000041838 */
[----:B------:R-:W-:Y:S07]  /*c880*/  LDSM.16.MT88.4 R148, [R218+0x11800] ;  /* 0x01180000da94783b */ /* 0x000fee0000004200 */
[C---:B------:R-:W-:Y:S08]  /*c890*/  HMMA.16816.F32.BF16 R60, R132.reuse, R156, R60 ;  /* 0x0000009c843c723c */ /* 0x040ff0000004183c */
        /* <DEDUP_REMOVED lines=17> */
[----:B------:R-:W-:Y:S07]  /*c9b0*/  LDSM.16.MT88.4 R180, [R185+0x5800] ;  /* 0x00580000b9b4783b */ /* 0x000fee0000004200 */
[C---:B--2---:R-:W-:Y:S03]  /*c9c0*/  HMMA.16816.F32.BF16 R116, R132.reuse, R140, R116 ;  /* 0x0000008c8474723c */ /* 0x044fe60000041874 */
[--C-:B------:R-:W-:Y:S01]  /*c9d0*/  FFMA.FTZ R140, R166, UR4, -R169.reuse ;  /* 0x00000004a68c7c23 */ /* 0x100fe200080108a9 */
[----:B------:R-:W-:Y:S03]  /*c9e0*/  FFMA.FTZ R169, R165, UR4, -R169 ;  /* 0x00000004a5a97c23 */ /* 0x000fe600080108a9 */
[----:B------:R-:W-:Y:S01]  /*c9f0*/  MUFU.EX2 R165, R140 ;  /* 0x0000008c00a57308 */ /* 0x000fe20000000800 */
[C---:B------:R-:W-:Y:S09]  /*ca00*/  HMMA.16816.F32.BF16 R120, R132.reuse, R142, R120 ;  /* 0x0000008e8478723c */ /* 0x040ff20000041878 */
[----:B------:R2:W3:Y:S01]  /*ca10*/  MUFU.EX2 R166, R169 ;  /* 0x000000a900a67308 */ /* 0x0004e20000000800 */
[C---:B-1----:R-:W-:Y:S08]  /*ca20*/  HMMA.16816.F32.BF16 R124, R132.reuse, R136, R124 ;  /* 0x00000088847c723c */ /* 0x042ff0000004187c */
[----:B------:R-:W-:Y:S01]  /*ca30*/  HMMA.16816.F32.BF16 R128, R132, R138, R128 ;  /* 0x0000008a8480723c */ /* 0x000fe20000041880 */
[----:B------:R-:W1:Y:S02]  /*ca40*/  LDSM.16.MT88.4 R132, [R184+0x1800] ;  /* 0x00180000b884783b */ /* 0x000e640000004200 */
[C---:B--2---:R-:W-:Y:S01]  /*ca50*/  F2FP.BF16.F32.PACK_AB R169, R167.reuse, R212 ;  /* 0x000000d4a7a9723e */ /* 0x044fe200000010ff */
[----:B------:R-:W-:Y:S01]  /*ca60*/  FADD.FTZ R212, R212, R211 ;  /* 0x000000d3d4d47221 */ /* 0x000fe20000010000 */
[C---:B---3--:R-:W-:Y:S03]  /*ca70*/  F2FP.BF16.F32.PACK_AB R171, R166.reuse, R165 ;  /* 0x000000a5a6ab723e */ /* 0x048fe600000010ff */
[----:B------:R-:W-:Y:S04]  /*ca80*/  FADD.FTZ R212, R167, R212 ;  /* 0x000000d4a7d47221 */ /* 0x000fe80000010000 */
[C---:B------:R-:W-:Y:S01]  /*ca90*/  HMMA.16816.F32.BF16 R160, R168.reuse, R156, R4 ;  /* 0x0000009ca8a0723c */ /* 0x040fe20000041804 */
[----:B------:R-:W2:Y:S04]  /*caa0*/  LDSM.16.MT88.4 R4, [R219+0x13800] ;  /* 0x01380000db04783b */ /* 0x000ea80000004200 */
[----:B------:R-:W-:Y:S03]  /*cab0*/  FADD.FTZ R165, R165, R212 ;  /* 0x000000d4a5a57221 */ /* 0x000fe60000010000 */
[C---:B------:R-:W-:Y:S01]  /*cac0*/  HMMA.16816.F32.BF16 R156, R168.reuse, R158, R8 ;  /* 0x0000009ea89c723c */ /* 0x040fe20000041808 */
[----:B------:R-:W3:Y:S02]  /*cad0*/  LDSM.16.MT88.4 R8, [R218+0x13800] ;  /* 0x01380000da08783b */ /* 0x000ee40000004200 */
[----:B------:R-:W-:Y:S05]  /*cae0*/  FADD.FTZ R231, R166, R165 ;  /* 0x000000a5a6e77221 */ /* 0x000fea0000010000 */
[C---:B------:R-:W-:Y:S01]  /*caf0*/  HMMA.16816.F32.BF16 R152, R168.reuse, R148, R12 ;  /* 0x00000094a898723c */ /* 0x040fe2000004180c */
[----:B------:R-:W4:Y:S07]  /*cb00*/  LDSM.16.MT88.4 R12, [R184+0x3800] ;  /* 0x00380000b80c783b */ /* 0x000f2e0000004200 */
[C---:B------:R-:W-:Y:S01]  /*cb10*/  HMMA.16816.F32.BF16 R148, R168.reuse, R150, R16 ;  /* 0x00000096a894723c */ /* 0x040fe20000041810 */
[----:B------:R-:W5:Y:S07]  /*cb20*/  LDSM.16.MT88.4 R16, [R219+0x15800] ;  /* 0x01580000db10783b */ /* 0x000f6e0000004200 */
[C---:B------:R-:W-:Y:S01]  /*cb30*/  HMMA.16816.F32.BF16 R144, R168.reuse, R172, R20 ;  /* 0x000000aca890723c */ /* 0x040fe20000041814 */
[----:B------:R-:W5:Y:S07]  /*cb40*/  LDSM.16.MT88.4 R20, [R218+0x15800] ;  /* 0x01580000da14783b */ /* 0x000f6e0000004200 */
[C---:B------:R-:W-:Y:S01]  /*cb50*/  HMMA.16816.F32.BF16 R140, R168.reuse, R174, R24 ;  /* 0x000000aea88c723c */ /* 0x040fe20000041818 */
[----:B------:R-:W5:Y:S07]  /*cb60*/  LDSM.16.MT88.4 R24, [R184+0x5800] ;  /* 0x00580000b818783b */ /* 0x000f6e0000004200 */
[C---:B-1----:R-:W-:Y:S01]  /*cb70*/  HMMA.16816.F32.BF16 R136, R168.reuse, R132, R28 ;  /* 0x00000084a888723c */ /* 0x042fe2000004181c */
[----:B------:R-:W1:Y:S07]  /*cb80*/  LDSM.16.MT88.4 R28, [R219+0x17800] ;  /* 0x01780000db1c783b */ /* 0x000e6e0000004200 */
[C---:B------:R-:W-:Y:S08]  /*cb90*/  HMMA.16816.F32.BF16 R132, R168.reuse, R134, R32 ;  /* 0x00000086a884723c */ /* 0x040ff00000041820 */
[C---:B--2---:R-:W-:Y:S08]  /*cba0*/  HMMA.16816.F32.BF16 R36, R168.reuse, R4, R36 ;  /* 0x00000004a824723c */ /* 0x044ff00000041824 */
        /* <DEDUP_REMOVED lines=8> */
[C---:B------:R-:W-:Y:S01]  /*cc30*/  HMMA.16816.F32.BF16 R64, R168.reuse, R14, R64 ;  /* 0x0000000ea840723c */ /* 0x040fe20000041840 */
[----:B------:R-:W4:Y:S07]  /*cc40*/  LDSM.16.MT88.4 R12, [R184+0x7800] ;  /* 0x00780000b80c783b */ /* 0x000f2e0000004200 */
        /* <DEDUP_REMOVED lines=10> */
[C---:B--2---:R-:W-:Y:S03]  /*ccf0*/  HMMA.16816.F32.BF16 R108, R168.reuse, R4, R108 ;  /* 0x00000004a86c723c */ /* 0x044fe6000004186c */
[----:B------:R-:W-:Y:S04]  /*cd00*/  FADD.FTZ R5, R207, R214 ;  /* 0x000000d6cf057221 */ /* 0x000fe80000010000 */
[----:B------:R-:W-:Y:S01]  /*cd10*/  FADD.FTZ R5, R208, R5 ;  /* 0x00000005d0057221 */ /* 0x000fe20000010000 */
[C---:B------:R-:W-:Y:S03]  /*cd20*/  HMMA.16816.F32.BF16 R112, R168.reuse, R6, R112 ;  /* 0x00000006a870723c */ /* 0x040fe60000041870 */
[----:B------:R-:W-:Y:S04]  /*cd30*/  FADD.FTZ R0, R204, R5 ;  /* 0x00000005cc007221 */ /* 0x000fe80000010000 */
[----:B------:R-:W-:Y:S01]  /*cd40*/  FADD.FTZ R0, R205, R0 ;  /* 0x00000000cd007221 */ /* 0x000fe20000010000 */
[C---:B---3--:R-:W-:Y:S03]  /*cd50*/  HMMA.16816.F32.BF16 R116, R168.reuse, R8, R116 ;  /* 0x00000008a874723c */ /* 0x048fe60000041874 */
[----:B------:R-:W-:Y:S01]  /*cd60*/  FADD.FTZ R213, R213, R0 ;  /* 0x00000000d5d57221 */ /* 0x000fe20000010000 */
[----:B------:R-:W-:Y:S03]  /*cd70*/  MOV R0, R3 ;  /* 0x0000000300007202 */ /* 0x000fe60000000f00 */
[----:B------:R-:W-:Y:S01]  /*cd80*/  FADD.FTZ R233, R194, R213 ;  /* 0x000000d5c2e97221 */ /* 0x000fe20000010000 */
[C---:B------:R-:W-:Y:S08]  /*cd90*/  HMMA.16816.F32.BF16 R120, R168.reuse, R10, R120 ;  /* 0x0000000aa878723c */ /* 0x040ff00000041878 */
[C---:B----4-:R-:W-:Y:S08]  /*cda0*/  HMMA.16816.F32.BF16 R124, R168.reuse, R12, R124 ;  /* 0x0000000ca87c723c */ /* 0x050ff0000004187c */
[----:B------:R-:W-:Y:S03]  /*cdb0*/  HMMA.16816.F32.BF16 R128, R168, R14, R128 ;  /* 0x0000000ea880723c */ /* 0x000fe60000041880 */
[----:B------:R-:W-:Y:S05]  /*cdc0*/  MOV R169, R164 ;  /* 0x000000a400a97202 */ /* 0x000fea0000000f00 */
[----:B------:R-:W-:Y:S01]  /*cdd0*/  @!UPT UIADD3 URZ, UPT, UPT, URZ, URZ, URZ ;  /* 0x000000fffffff290 */ /* 0x000fe2000fffe0ff */
[----:B------:R-:W-:Y:S11]  /*cde0*/  BRA.U UP0, `(.L_x_441) ;  /* 0xffffffcd00c47547 */ /* 0x000ff6000b83ffff */
.L_x_440:
        /* <DEDUP_REMOVED lines=332> */
.L_x_444:
        /* <DEDUP_REMOVED lines=51> */
.L_x_446:
[----:B------:R-:W-:Y:S05]  /*e5e0*/  BSYNC.RECONVERGENT B0 ;  /* 0x0000000000007941 */ /* 0x000fea0003800200 */
.L_x_445:
        /* <DEDUP_REMOVED lines=37> */
.L_x_448:
[----:B------:R-:W-:Y:S05]  /*e840*/  BSYNC.RECONVERGENT B0 ;  /* 0x0000000000007941 */ /* 0x000fea0003800200 */
.L_x_447:
        /* <DEDUP_REMOVED lines=22> */
.L_x_450:
[----:B------:R-:W-:Y:S05]  /*e9b0*/  BSYNC.RECONVERGENT B0 ;  /* 0x0000000000007941 */ /* 0x000fea0003800200 */
.L_x_449:
        /* <DEDUP_REMOVED lines=22> */
.L_x_452:
[----:B------:R-:W-:Y:S05]  /*eb20*/  BSYNC.RECONVERGENT B0 ;  /* 0x0000000000007941 */ /* 0x000fea0003800200 */
.L_x_451:
        /* <DEDUP_REMOVED lines=21> */
.L_x_453:
        /* <DEDUP_REMOVED lines=16> */
.L_x_1191:


//--------------------- .text._ZN5flash16flash_fwd_kernelI23Flash_fwd_kernel_traitsILi256ELi64ELi64ELi4ELb0ELb0EN7cutlass10bfloat16_tE19Flash_kernel_traitsILi256ELi64ELi64ELi4ES3_EELb1ELb1ELb0ELb1ELb0ELb0ELb0ELb0EEEvNS_16Flash_fwd_paramsE --------------------------
	.section	.text._ZN5flash16flash_fwd_kernelI23Flash_fwd_kernel_traitsILi256ELi64ELi64ELi4ELb0ELb0EN7cutlass10bfloat16_tE19Flash_kernel_traitsILi256ELi64ELi64ELi4ES3_EELb1ELb1ELb0ELb1ELb0ELb0ELb0ELb0EEEvNS_16Flash_fwd_paramsE,"ax",@progbits
	.align	128
        .global         _ZN5flash16flash_fwd_kernelI23Flash_fwd_kernel_traitsILi256ELi64ELi64ELi4ELb0ELb0EN7cutlass10bfloat16_tE19Flash_kernel_traitsILi256ELi64ELi64ELi4ES3_EELb1ELb1ELb0ELb1ELb0ELb0ELb0ELb0EEEvNS_16Flash_fwd_paramsE
        .type           _ZN5flash16flash_fwd_kernelI23Flash_fwd_kernel_traitsILi256ELi64ELi64ELi4ELb0ELb0EN7cutlass10bfloat16_tE19Flash_kernel_traitsILi256ELi64ELi64ELi4ES3_EELb1ELb1ELb0ELb1ELb0ELb0ELb0ELb0EEEvNS_16Flash_fwd_paramsE,@function
        .size           _ZN5flash16flash_fwd_kernelI23Flash_fwd_kernel_traitsILi256ELi64ELi64ELi4ELb0ELb0EN7cutlass10bfloat16_tE19Flash_kernel_traitsILi256ELi64ELi64ELi4ES3_EELb1ELb1ELb0ELb1ELb0ELb0ELb0ELb0EEEvNS_16Flash_fwd_paramsE,(.L_x_1192 - _ZN5flash16flash_fwd_kernelI23Flash_fwd_kernel_traitsILi256ELi64ELi64ELi4ELb0ELb0EN7cutlass10bfloat16_tE19Flash_kernel_traitsILi256ELi64ELi64ELi4ES3_EELb1ELb1ELb0ELb1ELb0ELb0ELb0ELb0EEEvNS_16Flash_fwd_paramsE)
        .other          _ZN5flash16flash_fwd_kernelI23Flash_fwd_kernel_traitsILi256ELi64ELi64ELi4ELb0ELb0EN7cutlass10bfloat16_tE19Flash_kernel_traitsILi256ELi64ELi64ELi4ES3_EELb1ELb1ELb0ELb1ELb0ELb0ELb0ELb0EEEvNS_16Flash_fwd_paramsE,@"STO_CUDA_ENTRY STV_DEFAULT"
_ZN5flash16flash_fwd_kernelI23Flash_fwd_kernel_traitsILi256ELi64ELi64ELi4ELb0ELb0EN7cutlass10bfloat16_tE19Flash_kernel_traitsILi256ELi64ELi64ELi4ES3_EELb1ELb1ELb0ELb1ELb0ELb0ELb0ELb0EEEvNS_16Flash_fwd_paramsE:
.text._ZN5flash16flash_fwd_kernelI23Flash_fwd_kernel_traitsILi256ELi64ELi64ELi4ELb0ELb0EN7cutlass10bfloat16_tE19Flash_kernel_traitsILi256ELi64ELi64ELi4ES3_EELb1ELb1ELb0ELb1ELb0ELb0ELb0ELb0EEEvNS_16Flash_fwd_paramsE:
        /* <DEDUP_REMOVED lines=38> */
[----:B------:R-:W-:-:S02]  /*0260*/  @UP3 UIADD3 UR12, UP1, UPT, UR11, UR8, URZ ;  /* 0x000000080b0c3290 */ /* 0x000fc4000ff3e0ff */
[----:B------:R-:W-:Y:S02]  /*0270*/  UISETP.EQ.OR.EX UP2, UPT, UR7, URZ, !UP5, UP2 ;  /* 0x000000ff0700728c */ /* 0x000fe4000ef42720 */
[----:B------:R-:W-:Y:S02]  /*0280*/  @UP3 UIADD3.X UR13, UPT, UPT, UR10, UR9, URZ, UP1, !UPT ;  /* 0x000000090a0d3290 */ /* 0x000fe40008ffe4ff */
[----:B------:R-:W-:Y:S02]  /*0290*/  UIADD3 UR9, UP1, UPT, UR11, UR6, URZ ;  /* 0x000000060b097290 */ /* 0x000fe4000ff3e0ff */
[----:B-1----:R-:W-:Y:S02]  /*02a0*/  UISETP.NE.U32.AND UP0, UPT, UR4, URZ, UPT ;  /* 0x000000ff0400728c */ /* 0x002fe4000bf05070 */
[----:B------:R-:W-:Y:S02]  /*02b0*/  UIADD3.X UR8, UPT, UPT, UR10, UR7, URZ, UP1, !UPT ;  /* 0x000000070a087290 */ /* 0x000fe40008ffe4ff */
[----:B------:R-:W-:-:S11]  /*02c0*/  UISETP.NE.AND.EX UP0, UPT, UR5, URZ, UPT, UP0 ;  /* 0x000000ff0500728c */ /* 0x000fd6000bf05300 */
[----:B------:R-:W-:-:S04]  /*02d0*/  @UP0 UIADD3 UR4, UP1, UPT, UR11, UR4, URZ ;  /* 0x000000040b040290 */ /* 0x000fc8000ff3e0ff */
[----:B------:R-:W-:Y:S02]  /*02e0*/  @UP0 UIADD3.X UR5, UPT, UPT, UR10, UR5, URZ, UP1, !UPT ;  /* 0x000000050a050290 */ /* 0x000fe40008ffe4ff */
[----:B------:R-:W-:-:S04]  /*02f0*/  IMAD.U32 R10, RZ, RZ, UR4 ;  /* 0x00000004ff0a7e24 */ /* 0x000fc8000f8e00ff */
[----:B------:R-:W-:Y:S01]  /*0300*/  IMAD.U32 R11, RZ, RZ, UR5 ;  /* 0x00000005ff0b7e24 */ /* 0x000fe2000f8e00ff */
[----:B----4-:R-:W-:Y:S02]  /*0310*/  @P1 R2UR UR28, R8 ;  /* 0x00000000081c12ca */ /* 0x010fe400000e0000 */
[----:B------:R-:W-:Y:S02]  /*0320*/  @P1 R2UR UR29, R9 ;  /* 0x00000000091d12ca */ /* 0x000fe400000e0000 */
[----:B------:R-:W-:Y:S01]  /*0330*/  @P1 IADD3 R85, P0, PT, R6, R0, RZ ;  /* 0x0000000006551210 */ /* 0x000fe20007f1e0ff */
[----:B------:R-:W1:Y:S04]  /*0340*/  @!UP4 LDCU UR27, c[0x0][0x434] ;  /* 0x00008680ff1bc7ac */ /* 0x000e680008000800 */
[----:B------:R-:W-:Y:S01]  /*0350*/  @P1 IMAD.X R3, RZ, RZ, R7, P0 ;  /* 0x000000ffff031224 */ /* 0x000fe200000e0607 */
[----:B------:R-:W-:-:S03]  /*0360*/  UMOV UR18, 0xffffffff ;  /* 0xffffffff00127882 */ /* 0x000fc60000000000 */
[----:B------:R-:W-:Y:S01]  /*0370*/  IMAD.U32 R8, RZ, RZ, UR28 ;  /* 0x0000001cff087e24 */ /* 0x000fe2000f8e00ff */
[----:B------:R-:W3:Y:S01]  /*0380*/  @!UP0 LDCU.64 UR4, c[0x0][0x488] ;  /* 0x00009100ff0487ac */ /* 0x000ee20008000a00 */
[----:B------:R-:W-:Y:S02]  /*0390*/  IMAD.U32 R9, RZ, RZ, UR29 ;  /* 0x0000001dff097e24 */ /* 0x000fe4000f8e00ff */
[----:B------:R-:W-:-:S03]  /*03a0*/  @!P3 IMAD.MOV.U32 R2, RZ, RZ, R85 ;  /* 0x000000ffff02b224 */ /* 0x000fc600078e0055 */
[----:B--2---:R2:W-:Y:S01]  /*03b0*/  @!P3 STG.E.64 desc[UR20][R4.64], R8 ;  /* 0x000000080400b986 */ /* 0x0045e2000c101b14 */
[----:B------:R-:W-:-:S03]  /*03c0*/  PLOP3.LUT P1, PT, PT, PT, UP3, 0x80, 0x8 ;  /* 0x000000000008781c */ /* 0x000fc60003f2f038 */
[----:B------:R4:W-:Y:S01]  /*03d0*/  @!P3 STG.E.64 desc[UR20][R4.64+0x8], R2 ;  /* 0x000008020400b986 */ /* 0x0009e2000c101b14 */
[----:B------:R-:W-:Y:S02]  /*03e0*/  PLOP3.LUT P3, PT, PT, PT, UP2, 0x80, 0x8 ;  /* 0x000000000008781c */ /* 0x000fe40003f6f028 */
[----:B------:R-:W-:-:S13]  /*03f0*/  PLOP3.LUT P0, PT, PT, PT, UP0, 0x80, 0x8 ;  /* 0x000000000008781c */ /* 0x000fda0003f0f008 */
[----:B------:R-:W5:Y:S01]  /*0400*/  @P0 LDG.E R0, desc[UR20][R10.64] ;  /* 0x000000140a000981 */ /* 0x000f62000c1e1900 */
[----:B--2---:R-:W-:Y:S02]  /*0410*/  IMAD.U32 R8, RZ, RZ, UR16 ;  /* 0x00000010ff087e24 */ /* 0x004fe4000f8e00ff */
[----:B------:R-:W-:-:S05]  /*0420*/  IMAD.U32 R9, RZ, RZ, UR17 ;  /* 0x00000011ff097e24 */ /* 0x000fca000f8e00ff */
[----:B------:R-:W2:Y:S04]  /*0430*/  @P4 LDG.E R6, desc[UR20][R8.64] ;  /* 0x0000001408064981 */ /* 0x000ea8000c1e1900 */
[----:B----4-:R4:W3:Y:S01]  /*0440*/  @P2 LDG.E R2, desc[UR20][R8.64+0x4] ;  /* 0x0000041408022981 */ /* 0x0108e2000c1e1900 */
[----:B------:R-:W-:Y:S02]  /*0450*/  IMAD.U32 R4, RZ, RZ, UR12 ;  /* 0x0000000cff047e24 */ /* 0x000fe4000f8e00ff */
[----:B------:R-:W-:-:S05]  /*0460*/  IMAD.U32 R5, RZ, RZ, UR13 ;  /* 0x0000000dff057e24 */ /* 0x000fca000f8e00ff */
[----:B------:R-:W3:Y:S01]  /*0470*/  @P1 LDG.E R4, desc[UR20][R4.64] ;  /* 0x0000001404041981 */ /* 0x000ee2000c1e1900 */
[----:B----4-:R-:W-:Y:S02]  /*0480*/  IMAD.U32 R8, RZ, RZ, UR9 ;  /* 0x00000009ff087e24 */ /* 0x010fe4000f8e00ff */
[----:B------:R-:W-:-:S05]  /*0490*/  IMAD.U32 R9, RZ, RZ, UR8 ;  /* 0x00000008ff097e24 */ /* 0x000fca000f8e00ff */
[----:B------:R-:W4:Y:S01]  /*04a0*/  @!P3 LDG.E R5, desc[UR20][R8.64] ;  /* 0x000000140805b981 */ /* 0x000f22000c1e1900 */
[----:B------:R-:W-:Y:S01]  /*04b0*/  UISETP.NE.U32.AND UP1, UPT, UR6, URZ, UPT ;  /* 0x000000ff0600728c */ /* 0x000fe2000bf25070 */
[----:B------:R-:W-:Y:S01]  /*04c0*/  UMOV UR13, 0xffffffff ;  /* 0xffffffff000d7882 */ /* 0x000fe20000000000 */
[----:B------:R-:W-:Y:S02]  /*04d0*/  USHF.L.U32 UR26, UR14, 0x6, URZ ;  /* 0x000000060e1a7899 */ /* 0x000fe400080006ff */
[----:B------:R-:W-:Y:S01]  /*04e0*/  UISETP.NE.AND.EX UP1, UPT, UR7, URZ, UPT, UP1 ;  /* 0x000000ff0700728c */ /* 0x000fe2000bf25310 */
[----:B------:R-:W-:Y:S01]  /*04f0*/  UMOV UR12, URZ ;  /* 0x000000ff000c7c82 */ /* 0x000fe20008000000 */
[----:B------:R-:W1:Y:S01]  /*0500*/  @!UP0 LDCU UR6, c[0x0][0x43c] ;  /* 0x00008780ff0687ac */ /* 0x000e620008000800 */
[----:B--2---:R-:W-:Y:S02]  /*0510*/  @P4 R2UR UR18, R6 ;  /* 0x00000000061242ca */ /* 0x004fe400000e0000 */
[----:B---3--:R-:W-:-:S13]  /*0520*/  @P2 R2UR UR8, R2 ;  /* 0x00000000020822ca */ /* 0x008fda00000e0000 */
[----:B-1----:R-:W-:-:S04]  /*0530*/  @UP4 UIADD3 UR27, UPT, UPT, UR8, -UR18, URZ ;  /* 0x80000012081b4290 */ /* 0x002fc8000fffe0ff */
[----:B------:R-:W-:Y:S01]  /*0540*/  UISETP.GT.AND UP2, UPT, UR27, UR26, UPT ;  /* 0x0000001a1b00728c */ /* 0x000fe2000bf44270 */
[----:B------:R-:W-:-:S05]  /*0550*/  @P1 R2UR UR12, R4 ;  /* 0x00000000040c12ca */ /* 0x000fca00000e0000 */
[----:B------:R-:W-:Y:S02]  /*0560*/  PLOP3.LUT P1, PT, PT, PT, UP2, 0x80, 0x8 ;  /* 0x000000000008781c */ /* 0x000fe40003f2f028 */
[----:B----4-:R-:W-:Y:S01]  /*0570*/  @!P3 R2UR UR13, R5 ;  /* 0x00000000050db2ca */ /* 0x010fe200000e0000 */
[----:B------:R-:W-:Y:S01]  /*0580*/  @!UP0 UISETP.NE.U32.AND UP2, UPT, UR4, URZ, UPT ;  /* 0x000000ff0400828c */ /* 0x000fe2000bf45070 */
[----:B------:R-:W1:Y:S01]  /*0590*/  @!UP1 LDCU UR4, c[0x0][0x438] ;  /* 0x00008700ff0497ac */ /* 0x000e620008000800 */
[----:B------:R-:W-:-:S12]  /*05a0*/  BRA.U !UP1, `(.L_x_454) ;  /* 0x0000000109187547 */ /* 0x000fd8000b800000 */
[----:B------:R-:W-:-:S13]  /*05b0*/  PLOP3.LUT P2, PT, PT, PT, UP5, 0x80, 0x8 ;  /* 0x000000000008781c */ /* 0x000fda0003f4f058 */
[----:B------:R-:W1:Y:S04]  /*05c0*/  @P2 LDG.E R2, desc[UR20][R8.64+0x4] ;  /* 0x0000041408022981 */ /* 0x000e68000c1e1900 */
[----:B------:R-:W2:Y:S01]  /*05d0*/  @!P2 LDG.E R8, desc[UR20][R8.64] ;  /* 0x000000140808a981 */ /* 0x000ea2000c1e1900 */
[----:B-1----:R-:W-:-:S13]  /*05e0*/  @P2 R2UR UR4, R2 ;  /* 0x00000000020422ca */ /* 0x002fda00000e0000 */
[----:B------:R-:W-:-:S07]  /*05f0*/  @UP5 UIADD3 UR4, UPT, UPT, UR4, -UR13, URZ ;  /* 0x8000000d04045290 */ /* 0x000fce000fffe0ff */
[----:B--2---:R-:W-:Y:S02]  /*0600*/  @!P2 R2UR UR4, R8 ;  /* 0x000000000804a2ca */ /* 0x004fe400000e0000 */
.L_x_454:
        /* <DEDUP_REMOVED lines=48> */
.L_x_456:
        /* <DEDUP_REMOVED lines=57> */
.L_x_458:
[----:B------:R-:W-:Y:S05]  /*0ca0*/  BSYNC.RECONVERGENT B0 ;  /* 0x0000000000007941 */ /* 0x000fea0003800200 */
.L_x_457:
        /* <DEDUP_REMOVED lines=24> */
.L_x_460:
[----:B------:R-:W-:Y:S05]  /*0e30*/  BSYNC.RECONVERGENT B0 ;  /* 0x0000000000007941 */ /* 0x000fea0003800200 */
.L_x_459:
        /* <DEDUP_REMOVED lines=24> */
.L_x_462:
[----:B------:R-:W-:Y:S05]  /*0fc0*/  BSYNC.RECONVERGENT B0 ;  /* 0x0000000000007941 */ /* 0x000fea0003800200 */
.L_x_461:
        /* <DEDUP_REMOVED lines=26> */
.L_x_464:
[----:B------:R-:W-:Y:S05]  /*1170*/  BSYNC.RECONVERGENT B0 ;  /* 0x0000000000007941 */ /* 0x000fea0003800200 */
.L_x_463:
        /* <DEDUP_REMOVED lines=10> */
.L_x_466:
[----:B------:R-:W-:Y:S05]  /*1220*/  BSYNC.RECONVERGENT B0 ;  /* 0x0000000000007941 */ /* 0x000fea0003800200 */
.L_x_465:
        /* <DEDUP_REMOVED lines=10> */
.L_x_468:
[----:B------:R-:W-:Y:S05]  /*12d0*/  BSYNC.RECONVERGENT B0 ;  /* 0x0000000000007941 */ /* 0x000fea0003800200 */
.L_x_467:
        /* <DEDUP_REMOVED lines=10> */
.L_x_470:
[----:B------:R-:W-:Y:S05]  /*1380*/  BSYNC.RECONVERGENT B0 ;  /* 0x0000000000007941 */ /* 0x000fea0003800200 */
.L_x_469:
        /* <DEDUP_REMOVED lines=10> */
.L_x_455:
        /* <DEDUP_REMOVED lines=21> */
.L_x_471:
[----:B------:R-:W1:Y:S01]  /*1580*/  LDCU.64 UR10, c[0x0][0x3b8] ;  /* 0x00007700ff0a77ac */ /* 0x000e620008000a00 */
[----:B------:R-:W-:-:S04]  /*1590*/  UIADD3 UR6, UPT, UPT, UR12, UR13, URZ ;  /* 0x0000000d0c067290 */ /* 0x000fc8000fffe0ff */
[----:B-1----:R-:W-:Y:S02]  /*15a0*/  UIMAD.WIDE.U32 UR14, UR6, UR10, URZ ;  /* 0x0000000a060e72a5 */ /* 0x002fe4000f8e00ff */
[----:B------:R-:W-:-:S04]  /*15b0*/  UIMAD UR6, UR6, UR11, URZ ;  /* 0x0000000b060672a4 */ /* 0x000fc8000f8e02ff */
[----:B------:R-:W-:Y:S02]  /*15c0*/  UIADD3 UR6, UPT, UPT, UR15, UR6, URZ ;  /* 0x000000060f067290 */ /* 0x000fe4000fffe0ff */
.L_x_472:
        /* <DEDUP_REMOVED lines=39> */
.L_x_473:
[----:B------:R-:W1:Y:S01]  /*1840*/  LDCU.64 UR8, c[0x0][0x3c0] ;  /* 0x00007800ff0877ac */ /* 0x000e620008000a00 */
[----:B------:R-:W-:-:S04]  /*1850*/  UIADD3 UR12, UPT, UPT, UR12, UR13, URZ ;  /* 0x0000000d0c0c7290 */ /* 0x000fc8000fffe0ff */
[----:B-1----:R-:W-:Y:S02]  /*1860*/  UIMAD.WIDE.U32 UR4, UR12, UR8, URZ ;  /* 0x000000080c0472a5 */ /* 0x002fe4000f8e00ff */
[----:B------:R-:W-:-:S04]  /*1870*/  UIMAD UR12, UR12, UR9, URZ ;  /* 0x000000090c0c72a4 */ /* 0x000fc8000f8e02ff */
[----:B------:R-:W-:-:S12]  /*1880*/  UIADD3 UR15, UPT, UPT, UR5, UR12, URZ ;  /* 0x0000000c050f7290 */ /* 0x000fd8000fffe0ff */
.L_x_474:
[----:B------:R-:W-:Y:S01]  /*1890*/  IMAD.SHL.U32 R239, R213, 0x8, RZ ;  /* 0x00000008d5ef7824 */ /* 0x000fe200078e00ff */
[----:B------:R-:W1:Y:S01]  /*18a0*/  S2R R8, SR_CTAID.X ;  /* 0x0000000000087919 */ /* 0x000e620000002500 */
[----:B------:R-:W-:Y:S01]  /*18b0*/  SHF.R.S32.HI R229, RZ, 0x1f, R4 ;  /* 0x0000001fffe57819 */ /* 0x000fe20000011404 */
[----:B------:R-:W2:Y:S01]  /*18c0*/  S2UR UR31, SR_CgaCtaId ;  /* 0x00000000001f79c3 */ /* 0x000ea20000008800 */
[----:B------:R-:W-:Y:S01]  /*18d0*/  SHF.R.U32.HI R14, RZ, 0x3, R213 ;  /* 0x00000003ff0e7819 */ /* 0x000fe200000116d5 */
        /* <DEDUP_REMOVED lines=11> */
[----:B------:R-:W-:Y:S01]  /*1990*/  IADD3.X R17, PT, PT, RZ, UR15, RZ, P0, !PT ;  /* 0x0000000fff117c10 */ /* 0x000fe200087fe4ff */
[C---:B------:R-:W-:Y:S01]  /*19a0*/  IMAD.WIDE.U32 R6, R14.reuse, UR10, R6 ;  /* 0x0000000a0e067c25 */ /* 0x040fe2000f8e0006 */
[----:B------:R-:W3:Y:S01]  /*19b0*/  LDCU.64 UR14, c[0x0][0x390] ;  /* 0x00007200ff0e77ac */ /* 0x000ee20008000a00 */
[----:B------:R-:W-:Y:S02]  /*19c0*/  IADD3 R12, P0, PT, R211, UR32, RZ ;  /* 0x00000020d30c7c10 */ /* 0x000fe4000ff1e0ff */
[C---:B------:R-:W-:Y:S01]  /*19d0*/  IMAD.WIDE.U32 R16, R14.reuse, UR8, R16 ;  /* 0x000000080e107c25 */ /* 0x040fe2000f8e0010 */
[----:B------:R-:W-:Y:S02]  /*19e0*/  LOP3.LUT R233, R233, 0x38, R213, 0x78, !PT ;  /* 0x00000038e9e97812 */ /* 0x000fe400078e78d5 */
[----:B------:R-:W-:Y:S01]  /*19f0*/  LOP3.LUT R238, R211, 0x40, RZ, 0xfc, !PT ;  /* 0x00000040d3ee7812 */ /* 0x000fe200078efcff */
[C---:B------:R-:W-:Y:S01]  /*1a00*/  IMAD R7, R14.reuse, UR11, R7 ;  /* 0x0000000b0e077c24 */ /* 0x040fe2000f8e0207 */
[----:B------:R-:W-:Y:S01]  /*1a10*/  LOP3.LUT R233, R233, R0, RZ, 0xfc, !PT ;  /* 0x00000000e9e97212 */ /* 0x000fe200078efcff */
[----:B------:R-:W-:Y:S01]  /*1a20*/  IMAD R17, R14, UR9, R17 ;  /* 0x000000090e117c24 */ /* 0x000fe2000f8e0211 */
[C---:B------:R-:W-:Y:S01]  /*1a30*/  LOP3.LUT R237, R211.reuse, 0x80, RZ, 0xfc, !PT ;  /* 0x00000080d3ed7812 */ /* 0x040fe200078efcff */
[----:B------:R-:W-:Y:S01]  /*1a40*/  IMAD.X R13, RZ, RZ, UR30, P0 ;  /* 0x0000001eff0d7e24 */ /* 0x000fe200080e06ff */
[----:B------:R-:W-:Y:S01]  /*1a50*/  LOP3.LUT R236, R211, 0xc0, RZ, 0xfc, !PT ;  /* 0x000000c0d3ec7812 */ /* 0x000fe200078efcff */
[----:B----4-:R-:W-:-:S02]  /*1a60*/  IMAD.U32 R10, RZ, RZ, UR12 ;  /* 0x0000000cff0a7e24 */ /* 0x010fc4000f8e00ff */
        /* <DEDUP_REMOVED lines=10> */
[----:B------:R-:W-:Y:S01]  /*1b10*/  IMAD.IADD R229, R5, 0x1, R229 ;  /* 0x0000000105e57824 */ /* 0x000fe200078e02e5 */
[----:B---3--:R-:W-:Y:S01]  /*1b20*/  LEA R230, P0, R4, UR14, 0x1 ;  /* 0x0000000e04e67c11 */ /* 0x008fe2000f8008ff */
[----:B--2---:R-:W-:Y:S01]  /*1b30*/  ULEA UR6, UR31, UR6, 0x18 ;  /* 0x000000061f067291 */ /* 0x004fe2000f8ec0ff */
[----:B------:R-:W-:Y:S01]  /*1b40*/  LEA R232, P1, R6, UR16, 0x1 ;  /* 0x0000001006e87c11 */ /* 0x000fe2000f8208ff */
[----:B------:R-:W-:Y:S01]  /*1b50*/  IMAD.WIDE.U32 R10, R10, UR24, R12 ;  /* 0x000000180a0a7c25 */ /* 0x000fe2000f8e000c */
[----:B------:R-:W-:Y:S01]  /*1b60*/  LEA.HI.X R229, R4, UR15, R229, 0x1, P0 ;  /* 0x0000000f04e57c11 */ /* 0x000fe200080f0ce5 */
[----:B------:R-:W-:Y:S01]  /*1b70*/  UIADD3 UR15, UPT, UPT, UR19, -0x1, URZ ;  /* 0xffffffff130f7890 */ /* 0x000fe2000fffe0ff */
[----:B------:R-:W-:Y:S01]  /*1b80*/  LEA.HI.X R231, R6, UR17, R231, 0x1, P1 ;  /* 0x0000001106e77c11 */ /* 0x000fe200088f0ce7 */
[C---:B------:R-:W-:Y:S01]  /*1b90*/  VIADD R6, R14.reuse, 0x10 ;  /* 0x000000100e067836 */ /* 0x040fe20000000000 */
[----:B------:R-:W-:Y:S01]  /*1ba0*/  IADD3 R5, PT, PT, R14, 0x20, RZ ;  /* 0x000000200e057810 */ /* 0x000fe20007ffe0ff */
[----:B------:R-:W-:Y:S01]  /*1bb0*/  IMAD.U32 R12, RZ, RZ, UR13 ;  /* 0x0000000dff0c7e24 */ /* 0x000fe2000f8e00ff */
[----:B------:R-:W-:Y:S01]  /*1bc0*/  UIMAD UR14, UR15, -0x40, UR22 ;  /* 0xffffffc00f0e78a4 */ /* 0x000fe2000f8e0216 */
[----:B-1----:R-:W-:Y:S01]  /*1bd0*/  IMAD.WIDE.U32 R8, R8, 0x40, R14 ;  /* 0x0000004008087825 */ /* 0x002fe200078e000e */
[----:B------:R-:W-:-:S02]  /*1be0*/  ISETP.GE.AND P0, PT, R6, UR7, PT ;  /* 0x0000000706007c0c */ /* 0x000fc4000bf06270 */
        /* <DEDUP_REMOVED lines=38> */
.L_x_476:
[----:B------:R-:W-:Y:S05]  /*1e50*/  BSYNC.RECONVERGENT B0 ;  /* 0x0000000000007941 */ /* 0x000fea0003800200 */
.L_x_475:
        /* <DEDUP_REMOVED lines=42> */
.L_x_478:
[----:B------:R-:W-:Y:S05]  /*2100*/  BSYNC.RECONVERGENT B0 ;  /* 0x0000000000007941 */ /* 0x000fea0003800200 */
.L_x_477:
        /* <DEDUP_REMOVED lines=41> */
.L_x_480:
[----:B------:R-:W-:Y:S05]  /*23a0*/  BSYNC.RECONVERGENT B0 ;  /* 0x0000000000007941 */ /* 0x000fea0003800200 */
.L_x_479:
        /* <DEDUP_REMOVED lines=40> */
.L_x_482:
[----:B------:R-:W-:Y:S05]  /*2630*/  BSYNC.RECONVERGENT B0 ;  /* 0x0000000000007941 */ /* 0x000fea0003800200 */
.L_x_481:
        /* <DEDUP_REMOVED lines=34> */
.L_x_484:
[----:B------:R-:W-:Y:S05]  /*2860*/  BSYNC.RECONVERGENT B0 ;  /* 0x0000000000007941 */ /* 0x000fea0003800200 */
.L_x_483:
        /* <DEDUP_REMOVED lines=36> */
.L_x_486:
[----:B------:R-:W-:Y:S05]  /*2ab0*/  BSYNC.RECONVERGENT B0 ;  /* 0x0000000000007941 */ /* 0x000fea0003800200 */
.L_x_485:
        /* <DEDUP_REMOVED lines=36> */
.L_x_488:
[----:B------:R-:W-:Y:S05]  /*2d00*/  BSYNC.RECONVERGENT B0 ;  /* 0x0000000000007941 */ /* 0x000fea0003800200 */
.L_x_487:
        /* <DEDUP_REMOVED lines=37> */
.L_x_490:
[----:B------:R-:W-:Y:S05]  /*2f60*/  BSYNC.RECONVERGENT B0 ;  /* 0x0000000000007941 */ /* 0x000fea0003800200 */
.L_x_489:
[----:B------:R-:W5:Y:S01]  /*2f70*/  LDCU.64 UR12, c[0x0][0x538] ;  /* 0x0000a700ff0c77ac */ /* 0x000f620008000a00 */
[----:B------:R-:W0:Y:S01]  /*2f80*/  LDGDEPBAR ;  /* 0x00000000000079af */ /* 0x000e220000000000 */
[----:B-----5:R-:W-:-:S04]  /*2f90*/  UISETP.NE.U32.AND UP1, UPT, UR12, URZ, UPT ;  /* 0x000000ff0c00728c */ /* 0x020fc8000bf25070 */
[----:B------:R-:W-:Y:S01]  /*2fa0*/  UISETP.NE.AND.EX UP1, UPT, UR13, URZ, UPT, UP1 ;  /* 0x000000ff0d00728c */ /* 0x000fe2000bf25310 */
[--C-:B------:R-:W-:Y:S02]  /*2fb0*/  SHF.R.U32.HI R2, RZ, 0x2, R213.reuse ;  /* 0x00000002ff027819 */ /* 0x100fe400000116d5 */
[----:B------:R-:W-:Y:S01]  /*2fc0*/  SHF.R.U32.HI R215, RZ, 0x1, R213 ;  /* 0x00000001ffd77819 */ /* 0x000fe200000116d5 */
[----:B------:R-:W-:Y:S01]  /*2fd0*/  IMAD.U32 R86, RZ, RZ, UR26 ;  /* 0x0000001aff567e24 */ /* 0x000fe2000f8e00ff */
[----:B------:R-:W-:-:S04]  /*2fe0*/  DEPBAR.LE SB0, 0x0 ;  /* 0x000080000000791a */ /* 0x000fc80000000000 */
[----:B------:R-:W-:Y:S02]  /*2ff0*/  PLOP3.LUT P0, PT, PT, PT, UP1, 0x80, 0x8 ;  /* 0x000000000008781c */ /* 0x000fe40003f0f018 */
[----:B------:R-:W5:Y:S01]  /*3000*/  @UP1 LDCU.64 UR4, c[0x0][0x540] ;  /* 0x0000a800ff0417ac */ /* 0x000f620008000a00 */
[----:B------:R-:W-:Y:S01]  /*3010*/  @UP1 UMOV UR32, UR24 ;  /* 0x0000001800201c82 */ /* 0x000fe20008000000 */
[----:B------:R-:W-:Y:S02]  /*3020*/  @UP1 UMOV UR33, URZ ;  /* 0x000000ff00211c82 */ /* 0x000fe40008000000 */
[----:B-----5:R-:W-:Y:S01]  /*3030*/  @UP1 UIMAD.WIDE.U32 UR32, UR25, UR4, UR32 ;  /* 0x00000004192012a5 */ /* 0x020fe2000f8e0020 */
[----:B------:R-:W5:Y:S03]  /*3040*/  LDCU UR4, c[0x0][0x3e0] ;  /* 0x00007c00ff0477ac */ /* 0x000f660008000800 */
[----:B------:R-:W-:-:S02]  /*3050*/  @UP1 UIMAD UR5, UR25, UR5, UR33 ;  /* 0x00000005190512a4 */ /* 0x000fc4000f8e0221 */
[----:B------:R-:W-:-:S04]  /*3060*/  @UP1 ULEA UR12, UP0, UR32, UR12, 0x2 ;  /* 0x0000000c200c1291 */ /* 0x000fc8000f8010ff */
[----:B------:R-:W-:Y:S02]  /*3070*/  @UP1 ULEA.HI.X UR13, UR32, UR13, UR5, 0x2, UP0 ;  /* 0x0000000d200d1291 */ /* 0x000fe400080f1405 */
[----:B-1----:R-:W-:-:S03]  /*3080*/  IMAD.U32 R8, RZ, RZ, UR12 ;  /* 0x0000000cff087e24 */ /* 0x002fc6000f8e00ff */
[----:B------:R-:W1:Y:S01]  /*3090*/  @UP1 LDCU UR5, c[0x0][0x458] ;  /* 0x00008b00ff0517ac */ /* 0x000e620008000800 */
[----:B------:R-:W-:-:S05]  /*30a0*/  IMAD.U32 R9, RZ, RZ, UR13 ;  /* 0x0000000dff097e24 */ /* 0x000fca000f8e00ff */
[----:B------:R2:W3:Y:S01]  /*30b0*/  @P0 LDG.E R7, desc[UR20][R8.64] ;  /* 0x0000001408070981 */ /* 0x0004e2000c1e1900 */
[----:B-----5:R-:W-:Y:S01]  /*30c0*/  UIMAD UR4, UR25, UR4, UR24 ;  /* 0x00000004190472a4 */ /* 0x020fe2000f8e0218 */
[----:B------:R-:W-:Y:S01]  /*30d0*/  IMAD.SHL.U32 R212, R213, 0x20, RZ ;  /* 0x00000020d5d47824 */ /* 0x000fe200078e00ff */
[----:B------:R-:W-:Y:S01]  /*30e0*/  USHF.L.U32 UR24, UR8, 0x6, URZ ;  /* 0x0000000608187899 */ /* 0x000fe200080006ff */
[----:B------:R-:W-:Y:S01]  /*30f0*/  LOP3.LUT R178, R215, 0x8, RZ, 0xc0, !PT ;  /* 0x00000008d7b27812 */ /* 0x000fe200078ec0ff */
[----:B------:R-:W-:Y:S01]  /*3100*/  USHF.L.U32 UR4, UR4, 0x5, URZ ;  /* 0x0000000504047899 */ /* 0x000fe200080006ff */
[----:B------:R-:W-:Y:S01]  /*3110*/  BSSY.RECONVERGENT B0, `(.L_x_491) ;  /* 0x000003e000007945 */ /* 0x000fe20003800200 */
[----:B------:R-:W-:Y:S01]  /*3120*/  USHF.L.U64.HI UR13, UR8, 0x6, UR9 ;  /* 0x00000006080d7899 */ /* 0x000fe20008010209 */
[----:B------:R-:W-:Y:S01]  /*3130*/  LOP3.LUT R212, R212, 0x7c00, RZ, 0xc0, !PT ;  /* 0x00007c00d4d47812 */ /* 0x000fe200078ec0ff */
[----:B------:R-:W-:Y:S02]  /*3140*/  UIMAD.WIDE.U32 UR24, UR24, UR15, URZ ;  /* 0x0000000f181872a5 */ /* 0x000fe4000f8e00ff */
[----:B------:R-:W-:Y:S01]  /*3150*/  UIMAD UR13, UR13, UR15, URZ ;  /* 0x0000000f0d0d72a4 */ /* 0x000fe2000f8e02ff */
[----:B-1----:R-:W3:Y:S01]  /*3160*/  @P0 MUFU.RCP R0, UR5 ;  /* 0x0000000500000d08 */ /* 0x002ee20008001000 */
[----:B------:R-:W-:-:S02]  /*3170*/  UMOV UR5, URZ ;  /* 0x000000ff00057c82 */ /* 0x000fc40008000000 */
[----:B------:R-:W-:Y:S01]  /*3180*/  UIADD3 UR13, UPT, UPT, UR25, UR13, URZ ;  /* 0x0000000d190d7290 */ /* 0x000fe2000fffe0ff */
[----:B--2---:R-:W-:-:S04]  /*3190*/  LOP3.LUT R8, R215, 0x1f0, RZ, 0xc0, !PT ;  /* 0x000001f0d7087812 */ /* 0x004fc800078ec0ff */
[----:B------:R-:W-:Y:S01]  /*31a0*/  IADD3 R86, PT, PT, R8, 0x1, R86 ;  /* 0x0000000108567810 */ /* 0x000fe20007ffe056 */
[----:B------:R-:W-:Y:S01]  /*31b0*/  BAR.SYNC.DEFER_BLOCKING 0x0 ;  /* 0x0000000000007b1d */ /* 0x000fe20000010000 */
[----:B---3--:R-:W-:Y:S01]  /*31c0*/  @P0 FMUL.FTZ R0, R7, R0 ;  /* 0x0000000007000220 */ /* 0x008fe20000410000 */
[----:B------:R-:W-:Y:S02]  /*31d0*/  LOP3.LUT R7, R2, 0x7, RZ, 0xc0, !PT ;  /* 0x0000000702077812 */ /* 0x000fe400078ec0ff */
[C---:B------:R-:W-:Y:S02]  /*31e0*/  LOP3.LUT R2, R213.reuse, 0x1f, RZ, 0xc0, !PT ;  /* 0x0000001fd5027812 */ /* 0x040fe400078ec0ff */
[----:B------:R-:W-:Y:S01]  /*31f0*/  @P0 R2UR UR12, R0 ;  /* 0x00000000000c02ca */ /* 0x000fe200000e0000 */
[----:B------:R-:W-:Y:S01]  /*3200*/  IMAD.SHL.U32 R0, R213, 0x40, RZ ;  /* 0x00000040d5007824 */ /* 0x000fe200078e00ff */
[----:B------:R-:W-:Y:S01]  /*3210*/  IADD3 R85, P2, P1, R85, UR4, R2 ;  /* 0x0000000455557c10 */ /* 0x000fe2000f95e002 */
[----:B------:R-:W-:Y:S01]  /*3220*/  USHF.R.S32.HI UR4, URZ, 0x1f, UR4 ;  /* 0x0000001fff047899 */ /* 0x000fe20008011404 */
[----:B------:R-:W-:Y:S01]  /*3230*/  IADD3 R86, PT, PT, R86, -UR27, R7 ;  /* 0x8000001b56567c10 */ /* 0x000fe2000fffe007 */
[----:B------:R-:W-:Y:S01]  /*3240*/  IMAD.U32 R2, RZ, RZ, UR22 ;  /* 0x00000016ff027e24 */ /* 0x000fe2000f8e00ff */
[----:B------:R-:W-:-:S02]  /*3250*/  LOP3.LUT R7, R211, 0x1c0, R0, 0xf8, !PT ;  /* 0x000001c0d3077812 */ /* 0x000fc400078ef800 */
[----:B------:R-:W-:Y:S02]  /*3260*/  LOP3.LUT R177, R212, 0x200, R0, 0xf8, !PT ;  /* 0x00000200d4b17812 */ /* 0x000fe400078ef800 */
[----:B------:R-:W-:Y:S02]  /*3270*/  IADD3.X R3, PT, PT, R3, UR4, RZ, P2, P1 ;  /* 0x0000000403037c10 */ /* 0x000fe400097e24ff */
[----:B------:R-:W-:Y:S01]  /*3280*/  IADD3 R86, PT, PT, R86, UR23, R2 ;  /* 0x0000001756567c10 */ /* 0x000fe2000fffe002 */
[----:B------:R-:W-:Y:S01]  /*3290*/  @UP1 UMOV UR5, UR12 ;  /* 0x0000000c00051c82 */ /* 0x000fe20008000000 */
[----:B------:R-:W-:Y:S01]  /*32a0*/  LOP3.LUT R178, R7, R178, RZ, 0x3c, !PT ;  /* 0x000000b207b27212 */ /* 0x000fe200078e3cff */
        /* <DEDUP_REMOVED lines=32> */
.L_x_492:
[----:B------:R2:W-:Y:S04]  /*34b0*/  STS.128 [R233+0x10000], RZ ;  /* 0x010000ffe9007388 */ /* 0x0005e80000000c00 */
[----:B------:R2:W-:Y:S04]  /*34c0*/  STS.128 [R233+0x12000], RZ ;  /* 0x012000ffe9007388 */ /* 0x0005e80000000c00 */
[----:B------:R2:W-:Y:S04]  /*34d0*/  STS.128 [R233+0x14000], RZ ;  /* 0x014000ffe9007388 */ /* 0x0005e80000000c00 */
[----:B------:R2:W-:Y:S02]  /*34e0*/  STS.128 [R233+0x16000], RZ ;  /* 0x016000ffe9007388 */ /* 0x0005e40000000c00 */
.L_x_493:
[----:B------:R-:W-:Y:S05]  /*34f0*/  BSYNC.RECONVERGENT B0 ;  /* 0x0000000000007941 */ /* 0x000fea0003800200 */
.L_x_491:
        /* <DEDUP_REMOVED lines=46> */
.L_x_495:
[----:B------:R-:W-:Y:S05]  /*37e0*/  BSYNC.RECONVERGENT B0 ;  /* 0x0000000000007941 */ /* 0x000fea0003800200 */
.L_x_494:
        /* <DEDUP_REMOVED lines=39> */
.L_x_497:
[----:B------:R-:W-:Y:S05]  /*3a60*/  BSYNC.RECONVERGENT B0 ;  /* 0x0000000000007941 */ /* 0x000fea0003800200 */
.L_x_496:
        /* <DEDUP_REMOVED lines=41> */
.L_x_499:
[----:B------:R-:W-:Y:S05]  /*3d00*/  BSYNC.RECONVERGENT B0 ;  /* 0x0000000000007941 */ /* 0x000fea0003800200 */
.L_x_498:
[----:B------:R-:W-:Y:S01]  /*3d10*/  LDSM.16.M88.4 R24, [R78] ;  /* 0x000000004e18783b */ /* 0x000fe20000000200 */
[----:B------:R-:W-:Y:S01]  /*3d20*/  IMAD.MOV.U32 R84, RZ, RZ, 0x20 ;  /* 0x00000020ff547424 */ /* 0x000fe200078e00ff */
[----:B------:R-:W-:Y:S01]  /*3d30*/  LOP3.LUT P0, R2, R213, 0x2, RZ, 0xc0, !PT ;  /* 0x00000002d5027812 */ /* 0x000fe2000780c0ff */
[----:B------:R-:W-:Y:S01]  /*3d40*/  VIADD R214, R77, UR6 ;  /* 0x000000064dd67c36 */ /* 0x000fe20008000000 */
[----:B------:R-:W5:Y:S01]  /*3d50*/  LDSM.16.M88.4 R44, [R77+UR6+0x8000] ;  /* 0x008000064d2c783b */ /* 0x000f620008000200 */
[C---:B------:R-:W-:Y:S01]  /*3d60*/  LOP3.LUT R8, R213.reuse, 0x4, RZ, 0xc0, !PT ;  /* 0x00000004d5087812 */ /* 0x040fe200078ec0ff */
[----:B------:R-:W-:Y:S01]  /*3d70*/  IMAD.MOV.U32 R176, RZ, RZ, 0x40 ;  /* 0x00000040ffb07424 */ /* 0x000fe200078e00ff */
[----:B------:R-:W-:Y:S01]  /*3d80*/  SEL R84, R84, 0xffffffe0, !P0 ;  /* 0xffffffe054547807 */ /* 0x000fe20004000000 */
[----:B------:R-:W2:Y:S01]  /*3d90*/  LDSM.16.M88.4 R36, [R77+UR6+0x8800] ;  /* 0x008800064d24783b */ /* 0x000ea20008000200 */
[----:B------:R-:W-:Y:S01]  /*3da0*/  ISETP.NE.AND P0, PT, R8, RZ, PT ;  /* 0x000000ff0800720c */ /* 0x000fe20003f05270 */
[----:B------:R-:W-:Y:S01]  /*3db0*/  IMAD.SHL.U32 R193, R213, 0x2, RZ ;  /* 0x00000002d5c17824 */ /* 0x000fe200078e00ff */
[----:B------:R-:W-:Y:S01]  /*3dc0*/  VIMNMX R166, PT, PT, R86, UR22, PT ;  /* 0x0000001656a67c48 */ /* 0x000fe2000bfe0100 */
[--C-:B------:R-:W-:Y:S01]  /*3dd0*/  IMAD.IADD R76, R78, 0x1, R84.reuse ;  /* 0x000000014e4c7824 */ /* 0x100fe200078e0254 */
[----:B------:R-:W3:Y:S01]  /*3de0*/  LDSM.16.M88.4 R28, [R77+UR6+0x9000] ;  /* 0x009000064d1c783b */ /* 0x000ee20008000200 */
[----:B------:R-:W-:Y:S01]  /*3df0*/  IMAD.IADD R80, R214, 0x1, R84 ;  /* 0x00000001d6507824 */ /* 0x000fe200078e0254 */
[----:B------:R-:W-:Y:S01]  /*3e00*/  SEL R176, R176, 0xffffffc0, !P0 ;  /* 0xffffffc0b0b07807 */ /* 0x000fe20004000000 */
[----:B------:R-:W-:Y:S01]  /*3e10*/  IMAD.U32 R165, RZ, RZ, UR22 ;  /* 0x00000016ffa57e24 */ /* 0x000fe2000f8e00ff */
[----:B------:R-:W3:Y:S01]  /*3e20*/  LDSM.16.M88.4 R16, [R77+UR6+0x9800] ;  /* 0x009800064d10783b */ /* 0x000ee20008000200 */
[----:B------:R-:W-:Y:S01]  /*3e30*/  LOP3.LUT R194, R193, 0x6, RZ, 0xc0, !PT ;  /* 0x00000006c1c27812 */ /* 0x000fe200078ec0ff */
[----:B------:R-:W-:Y:S01]  /*3e40*/  UISETP.NE.AND UP2, UPT, UR19, 0x1, UPT ;  /* 0x000000011300788c */ /* 0x000fe2000bf45270 */
[--C-:B------:R-:W-:Y:S01]  /*3e50*/  IMAD.IADD R89, R78, 0x1, R176.reuse ;  /* 0x000000014e597824 */ /* 0x100fe200078e02b0 */
[----:B------:R-:W-:Y:S01]  /*3e60*/  LDSM.16.M88.4 R60, [R76] ;  /* 0x000000004c3c783b */ /* 0x000fe20000000200 */
[----:B------:R-:W-:Y:S01]  /*3e70*/  IMAD.IADD R167, R214, 0x1, R176 ;  /* 0x00000001d6a77824 */ /* 0x000fe200078e02b0 */
[----:B------:R-:W-:Y:S01]  /*3e80*/  VIADDMNMX R165, R86, 0x8, R165, PT ;  /* 0x0000000856a57846 */ /* 0x000fe200038001a5 */
[C---:B------:R-:W-:Y:S01]  /*3e90*/  IMAD.IADD R88, R84.reuse, 0x1, R89 ;  /* 0x0000000154587824 */ /* 0x040fe200078e0259 */
[----:B----4-:R-:W4:Y:S01]  /*3ea0*/  LDSM.16.M88.4 R12, [R80+0x8000] ;  /* 0x00800000500c783b */ /* 0x010f220000000200 */
[----:B------:R-:W-:-:S03]  /*3eb0*/  IMAD.IADD R87, R84, 0x1, R167 ;  /* 0x0000000154577824 */ /* 0x000fc600078e02a7 */
[----:B-1----:R-:W1:Y:S04]  /*3ec0*/  LDSM.16.M88.4 R4, [R80+0x8800] ;  /* 0x008800005004783b */ /* 0x002e680000000200 */
[----:B------:R-:W-:Y:S04]  /*3ed0*/  LDSM.16.M88.4 R8, [R89] ;  /* 0x000000005908783b */ /* 0x000fe80000000200 */
[----:B------:R-:W1:Y:S04]  /*3ee0*/  LDSM.16.M88.4 R56, [R167+0x8000] ;  /* 0x00800000a738783b */ /* 0x000e680000000200 */
[----:B------:R-:W1:Y:S01]  /*3ef0*/  LDSM.16.M88.4 R20, [R167+0x8800] ;  /* 0x00880000a714783b */ /* 0x000e620000000200 */
[C---:B-----5:R-:W-:Y:S03]  /*3f00*/  HMMA.16816.F32.BF16 R48, R24.reuse, R44, RZ ;  /* 0x0000002c1830723c */ /* 0x060fe600000418ff */
[----:B------:R-:W5:Y:S04]  /*3f10*/  LDSM.16.M88.4 R68, [R80+0x9000] ;  /* 0x009000005044783b */ /* 0x000f680000000200 */
[----:B------:R-:W5:Y:S01]  /*3f20*/  LDSM.16.M88.4 R64, [R80+0x9800] ;  /* 0x009800005040783b */ /* 0x000f620000000200 */
[C---:B--2---:R-:W-:Y:S03]  /*3f30*/  HMMA.16816.F32.BF16 R40, R24.reuse, R36, RZ ;  /* 0x000000241828723c */ /* 0x044fe600000418ff */
[----:B------:R-:W-:Y:S04]  /*3f40*/  LDSM.16.M88.4 R52, [R88] ;  /* 0x000000005834783b */ /* 0x000fe80000000200 */
[----:B------:R-:W0:Y:S01]  /*3f50*/  LDGDEPBAR ;  /* 0x00000000000079af */ /* 0x000e220000000000 */
[C---:B------:R-:W-:Y:S08]  /*3f60*/  HMMA.16816.F32.BF16 R44, R24.reuse, R46, RZ ;  /* 0x0000002e182c723c */ /* 0x040ff000000418ff */
[C---:B------:R-:W-:Y:S08]  /*3f70*/  HMMA.16816.F32.BF16 R36, R24.reuse, R38, RZ ;  /* 0x000000261824723c */ /* 0x040ff000000418ff */
[C---:B---3--:R-:W-:Y:S08]  /*3f80*/  HMMA.16816.F32.BF16 R32, R24.reuse, R28, RZ ;  /* 0x0000001c1820723c */ /* 0x048ff000000418ff */
[C---:B------:R-:W-:Y:S08]  /*3f90*/  HMMA.16816.F32.BF16 R28, R24.reuse, R30, RZ ;  /* 0x0000001e181c723c */ /* 0x040ff000000418ff */
[C---:B------:R-:W-:Y:S08]  /*3fa0*/  HMMA.16816.F32.BF16 R72, R24.reuse, R16, RZ ;  /* 0x000000101848723c */ /* 0x040ff000000418ff */
[----:B------:R-:W-:Y:S01]  /*3fb0*/  HMMA.16816.F32.BF16 R24, R24, R18, RZ ;  /* 0x000000121818723c */ /* 0x000fe200000418ff */
[----:B------:R-:W2:Y:S07]  /*3fc0*/  LDSM.16.M88.4 R16, [R167+0x9000] ;  /* 0x00900000a710783b */ /* 0x000eae0000000200 */
[C---:B----4-:R-:W-:Y:S08]  /*3fd0*/  HMMA.16816.F32.BF16 R48, R60.reuse, R12, R48 ;  /* 0x0000000c3c30723c */ /* 0x050ff00000041830 */
[C---:B------:R-:W-:Y:S01]  /*3fe0*/  HMMA.16816.F32.BF16 R44, R60.reuse, R14, R44 ;  /* 0x0000000e3c2c723c */ /* 0x040fe2000004182c */
[----:B------:R-:W3:Y:S07]  /*3ff0*/  LDSM.16.M88.4 R12, [R167+0x9800] ;  /* 0x00980000a70c783b */ /* 0x000eee0000000200 */
[C---:B-1----:R-:W-:Y:S08]  /*4000*/  HMMA.16816.F32.BF16 R40, R60.reuse, R4, R40 ;  /* 0x000000043c28723c */ /* 0x042ff00000041828 */
[----:B------:R-:W-:Y:S01]  /*4010*/  HMMA.16816.F32.BF16 R36, R60, R6, R36 ;  /* 0x000000063c24723c */ /* 0x000fe20000041824 */
[----:B------:R-:W1:Y:S07]  /*4020*/  LDSM.16.M88.4 R4, [R87+0x8000] ;  /* 0x008000005704783b */ /* 0x000e6e0000000200 */
[C---:B------:R-:W-:Y:S08]  /*4030*/  HMMA.16816.F32.BF16 R48, R8.reuse, R56, R48 ;  /* 0x000000380830723c */ /* 0x040ff00000041830 */
[C---:B------:R-:W-:Y:S01]  /*4040*/  HMMA.16816.F32.BF16 R44, R8.reuse, R58, R44 ;  /* 0x0000003a082c723c */ /* 0x040fe2000004182c */
[----:B------:R-:W4:Y:S07]  /*4050*/  LDSM.16.M88.4 R56, [R87+0x8800] ;  /* 0x008800005738783b */ /* 0x000f2e0000000200 */
[C---:B------:R-:W-:Y:S08]  /*4060*/  HMMA.16816.F32.BF16 R40, R8.reuse, R20, R40 ;  /* 0x000000140828723c */ /* 0x040ff00000041828 */
[----:B------:R-:W-:Y:S01]  /*4070*/  HMMA.16816.F32.BF16 R36, R8, R22, R36 ;  /* 0x000000160824723c */ /* 0x000fe20000041824 */
[----:B------:R-:W4:Y:S07]  /*4080*/  LDSM.16.M88.4 R20, [R87+0x9000] ;  /* 0x009000005714783b */ /* 0x000f2e0000000200 */
[C---:B-----5:R-:W-:Y:S08]  /*4090*/  HMMA.16816.F32.BF16 R32, R60.reuse, R68, R32 ;  /* 0x000000443c20723c */ /* 0x060ff00000041820 */
[C---:B------:R-:W-:Y:S01]  /*40a0*/  HMMA.16816.F32.BF16 R28, R60.reuse, R70, R28 ;  /* 0x000000463c1c723c */ /* 0x040fe2000004181c */
[----:B------:R-:W-:Y:S07]  /*40b0*/  LDSM.16.M88.4 R68, [R167+0xb000] ;  /* 0x00b00000a744783b */ /* 0x000fee0000000200 */
[C---:B------:R-:W-:Y:S08]  /*40c0*/  HMMA.16816.F32.BF16 R72, R60.reuse, R64, R72 ;  /* 0x000000403c48723c */ /* 0x040ff00000041848 */
[----:B------:R-:W-:Y:S01]  /*40d0*/  HMMA.16816.F32.BF16 R24, R60, R66, R24 ;  /* 0x000000423c18723c */ /* 0x000fe20000041818 */
[----:B------:R-:W5:Y:S04]  /*40e0*/  LDSM.16.M88.4 R60, [R87+0x9800] ;  /* 0x00980000573c783b */ /* 0x000f680000000200 */
[----:B------:R-:W-:Y:S03]  /*40f0*/  LDSM.16.M88.4 R64, [R77+UR6+0xb800] ;  /* 0x00b800064d40783b */ /* 0x000fe60008000200 */
[C---:B--2---:R-:W-:Y:S08]  /*4100*/  HMMA.16816.F32.BF16 R32, R8.reuse, R16, R32 ;  /* 0x000000100820723c */ /* 0x044ff00000041820 */
[C---:B------:R-:W-:Y:S01]  /*4110*/  HMMA.16816.F32.BF16 R28, R8.reuse, R18, R28 ;  /* 0x00000012081c723c */ /* 0x040fe2000004181c */
[----:B------:R-:W-:Y:S07]  /*4120*/  LDSM.16.M88.4 R16, [R77+UR6+0xa000] ;  /* 0x00a000064d10783b */ /* 0x000fee0008000200 */
[C---:B---3--:R-:W-:Y:S08]  /*4130*/  HMMA.16816.F32.BF16 R72, R8.reuse, R12, R72 ;  /* 0x0000000c0848723c */ /* 0x048ff00000041848 */
[----:B------:R-:W-:Y:S01]  /*4140*/  HMMA.16816.F32.BF16 R24, R8, R14, R24 ;  /* 0x0000000e0818723c */ /* 0x000fe20000041818 */
[----:B------:R-:W2:Y:S04]  /*4150*/  LDSM.16.M88.4 R8, [R78+0x2000] ;  /* 0x002000004e08783b */ /* 0x000ea80000000200 */
[----:B------:R-:W3:Y:S03]  /*4160*/  LDSM.16.M88.4 R12, [R77+UR6+0xa800] ;  /* 0x00a800064d0c783b */ /* 0x000ee60008000200 */
[C---:B-1----:R-:W-:Y:S08]  /*4170*/  HMMA.16816.F32.BF16 R48, R52.reuse, R4, R48 ;  /* 0x000000043430723c */ /* 0x042ff00000041830 */
[C---:B------:R-:W-:Y:S01]  /*4180*/  HMMA.16816.F32.BF16 R44, R52.reuse, R6, R44 ;  /* 0x00000006342c723c */ /* 0x040fe2000004182c */
[----:B------:R-:W1:Y:S07]  /*4190*/  LDSM.16.M88.4 R4, [R77+UR6+0xb000] ;  /* 0x00b000064d04783b */ /* 0x000e6e0008000200 */
[C---:B----4-:R-:W-:Y:S08]  /*41a0*/  HMMA.16816.F32.BF16 R40, R52.reuse, R56, R40 ;  /* 0x000000383428723c */ /* 0x050ff00000041828 */
[C---:B------:R-:W-:Y:S01]  /*41b0*/  HMMA.16816.F32.BF16 R36, R52.reuse, R58, R36 ;  /* 0x0000003a3424723c */ /* 0x040fe20000041824 */
[----:B------:R-:W-:Y:S07]  /*41c0*/  LDSM.16.M88.4 R56, [R80+0xa000] ;  /* 0x00a000005038783b */ /* 0x000fee0000000200 */
[C---:B------:R-:W-:Y:S08]  /*41d0*/  HMMA.16816.F32.BF16 R32, R52.reuse, R20, R32 ;  /* 0x000000143420723c */ /* 0x040ff00000041820 */
[C---:B------:R-:W-:Y:S01]  /*41e0*/  HMMA.16816.F32.BF16 R28, R52.reuse, R22, R28 ;  /* 0x00000016341c723c */ /* 0x040fe2000004181c */
[----:B------:R-:W4:Y:S07]  /*41f0*/  LDSM.16.M88.4 R20, [R76+0x2000] ;  /* 0x002000004c14783b */ /* 0x000f2e0000000200 */
[C---:B-----5:R-:W-:Y:S08]  /*4200*/  HMMA.16816.F32.BF16 R72, R52.reuse, R60, R72 ;  /* 0x0000003c3448723c */ /* 0x060ff00000041848 */
        /* <DEDUP_REMOVED lines=8> */
[----:B------:R-:W2:Y:S07]  /*4290*/  LDSM.16.M88.4 R12, [R80+0xb000] ;  /* 0x00b00000500c783b */ /* 0x000eae0000000200 */
[C---:B-1----:R-:W-:Y:S08]  /*42a0*/  HMMA.16816.F32.BF16 R32, R8.reuse, R4, R32 ;  /* 0x000000040820723c */ /* 0x042ff00000041820 */
[C---:B------:R-:W-:Y:S01]  /*42b0*/  HMMA.16816.F32.BF16 R28, R8.reuse, R6, R28 ;  /* 0x00000006081c723c */ /* 0x040fe2000004181c */
[----:B------:R-:W1:Y:S07]  /*42c0*/  LDSM.16.M88.4 R4, [R89+0x2000] ;  /* 0x002000005904783b */ /* 0x000e6e0000000200 */
[C---:B------:R-:W-:Y:S08]  /*42d0*/  HMMA.16816.F32.BF16 R72, R8.reuse, R64, R72 ;  /* 0x000000400848723c */ /* 0x040ff00000041848 */
[----:B------:R-:W-:Y:S01]  /*42e0*/  HMMA.16816.F32.BF16 R24, R8, R66, R24 ;  /* 0x000000420818723c */ /* 0x000fe20000041818 */
[----:B------:R-:W3:Y:S04]  /*42f0*/  LDSM.16.M88.4 R8, [R167+0xa800] ;  /* 0x00a80000a708783b */ /* 0x000ee80000000200 */
[----:B------:R-:W-:Y:S03]  /*4300*/  LDSM.16.M88.4 R64, [R87+0xa800] ;  /* 0x00a800005740783b */ /* 0x000fe60000000200 */
[C---:B----4-:R-:W-:Y:S08]  /*4310*/  HMMA.16816.F32.BF16 R48, R20.reuse, R56, R48 ;  /* 0x000000381430723c */ /* 0x050ff00000041830 */
[C---:B------:R-:W-:Y:S01]  /*4320*/  HMMA.16816.F32.BF16 R44, R20.reuse, R58, R44 ;  /* 0x0000003a142c723c */ /* 0x040fe2000004182c */
[----:B------:R-:W4:Y:S07]  /*4330*/  LDSM.16.M88.4 R56, [R167+0xb800] ;  /* 0x00b80000a738783b */ /* 0x000f2e0000000200 */
[C---:B-----5:R-:W-:Y:S08]  /*4340*/  HMMA.16816.F32.BF16 R40, R20.reuse, R52, R40 ;  /* 0x000000341428723c */ /* 0x060ff00000041828 */
[C---:B------:R-:W-:Y:S01]  /*4350*/  HMMA.16816.F32.BF16 R36, R20.reuse, R54, R36 ;  /* 0x000000361424723c */ /* 0x040fe20000041824 */
[----:B------:R-:W-:Y:S07]  /*4360*/  LDSM.16.M88.4 R52, [R87+0xa000] ;  /* 0x00a000005734783b */ /* 0x000fee0000000200 */
[C---:B--2---:R-:W-:Y:S08]  /*4370*/  HMMA.16816.F32.BF16 R32, R20.reuse, R12, R32 ;  /* 0x0000000c1420723c */ /* 0x044ff00000041820 */
[C---:B------:R-:W-:Y:S01]  /*4380*/  HMMA.16816.F32.BF16 R28, R20.reuse, R14, R28 ;  /* 0x0000000e141c723c */ /* 0x040fe2000004181c */
[----:B------:R-:W2:Y:S07]  /*4390*/  LDSM.16.M88.4 R12, [R88+0x2000] ;  /* 0x00200000580c783b */ /* 0x000eae0000000200 */
[C---:B------:R-:W-:Y:S08]  /*43a0*/  HMMA.16816.F32.BF16 R72, R20.reuse, R60, R72 ;  /* 0x0000003c1448723c */ /* 0x040ff00000041848 */
[----:B------:R-:W-:Y:S01]  /*43b0*/  HMMA.16816.F32.BF16 R24, R20, R62, R24 ;  /* 0x0000003e1418723c */ /* 0x000fe20000041818 */
[----:B------:R-:W5:Y:S04]  /*43c0*/  LDSM.16.M88.4 R60, [R87+0xb000] ;  /* 0x00b00000573c783b */ /* 0x000f680000000200 */
[----:B------:R-:W5:Y:S03]  /*43d0*/  LDSM.16.M88.4 R20, [R87+0xb800] ;  /* 0x00b800005714783b */ /* 0x000f660000000200 */
[C---:B-1----:R-:W-:Y:S08]  /*43e0*/  HMMA.16816.F32.BF16 R48, R4.reuse, R16, R48 ;  /* 0x000000100430723c */ /* 0x042ff00000041830 */
[C---:B------:R-:W-:Y:S01]  /*43f0*/  HMMA.16816.F32.BF16 R44, R4.reuse, R18, R44 ;  /* 0x00000012042c723c */ /* 0x040fe2000004182c */
[----:B------:R-:W-:Y:S07]  /*4400*/  LDSM.16.M88.4 R16, [R78+0x4000] ;  /* 0x004000004e10783b */ /* 0x000fee0000000200 */
[C---:B---3--:R-:W-:Y:S08]  /*4410*/  HMMA.16816.F32.BF16 R40, R4.reuse, R8, R40 ;  /* 0x000000080428723c */ /* 0x048ff00000041828 */
[C---:B------:R-:W-:Y:S01]  /*4420*/  HMMA.16816.F32.BF16 R36, R4.reuse, R10, R36 ;  /* 0x0000000a0424723c */ /* 0x040fe20000041824 */
[----:B------:R-:W-:Y:S07]  /*4430*/  LDSM.16.M88.4 R8, [R77+UR6+0xc000] ;  /* 0x00c000064d08783b */ /* 0x000fee0008000200 */
[C---:B------:R-:W-:Y:S08]  /*4440*/  HMMA.16816.F32.BF16 R32, R4.reuse, R68, R32 ;  /* 0x000000440420723c */ /* 0x040ff00000041820 */
[C---:B------:R-:W-:Y:S01]  /*4450*/  HMMA.16816.F32.BF16 R28, R4.reuse, R70, R28 ;  /* 0x00000046041c723c */ /* 0x040fe2000004181c */
[----:B------:R-:W-:Y:S07]  /*4460*/  LDSM.16.M88.4 R68, [R80+0xd800] ;  /* 0x00d800005044783b */ /* 0x000fee0000000200 */
[C---:B----4-:R-:W-:Y:S08]  /*4470*/  HMMA.16816.F32.BF16 R72, R4.reuse, R56, R72 ;  /* 0x000000380448723c */ /* 0x050ff00000041848 */
[----:B------:R-:W-:Y:S01]  /*4480*/  HMMA.16816.F32.BF16 R24, R4, R58, R24 ;  /* 0x0000003a0418723c */ /* 0x000fe20000041818 */
[----:B------:R-:W1:Y:S04]  /*4490*/  LDSM.16.M88.4 R4, [R77+UR6+0xc800] ;  /* 0x00c800064d04783b */ /* 0x000e680008000200 */
[----:B------:R-:W3:Y:S03]  /*44a0*/  LDSM.16.M88.4 R56, [R77+UR6+0xd000] ;  /* 0x00d000064d38783b */ /* 0x000ee60008000200 */
[C---:B--2---:R-:W-:Y:S08]  /*44b0*/  HMMA.16816.F32.BF16 R48, R12.reuse, R52, R48 ;  /* 0x000000340c30723c */ /* 0x044ff00000041830 */
[C---:B------:R-:W-:Y:S01]  /*44c0*/  HMMA.16816.F32.BF16 R44, R12.reuse, R54, R44 ;  /* 0x000000360c2c723c */ /* 0x040fe2000004182c */
[----:B------:R-:W2:Y:S07]  /*44d0*/  LDSM.16.M88.4 R52, [R77+UR6+0xd800] ;  /* 0x00d800064d34783b */ /* 0x000eae0008000200 */
        /* <DEDUP_REMOVED lines=13> */
[C---:B------:R-:W-:Y:S08]  /*45b0*/  HMMA.16816.F32.BF16 R48, R16.reuse, R8, R48 ;  /* 0x000000081030723c */ /* 0x040ff00000041830 */
[C---:B------:R-:W-:Y:S01]  /*45c0*/  HMMA.16816.F32.BF16 R44, R16.reuse, R10, R44 ;  /* 0x0000000a102c723c */ /* 0x040fe2000004182c */
[----:B------:R-:W5:Y:S07]  /*45d0*/  LDSM.16.M88.4 R8, [R80+0xc800] ;  /* 0x00c800005008783b */ /* 0x000f6e0000000200 */
[C---:B---3--:R-:W-:Y:S08]  /*45e0*/  HMMA.16816.F32.BF16 R32, R16.reuse, R56, R32 ;  /* 0x000000381020723c */ /* 0x048ff00000041820 */
[C---:B------:R-:W-:Y:S01]  /*45f0*/  HMMA.16816.F32.BF16 R28, R16.reuse, R58, R28 ;  /* 0x0000003a101c723c */ /* 0x040fe2000004181c */
[----:B------:R-:W-:Y:S07]  /*4600*/  LDSM.16.M88.4 R56, [R167+0xc000] ;  /* 0x00c00000a738783b */ /* 0x000fee0000000200 */
[C---:B--2---:R-:W-:Y:S08]  /*4610*/  HMMA.16816.F32.BF16 R72, R16.reuse, R52, R72 ;  /* 0x000000341048723c */ /* 0x044ff00000041848 */
[----:B------:R-:W-:Y:S01]  /*4620*/  HMMA.16816.F32.BF16 R24, R16, R54, R24 ;  /* 0x000000361018723c */ /* 0x000fe20000041818 */
[----:B------:R-:W2:Y:S04]  /*4630*/  LDSM.16.M88.4 R16, [R89+0x4000] ;  /* 0x004000005910783b */ /* 0x000ea80000000200 */
[----:B------:R-:W3:Y:S03]  /*4640*/  LDSM.16.M88.4 R52, [R167+0xd800] ;  /* 0x00d80000a734783b */ /* 0x000ee60000000200 */
[C---:B----4-:R-:W-:Y:S08]  /*4650*/  HMMA.16816.F32.BF16 R48, R20.reuse, R12, R48 ;  /* 0x0000000c1430723c */ /* 0x050ff00000041830 */
[C---:B------:R-:W-:Y:S01]  /*4660*/  HMMA.16816.F32.BF16 R44, R20.reuse, R14, R44 ;  /* 0x0000000e142c723c */ /* 0x040fe2000004182c */
[----:B------:R-:W-:Y:S07]  /*4670*/  LDSM.16.M88.4 R12, [R88+0x4000] ;  /* 0x00400000580c783b */ /* 0x000fee0000000200 */
        /* <DEDUP_REMOVED lines=12> */
[----:B------:R-:W-:Y:S07]  /*4740*/  LDSM.16.M88.4 R64, [R167+0xe000] ;  /* 0x00e00000a740783b */ /* 0x000fee0000000200 */
[C---:B------:R-:W-:Y:S08]  /*4750*/  HMMA.16816.F32.BF16 R48, R16.reuse, R56, R48 ;  /* 0x000000381030723c */ /* 0x040ff00000041830 */
[C---:B------:R-:W-:Y:S01]  /*4760*/  HMMA.16816.F32.BF16 R44, R16.reuse, R58, R44 ;  /* 0x0000003a102c723c */ /* 0x040fe2000004182c */
[----:B------:R-:W2:Y:S07]  /*4770*/  LDSM.16.M88.4 R56, [R87+0xd800] ;  /* 0x00d800005738783b */ /* 0x000eae0000000200 */
[C---:B------:R-:W-:Y:S08]  /*4780*/  HMMA.16816.F32.BF16 R32, R16.reuse, R60, R32 ;  /* 0x0000003c1020723c */ /* 0x040ff00000041820 */
[C---:B------:R-:W-:Y:S01]  /*4790*/  HMMA.16816.F32.BF16 R28, R16.reuse, R62, R28 ;  /* 0x0000003e101c723c */ /* 0x040fe2000004181c */
[----:B------:R-:W-:Y:S07]  /*47a0*/  LDSM.16.M88.4 R60, [R167+0xe800] ;  /* 0x00e80000a73c783b */ /* 0x000fee0000000200 */
[C---:B---3--:R-:W-:Y:S08]  /*47b0*/  HMMA.16816.F32.BF16 R72, R16.reuse, R52, R72 ;  /* 0x000000341048723c */ /* 0x048ff00000041848 */
[----:B------:R-:W-:Y:S01]  /*47c0*/  HMMA.16816.F32.BF16 R24, R16, R54, R24 ;  /* 0x000000361018723c */ /* 0x000fe20000041818 */
[----:B------:R-:W-:Y:S04]  /*47d0*/  LDSM.16.M88.4 R16, [R78+0x6000] ;  /* 0x006000004e10783b */ /* 0x000fe80000000200 */
[----:B------:R-:W-:Y:S03]  /*47e0*/  LDSM.16.M88.4 R52, [R77+UR6+0xe000] ;  /* 0x00e000064d34783b */ /* 0x000fe60008000200 */
[C---:B-1----:R-:W-:Y:S08]  /*47f0*/  HMMA.16816.F32.BF16 R40, R12.reuse, R4, R40 ;  /* 0x000000040c28723c */ /* 0x042ff00000041828 */
[C---:B------:R-:W-:Y:S01]  /*4800*/  HMMA.16816.F32.BF16 R36, R12.reuse, R6, R36 ;  /* 0x000000060c24723c */ /* 0x040fe20000041824 */
[----:B------:R-:W1:Y:S07]  /*4810*/  LDSM.16.M88.4 R4, [R77+UR6+0xf000] ;  /* 0x00f000064d04783b */ /* 0x000e6e0008000200 */
[C---:B----4-:R-:W-:Y:S08]  /*4820*/  HMMA.16816.F32.BF16 R48, R12.reuse, R8, R48 ;  /* 0x000000080c30723c */ /* 0x050ff00000041830 */
[C---:B------:R-:W-:Y:S01]  /*4830*/  HMMA.16816.F32.BF16 R44, R12.reuse, R10, R44 ;  /* 0x0000000a0c2c723c */ /* 0x040fe2000004182c */
[----:B------:R-:W3:Y:S07]  /*4840*/  LDSM.16.M88.4 R8, [R77+UR6+0xe800] ;  /* 0x00e800064d08783b */ /* 0x000eee0008000200 */
[C---:B-----5:R-:W-:Y:S08]  /*4850*/  HMMA.16816.F32.BF16 R32, R12.reuse, R20, R32 ;  /* 0x000000140c20723c */ /* 0x060ff00000041820 */
[C---:B------:R-:W-:Y:S01]  /*4860*/  HMMA.16816.F32.BF16 R28, R12.reuse, R22, R28 ;  /* 0x000000160c1c723c */ /* 0x040fe2000004181c */
[----:B------:R-:W4:Y:S04]  /*4870*/  LDSM.16.M88.4 R20, [R77+UR6+0xf800] ;  /* 0x00f800064d14783b */ /* 0x000f280008000200 */
[----:B------:R-:W-:Y:S03]  /*4880*/  LDSM.16.M88.4 R76, [R76+0x6000] ;  /* 0x006000004c4c783b */ /* 0x000fe60000000200 */
[----:B--2---:R-:W-:Y:S08]  /*4890*/  HMMA.16816.F32.BF16 R72, R12, R56, R72 ;  /* 0x000000380c48723c */ /* 0x004ff00000041848 */
[C---:B-1----:R-:W-:Y:S08]  /*48a0*/  HMMA.16816.F32.BF16 R32, R16.reuse, R4, R32 ;  /* 0x000000041020723c */ /* 0x042ff00000041820 */
[----:B------:R-:W-:Y:S01]  /*48b0*/  HMMA.16816.F32.BF16 R28, R16, R6, R28 ;  /* 0x00000006101c723c */ /* 0x000fe2000004181c */
[----:B------:R-:W1:Y:S07]  /*48c0*/  LDSM.16.M88.4 R4, [R80+0xf000] ;  /* 0x00f000005004783b */ /* 0x000e6e0000000200 */
[----:B------:R-:W-:Y:S01]  /*48d0*/  HMMA.16816.F32.BF16 R24, R12, R58, R24 ;  /* 0x0000003a0c18723c */ /* 0x000fe20000041818 */
[----:B------:R-:W-:Y:S04]  /*48e0*/  LDSM.16.M88.4 R12, [R80+0xe000] ;  /* 0x00e00000500c783b */ /* 0x000fe80000000200 */
[----:B------:R-:W-:Y:S03]  /*48f0*/  LDSM.16.M88.4 R56, [R167+0xf000] ;  /* 0x00f00000a738783b */ /* 0x000fe60000000200 */
[C---:B---3--:R-:W-:Y:S08]  /*4900*/  HMMA.16816.F32.BF16 R40, R16.reuse, R8, R40 ;  /* 0x000000081028723c */ /* 0x048ff00000041828 */
[C---:B------:R-:W-:Y:S01]  /*4910*/  HMMA.16816.F32.BF16 R36, R16.reuse, R10, R36 ;  /* 0x0000000a1024723c */ /* 0x040fe20000041824 */
[----:B------:R-:W2:Y:S04]  /*4920*/  LDSM.16.M88.4 R8, [R80+0xe800] ;  /* 0x00e800005008783b */ /* 0x000ea80000000200 */
[----:B------:R-:W3:Y:S03]  /*4930*/  LDSM.16.M88.4 R80, [R80+0xf800] ;  /* 0x00f800005050783b */ /* 0x000ee60000000200 */
[C---:B------:R-:W-:Y:S08]  /*4940*/  HMMA.16816.F32.BF16 R48, R16.reuse, R52, R48 ;  /* 0x000000341030723c */ /* 0x040ff00000041830 */
[C---:B------:R-:W-:Y:S01]  /*4950*/  HMMA.16816.F32.BF16 R44, R16.reuse, R54, R44 ;  /* 0x00000036102c723c */ /* 0x040fe2000004182c */
[----:B------:R-:W5:Y:S07]  /*4960*/  LDSM.16.M88.4 R52, [R167+0xf800] ;  /* 0x00f80000a734783b */ /* 0x000f6e0000000200 */
[----:B----4-:R-:W-:Y:S08]  /*4970*/  HMMA.16816.F32.BF16 R24, R16, R22, R24 ;  /* 0x000000161018723c */ /* 0x010ff00000041818 */
[----:B-1----:R-:W-:Y:S08]  /*4980*/  HMMA.16816.F32.BF16 R32, R76, R4, R32 ;  /* 0x000000044c20723c */ /* 0x002ff00000041820 */
[----:B------:R-:W-:Y:S01]  /*4990*/  HMMA.16816.F32.BF16 R72, R16, R20, R72 ;  /* 0x000000141048723c */ /* 0x000fe20000041848 */
[----:B------:R-:W-:Y:S04]  /*49a0*/  LDSM.16.M88.4 R16, [R87+0xe800] ;  /* 0x00e800005710783b */ /* 0x000fe80000000200 */
[----:B------:R-:W-:Y:S03]  /*49b0*/  LDSM.16.M88.4 R20, [R87+0xe000] ;  /* 0x00e000005714783b */ /* 0x000fe60000000200 */
[C---:B------:R-:W-:Y:S01]  /*49c0*/  HMMA.16816.F32.BF16 R28, R76.reuse, R6, R28 ;  /* 0x000000064c1c723c */ /* 0x040fe2000004181c */
[----:B------:R-:W1:Y:S07]  /*49d0*/  LDSM.16.M88.4 R4, [R88+0x6000] ;  /* 0x006000005804783b */ /* 0x000e6e0000000200 */
[C---:B--2---:R-:W-:Y:S08]  /*49e0*/  HMMA.16816.F32.BF16 R40, R76.reuse, R8, R40 ;  /* 0x000000084c28723c */ /* 0x044ff00000041828 */
[C---:B------:R-:W-:Y:S01]  /*49f0*/  HMMA.16816.F32.BF16 R36, R76.reuse, R10, R36 ;  /* 0x0000000a4c24723c */ /* 0x040fe20000041824 */
[----:B------:R-:W2:Y:S07]  /*4a00*/  LDSM.16.M88.4 R8, [R87+0xf800] ;  /* 0x00f800005708783b */ /* 0x000eae0000000200 */
[C---:B---3--:R-:W-:Y:S08]  /*4a10*/  HMMA.16816.F32.BF16 R24, R76.reuse, R82, R24 ;  /* 0x000000524c18723c */ /* 0x048ff00000041818 */
[C---:B------:R-:W-:Y:S08]  /*4a20*/  HMMA.16816.F32.BF16 R48, R76.reuse, R12, R48 ;  /* 0x0000000c4c30723c */ /* 0x040ff00000041830 */
[----:B------:R-:W-:Y:S01]  /*4a30*/  HMMA.16816.F32.BF16 R44, R76, R14, R44 ;  /* 0x0000000e4c2c723c */ /* 0x000fe2000004182c */
[----:B------:R-:W3:Y:S01]  /*4a40*/  LDSM.16.M88.4 R12, [R87+0xf000] ;  /* 0x00f00000570c783b */ /* 0x000ee20000000200 */
[----:B------:R-:W-:-:S06]  /*4a50*/  DEPBAR.LE SB0, 0x0 ;  /* 0x000080000000791a */ /* 0x000fcc0000000000 */
[C---:B------:R-:W-:Y:S01]  /*4a60*/  HMMA.16816.F32.BF16 R32, R68.reuse, R56, R32 ;  /* 0x000000384420723c */ /* 0x040fe20000041820 */
[----:B------:R-:W4:Y:S07]  /*4a70*/  S2R R56, SR_CTAID.X ;  /* 0x0000000000387919 */ /* 0x000f2e0000002500 */
[C---:B------:R-:W-:Y:S08]  /*4a80*/  HMMA.16816.F32.BF16 R40, R68.reuse, R60, R40 ;  /* 0x0000003c4428723c */ /* 0x040ff00000041828 */
[----:B-----5:R-:W-:Y:S08]  /*4a90*/  HMMA.16816.F32.BF16 R24, R68, R54, R24 ;  /* 0x000000364418723c */ /* 0x020ff00000041818 */
[----:B------:R-:W-:Y:S08]  /*4aa0*/  HMMA.16816.F32.BF16 R72, R76, R80, R72 ;  /* 0x000000504c48723c */ /* 0x000ff00000041848 */
[C---:B------:R-:W-:Y:S08]  /*4ab0*/  HMMA.16816.F32.BF16 R48, R68.reuse, R64, R48 ;  /* 0x000000404430723c */ /* 0x040ff00000041830 */
[C---:B------:R-:W-:Y:S08]  /*4ac0*/  HMMA.16816.F32.BF16 R44, R68.reuse, R66, R44 ;  /* 0x00000042442c723c */ /* 0x040ff0000004182c */
[----:B------:R-:W-:Y:S08]  /*4ad0*/  HMMA.16816.F32.BF16 R36, R68, R62, R36 ;  /* 0x0000003e4424723c */ /* 0x000ff00000041824 */
[----:B-1----:R-:W-:Y:S01]  /*4ae0*/  HMMA.16816.F32.BF16 R40, R4, R16, R40 ;  /* 0x000000100428723c */ /* 0x002fe20000041828 */
[----:B------:R-:W-:-:S04]  /*4af0*/  IMAD.U32 R16, RZ, RZ, UR15 ;  /* 0x0000000fff107e24 */ /* 0x000fc8000f8e00ff */
[----:B------:R-:W-:-:S03]  /*4b00*/  IMAD R16, R16, 0x40, R194 ;  /* 0x0000004010107824 */ /* 0x000fc600078e02c2 */
[----:B--2---:R-:W-:Y:S01]  /*4b10*/  HMMA.16816.F32.BF16 R24, R4, R10, R24 ;  /* 0x0000000a0418723c */ /* 0x004fe20000041818 */
[----:B------:R-:W-:Y:S01]  /*4b20*/  SHF.R.U32.HI R10, RZ, 0x5, R213 ;  /* 0x00000005ff0a7819 */ /* 0x000fe200000116d5 */
[----:B------:R-:W-:-:S04]  /*4b30*/  VIADD R11, R16, 0x18 ;  /* 0x00000018100b7836 */ /* 0x000fc80000000000 */
[----:B----4-:R-:W-:Y:S02]  /*4b40*/  IMAD R56, R56, 0x4, R10 ;  /* 0x0000000438387824 */ /* 0x010fe400078e020a */
[----:B------:R-:W-:Y:S01]  /*4b50*/  HMMA.16816.F32.BF16 R72, R68, R52, R72 ;  /* 0x000000344448723c */ /* 0x000fe20000041848 */
[----:B------:R-:W-:Y:S02]  /*4b60*/  VIADD R10, R16, 0x38 ;  /* 0x00000038100a7836 */ /* 0x000fe40000000000 */
[----:B------:R-:W-:-:S03]  /*4b70*/  IMAD.WIDE.U32 R246, R56, -0x326172a9, RZ ;  /* 0xcd9e8d5738f67825 */ /* 0x000fc600078e00ff */
[----:B------:R-:W-:Y:S02]  /*4b80*/  ISETP.GE.AND P5, PT, R10, R166, PT ;  /* 0x000000a60a00720c */ /* 0x000fe40003fa6270 */
[C---:B------:R-:W-:Y:S01]  /*4b90*/  HMMA.16816.F32.BF16 R48, R4.reuse, R20, R48 ;  /* 0x000000140430723c */ /* 0x040fe20000041830 */
[----:B------:R-:W-:Y:S01]  /*4ba0*/  VIADD R20, R16, 0x8 ;  /* 0x0000000810147836 */ /* 0x000fe20000000000 */
[-C--:B------:R-:W-:Y:S02]  /*4bb0*/  ISETP.GE.AND P1, PT, R10, R165.reuse, PT ;  /* 0x000000a50a00720c */ /* 0x080fe40003f26270 */
[----:B------:R-:W-:Y:S02]  /*4bc0*/  I2FP.F32.U32 R10, R10 ;  /* 0x0000000a000a7245 */ /* 0x000fe40000201000 */
[C---:B------:R-:W-:Y:S02]  /*4bd0*/  ISETP.GE.AND P0, PT, R20.reuse, R166, PT ;  /* 0x000000a61400720c */ /* 0x040fe40003f06270 */
[----:B------:R-:W-:Y:S01]  /*4be0*/  HMMA.16816.F32.BF16 R44, R4, R22, R44 ;  /* 0x00000016042c723c */ /* 0x000fe2000004182c */
[----:B------:R-:W-:Y:S01]  /*4bf0*/  BAR.SYNC.DEFER_BLOCKING 0x0 ;  /* 0x0000000000007b1d */ /* 0x000fe20000010000 */
[----:B------:R-:W-:Y:S01]  /*4c00*/  ISETP.GE.AND P6, PT, R20, R165, PT ;  /* 0x000000a51400720c */ /* 0x000fe20003fc6270 */
[C---:B------:R-:W-:Y:S01]  /*4c10*/  FFMA.FTZ R24, R10.reuse, UR5, R24 ;  /* 0x000000050a187c23 */ /* 0x040fe20008010018 */
[----:B------:R-:W-:Y:S01]  /*4c20*/  I2FP.F32.U32 R20, R20 ;  /* 0x0000001400147245 */ /* 0x000fe20000201000 */
[----:B------:R-:W-:Y:S01]  /*4c30*/  FFMA.FTZ R26, R10, UR5, R26 ;  /* 0x000000050a1a7c23 */ /* 0x000fe2000801001a */
[----:B------:R-:W-:-:S02]  /*4c40*/  VIADD R10, R16, 0x10 ;  /* 0x00000010100a7836 */ /* 0x000fc40000000000 */
[----:B------:R-:W-:Y:S01]  /*4c50*/  HMMA.16816.F32.BF16 R36, R4, R18, R36 ;  /* 0x000000120424723c */ /* 0x000fe20000041824 */
[----:B------:R-:W-:Y:S01]  /*4c60*/  VIADD R18, R16, 0x1 ;  /* 0x0000000110127836 */ /* 0x000fe20000000000 */
[----:B------:R-:W-:Y:S01]  /*4c70*/  FSEL R202, R24, -INF , !P5 ;  /* 0xff80000018ca7808 */ /* 0x000fe20006800000 */
[----:B------:R-:W-:Y:S01]  /*4c80*/  VIADD R19, R16, 0x9 ;  /* 0x0000000910137836 */ /* 0x000fe20000000000 */
[----:B------:R-:W-:Y:S02]  /*4c90*/  FSEL R175, R26, -INF , !P1 ;  /* 0xff8000001aaf7808 */ /* 0x000fe40004800000 */
[C---:B------:R-:W-:Y:S02]  /*4ca0*/  ISETP.GE.AND P3, PT, R18.reuse, R166, PT ;  /* 0x000000a61200720c */ /* 0x040fe40003f66270 */
[----:B------:R-:W-:Y:S01]  /*4cb0*/  HMMA.16816.F32.BF16 R28, R68, R58, R28 ;  /* 0x0000003a441c723c */ /* 0x000fe2000004181c */
[-C--:B------:R-:W-:Y:S02]  /*4cc0*/  ISETP.GE.AND P4, PT, R18, R165.reuse, PT ;  /* 0x000000a51200720c */ /* 0x080fe40003f86270 */
[----:B------:R-:W-:Y:S01]  /*4cd0*/  I2FP.F32.U32 R18, R18 ;  /* 0x0000001200127245 */ /* 0x000fe20000201000 */
[C---:B------:R-:W-:Y:S01]  /*4ce0*/  FFMA.FTZ R21, R20.reuse, UR5, R44 ;  /* 0x0000000514157c23 */ /* 0x040fe2000801002c */
[C---:B------:R-:W-:Y:S01]  /*4cf0*/  ISETP.GE.AND P2, PT, R19.reuse, R166, PT ;  /* 0x000000a61300720c */ /* 0x040fe20003f46270 */
[----:B------:R-:W-:Y:S01]  /*4d00*/  FFMA.FTZ R20, R20, UR5, R46 ;  /* 0x0000000514147c23 */ /* 0x000fe2000801002e */
[----:B------:R-:W-:Y:S01]  /*4d10*/  ISETP.GE.AND P5, PT, R19, R165, PT ;  /* 0x000000a51300720c */ /* 0x000fe20003fa6270 */
[C---:B------:R-:W-:Y:S01]  /*4d20*/  FFMA.FTZ R22, R18.reuse, UR5, R49 ;  /* 0x0000000512167c23 */ /* 0x040fe20008010031 */
[----:B------:R-:W-:Y:S01]  /*4d30*/  HMMA.16816.F32.BF16 R72, R4, R8, R72 ;  /* 0x000000080448723c */ /* 0x000fe20000041848 */
[----:B------:R-:W-:Y:S01]  /*4d40*/  FFMA.FTZ R18, R18, UR5, R51 ;  /* 0x0000000512127c23 */ /* 0x000fe20008010033 */
[C---:B------:R-:W-:Y:S01]  /*4d50*/  VIADD R8, R16.reuse, 0x11 ;  /* 0x0000001110087836 */ /* 0x040fe20000000000 */
[----:B------:R-:W-:Y:S01]  /*4d60*/  I2FP.F32.U32 R19, R19 ;  /* 0x0000001300137245 */ /* 0x000fe20000201000 */
[----:B------:R-:W-:Y:S01]  /*4d70*/  VIADD R9, R16, 0x19 ;  /* 0x0000001910097836 */ /* 0x000fe20000000000 */
[----:B------:R-:W-:-:S02]  /*4d80*/  FSEL R22, R22, -INF , !P3 ;  /* 0xff80000016167808 */ /* 0x000fc40005800000 */
[C---:B------:R-:W-:Y:S01]  /*4d90*/  ISETP.GE.AND P1, PT, R10.reuse, R166, PT ;  /* 0x000000a60a00720c */ /* 0x040fe20003f26270 */
[C---:B---3--:R-:W-:Y:S01]  /*4da0*/  HMMA.16816.F32.BF16 R32, R4.reuse, R12, R32 ;  /* 0x0000000c0420723c */ /* 0x048fe20000041820 */
[-C--:B------:R-:W-:Y:S01]  /*4db0*/  ISETP.GE.AND P3, PT, R10, R165.reuse, PT ;  /* 0x000000a50a00720c */ /* 0x080fe20003f66270 */
[C---:B------:R-:W-:Y:S01]  /*4dc0*/  FFMA.FTZ R23, R19.reuse, UR5, R45 ;  /* 0x0000000513177c23 */ /* 0x040fe2000801002d */
[----:B------:R-:W-:Y:S01]  /*4dd0*/  FSEL R18, R18, -INF , !P4 ;  /* 0xff80000012127808 */ /* 0x000fe20006000000 */
[----:B------:R-:W-:Y:S01]  /*4de0*/  FFMA.FTZ R19, R19, UR5, R47 ;  /* 0x0000000513137c23 */ /* 0x000fe2000801002f */
[----:B------:R-:W-:Y:S02]  /*4df0*/  FSEL R21, R21, -INF , !P0 ;  /* 0xff80000015157808 */ /* 0x000fe40004000000 */
[----:B------:R-:W-:Y:S01]  /*4e00*/  I2FP.F32.U32 R10, R10 ;  /* 0x0000000a000a7245 */ /* 0x000fe20000201000 */
[----:B------:R-:W-:Y:S01]  /*4e10*/  HMMA.16816.F32.BF16 R28, R4, R14, R28 ;  /* 0x0000000e041c723c */ /* 0x000fe2000004181c */
[----:B------:R-:W-:Y:S01]  /*4e20*/  ISETP.GE.AND P4, PT, R8, R166, PT ;  /* 0x000000a60800720c */ /* 0x000fe20003f86270 */
        /* <DEDUP_REMOVED lines=11> */
[----:B------:R-:W-:Y:S01]  /*4ee0*/  FSEL R14, R14, -INF , !P1 ;  /* 0xff8000000e0e7808 */ /* 0x000fe20004800000 */
[----:B------:R-:W-:Y:S01]  /*4ef0*/  VIADD R5, R16, 0x28 ;  /* 0x0000002810057836 */ /* 0x000fe20000000000 */
[----:B------:R-:W-:-:S02]  /*4f00*/  ISETP.GE.AND P6, PT, R11, R166, PT ;  /* 0x000000a60b00720c */ /* 0x000fc40003fc6270 */
[-C--:B------:R-:W-:Y:S02]  /*4f10*/  ISETP.GE.AND P2, PT, R11, R165.reuse, PT ;  /* 0x000000a50b00720c */ /* 0x080fe40003f46270 */
[C---:B------:R-:W-:Y:S02]  /*4f20*/  ISETP.GE.AND P5, PT, R9.reuse, R166, PT ;  /* 0x000000a60900720c */ /* 0x040fe40003fa6270 */
[----:B------:R-:W-:Y:S02]  /*4f30*/  ISETP.GE.AND P1, PT, R9, R165, PT ;  /* 0x000000a50900720c */ /* 0x000fe40003f26270 */
[----:B------:R-:W-:Y:S02]  /*4f40*/  FSEL R10, R10, -INF , !P3 ;  /* 0xff8000000a0a7808 */ /* 0x000fe40005800000 */
[----:B------:R-:W-:Y:S02]  /*4f50*/  FSEL R13, R13, -INF , !P4 ;  /* 0xff8000000d0d7808 */ /* 0x000fe40006000000 */
[----:B------:R-:W-:-:S02]  /*4f60*/  I2FP.F32.U32 R11, R11 ;  /* 0x0000000b000b7245 */ /* 0x000fc40000201000 */
[----:B------:R-:W-:Y:S02]  /*4f70*/  I2FP.F32.U32 R9, R9 ;  /* 0x0000000900097245 */ /* 0x000fe40000201000 */
[C---:B------:R-:W-:Y:S01]  /*4f80*/  ISETP.GE.AND P3, PT, R4.reuse, R166, PT ;  /* 0x000000a60400720c */ /* 0x040fe20003f66270 */
[----:B------:R-:W-:Y:S01]  /*4f90*/  FFMA.FTZ R15, R11, UR5, R36 ;  /* 0x000000050b0f7c23 */ /* 0x000fe20008010024 */
[----:B------:R-:W-:Y:S01]  /*4fa0*/  ISETP.GE.AND P4, PT, R4, R165, PT ;  /* 0x000000a50400720c */ /* 0x000fe20003f86270 */
[----:B------:R-:W-:Y:S01]  /*4fb0*/  FFMA.FTZ R12, R9, UR5, R37 ;  /* 0x00000005090c7c23 */ /* 0x000fe20008010025 */
[----:B------:R-:W-:Y:S01]  /*4fc0*/  I2FP.F32.U32 R4, R4 ;  /* 0x0000000400047245 */ /* 0x000fe20000201000 */
[----:B------:R-:W-:Y:S01]  /*4fd0*/  FFMA.FTZ R11, R11, UR5, R38 ;  /* 0x000000050b0b7c23 */ /* 0x000fe20008010026 */
[----:B------:R-:W-:Y:S01]  /*4fe0*/  FFMA.FTZ R9, R9, UR5, R39 ;  /* 0x0000000509097c23 */ /* 0x000fe20008010027 */
[----:B------:R-:W-:Y:S02]  /*4ff0*/  FSEL R8, R8, -INF , !P0 ;  /* 0xff80000008087808 */ /* 0x000fe40004000000 */
[C---:B------:R-:W-:Y:S01]  /*5000*/  FFMA.FTZ R32, R4.reuse, UR5, R32 ;  /* 0x0000000504207c23 */ /* 0x040fe20008010020 */
[----:B------:R-:W-:Y:S01]  /*5010*/  FFMA.FTZ R34, R4, UR5, R34 ;  /* 0x0000000504227c23 */ /* 0x000fe20008010022 */
[----:B------:R-:W-:Y:S01]  /*5020*/  VIADD R4, R16, 0x29 ;  /* 0x0000002910047836 */ /* 0x000fe20000000000 */
[----:B------:R-:W-:-:S02]  /*5030*/  FSEL R15, R15, -INF , !P6 ;  /* 0xff8000000f0f7808 */ /* 0x000fc40007000000 */
[C---:B------:R-:W-:Y:S02]  /*5040*/  ISETP.GE.AND P0, PT, R6.reuse, R166, PT ;  /* 0x000000a60600720c */ /* 0x040fe40003f06270 */
[----:B------:R-:W-:Y:S02]  /*5050*/  ISETP.GE.AND P6, PT, R6, R165, PT ;  /* 0x000000a50600720c */ /* 0x000fe40003fc6270 */
[----:B------:R-:W-:Y:S02]  /*5060*/  FSEL R11, R11, -INF , !P2 ;  /* 0xff8000000b0b7808 */ /* 0x000fe40005000000 */
[----:B------:R-:W-:Y:S02]  /*5070*/  FSEL R12, R12, -INF , !P5 ;  /* 0xff8000000c0c7808 */ /* 0x000fe40006800000 */
[----:B------:R-:W-:Y:S02]  /*5080*/  FSEL R9, R9, -INF , !P1 ;  /* 0xff80000009097808 */ /* 0x000fe40004800000 */
[----:B------:R-:W-:-:S02]  /*5090*/  FSEL R218, R32, -INF , !P3 ;  /* 0xff80000020da7808 */ /* 0x000fc40005800000 */
[----:B------:R-:W-:Y:S02]  /*50a0*/  I2FP.F32.U32 R6, R6 ;  /* 0x0000000600067245 */ /* 0x000fe40000201000 */
[CC--:B------:R-:W-:Y:S02]  /*50b0*/  ISETP.GE.AND P2, PT, R5.reuse, R166.reuse, PT ;  /* 0x000000a60500720c */ /* 0x0c0fe40003f46270 */
[-C--:B------:R-:W-:Y:S01]  /*50c0*/  ISETP.GE.AND P5, PT, R5, R165.reuse, PT ;  /* 0x000000a50500720c */ /* 0x080fe20003fa6270 */
[----:B------:R-:W-:Y:S01]  /*50d0*/  FFMA.FTZ R33, R6, UR5, R33 ;  /* 0x0000000506217c23 */ /* 0x000fe20008010021 */
[----:B------:R-:W-:Y:S01]  /*50e0*/  ISETP.GE.AND P1, PT, R4, R166, PT ;  /* 0x000000a60400720c */ /* 0x000fe20003f26270 */
[----:B------:R-:W-:Y:S01]  /*50f0*/  FFMA.FTZ R35, R6, UR5, R35 ;  /* 0x0000000506237c23 */ /* 0x000fe20008010023 */
[----:B------:R-:W-:Y:S02]  /*5100*/  ISETP.GE.AND P3, PT, R4, R165, PT ;  /* 0x000000a50400720c */ /* 0x000fe40003f66270 */
[----:B------:R-:W-:-:S02]  /*5110*/  I2FP.F32.U32 R5, R5 ;  /* 0x0000000500057245 */ /* 0x000fc40000201000 */
[----:B------:R-:W-:Y:S02]  /*5120*/  I2FP.F32.U32 R4, R4 ;  /* 0x0000000400047245 */ /* 0x000fe40000201000 */
[----:B------:R-:W-:Y:S01]  /*5130*/  I2FP.F32.U32 R24, R16 ;  /* 0x0000001000187245 */ /* 0x000fe20000201000 */
[C---:B------:R-:W-:Y:S01]  /*5140*/  FFMA.FTZ R28, R5.reuse, UR5, R28 ;  /* 0x00000005051c7c23 */ /* 0x040fe2000801001c */
[----:B------:R-:W-:Y:S01]  /*5150*/  FFMA.FTZ R30, R5, UR5, R30 ;  /* 0x00000005051e7c23 */ /* 0x000fe2000801001e */
[C---:B------:R-:W-:Y:S01]  /*5160*/  FFMA.FTZ R29, R4.reuse, UR5, R29 ;  /* 0x00000005041d7c23 */ /* 0x040fe2000801001d */
[----:B------:R-:W-:Y:S01]  /*5170*/  FFMA.FTZ R31, R4, UR5, R31 ;  /* 0x00000005041f7c23 */ /* 0x000fe2000801001f */
[----:B------:R-:W-:Y:S02]  /*5180*/  VIADD R5, R16, 0x30 ;  /* 0x0000003010057836 */ /* 0x000fe40000000000 */
[----:B------:R-:W-:Y:S01]  /*5190*/  FFMA.FTZ R26, R24, UR5, R48 ;  /* 0x00000005181a7c23 */ /* 0x000fe20008010030 */
[----:B------:R-:W-:-:S02]  /*51a0*/  VIADD R4, R16, 0x31 ;  /* 0x0000003110047836 */ /* 0x000fc40000000000 */
[----:B------:R-:W-:Y:S01]  /*51b0*/  FFMA.FTZ R24, R24, UR5, R50 ;  /* 0x0000000518187c23 */ /* 0x000fe20008010032 */
[----:B------:R-:W-:Y:S02]  /*51c0*/  FSEL R210, R34, -INF , !P4 ;  /* 0xff80000022d27808 */ /* 0x000fe40006000000 */
[----:B------:R-:W-:Y:S02]  /*51d0*/  FSEL R216, R33, -INF , !P0 ;  /* 0xff80000021d87808 */ /* 0x000fe40004000000 */
[C---:B------:R-:W-:Y:S02]  /*51e0*/  ISETP.GE.AND P4, PT, R16.reuse, R166, PT ;  /* 0x000000a61000720c */ /* 0x040fe40003f86270 */
[C---:B------:R-:W-:Y:S01]  /*51f0*/  ISETP.GE.AND P0, PT, R16.reuse, R165, PT ;  /* 0x000000a51000720c */ /* 0x040fe20003f06270 */
[----:B------:R-:W-:Y:S01]  /*5200*/  VIADD R16, R16, 0x39 ;  /* 0x0000003910107836 */ /* 0x000fe20000000000 */
[----:B------:R-:W-:Y:S02]  /*5210*/  FSEL R217, R35, -INF , !P6 ;  /* 0xff80000023d97808 */ /* 0x000fe40007000000 */
[----:B------:R-:W-:-:S02]  /*5220*/  FSEL R206, R28, -INF , !P2 ;  /* 0xff8000001cce7808 */ /* 0x000fc40005000000 */
[----:B------:R-:W-:Y:S02]  /*5230*/  FSEL R209, R30, -INF , !P5 ;  /* 0xff8000001ed17808 */ /* 0x000fe40006800000 */
[----:B------:R-:W-:Y:S02]  /*5240*/  FSEL R205, R29, -INF , !P1 ;  /* 0xff8000001dcd7808 */ /* 0x000fe40004800000 */
[CC--:B------:R-:W-:Y:S02]  /*5250*/  ISETP.GE.AND P6, PT, R5.reuse, R166.reuse, PT ;  /* 0x000000a60500720c */ /* 0x0c0fe40003fc6270 */
[-C--:B------:R-:W-:Y:S02]  /*5260*/  ISETP.GE.AND P2, PT, R5, R165.reuse, PT ;  /* 0x000000a50500720c */ /* 0x080fe40003f46270 */
[C---:B------:R-:W-:Y:S02]  /*5270*/  ISETP.GE.AND P5, PT, R4.reuse, R166, PT ;  /* 0x000000a60400720c */ /* 0x040fe40003fa6270 */
[----:B------:R-:W-:-:S02]  /*5280*/  ISETP.GE.AND P1, PT, R4, R165, PT ;  /* 0x000000a50400720c */ /* 0x000fc40003f26270 */
[----:B------:R-:W-:Y:S02]  /*5290*/  I2FP.F32.U32 R5, R5 ;  /* 0x0000000500057245 */ /* 0x000fe40000201000 */
[----:B------:R-:W-:Y:S02]  /*52a0*/  I2FP.F32.U32 R4, R4 ;  /* 0x0000000400047245 */ /* 0x000fe40000201000 */
[----:B------:R-:W-:Y:S01]  /*52b0*/  FSEL R26, R26, -INF , !P4 ;  /* 0xff8000001a1a7808 */ /* 0x000fe20006000000 */
[C---:B------:R-:W-:Y:S01]  /*52c0*/  FFMA.FTZ R72, R5.reuse, UR5, R72 ;  /* 0x0000000505487c23 */ /* 0x040fe20008010048 */
[----:B------:R-:W-:Y:S01]  /*52d0*/  FSEL R24, R24, -INF , !P0 ;  /* 0xff80000018187808 */ /* 0x000fe20004000000 */
[----:B------:R-:W-:Y:S01]  /*52e0*/  FFMA.FTZ R74, R5, UR5, R74 ;  /* 0x00000005054a7c23 */ /* 0x000fe2000801004a */
[C---:B------:R-:W-:Y:S01]  /*52f0*/  FFMA.FTZ R73, R4.reuse, UR5, R73 ;  /* 0x0000000504497c23 */ /* 0x040fe20008010049 */
[----:B------:R-:W-:Y:S01]  /*5300*/  FFMA.FTZ R75, R4, UR5, R75 ;  /* 0x00000005044b7c23 */ /* 0x000fe2000801004b */
[----:B------:R-:W-:-:S02]  /*5310*/  FMNMX3.FTZ R5, R26, R22, R21, !PT ;  /* 0x000000161a057276 */ /* 0x000fc40007810015 */
[----:B------:R-:W-:Y:S02]  /*5320*/  FMNMX3.FTZ R4, R24, R18, R20, !PT ;  /* 0x0000001218047276 */ /* 0x000fe40007810014 */
[----:B------:R-:W-:Y:S02]  /*5330*/  FMNMX3.FTZ R5, R5, R23, R14, !PT ;  /* 0x0000001705057276 */ /* 0x000fe4000781000e */
[----:B------:R-:W-:Y:S02]  /*5340*/  FMNMX3.FTZ R4, R4, R19, R10, !PT ;  /* 0x0000001304047276 */ /* 0x000fe4000781000a */
[C---:B------:R-:W-:Y:S02]  /*5350*/  ISETP.GE.AND P4, PT, R16.reuse, R166, PT ;  /* 0x000000a61000720c */ /* 0x040fe40003f86270 */
[----:B------:R-:W-:Y:S02]  /*5360*/  ISETP.GE.AND P0, PT, R16, R165, PT ;  /* 0x000000a51000720c */ /* 0x000fe40003f06270 */
[----:B------:R-:W-:-:S02]  /*5370*/  FMNMX3.FTZ R5, R5, R13, R15, !PT ;  /* 0x0000000d05057276 */ /* 0x000fc4000781000f */
[----:B------:R-:W-:Y:S02]  /*5380*/  FMNMX3.FTZ R4, R4, R8, R11, !PT ;  /* 0x0000000804047276 */ /* 0x000fe4000781000b */
[----:B------:R-:W-:Y:S02]  /*5390*/  I2FP.F32.U32 R16, R16 ;  /* 0x0000001000107245 */ /* 0x000fe40000201000 */
[----:B------:R-:W-:Y:S02]  /*53a0*/  FMNMX3.FTZ R5, R5, R12, R218, !PT ;  /* 0x0000000c05057276 */ /* 0x000fe400078100da */
[----:B------:R-:W-:Y:S01]  /*53b0*/  FMNMX3.FTZ R4, R4, R9, R210, !PT ;  /* 0x0000000904047276 */ /* 0x000fe200078100d2 */
[C---:B------:R-:W-:Y:S01]  /*53c0*/  FFMA.FTZ R25, R16.reuse, UR5, R25 ;  /* 0x0000000510197c23 */ /* 0x040fe20008010019 */
[----:B------:R-:W-:Y:S01]  /*53d0*/  FFMA.FTZ R27, R16, UR5, R27 ;  /* 0x00000005101b7c23 */ /* 0x000fe2000801001b */
[----:B------:R-:W-:Y:S02]  /*53e0*/  FSEL R208, R31, -INF , !P3 ;  /* 0xff8000001fd07808 */ /* 0x000fe40005800000 */
[----:B------:R-:W-:-:S02]  /*53f0*/  FSEL R204, R72, -INF , !P6 ;  /* 0xff80000048cc7808 */ /* 0x000fc40007000000 */
[----:B------:R-:W-:Y:S02]  /*5400*/  FSEL R199, R74, -INF , !P2 ;  /* 0xff8000004ac77808 */ /* 0x000fe40005000000 */
[----:B------:R-:W-:Y:S02]  /*5410*/  FMNMX3.FTZ R5, R5, R216, R206, !PT ;  /* 0x000000d805057276 */ /* 0x000fe400078100ce */
[----:B------:R-:W-:Y:S02]  /*5420*/  FMNMX3.FTZ R4, R4, R217, R209, !PT ;  /* 0x000000d904047276 */ /* 0x000fe400078100d1 */
[----:B------:R-:W-:Y:S02]  /*5430*/  FSEL R201, R25, -INF , !P4 ;  /* 0xff80000019c97808 */ /* 0x000fe40006000000 */
[----:B------:R-:W-:Y:S02]  /*5440*/  FSEL R174, R27, -INF , !P0 ;  /* 0xff8000001bae7808 */ /* 0x000fe40004000000 */
[----:B------:R-:W-:-:S02]  /*5450*/  FSEL R203, R73, -INF , !P5 ;  /* 0xff80000049cb7808 */ /* 0x000fc40006800000 */
[----:B------:R-:W-:Y:S02]  /*5460*/  FSEL R198, R75, -INF , !P1 ;  /* 0xff8000004bc67808 */ /* 0x000fe40004800000 */
[----:B------:R-:W-:Y:S02]  /*5470*/  FMNMX3.FTZ R27, R5, R205, R204, !PT ;  /* 0x000000cd051b7276 */ /* 0x000fe400078100cc */
[----:B------:R-:W-:Y:S01]  /*5480*/  FMNMX3.FTZ R25, R4, R208, R199, !PT ;  /* 0x000000d004197276 */ /* 0x000fe200078100c7 */
[----:B------:R-:W-:Y:S06]  /*5490*/  BRA.U !UP2, `(.L_x_500) ;  /* 0x000000050ac47547 */ /* 0x000fec000b800000 */
[----:B------:R-:W1:Y:S01]  /*54a0*/  LDCU UR4, c[0x0][0x440] ;  /* 0x00008800ff0477ac */ /* 0x000e620008000800 */
        /* <DEDUP_REMOVED lines=8> */
[----:B-1----:R-:W-:Y:S01]  /*5530*/  ISETP.GE.AND P3, PT, R211, UR4, PT ;  /* 0x00000004d3007c0c */ /* 0x002fe2000bf66270 */
[----:B------:R-:W-:Y:S01]  /*5540*/  IMAD.U32 R17, RZ, RZ, UR13 ;  /* 0x0000000dff117e24 */ /* 0x000fe2000f8e00ff */
[-C--:B------:R-:W-:Y:S01]  /*5550*/  LEA R34, P0, R6, R232.reuse, 0x1 ;  /* 0x000000e806227211 */ /* 0x080fe200078008ff */
[----:B------:R-:W-:Y:S01]  /*5560*/  IMAD.U32 R4, RZ, RZ, UR12 ;  /* 0x0000000cff047e24 */ /* 0x000fe2000f8e00ff */
[----:B------:R-:W-:Y:S01]  /*5570*/  ISETP.GE.AND P2, PT, R238, UR4, PT ;  /* 0x00000004ee007c0c */ /* 0x000fe2000bf46270 */
[----:B------:R-:W-:Y:S01]  /*5580*/  UIADD3.X UR12, UPT, UPT, UR30, UR12, URZ, UP0, !UPT ;  /* 0x0000000c1e0c7290 */ /* 0x000fe200087fe4ff */
[----:B------:R-:W-:Y:S01]  /*5590*/  ISETP.GE.AND P1, PT, R237, UR4, PT ;  /* 0x00000004ed007c0c */ /* 0x000fe2000bf26270 */
[----:B------:R-:W-:Y:S01]  /*55a0*/  IMAD.U32 R7, RZ, RZ, UR14 ;  /* 0x0000000eff077e24 */ /* 0x000fe2000f8e00ff */
[-C--:B------:R-:W-:Y:S01]  /*55b0*/  LEA.HI.X R35, R6, R231.reuse, R4, 0x1, P0 ;  /* 0x000000e706237211 */ /* 0x080fe200000f0c04 */
[----:B------:R-:W-:Y:S01]  /*55c0*/  ULEA UR15, UP0, UR10, UR13, 0x5 ;  /* 0x0000000d0a0f7291 */ /* 0x000fe2000f8028ff */
[----:B------:R-:W-:Y:S01]  /*55d0*/  ISETP.GE.AND P0, PT, R236, UR4, PT ;  /* 0x00000004ec007c0c */ /* 0x000fe2000bf06270 */
[----:B------:R-:W-:Y:S01]  /*55e0*/  IMAD.U32 R16, RZ, RZ, UR12 ;  /* 0x0000000cff107e24 */ /* 0x000fe2000f8e00ff */
[-C--:B------:R-:W-:Y:S01]  /*55f0*/  LEA R32, P6, R17, R232.reuse, 0x1 ;  /* 0x000000e811207211 */ /* 0x080fe200078c08ff */
[----:B------:R-:W-:Y:S01]  /*5600*/  UIADD3.X UR4, UPT, UPT, UR30, UR12, URZ, UP1, !UPT ;  /* 0x0000000c1e047290 */ /* 0x000fe20008ffe4ff */
[----:B------:R-:W-:Y:S01]  /*5610*/  @!PT LDS RZ, [RZ] ;  /* 0x00000000fffff984 */ /* 0x000fe20000000800 */
[----:B------:R-:W-:Y:S01]  /*5620*/  @!PT LDS RZ, [RZ] ;  /* 0x00000000fffff984 */ /* 0x000fe20000000800 */
[----:B------:R-:W-:Y:S01]  /*5630*/  @!PT LDS RZ, [RZ] ;  /* 0x00000000fffff984 */ /* 0x000fe20000000800 */
[----:B------:R1:W-:Y:S01]  /*5640*/  @!P3 LDGSTS.E.BYPASS.LTC128B.128 [R233+0x8000], desc[UR20][R34.64] ;  /* 0x0800000022e9bfae */ /* 0x0003e2000b981a14 */
[----:B------:R-:W-:Y:S01]  /*5650*/  LEA R30, P5, R7, R232, 0x1 ;  /* 0x000000e8071e7211 */ /* 0x000fe200078a08ff */
[----:B------:R-:W-:Y:S01]  /*5660*/  ULEA.HI.X UR13, UR10, UR12, UR11, 0x5, UP0 ;  /* 0x0000000c0a0d7291 */ /* 0x000fe200080f2c0b */
[----:B------:R-:W-:Y:S01]  /*5670*/  LEA.HI.X R33, R17, R231, R16, 0x1, P6 ;  /* 0x000000e711217211 */ /* 0x000fe200030f0c10 */
[----:B------:R1:W-:Y:S01]  /*5680*/  @P3 STS.128 [R233+0x8000], RZ ;  /* 0x008000ffe9003388 */ /* 0x0003e20000000c00 */
[----:B------:R-:W-:-:S02]  /*5690*/  IMAD.U32 R6, RZ, RZ, UR4 ;  /* 0x00000004ff067e24 */ /* 0x000fc4000f8e00ff */
[----:B------:R-:W-:Y:S01]  /*56a0*/  IMAD.U32 R5, RZ, RZ, UR15 ;  /* 0x0000000fff057e24 */ /* 0x000fe2000f8e00ff */
[----:B------:R-:W-:Y:S01]  /*56b0*/  @!PT LDS RZ, [RZ] ;  /* 0x00000000fffff984 */ /* 0x000fe20000000800 */
[----:B------:R-:W-:Y:S01]  /*56c0*/  @!PT LDS RZ, [RZ] ;  /* 0x00000000fffff984 */ /* 0x000fe20000000800 */
[----:B------:R-:W-:Y:S01]  /*56d0*/  @!PT LDS RZ, [RZ] ;  /* 0x00000000fffff984 */ /* 0x000fe20000000800 */
[----:B------:R1:W-:Y:S01]  /*56e0*/  @!P2 LDGSTS.E.BYPASS.LTC128B.128 [R233+0xa000], desc[UR20][R34.64+0x80] ;  /* 0x0a00008022e9afae */ /* 0x0003e2000b981a14 */
[----:B------:R-:W-:Y:S01]  /*56f0*/  IMAD.U32 R4, RZ, RZ, UR13 ;  /* 0x0000000dff047e24 */ /* 0x000fe2000f8e00ff */
[----:B------:R-:W-:Y:S02]  /*5700*/  LEA.HI.X R31, R7, R231, R6, 0x1, P5 ;  /* 0x000000e7071f7211 */ /* 0x000fe400028f0c06 */
[----:B------:R1:W-:Y:S01]  /*5710*/  @P2 STS.128 [R233+0xa000], RZ ;  /* 0x00a000ffe9002388 */ /* 0x0003e20000000c00 */
[----:B------:R-:W-:-:S03]  /*5720*/  LEA R28, P4, R5, R232, 0x1 ;  /* 0x000000e8051c7211 */ /* 0x000fc600078808ff */
[----:B------:R-:W-:Y:S01]  /*5730*/  @!PT LDS RZ, [RZ] ;  /* 0x00000000fffff984 */ /* 0x000fe20000000800 */
[----:B------:R-:W-:Y:S01]  /*5740*/  @!PT LDS RZ, [RZ] ;  /* 0x00000000fffff984 */ /* 0x000fe20000000800 */
[----:B------:R-:W-:Y:S01]  /*5750*/  @!PT LDS RZ, [RZ] ;  /* 0x00000000fffff984 */ /* 0x000fe20000000800 */
[----:B------:R1:W-:Y:S01]  /*5760*/  @!P1 LDGSTS.E.BYPASS.LTC128B.128 [R233+0xc000], desc[UR20][R34.64+0x100] ;  /* 0x0c00010022e99fae */ /* 0x0003e2000b981a14 */
[----:B------:R-:W-:-:S03]  /*5770*/  LEA.HI.X R29, R5, R231, R4, 0x1, P4 ;  /* 0x000000e7051d7211 */ /* 0x000fc600020f0c04 */
        /* <DEDUP_REMOVED lines=67> */
.L_x_500:
[----:B------:R-:W-:Y:S01]  /*5bb0*/  FMNMX3.FTZ R27, R27, R203, R202, !PT ;  /* 0x000000cb1b1b7276 */ /* 0x000fe200078100ca */
[----:B------:R-:W-:Y:S01]  /*5bc0*/  USHF.L.U32 UR22, UR19, 0x1, URZ ;  /* 0x0000000113167899 */ /* 0x000fe200080006ff */
[----:B------:R-:W-:Y:S01]  /*5bd0*/  FMNMX3.FTZ R5, R25, R198, R175, !PT ;  /* 0x000000c619057276 */ /* 0x000fe200078100af */
[----:B------:R-:W-:Y:S01]  /*5be0*/  UIADD3 UR4, UPT, UPT, UR29, -0x4498517b, URZ ;  /* 0xbb67ae851d047890 */ /* 0x000fe2000fffe0ff */
[----:B------:R-:W-:Y:S01]  /*5bf0*/  FMNMX.FTZ R25, R201, R27, !PT ;  /* 0x0000001bc9197209 */ /* 0x000fe20007810000 */
[----:B------:R-:W-:Y:S01]  /*5c00*/  UIADD3 UR12, UPT, UPT, UR22, -0x2, URZ ;  /* 0xfffffffe160c7890 */ /* 0x000fe2000fffe0ff */
[----:B------:R-:W-:Y:S01]  /*5c10*/  LOP3.LUT R3, R3, UR28, R247, 0x96, !PT ;  /* 0x0000001c03037c12 */ /* 0x000fe2000f8e96f7 */
[----:B------:R-:W-:Y:S01]  /*5c20*/  IMAD.WIDE.U32 R242, R85, -0x2daee0ad, RZ ;  /* 0xd2511f5355f27825 */ /* 0x000fe200078e00ff */
[----:B------:R-:W-:Y:S01]  /*5c30*/  FMNMX.FTZ R5, R174, R5, !PT ;  /* 0x00000005ae057209 */ /* 0x000fe20007810000 */
[----:B------:R-:W2:Y:S01]  /*5c40*/  SHFL.BFLY PT, R4, R25, 0x2, 0x1f ;  /* 0x0c401f0019047f89 */ /* 0x000ea200000e0000 */
[----:B------:R-:W-:Y:S01]  /*5c50*/  UIADD3 UR16, UPT, UPT, UR28, -0x61c88647, URZ ;  /* 0x9e3779b91c107890 */ /* 0x000fe2000fffe0ff */
[----:B------:R-:W-:Y:S01]  /*5c60*/  IMAD.WIDE.U32 R240, R3, -0x2daee0ad, RZ ;  /* 0xd2511f5303f07825 */ /* 0x000fe200078e00ff */
[----:B------:R-:W-:Y:S01]  /*5c70*/  UIADD3 UR15, UPT, UPT, UR28, 0x3c6ef372, URZ ;  /* 0x3c6ef3721c0f7890 */ /* 0x000fe2000fffe0ff */
[----:B------:R-:W3:Y:S01]  /*5c80*/  SHFL.BFLY PT, R3, R5, 0x2, 0x1f ;  /* 0x0c401f0005037f89 */ /* 0x000ee200000e0000 */
[----:B------:R-:W-:Y:S01]  /*5c90*/  UIADD3 UR27, UPT, UPT, UR29, 0x76cf5d0a, URZ ;  /* 0x76cf5d0a1d1b7890 */ /* 0x000fe2000fffe0ff */
[----:B------:R-:W-:Y:S01]  /*5ca0*/  IMAD.U32 R6, RZ, RZ, UR12 ;  /* 0x0000000cff067e24 */ /* 0x000fe2000f8e00ff */
[----:B------:R-:W-:Y:S01]  /*5cb0*/  LOP3.LUT R234, R242, UR4, R241, 0x96, !PT ;  /* 0x00000004f2ea7c12 */ /* 0x000fe2000f8e96f1 */
[----:B------:R-:W-:Y:S01]  /*5cc0*/  UIADD3 UR26, UPT, UPT, UR29, 0x32370b8f, URZ ;  /* 0x32370b8f1d1a7890 */ /* 0x000fe2000fffe0ff */
[----:B------:R-:W4:Y:S01]  /*5cd0*/  LDC R173, c[0x0][0x4f8] ;  /* 0x00013e00ffad7b82 */ /* 0x000f220000000800 */
[----:B------:R-:W5:Y:S01]  /*5ce0*/  LDCU UR17, c[0x0][0x45c] ;  /* 0x00008b80ff1177ac */ /* 0x000f620008000800 */
[----:B------:R-:W-:Y:S01]  /*5cf0*/  LOP3.LUT R6, R6, UR29, R243, 0x96, !PT ;  /* 0x0000001d06067c12 */ /* 0x000fe2000f8e96f3 */
[----:B------:R-:W-:Y:S01]  /*5d00*/  IMAD.WIDE.U32 R234, R234, -0x326172a9, RZ ;  /* 0xcd9e8d57eaea7825 */ /* 0x000fe200078e00ff */
[----:B------:R-:W-:Y:S01]  /*5d10*/  LOP3.LUT R0, R178, 0x200, R0, 0xf8, !PT ;  /* 0x00000200b2007812 */ /* 0x000fe200078ef800 */
[----:B------:R-:W-:-:S02]  /*5d20*/  UIADD3 UR14, UPT, UPT, UR28, -0x255992d5, URZ ;  /* 0xdaa66d2b1c0e7890 */ /* 0x000fc4000fffe0ff */
[----:B-1----:R-:W-:Y:S01]  /*5d30*/  IMAD.WIDE.U32 R30, R6, -0x326172a9, RZ ;  /* 0xcd9e8d57061e7825 */ /* 0x002fe200078e00ff */
[----:B------:R-:W-:Y:S01]  /*5d40*/  UIADD3 UR13, UPT, UPT, UR28, 0x78dde6e4, URZ ;  /* 0x78dde6e41c0d7890 */ /* 0x000fe2000fffe0ff */
[----:B------:R-:W-:Y:S01]  /*5d50*/  LEA R0, R0, UR6, 0x1 ;  /* 0x0000000600007c11 */ /* 0x000fe2000f8e08ff */
[----:B------:R-:W-:Y:S02]  /*5d60*/  UIADD3 UR24, UPT, UPT, UR29, -0x56f99767, URZ ;  /* 0xa90668991d187890 */ /* 0x000fe4000fffe0ff */
[----:B------:R-:W-:Y:S01]  /*5d70*/  LOP3.LUT R6, R246, UR16, R31, 0x96, !PT ;  /* 0x00000010f6067c12 */ /* 0x000fe2000f8e961f */
[----:B------:R-:W-:Y:S01]  /*5d80*/  UIADD3 UR25, UPT, UPT, UR29, -0x126145ec, URZ ;  /* 0xed9eba141d197890 */ /* 0x000fe2000fffe0ff */
[----:B------:R-:W-:Y:S01]  /*5d90*/  LOP3.LUT R30, R30, UR15, R235, 0x96, !PT ;  /* 0x0000000f1e1e7c12 */ /* 0x000fe2000f8e96eb */
[----:B------:R-:W-:Y:S01]  /*5da0*/  UIADD3 UR4, UPT, UPT, UR28, -0x4ab325aa, URZ ;  /* 0xb54cda561c047890 */ /* 0x000fe2000fffe0ff */
[----:B--2---:R-:W-:Y:S01]  /*5db0*/  FMNMX.FTZ R25, R25, R4, !PT ;  /* 0x0000000419197209 */ /* 0x004fe20007810000 */
[----:B------:R-:W-:Y:S01]  /*5dc0*/  IMAD.WIDE.U32 R6, R6, -0x2daee0ad, RZ ;  /* 0xd2511f5306067825 */ /* 0x000fe200078e00ff */
[----:B------:R-:W-:Y:S01]  /*5dd0*/  UIADD3 UR12, UPT, UPT, UR28, 0x1715609d, URZ ;  /* 0x1715609d1c0c7890 */ /* 0x000fe2000fffe0ff */
[----:B---3--:R-:W-:Y:S01]  /*5de0*/  FMNMX.FTZ R5, R5, R3, !PT ;  /* 0x0000000305057209 */ /* 0x008fe20007810000 */
[----:B------:R-:W-:Y:S01]  /*5df0*/  LDSM.16.MT88.4 R156, [R0+0x10000] ;  /* 0x01000000009c783b */ /* 0x000fe20000004200 */
[----:B------:R-:W-:Y:S01]  /*5e00*/  IMAD.WIDE.U32 R30, R30, -0x2daee0ad, RZ ;  /* 0xd2511f531e1e7825 */ /* 0x000fe200078e00ff */
[----:B------:R-:W-:Y:S01]  /*5e10*/  LOP3.LUT R4, R240, UR27, R7, 0x96, !PT ;  /* 0x0000001bf0047c12 */ /* 0x000fe2000f8e9607 */
[----:B------:R-:W-:Y:S01]  /*5e20*/  UIADD3 UR23, UPT, UPT, UR29, 0x646e171e, URZ ;  /* 0x646e171e1d177890 */ /* 0x000fe2000fffe0ff */
[----:B------:R-:W1:Y:S01]  /*5e30*/  SHFL.BFLY PT, R164, R25, 0x1, 0x1f ;  /* 0x0c201f0019a47f89 */ /* 0x000e6200000e0000 */
[----:B----4-:R-:W-:Y:S01]  /*5e40*/  LOP3.LUT R173, R173, 0xff, RZ, 0xc0, !PT ;  /* 0x000000ffadad7812 */ /* 0x010fe200078ec0ff */
[----:B------:R-:W-:Y:S01]  /*5e50*/  IMAD.IADD R219, R176, 0x1, R0 ;  /* 0x00000001b0db7824 */ /* 0x000fe200078e0200 */
[----:B------:R-:W-:Y:S01]  /*5e60*/  LOP3.LUT R6, R6, UR26, R31, 0x96, !PT ;  /* 0x0000001a06067c12 */ /* 0x000fe2000f8e961f */
[----:B------:R-:W2:Y:S01]  /*5e70*/  SHFL.BFLY PT, R3, R5, 0x1, 0x1f ;  /* 0x0c201f0005037f89 */ /* 0x000ea200000e0000 */
[----:B------:R-:W-:Y:S01]  /*5e80*/  IMAD.WIDE.U32 R16, R4, -0x326172a9, RZ ;  /* 0xcd9e8d5704107825 */ /* 0x000fe200078e00ff */
[----:B------:R-:W-:-:S02]  /*5e90*/  UIADD3 UR22, UPT, UPT, UR22, -0x1, URZ ;  /* 0xffffffff16167890 */ /* 0x000fc4000fffe0ff */
[----:B------:R-:W-:Y:S01]  /*5ea0*/  LDSM.16.MT88.4 R48, [R219+0x10000] ;  /* 0x01000000db30783b */ /* 0x000fe20000004200 */
[----:B------:R-:W-:Y:S01]  /*5eb0*/  IMAD.WIDE.U32 R6, R6, -0x326172a9, RZ ;  /* 0xcd9e8d5706067825 */ /* 0x000fe200078e00ff */
[----:B------:R-:W-:Y:S02]  /*5ec0*/  LOP3.LUT R4, R234, UR14, R17, 0x96, !PT ;  /* 0x0000000eea047c12 */ /* 0x000fe4000f8e9611 */
[----:B------:R-:W-:Y:S01]  /*5ed0*/  LDSM.16.MT88.4 R64, [R0+0x12000] ;  /* 0x012000000040783b */ /* 0x000fe20000004200 */
[----:B------:R-:W-:Y:S01]  /*5ee0*/  IMAD R173, R173, 0x10000, R173 ;  /* 0x00010000adad7824 */ /* 0x000fe200078e02ad */
[----:B------:R-:W-:Y:S01]  /*5ef0*/  LOP3.LUT R16, R16, UR13, R7, 0x96, !PT ;  /* 0x0000000d10107c12 */ /* 0x000fe2000f8e9607 */
[----:B------:R-:W-:Y:S01]  /*5f00*/  IMAD.WIDE.U32 R28, R4, -0x2daee0ad, RZ ;  /* 0xd2511f53041c7825 */ /* 0x000fe200078e00ff */
[----:B------:R-:W-:Y:S03]  /*5f10*/  LDSM.16.MT88.4 R80, [R219+0x12000] ;  /* 0x01200000db50783b */ /* 0x000fe60000004200 */
[----:B------:R-:W-:Y:S01]  /*5f20*/  IMAD.WIDE.U32 R16, R16, -0x2daee0ad, RZ ;  /* 0xd2511f5310107825 */ /* 0x000fe200078e00ff */
[----:B------:R-:W-:Y:S01]  /*5f30*/  LOP3.LUT R4, R30, UR25, R29, 0x96, !PT ;  /* 0x000000191e047c12 */ /* 0x000fe2000f8e961d */
[----:B------:R-:W-:Y:S02]  /*5f40*/  LDSM.16.MT88.4 R96, [R0+0x14000] ;  /* 0x014000000060783b */ /* 0x000fe40000004200 */
[C---:B------:R-:W-:Y:S01]  /*5f50*/  IMAD.IADD R197, R84.reuse, 0x1, R219 ;  /* 0x0000000154c57824 */ /* 0x040fe200078e02db */
[----:B-1----:R-:W-:Y:S01]  /*5f60*/  FMNMX.FTZ R164, R25, R164, !PT ;  /* 0x000000a419a47209 */ /* 0x002fe20007810000 */
[----:B------:R-:W-:Y:S01]  /*5f70*/  IMAD.IADD R172, R84, 0x1, R0 ;  /* 0x0000000154ac7824 */ /* 0x000fe200078e0200 */
[----:B------:R-:W-:Y:S01]  /*5f80*/  LOP3.LUT R28, R28, UR24, R17, 0x96, !PT ;  /* 0x000000181c1c7c12 */ /* 0x000fe2000f8e9611 */
[----:B------:R-:W-:Y:S01]  /*5f90*/  LDSM.16.MT88.4 R112, [R219+0x14000] ;  /* 0x01400000db70783b */ /* 0x000fe20000004200 */
[----:B--2---:R-:W-:Y:S01]  /*5fa0*/  FMNMX.FTZ R3, R5, R3, !PT ;  /* 0x0000000305037209 */ /* 0x004fe20007810000 */
[C---:B-----5:R-:W-:Y:S01]  /*5fb0*/  FMUL.FTZ R207, R164.reuse, UR17 ;  /* 0x00000011a4cf7c20 */ /* 0x060fe20008410000 */
[----:B------:R-:W-:Y:S01]  /*5fc0*/  FSETP.NEU.FTZ.AND P0, PT, R164, -INF , PT ;  /* 0xff800000a400780b */ /* 0x000fe20003f1d000 */
[----:B------:R-:W-:Y:S01]  /*5fd0*/  IMAD.WIDE.U32 R28, R28, -0x326172a9, RZ ;  /* 0xcd9e8d571c1c7825 */ /* 0x000fe200078e00ff */
[----:B------:R-:W1:Y:S03]  /*5fe0*/  LDSM.16.MT88.4 R40, [R172+0x10000] ;  /* 0x01000000ac28783b */ /* 0x000e660000004200 */
[----:B------:R-:W-:Y:S01]  /*5ff0*/  FMUL.FTZ R200, R3, UR17 ;  /* 0x0000001103c87c20 */ /* 0x000fe20008410000 */
[----:B------:R-:W-:Y:S01]  /*6000*/  FSEL R207, R207, RZ, P0 ;  /* 0x000000ffcfcf7208 */ /* 0x000fe20000000000 */
[----:B------:R-:W-:Y:S01]  /*6010*/  IMAD.MOV.U32 R7, RZ, RZ, R28 ;  /* 0x000000ffff077224 */ /* 0x000fe200078e001c */
[----:B------:R-:W-:Y:S01]  /*6020*/  FSETP.NEU.FTZ.AND P0, PT, R3, -INF , PT ;  /* 0xff8000000300780b */ /* 0x000fe20003f1d000 */
[----:B------:R-:W-:Y:S01]  /*6030*/  IMAD.WIDE.U32 R4, R4, -0x326172a9, RZ ;  /* 0xcd9e8d5704047825 */ /* 0x000fe200078e00ff */
[----:B------:R-:W-:-:S03]  /*6040*/  PRMT R17, R28, 0x7771, RZ ;  /* 0x000077711c117816 */ /* 0x000fc600000000ff */
[--C-:B------:R-:W-:Y:S01]  /*6050*/  FFMA.FTZ R192, R21, UR17, -R207.reuse ;  /* 0x0000001115c07c23 */ /* 0x100fe200080108cf */
[----:B------:R-:W-:Y:S01]  /*6060*/  FSEL R200, R200, RZ, P0 ;  /* 0x000000ffc8c87208 */ /* 0x000fe20000000000 */
[--C-:B------:R-:W-:Y:S01]  /*6070*/  FFMA.FTZ R189, R23, UR17, -R207.reuse ;  /* 0x0000001117bd7c23 */ /* 0x100fe200080108cf */
[--C-:B------:R-:W-:Y:S01]  /*6080*/  FFMA.FTZ R196, R26, UR17, -R207.reuse ;  /* 0x000000111ac47c23 */ /* 0x100fe200080108cf */
[----:B------:R-:W-:Y:S01]  /*6090*/  FFMA.FTZ R195, R22, UR17, -R207 ;  /* 0x0000001116c37c23 */ /* 0x000fe200080108cf */
[----:B------:R-:W-:Y:S01]  /*60a0*/  LOP3.LUT R25, R7, 0xff, RZ, 0xc0, !PT ;  /* 0x000000ff07197812 */ /* 0x000fe200078ec0ff */
[--C-:B------:R-:W-:Y:S01]  /*60b0*/  FFMA.FTZ R191, R24, UR17, -R200.reuse ;  /* 0x0000001118bf7c23 */ /* 0x100fe200080108c8 */
[--C-:B------:R-:W-:Y:S01]  /*60c0*/  FFMA.FTZ R190, R18, UR17, -R200.reuse ;  /* 0x0000001112be7c23 */ /* 0x100fe200080108c8 */
[----:B------:R-:W-:Y:S01]  /*60d0*/  MUFU.EX2 R192, R192 ;  /* 0x000000c000c07308 */ /* 0x000fe20000000800 */
[----:B------:R-:W-:Y:S01]  /*60e0*/  LOP3.LUT R7, R4, UR4, R29, 0x96, !PT ;  /* 0x0000000404077c12 */ /* 0x000fe2000f8e961d */
[--C-:B------:R-:W-:Y:S01]  /*60f0*/  FFMA.FTZ R187, R20, UR17, -R200.reuse ;  /* 0x0000001114bb7c23 */ /* 0x100fe200080108c8 */
[----:B------:R-:W-:Y:S01]  /*6100*/  PRMT R4, R25, 0x5410, R17 ;  /* 0x0000541019047816 */ /* 0x000fe20000000011 */
[----:B------:R-:W2:Y:S01]  /*6110*/  MUFU.EX2 R189, R189 ;  /* 0x000000bd00bd7308 */ /* 0x000ea20000000800 */
[----:B------:R-:W-:Y:S01]  /*6120*/  LOP3.LUT R17, R7, 0xffff, RZ, 0xc0, !PT ;  /* 0x0000ffff07117812 */ /* 0x000fe200078ec0ff */
[----:B------:R-:W-:Y:S01]  /*6130*/  FFMA.FTZ R186, R19, UR17, -R200 ;  /* 0x0000001113ba7c23 */ /* 0x000fe200080108c8 */
[C---:B------:R-:W-:Y:S01]  /*6140*/  PRMT R18, R7.reuse, 0x7632, R18 ;  /* 0x0000763207127816 */ /* 0x040fe20000000012 */
[----:B------:R-:W-:Y:S01]  /*6150*/  MUFU.EX2 R196, R196 ;  /* 0x000000c400c47308 */ /* 0x000fe20000000800 */
[----:B------:R-:W-:Y:S01]  /*6160*/  LOP3.LUT R148, R7, 0xff, RZ, 0xc0, !PT ;  /* 0x000000ff07947812 */ /* 0x000fe200078ec0ff */
[----:B------:R-:W3:Y:S01]  /*6170*/  LDSM.16.MT88.4 R72, [R172+0x12000] ;  /* 0x01200000ac48783b */ /* 0x000ee20000004200 */
[----:B------:R-:W-:Y:S01]  /*6180*/  SHF.R.U32.HI R149, RZ, 0x18, R7 ;  /* 0x00000018ff957819 */ /* 0x000fe20000011607 */
[----:B------:R-:W4:Y:S01]  /*6190*/  MUFU.EX2 R195, R195 ;  /* 0x000000c300c37308 */ /* 0x000f220000000800 */
[----:B------:R-:W-:Y:S01]  /*61a0*/  SHF.R.U32.HI R17, RZ, 0x8, R17 ;  /* 0x00000008ff117819 */ /* 0x000fe20000011611 */
[----:B------:R-:W-:Y:S01]  /*61b0*/  LDSM.16.MT88.4 R104, [R172+0x14000] ;  /* 0x01400000ac68783b */ /* 0x000fe20000004200 */
[----:B------:R-:W-:Y:S01]  /*61c0*/  LOP3.LUT R7, R18, 0xff, RZ, 0xc0, !PT ;  /* 0x000000ff12077812 */ /* 0x000fe200078ec0ff */
[----:B------:R-:W-:Y:S01]  /*61d0*/  MUFU.EX2 R191, R191 ;  /* 0x000000bf00bf7308 */ /* 0x000fe20000000800 */
[--C-:B------:R-:W-:Y:S01]  /*61e0*/  HSET2.LE.AND R4, R4, R173.reuse, PT ;  /* 0x000000ad04047233 */ /* 0x100fe20003803000 */
[----:B------:R-:W-:Y:S01]  /*61f0*/  LDSM.16.MT88.4 R136, [R172+0x16000] ;  /* 0x01600000ac88783b */ /* 0x000fe20000004200 */
[----:B--2---:R-:W-:Y:S01]  /*6200*/  F2FP.BF16.F32.PACK_AB R150, R189, R192 ;  /* 0x000000c0bd96723e */ /* 0x004fe200000010ff */
[----:B------:R-:W2:Y:S01]  /*6210*/  MUFU.EX2 R190, R190 ;  /* 0x000000be00be7308 */ /* 0x000ea20000000800 */
[----:B------:R-:W-:Y:S01]  /*6220*/  PRMT R148, R148, 0x5410, R17 ;  /* 0x0000541094947816 */ /* 0x000fe20000000011 */
[----:B------:R-:W-:Y:S01]  /*6230*/  LDSM.16.MT88.4 R56, [R197+0x10000] ;  /* 0x01000000c538783b */ /* 0x000fe20000004200 */
[----:B------:R-:W-:Y:S01]  /*6240*/  PRMT R149, R7, 0x5410, R149 ;  /* 0x0000541007957816 */ /* 0x000fe20000000095 */
[----:B------:R-:W-:Y:S01]  /*6250*/  MUFU.EX2 R187, R187 ;  /* 0x000000bb00bb7308 */ /* 0x000fe20000000800 */
[----:B------:R-:W-:Y:S01]  /*6260*/  LOP3.LUT R150, R150, R4, RZ, 0xc0, !PT ;  /* 0x0000000496967212 */ /* 0x000fe200078ec0ff */
[----:B------:R-:W-:Y:S01]  /*6270*/  LDSM.16.MT88.4 R88, [R197+0x12000] ;  /* 0x01200000c558783b */ /* 0x000fe20000004200 */
[--C-:B------:R-:W-:Y:S01]  /*6280*/  HSET2.LE.AND R148, R148, R173.reuse, PT ;  /* 0x000000ad94947233 */ /* 0x100fe20003803000 */
[----:B------:R-:W5:Y:S01]  /*6290*/  MUFU.EX2 R186, R186 ;  /* 0x000000ba00ba7308 */ /* 0x000f620000000800 */
[----:B----4-:R-:W-:Y:S01]  /*62a0*/  F2FP.BF16.F32.PACK_AB R7, R195, R196 ;  /* 0x000000c4c307723e */ /* 0x010fe200000010ff */
[----:B------:R-:W-:Y:S01]  /*62b0*/  LDSM.16.MT88.4 R120, [R197+0x14000] ;  /* 0x01400000c578783b */ /* 0x000fe20000004200 */
[----:B------:R-:W-:Y:S01]  /*62c0*/  HSET2.LE.AND R149, R149, R173, PT ;  /* 0x000000ad95957233 */ /* 0x000fe20003803000 */
[--C-:B------:R-:W-:Y:S01]  /*62d0*/  FFMA.FTZ R184, R15, UR17, -R207.reuse ;  /* 0x000000110fb87c23 */ /* 0x100fe200080108cf */
[----:B------:R-:W-:Y:S01]  /*62e0*/  LOP3.LUT R148, R7, R148, RZ, 0xc0, !PT ;  /* 0x0000009407947212 */ /* 0x000fe200078ec0ff */
[----:B------:R-:W-:Y:S01]  /*62f0*/  LDSM.16.MT88.4 R128, [R0+0x16000] ;  /* 0x016000000080783b */ /* 0x000fe20000004200 */
[----:B--2---:R-:W-:Y:S01]  /*6300*/  F2FP.BF16.F32.PACK_AB R4, R190, R191 ;  /* 0x000000bfbe04723e */ /* 0x004fe200000010ff */
[----:B------:R-:W-:Y:S01]  /*6310*/  FFMA.FTZ R181, R12, UR17, -R207 ;  /* 0x000000110cb57c23 */ /* 0x000fe200080108cf */
[----:B------:R-:W-:Y:S01]  /*6320*/  LOP3.LUT R18, R6, UR12, R5, 0x96, !PT ;  /* 0x0000000c06127c12 */ /* 0x000fe2000f8e9605 */
[----:B------:R-:W-:Y:S01]  /*6330*/  LDSM.16.MT88.4 R144, [R219+0x16000] ;  /* 0x01600000db90783b */ /* 0x000fe20000004200 */
[----:B------:R-:W-:Y:S01]  /*6340*/  LOP3.LUT R149, R4, R149, RZ, 0xc0, !PT ;  /* 0x0000009504957212 */ /* 0x000fe200078ec0ff */
[----:B------:R-:W-:Y:S01]  /*6350*/  FFMA.FTZ R185, R13, UR17, -R207 ;  /* 0x000000110db97c23 */ /* 0x000fe200080108cf */
[C---:B------:R-:W-:Y:S01]  /*6360*/  PRMT R27, R28.reuse, 0x7773, RZ ;  /* 0x000077731c1b7816 */ /* 0x040fe200000000ff */
[----:B------:R-:W2:Y:S01]  /*6370*/  LDSM.16.MT88.4 R4, [R197+0x16000] ;  /* 0x01600000c504783b */ /* 0x000ea20000004200 */
[----:B------:R-:W-:Y:S01]  /*6380*/  PRMT R151, R28, 0x7772, RZ ;  /* 0x000077721c977816 */ /* 0x000fe200000000ff */
[----:B------:R-:W-:Y:S01]  /*6390*/  IMAD.WIDE.U32 R18, R18, -0x2daee0ad, RZ ;  /* 0xd2511f5312127825 */ /* 0x000fe200078e00ff */
[----:B-----5:R-:W-:-:S03]  /*63a0*/  F2FP.BF16.F32.PACK_AB R17, R186, R187 ;  /* 0x000000bbba11723e */ /* 0x020fc600000010ff */
[----:B------:R-:W-:Y:S01]  /*63b0*/  FFMA.FTZ R188, R14, UR17, -R207 ;  /* 0x000000110ebc7c23 */ /* 0x000fe200080108cf */
[----:B------:R-:W-:Y:S01]  /*63c0*/  PRMT R151, R151, 0x5410, R27 ;  /* 0x0000541097977816 */ /* 0x000fe2000000001b */
[----:B------:R-:W-:Y:S01]  /*63d0*/  IMAD.MOV.U32 R22, RZ, RZ, R18 ;  /* 0x000000ffff167224 */ /* 0x000fe200078e0012 */
[----:B------:R-:W-:Y:S01]  /*63e0*/  LOP3.LUT R20, R16, UR23, R19, 0x96, !PT ;  /* 0x0000001710147c12 */ /* 0x000fe2000f8e9613 */
[----:B------:R-:W-:Y:S01]  /*63f0*/  MUFU.EX2 R184, R184 ;  /* 0x000000b800b87308 */ /* 0x000fe20000000800 */
[----:B------:R-:W-:Y:S01]  /*6400*/  LOP3.LUT R151, R151, 0xff00ff, RZ, 0xc0, !PT ;  /* 0x00ff00ff97977812 */ /* 0x000fe200078ec0ff */
[--C-:B------:R-:W-:Y:S01]  /*6410*/  FFMA.FTZ R180, R11, UR17, -R200.reuse ;  /* 0x000000110bb47c23 */ /* 0x100fe200080108c8 */
[C---:B------:R-:W-:Y:S01]  /*6420*/  PRMT R23, R18.reuse, 0x7771, RZ ;  /* 0x0000777112177816 */ /* 0x040fe200000000ff */
[----:B------:R-:W4:Y:S01]  /*6430*/  MUFU.EX2 R181, R181 ;  /* 0x000000b500b57308 */ /* 0x000f220000000800 */
[----:B------:R-:W-:Y:S01]  /*6440*/  PRMT R13, R18, 0x7773, RZ ;  /* 0x00007773120d7816 */ /* 0x000fe200000000ff */
[--C-:B------:R-:W-:Y:S01]  /*6450*/  FFMA.FTZ R179, R9, UR17, -R200.reuse ;  /* 0x0000001109b37c23 */ /* 0x100fe200080108c8 */
[--C-:B------:R-:W-:Y:S01]  /*6460*/  HSET2.LE.AND R151, R151, R173.reuse, PT ;  /* 0x000000ad97977233 */ /* 0x100fe20003803000 */
[--C-:B------:R-:W-:Y:S01]  /*6470*/  FFMA.FTZ R183, R10, UR17, -R200.reuse ;  /* 0x000000110ab77c23 */ /* 0x100fe200080108c8 */
[----:B------:R-:W-:Y:S01]  /*6480*/  PRMT R21, R18, 0x7772, RZ ;  /* 0x0000777212157816 */ /* 0x000fe200000000ff */
[----:B------:R-:W-:Y:S01]  /*6490*/  MUFU.EX2 R188, R188 ;  /* 0x000000bc00bc7308 */ /* 0x000fe20000000800 */
[----:B------:R-:W-:Y:S01]  /*64a0*/  LOP3.LUT R10, R22, 0xff, RZ, 0xc0, !PT ;  /* 0x000000ff160a7812 */ /* 0x000fe200078ec0ff */
[----:B------:R-:W-:Y:S01]  /*64b0*/  FFMA.FTZ R182, R8, UR17, -R200 ;  /* 0x0000001108b67c23 */ /* 0x000fe200080108c8 */
[----:B------:R-:W-:Y:S01]  /*64c0*/  LOP3.LUT R151, R17, R151, RZ, 0xc0, !PT ;  /* 0x0000009711977212 */ /* 0x000fe200078ec0ff */
[----:B------:R-:W-:Y:S01]  /*64d0*/  MUFU.EX2 R185, R185 ;  /* 0x000000b900b97308 */ /* 0x000fe20000000800 */
[----:B------:R-:W5:Y:S01]  /*64e0*/  LDSM.16.MT88.4 R16, [R172+0x10800] ;  /* 0x01080000ac10783b */ /* 0x000f620000004200 */
[----:B------:R-:W-:Y:S01]  /*64f0*/  LOP3.LUT R11, R20, 0xffff, RZ, 0xc0, !PT ;  /* 0x0000ffff140b7812 */ /* 0x000fe200078ec0ff */
[----:B------:R-:W-:Y:S01]  /*6500*/  FFMA.FTZ R218, R218, UR17, -R207 ;  /* 0x00000011dada7c23 */ /* 0x000fe200080108cf */
[----:B------:R-:W-:Y:S01]  /*6510*/  MUFU.EX2 R180, R180 ;  /* 0x000000b400b47308 */ /* 0x000fe20000000800 */
[----:B------:R-:W-:Y:S01]  /*6520*/  PRMT R23, R10, 0x5410, R23 ;  /* 0x000054100a177816 */ /* 0x000fe20000000017 */
[C---:B-1----:R-:W-:Y:S01]  /*6530*/  HMMA.16816.F32.BF16 R36, R148.reuse, R40, RZ ;  /* 0x000000289424723c */ /* 0x042fe200000418ff */
[----:B------:R-:W-:Y:S01]  /*6540*/  PRMT R21, R21, 0x5410, R13 ;  /* 0x0000541015157816 */ /* 0x000fe2000000000d */
[----:B------:R-:W-:Y:S01]  /*6550*/  MUFU.EX2 R179, R179 ;  /* 0x000000b300b37308 */ /* 0x000fe20000000800 */
[C---:B------:R-:W-:Y:S01]  /*6560*/  LOP3.LUT R9, R20.reuse, 0xff, RZ, 0xc0, !PT ;  /* 0x000000ff14097812 */ /* 0x040fe200078ec0ff */
[----:B------:R-:W1:Y:S01]  /*6570*/  LDSM.16.MT88.4 R12, [R172+0x12800] ;  /* 0x01280000ac0c783b */ /* 0x000e620000004200 */
[----:B------:R-:W-:Y:S01]  /*6580*/  SHF.R.U32.HI R22, RZ, 0x8, R11 ;  /* 0x00000008ff167819 */ /* 0x000fe2000001160b */
[----:B------:R-:W-:Y:S01]  /*6590*/  MUFU.EX2 R183, R183 ;  /* 0x000000b700b77308 */ /* 0x000fe20000000800 */
[----:B------:R-:W-:Y:S01]  /*65a0*/  PRMT R24, R20, 0x7632, R24 ;  /* 0x0000763214187816 */ /* 0x000fe20000000018 */
[C---:B---3--:R-:W-:Y:S01]  /*65b0*/  HMMA.16816.F32.BF16 R68, R148.reuse, R72, RZ ;  /* 0x000000489444723c */ /* 0x048fe200000418ff */
[----:B------:R-:W-:Y:S01]  /*65c0*/  PRMT R22, R9, 0x5410, R22 ;  /* 0x0000541009167816 */ /* 0x000fe20000000016 */
[----:B------:R-:W3:Y:S01]  /*65d0*/  MUFU.EX2 R182, R182 ;  /* 0x000000b600b67308 */ /* 0x000ee20000000800 */
[----:B------:R-:W-:Y:S01]  /*65e0*/  LOP3.LUT R24, R24, 0xff, RZ, 0xc0, !PT ;  /* 0x000000ff18187812 */ /* 0x000fe200078ec0ff */
[----:B------:R-:W-:Y:S01]  /*65f0*/  LDSM.16.MT88.4 R8, [R172+0x14800] ;  /* 0x01480000ac08783b */ /* 0x000fe20000004200 */
[----:B------:R-:W-:Y:S01]  /*6600*/  LOP3.LUT R21, R21, 0xff00ff, RZ, 0xc0, !PT ;  /* 0x00ff00ff15157812 */ /* 0x000fe200078ec0ff */
[----:B------:R-:W-:Y:S01]  /*6610*/  FFMA.FTZ R209, R209, UR17, -R200 ;  /* 0x00000011d1d17c23 */ /* 0x000fe200080108c8 */
[--C-:B------:R-:W-:Y:S01]  /*6620*/  HSET2.LE.AND R22, R22, R173.reuse, PT ;  /* 0x000000ad16167233 */ /* 0x100fe20003803000 */
[C---:B--2---:R-:W-:Y:S01]  /*6630*/  HMMA.16816.F32.BF16 R152, R148.reuse, R4, RZ ;  /* 0x000000049498723c */ /* 0x044fe200000418ff */
[----:B------:R-:W-:Y:S01]  /*6640*/  SHF.R.U32.HI R4, RZ, 0x18, R20 ;  /* 0x00000018ff047819 */ /* 0x000fe20000011614 */
[----:B------:R-:W-:Y:S01]  /*6650*/  LDSM.16.MT88.4 R168, [R172+0x16800] ;  /* 0x01680000aca8783b */ /* 0x000fe20000004200 */
[--C-:B------:R-:W-:Y:S01]  /*6660*/  HSET2.LE.AND R5, R23, R173.reuse, PT ;  /* 0x000000ad17057233 */ /* 0x100fe20003803000 */
[----:B------:R-:W-:Y:S01]  /*6670*/  FFMA.FTZ R208, R208, UR17, -R200 ;  /* 0x00000011d0d07c23 */ /* 0x000fe200080108c8 */
[----:B----4-:R-:W-:Y:S01]  /*6680*/  F2FP.BF16.F32.PACK_AB R20, R181, R184 ;  /* 0x000000b8b514723e */ /* 0x010fe200000010ff */
[----:B------:R-:W-:Y:S01]  /*6690*/  LDSM.16.MT88.4 R32, [R219+0x10800] ;  /* 0x01080000db20783b */ /* 0x000fe20000004200 */
[----:B------:R-:W-:Y:S01]  /*66a0*/  PRMT R4, R24, 0x5410, R4 ;  /* 0x0000541018047816 */ /* 0x000fe20000000004 */
[C---:B------:R-:W-:Y:S01]  /*66b0*/  HMMA.16816.F32.BF16 R100, R148.reuse, R104, RZ ;  /* 0x000000689464723c */ /* 0x040fe200000418ff */
[----:B------:R-:W-:Y:S01]  /*66c0*/  HSET2.LE.AND R21, R21, R173, PT ;  /* 0x000000ad15157233 */ /* 0x000fe20003803000 */
[----:B------:R-:W-:Y:S01]  /*66d0*/  LDSM.16.MT88.4 R28, [R0+0x12800] ;  /* 0x01280000001c783b */ /* 0x000fe20000004200 */
[----:B---3--:R-:W-:Y:S01]  /*66e0*/  F2FP.BF16.F32.PACK_AB R24, R182, R183 ;  /* 0x000000b7b618723e */ /* 0x008fe200000010ff */
[--C-:B------:R-:W-:Y:S01]  /*66f0*/  FFMA.FTZ R217, R217, UR17, -R200.reuse ;  /* 0x00000011d9d97c23 */ /* 0x100fe200080108c8 */
[----:B------:R-:W-:Y:S01]  /*6700*/  MUFU.EX2 R209, R209 ;  /* 0x000000d100d17308 */ /* 0x000fe20000000800 */
[--C-:B------:R-:W-:Y:S01]  /*6710*/  FFMA.FTZ R203, R203, UR17, -R207.reuse ;  /* 0x00000011cbcb7c23 */ /* 0x100fe200080108cf */
[--C-:B------:R-:W-:Y:S01]  /*6720*/  FFMA.FTZ R245, R201, UR17, -R207.reuse ;  /* 0x00000011c9f57c23 */ /* 0x100fe200080108cf */
[----:B------:R-:W-:Y:S01]  /*6730*/  HMMA.16816.F32.BF16 R132, R148, R136, RZ ;  /* 0x000000889484723c */ /* 0x000fe200000418ff */
[----:B------:R-:W-:Y:S01]  /*6740*/  MUFU.EX2 R208, R208 ;  /* 0x000000d000d07308 */ /* 0x000fe20000000800 */
[----:B------:R-:W-:Y:S01]  /*6750*/  FFMA.FTZ R244, R174, UR17, -R200 ;  /* 0x00000011aef47c23 */ /* 0x000fe200080108c8 */
[----:B------:R-:W-:Y:S01]  /*6760*/  FFMA.FTZ R204, R204, UR17, -R207 ;  /* 0x00000011cccc7c23 */ /* 0x000fe200080108cf */
[----:B------:R-:W-:Y:S01]  /*6770*/  FADD.FTZ R195, R196, R195 ;  /* 0x000000c3c4c37221 */ /* 0x000fe20000010000 */
[----:B------:R-:W-:Y:S01]  /*6780*/  MUFU.EX2 R217, R217 ;  /* 0x000000d900d97308 */ /* 0x000fe20000000800 */
[----:B------:R-:W-:-:S02]  /*6790*/  FADD.FTZ R190, R191, R190 ;  /* 0x000000bebfbe7221 */ /* 0x000fc40000010000 */
[C---:B------:R-:W-:Y:S01]  /*67a0*/  HMMA.16816.F32.BF16 R160, R148.reuse, R156, RZ ;  /* 0x0000009c94a0723c */ /* 0x040fe200000418ff */
[----:B------:R2:W-:Y:S01]  /*67b0*/  MUFU.EX2 R201, R203 ;  /* 0x000000cb00c97308 */ /* 0x0005e20000000800 */
[----:B------:R-:W-:Y:S01]  /*67c0*/  FADD.FTZ R192, R192, R195 ;  /* 0x000000c3c0c07221 */ /* 0x000fe20000010000 */
[----:B------:R-:W-:Y:S02]  /*67d0*/  FADD.FTZ R190, R187, R190 ;  /* 0x000000bebbbe7221 */ /* 0x000fe40000010000 */
[----:B------:R-:W-:Y:S01]  /*67e0*/  MUFU.EX2 R244, R244 ;  /* 0x000000f400f47308 */ /* 0x000fe20000000800 */
[----:B------:R-:W-:Y:S01]  /*67f0*/  FADD.FTZ R192, R189, R192 ;  /* 0x000000c0bdc07221 */ /* 0x000fe20000010000 */
[----:B------:R-:W-:Y:S01]  /*6800*/  FADD.FTZ R186, R186, R190 ;  /* 0x000000bebaba7221 */ /* 0x000fe20000010000 */
[----:B------:R-:W-:Y:S01]  /*6810*/  HMMA.16816.F32.BF16 R44, R148, R48, RZ ;  /* 0x00000030942c723c */ /* 0x000fe200000418ff */
[----:B------:R-:W-:Y:S02]  /*6820*/  MUFU.EX2 R245, R245 ;  /* 0x000000f500f57308 */ /* 0x000fe40000000800 */
[----:B------:R-:W-:Y:S01]  /*6830*/  FADD.FTZ R186, R183, R186 ;  /* 0x000000bab7ba7221 */ /* 0x000fe20000010000 */
[----:B--2---:R-:W-:-:S04]  /*6840*/  FFMA.FTZ R203, R198, UR17, -R200 ;  /* 0x00000011c6cb7c23 */ /* 0x004fc800080108c8 */
[----:B------:R-:W-:Y:S01]  /*6850*/  HMMA.16816.F32.BF16 R52, R148, R56, RZ ;  /* 0x000000389434723c */ /* 0x000fe200000418ff */
[----:B------:R-:W-:Y:S01]  /*6860*/  FADD.FTZ R182, R182, R186 ;  /* 0x000000bab6b67221 */ /* 0x000fe20000010000 */
[----:B------:R-:W-:Y:S03]  /*6870*/  MUFU.EX2 R203, R203 ;  /* 0x000000cb00cb7308 */ /* 0x000fe60000000800 */
[----:B------:R-:W-:-:S03]  /*6880*/  FADD.FTZ R182, R180, R182 ;  /* 0x000000b6b4b67221 */ /* 0x000fc60000010000 */
        /* <DEDUP_REMOVED lines=25> */
[----:B------:R-:W-:Y:S01]  /*6a20*/  F2FP.BF16.F32.PACK_AB R20, R185, R188 ;  /* 0x000000bcb914723e */ /* 0x000fe200000010ff */
[----:B------:R-:W-:Y:S01]  /*6a30*/  FADD.FTZ R188, R188, R192 ;  /* 0x000000c0bcbc7221 */ /* 0x000fe20000010000 */
[C---:B------:R-:W-:Y:S01]  /*6a40*/  F2FP.BF16.F32.PACK_AB R7, R179.reuse, R180 ;  /* 0x000000b4b307723e */ /* 0x040fe200000010ff */
[----:B------:R-:W-:Y:S01]  /*6a50*/  FADD.FTZ R179, R179, R182 ;  /* 0x000000b6b3b37221 */ /* 0x000fe20000010000 */
[----:B------:R-:W-:Y:S01]  /*6a60*/  HSET2.LE.AND R5, R4, R173, PT ;  /* 0x000000ad04057233 */ /* 0x000fe20003803000 */
[----:B------:R-:W-:Y:S01]  /*6a70*/  FADD.FTZ R188, R185, R188 ;  /* 0x000000bcb9bc7221 */ /* 0x000fe20000010000 */
[----:B------:R-:W-:Y:S02]  /*6a80*/  LOP3.LUT R7, R7, R21, RZ, 0xc0, !PT ;  /* 0x0000001507077212 */ /* 0x000fe400078ec0ff */
[----:B------:R-:W-:Y:S01]  /*6a90*/  LOP3.LUT R4, R20, R22, RZ, 0xc0, !PT ;  /* 0x0000001614047212 */ /* 0x000fe200078ec0ff */
[----:B------:R-:W-:Y:S01]  /*6aa0*/  FADD.FTZ R184, R184, R188 ;  /* 0x000000bcb8b87221 */ /* 0x000fe20000010000 */
[----:B------:R-:W2:Y:S01]  /*6ab0*/  LDSM.16.MT88.4 R20, [R0+0x10800] ;  /* 0x010800000014783b */ /* 0x000ea20000004200 */
[----:B------:R-:W-:-:S02]  /*6ac0*/  LOP3.LUT R5, R24, R5, RZ, 0xc0, !PT ;  /* 0x0000000518057212 */ /* 0x000fc400078ec0ff */
[----:B------:R-:W-:Y:S01]  /*6ad0*/  FADD.FTZ R184, R181, R184 ;  /* 0x000000b8b5b87221 */ /* 0x000fe20000010000 */
[----:B------:R-:W-:Y:S04]  /*6ae0*/  LDSM.16.MT88.4 R24, [R219+0x12800] ;  /* 0x01280000db18783b */ /* 0x000fe80000004200 */
[C---:B-----5:R-:W-:Y:S08]  /*6af0*/  HMMA.16816.F32.BF16 R36, R4.reuse, R16, R36 ;  /* 0x000000100424723c */ /* 0x060ff00000041824 */
[C---:B------:R-:W-:Y:S01]  /*6b00*/  HMMA.16816.F32.BF16 R40, R4.reuse, R18, R40 ;  /* 0x000000120428723c */ /* 0x040fe20000041828 */
[----:B------:R-:W3:Y:S07]  /*6b10*/  LDSM.16.MT88.4 R16, [R197+0x10800] ;  /* 0x01080000c510783b */ /* 0x000eee0000004200 */
        /* <DEDUP_REMOVED lines=16> */
[----:B------:R-:W-:-:S05]  /*6c20*/  IMAD.U32 R20, RZ, RZ, UR22 ;  /* 0x00000016ff147e24 */ /* 0x000fca000f8e00ff */
[----:B------:R-:W-:Y:S02]  /*6c30*/  LOP3.LUT R20, R20, UR29, R243, 0x96, !PT ;  /* 0x0000001d14147c12 */ /* 0x000fe4000f8e96f3 */
[----:B----4-:R-:W-:Y:S03]  /*6c40*/  HMMA.16816.F32.BF16 R92, R4, R8, R92 ;  /* 0x00000008045c723c */ /* 0x010fe6000004185c */
[----:B------:R-:W-:-:S05]  /*6c50*/  IMAD.WIDE.U32 R20, R20, -0x326172a9, RZ ;  /* 0xcd9e8d5714147825 */ /* 0x000fca00078e00ff */
[----:B------:R-:W-:Y:S01]  /*6c60*/  HMMA.16816.F32.BF16 R96, R4, R10, R96 ;  /* 0x0000000a0460723c */ /* 0x000fe20000041860 */
[----:B------:R-:W2:Y:S01]  /*6c70*/  LDSM.16.MT88.4 R8, [R219+0x16800] ;  /* 0x01680000db08783b */ /* 0x000ea20000004200 */
[----:B------:R-:W-:-:S06]  /*6c80*/  LOP3.LUT R20, R20, UR15, R235, 0x96, !PT ;  /* 0x0000000f14147c12 */ /* 0x000fcc000f8e96eb */
[----:B---3--:R-:W-:Y:S01]  /*6c90*/  HMMA.16816.F32.BF16 R116, R4, R16, R116 ;  /* 0x000000100474723c */ /* 0x008fe20000041874 */
[----:B------:R-:W-:Y:S01]  /*6ca0*/  LOP3.LUT R16, R246, UR16, R21, 0x96, !PT ;  /* 0x00000010f6107c12 */ /* 0x000fe2000f8e9615 */
[----:B------:R-:W-:-:S04]  /*6cb0*/  IMAD.WIDE.U32 R20, R20, -0x2daee0ad, RZ ;  /* 0xd2511f5314147825 */ /* 0x000fc800078e00ff */
[----:B------:R-:W-:Y:S02]  /*6cc0*/  IMAD.WIDE.U32 R16, R16, -0x2daee0ad, RZ ;  /* 0xd2511f5310107825 */ /* 0x000fe400078e00ff */
[----:B------:R-:W-:Y:S01]  /*6cd0*/  HMMA.16816.F32.BF16 R136, R4, R170, R136 ;  /* 0x000000aa0488723c */ /* 0x000fe20000041888 */
[----:B------:R-:W-:-:S07]  /*6ce0*/  LOP3.LUT R170, R16, UR26, R21, 0x96, !PT ;  /* 0x0000001a10aa7c12 */ /* 0x000fce000f8e9615 */
[----:B------:R-:W-:Y:S01]  /*6cf0*/  HMMA.16816.F32.BF16 R112, R4, R22, R112 ;  /* 0x000000160470723c */ /* 0x000fe20000041870 */
[----:B------:R-:W-:Y:S01]  /*6d00*/  LOP3.LUT R22, R240, UR27, R17, 0x96, !PT ;  /* 0x0000001bf0167c12 */ /* 0x000fe2000f8e9611 */
[----:B------:R-:W-:-:S04]  /*6d10*/  IMAD.WIDE.U32 R170, R170, -0x326172a9, RZ ;  /* 0xcd9e8d57aaaa7825 */ /* 0x000fc800078e00ff */
[----:B------:R-:W-:Y:S02]  /*6d20*/  IMAD.WIDE.U32 R22, R22, -0x326172a9, RZ ;  /* 0xcd9e8d5716167825 */ /* 0x000fe400078e00ff */
[C---:B------:R-:W-:Y:S01]  /*6d30*/  HMMA.16816.F32.BF16 R120, R4.reuse, R18, R120 ;  /* 0x000000120478723c */ /* 0x040fe20000041878 */
[----:B------:R-:W3:Y:S07]  /*6d40*/  LDSM.16.MT88.4 R16, [R197+0x16800] ;  /* 0x01680000c510783b */ /* 0x000eee0000004200 */
[----:B------:R-:W-:Y:S01]  /*6d50*/  HMMA.16816.F32.BF16 R132, R4, R168, R132 ;  /* 0x000000a80484723c */ /* 0x000fe20000041884 */
[----:B------:R-:W-:-:S05]  /*6d60*/  LOP3.LUT R168, R22, UR13, R171, 0x96, !PT ;  /* 0x0000000d16a87c12 */ /* 0x000fca000f8e96ab */
[----:B------:R-:W-:Y:S02]  /*6d70*/  IMAD.WIDE.U32 R168, R168, -0x2daee0ad, RZ ;  /* 0xd2511f53a8a87825 */ /* 0x000fe400078e00ff */
[----:B-1----:R-:W-:Y:S01]  /*6d80*/  HMMA.16816.F32.BF16 R124, R4, R12, R124 ;  /* 0x0000000c047c723c */ /* 0x002fe2000004187c */
[----:B------:R-:W-:-:S05]  /*6d90*/  LOP3.LUT R12, R234, UR14, R23, 0x96, !PT ;  /* 0x0000000eea0c7c12 */ /* 0x000fca000f8e9617 */
[----:B------:R-:W-:Y:S02]  /*6da0*/  IMAD.WIDE.U32 R12, R12, -0x2daee0ad, RZ ;  /* 0xd2511f530c0c7825 */ /* 0x000fe400078e00ff */
[C---:B------:R-:W-:Y:S01]  /*6db0*/  HMMA.16816.F32.BF16 R128, R4.reuse, R14, R128 ;  /* 0x0000000e0480723c */ /* 0x040fe20000041880 */
[----:B------:R-:W-:Y:S02]  /*6dc0*/  LOP3.LUT R14, R12, UR24, R169, 0x96, !PT ;  /* 0x000000180c0e7c12 */ /* 0x000fe4000f8e96a9 */
[----:B------:R-:W-:Y:S02]  /*6dd0*/  LOP3.LUT R220, R20, UR25, R13, 0x96, !PT ;  /* 0x0000001914dc7c12 */ /* 0x000fe4000f8e960d */
[----:B------:R-:W-:Y:S01]  /*6de0*/  LDSM.16.MT88.4 R20, [R172+0x17000] ;  /* 0x01700000ac14783b */ /* 0x000fe20000004200 */
[----:B------:R-:W-:Y:S02]  /*6df0*/  IMAD.WIDE.U32 R14, R14, -0x326172a9, RZ ;  /* 0xcd9e8d570e0e7825 */ /* 0x000fe400078e00ff */
[----:B--2---:R-:W-:Y:S02]  /*6e00*/  HMMA.16816.F32.BF16 R140, R4, R8, R140 ;  /* 0x00000008048c723c */ /* 0x004fe4000004188c */
[----:B------:R-:W-:Y:S01]  /*6e10*/  IMAD.MOV.U32 R9, RZ, RZ, R14 ;  /* 0x000000ffff097224 */ /* 0x000fe200078e000e */
[----:B------:R-:W-:Y:S01]  /*6e20*/  PRMT R12, R14, 0x7773, RZ ;  /* 0x000077730e0c7816 */ /* 0x000fe200000000ff */
[----:B------:R-:W-:Y:S01]  /*6e30*/  IMAD.WIDE.U32 R220, R220, -0x326172a9, RZ ;  /* 0xcd9e8d57dcdc7825 */ /* 0x000fe200078e00ff */
[----:B------:R-:W-:-:S03]  /*6e40*/  PRMT R8, R14, 0x7772, RZ ;  /* 0x000077720e087816 */ /* 0x000fc600000000ff */
[C---:B------:R-:W-:Y:S01]  /*6e50*/  HMMA.16816.F32.BF16 R144, R4.reuse, R10, R144 ;  /* 0x0000000a0490723c */ /* 0x040fe20000041890 */
[--C-:B------:R-:W-:Y:S01]  /*6e60*/  FFMA.FTZ R11, R216, UR17, -R207.reuse ;  /* 0x00000011d80b7c23 */ /* 0x100fe200080108cf */
[----:B------:R-:W-:Y:S01]  /*6e70*/  PRMT R12, R8, 0x5410, R12 ;  /* 0x00005410080c7816 */ /* 0x000fe2000000000c */
[--C-:B------:R-:W-:Y:S01]  /*6e80*/  FFMA.FTZ R10, R206, UR17, -R207.reuse ;  /* 0x00000011ce0a7c23 */ /* 0x100fe200080108cf */
[----:B------:R-:W-:Y:S01]  /*6e90*/  LOP3.LUT R9, R9, 0xff, RZ, 0xc0, !PT ;  /* 0x000000ff09097812 */ /* 0x000fe200078ec0ff */
[----:B------:R-:W-:Y:S01]  /*6ea0*/  FFMA.FTZ R8, R205, UR17, -R207 ;  /* 0x00000011cd087c23 */ /* 0x000fe200080108cf */
[----:B------:R-:W-:Y:S01]  /*6eb0*/  PRMT R13, R14, 0x7771, RZ ;  /* 0x000077710e0d7816 */ /* 0x000fe200000000ff */
[----:B------:R1:W-:Y:S01]  /*6ec0*/  MUFU.EX2 R216, R218 ;  /* 0x000000da00d87308 */ /* 0x0003e20000000800 */
[----:B------:R-:W-:Y:S01]  /*6ed0*/  HMMA.16816.F32.BF16 R44, R4, R32, R44 ;  /* 0x00000020042c723c */ /* 0x000fe2000004182c */
[----:B------:R-:W-:Y:S02]  /*6ee0*/  LOP3.LUT R14, R220, UR4, R15, 0x96, !PT ;  /* 0x00000004dc0e7c12 */ /* 0x000fe4000f8e960f */
[----:B------:R-:W-:Y:S01]  /*6ef0*/  MUFU.EX2 R206, R11 ;  /* 0x0000000b00ce7308 */ /* 0x000fe20000000800 */
[----:B------:R-:W-:-:S02]  /*6f00*/  PRMT R13, R9, 0x5410, R13 ;  /* 0x00005410090d7816 */ /* 0x000fc4000000000d */
[----:B------:R-:W-:Y:S01]  /*6f10*/  LOP3.LUT R15, R14, 0xffff, RZ, 0xc0, !PT ;  /* 0x0000ffff0e0f7812 */ /* 0x000fe200078ec0ff */
[----:B------:R-:W-:Y:S01]  /*6f20*/  MUFU.EX2 R205, R10 ;  /* 0x0000000a00cd7308 */ /* 0x000fe20000000800 */
[C---:B------:R-:W-:Y:S01]  /*6f30*/  HMMA.16816.F32.BF16 R48, R4.reuse, R34, R48 ;  /* 0x000000220430723c */ /* 0x040fe20000041830 */
[----:B------:R-:W-:Y:S02]  /*6f40*/  HSET2.LE.AND R33, R13, R173, PT ;  /* 0x000000ad0d217233 */ /* 0x000fe40003803000 */
[----:B------:R-:W-:Y:S01]  /*6f50*/  SHF.R.U32.HI R15, RZ, 0x8, R15 ;  /* 0x00000008ff0f7819 */ /* 0x000fe2000001160f */
[----:B-1----:R-:W-:Y:S01]  /*6f60*/  FFMA.FTZ R218, R210, UR17, -R200 ;  /* 0x00000011d2da7c23 */ /* 0x002fe200080108c8 */
[----:B------:R-:W-:Y:S01]  /*6f70*/  LOP3.LUT R170, R170, UR12, R221, 0x96, !PT ;  /* 0x0000000caaaa7c12 */ /* 0x000fe2000f8e96dd */
[----:B------:R1:W-:Y:S02]  /*6f80*/  MUFU.EX2 R210, R8 ;  /* 0x0000000800d27308 */ /* 0x0003e40000000800 */
[----:B------:R-:W-:Y:S01]  /*6f90*/  HMMA.16816.F32.BF16 R60, R4, R28, R60 ;  /* 0x0000001c043c723c */ /* 0x000fe2000004183c */
[----:B------:R-:W-:Y:S01]  /*6fa0*/  UMOV UR12, 0xffffffff ;  /* 0xffffffff000c7882 */ /* 0x000fe20000000000 */
[----:B------:R-:W2:Y:S01]  /*6fb0*/  MUFU.EX2 R218, R218 ;  /* 0x000000da00da7308 */ /* 0x000ea20000000800 */
[----:B------:R-:W-:-:S05]  /*6fc0*/  IMAD.WIDE.U32 R170, R170, -0x2daee0ad, RZ ;  /* 0xd2511f53aaaa7825 */ /* 0x000fca00078e00ff */
[----:B------:R-:W-:Y:S01]  /*6fd0*/  HMMA.16816.F32.BF16 R64, R4, R30, R64 ;  /* 0x0000001e0440723c */ /* 0x000fe20000041840 */
[----:B------:R-:W-:Y:S01]  /*6fe0*/  LDSM.16.MT88.4 R28, [R172+0x13000] ;  /* 0x01300000ac1c783b */ /* 0x000fe20000004200 */
[----:B------:R-:W-:-:S03]  /*6ff0*/  LOP3.LUT R168, R168, UR23, R171, 0x96, !PT ;  /* 0x00000017a8a87c12 */ /* 0x000fc6000f8e96ab */
[----:B-1----:R-:W1:Y:S03]  /*7000*/  LDSM.16.MT88.4 R8, [R172+0x11000] ;  /* 0x01100000ac08783b */ /* 0x002e660000004200 */
[----:B------:R-:W-:Y:S01]  /*7010*/  HMMA.16816.F32.BF16 R76, R4, R24, R76 ;  /* 0x00000018044c723c */ /* 0x000fe2000004184c */
[----:B--2---:R-:W-:Y:S01]  /*7020*/  F2FP.BF16.F32.PACK_AB R32, R217, R218 ;  /* 0x000000dad920723e */ /* 0x004fe200000010ff */
[----:B------:R-:W-:-:S04]  /*7030*/  FADD.FTZ R179, R218, R179 ;  /* 0x000000b3dab37221 */ /* 0x000fc80000010000 */
[----:B------:R-:W-:Y:S02]  /*7040*/  FADD.FTZ R217, R217, R179 ;  /* 0x000000b3d9d97221 */ /* 0x000fe40000010000 */
[----:B------:R-:W-:Y:S01]  /*7050*/  HMMA.16816.F32.BF16 R80, R4, R26, R80 ;  /* 0x0000001a0450723c */ /* 0x000fe20000041850 */
[----:B------:R-:W-:Y:S01]  /*7060*/  LDSM.16.MT88.4 R24, [R172+0x15000] ;  /* 0x01500000ac18783b */ /* 0x000fe20000004200 */
[----:B------:R-:W-:-:S06]  /*7070*/  FADD.FTZ R217, R209, R217 ;  /* 0x000000d9d1d97221 */ /* 0x000fcc0000010000 */
[C---:B---3--:R-:W-:Y:S01]  /*7080*/  HMMA.16816.F32.BF16 R152, R4.reuse, R16, R152 ;  /* 0x000000100498723c */ /* 0x048fe20000041898 */
[C---:B------:R-:W-:Y:S02]  /*7090*/  PRMT R16, R14.reuse, 0x7632, R16 ;  /* 0x000076320e107816 */ /* 0x040fe40000000010 */
[----:B------:R-:W-:Y:S02]  /*70a0*/  LOP3.LUT R17, R14, 0xff, RZ, 0xc0, !PT ;  /* 0x000000ff0e117812 */ /* 0x000fe400078ec0ff */
[----:B------:R-:W-:Y:S02]  /*70b0*/  SHF.R.U32.HI R14, RZ, 0x18, R14 ;  /* 0x00000018ff0e7819 */ /* 0x000fe4000001160e */
[----:B------:R-:W-:Y:S01]  /*70c0*/  LOP3.LUT R16, R16, 0xff, RZ, 0xc0, !PT ;  /* 0x000000ff10107812 */ /* 0x000fe200078ec0ff */
[----:B------:R-:W-:Y:S01]  /*70d0*/  HMMA.16816.F32.BF16 R148, R4, R18, R148 ;  /* 0x000000120494723c */ /* 0x000fe20000041894 */
[----:B------:R-:W2:Y:S01]  /*70e0*/  LDSM.16.MT88.4 R4, [R219+0x11000] ;  /* 0x01100000db04783b */ /* 0x000ea20000004200 */
[----:B------:R-:W-:-:S02]  /*70f0*/  PRMT R15, R17, 0x5410, R15 ;  /* 0x00005410110f7816 */ /* 0x000fc4000000000f */
[----:B------:R-:W-:Y:S02]  /*7100*/  LOP3.LUT R17, R12, 0xff00ff, RZ, 0xc0, !PT ;  /* 0x00ff00ff0c117812 */ /* 0x000fe400078ec0ff */
[----:B------:R-:W-:Y:S02]  /*7110*/  PRMT R14, R16, 0x5410, R14 ;  /* 0x00005410100e7816 */ /* 0x000fe4000000000e */
[C---:B------:R-:W-:Y:S01]  /*7120*/  F2FP.BF16.F32.PACK_AB R16, R208.reuse, R209 ;  /* 0x000000d1d010723e */ /* 0x040fe200000010ff */
[----:B------:R-:W-:Y:S01]  /*7130*/  FADD.FTZ R208, R208, R217 ;  /* 0x000000d9d0d07221 */ /* 0x000fe20000010000 */
[--C-:B------:R-:W-:Y:S02]  /*7140*/  HSET2.LE.AND R13, R17, R173.reuse, PT ;  /* 0x000000ad110d7233 */ /* 0x100fe40003803000 */
[--C-:B------:R-:W-:Y:S02]  /*7150*/  HSET2.LE.AND R18, R15, R173.reuse, PT ;  /* 0x000000ad0f127233 */ /* 0x100fe40003803000 */
[----:B------:R-:W-:-:S02]  /*7160*/  HSET2.LE.AND R17, R14, R173, PT ;  /* 0x000000ad0e117233 */ /* 0x000fc40003803000 */
[----:B------:R-:W-:Y:S01]  /*7170*/  F2FP.BF16.F32.PACK_AB R12, R206, R216 ;  /* 0x000000d8ce0c723e */ /* 0x000fe200000010ff */
[----:B------:R-:W-:Y:S01]  /*7180*/  FADD.FTZ R216, R216, R184 ;  /* 0x000000b8d8d87221 */ /* 0x000fe20000010000 */
[----:B------:R-:W-:Y:S02]  /*7190*/  F2FP.BF16.F32.PACK_AB R19, R210, R205 ;  /* 0x000000cdd213723e */ /* 0x000fe400000010ff */
[----:B------:R-:W-:Y:S01]  /*71a0*/  LOP3.LUT R15, R16, R13, RZ, 0xc0, !PT ;  /* 0x0000000d100f7212 */ /* 0x000fe200078ec0ff */
[----:B------:R-:W-:Y:S01]  /*71b0*/  FADD.FTZ R216, R206, R216 ;  /* 0x000000d8ced87221 */ /* 0x000fe20000010000 */
[----:B------:R-:W-:Y:S02]  /*71c0*/  LOP3.LUT R14, R19, R33, RZ, 0xc0, !PT ;  /* 0x00000021130e7212 */ /* 0x000fe400078ec0ff */
[----:B------:R-:W-:Y:S01]  /*71d0*/  LOP3.LUT R12, R12, R18, RZ, 0xc0, !PT ;  /* 0x000000120c0c7212 */ /* 0x000fe200078ec0ff */
[----:B------:R-:W-:Y:S01]  /*71e0*/  FADD.FTZ R205, R205, R216 ;  /* 0x000000d8cdcd7221 */ /* 0x000fe20000010000 */
[----:B------:R-:W-:-:S02]  /*71f0*/  LOP3.LUT R13, R32, R17, RZ, 0xc0, !PT ;  /* 0x00000011200d7212 */ /* 0x000fc400078ec0ff */
[----:B------:R-:W3:Y:S01]  /*7200*/  LDSM.16.MT88.4 R16, [R219+0x13000] ;  /* 0x01300000db10783b */ /* 0x000ee20000004200 */
[----:B------:R-:W-:-:S03]  /*7210*/  FADD.FTZ R205, R210, R205 ;  /* 0x000000cdd2cd7221 */ /* 0x000fc60000010000 */
[----:B------:R-:W-:Y:S01]  /*7220*/  LDSM.16.MT88.4 R32, [R219+0x17000] ;  /* 0x01700000db20783b */ /* 0x000fe20000004200 */
        /* <DEDUP_REMOVED lines=18> */
[C---:B----4-:R-:W-:Y:S08]  /*7350*/  HMMA.16816.F32.BF16 R160, R12.reuse, R28, R160 ;  /* 0x0000001c0ca0723c */ /* 0x050ff000000418a0 */
[C---:B------:R-:W-:Y:S01]  /*7360*/  HMMA.16816.F32.BF16 R156, R12.reuse, R30, R156 ;  /* 0x0000001e0c9c723c */ /* 0x040fe2000004189c */
[----:B------:R-:W4:Y:S07]  /*7370*/  LDSM.16.MT88.4 R28, [R197+0x17000] ;  /* 0x01700000c51c783b */ /* 0x000f2e0000004200 */
[C---:B---3--:R-:W-:Y:S01]  /*7380*/  HMMA.16816.F32.BF16 R92, R12.reuse, R16, R92 ;  /* 0x000000100c5c723c */ /* 0x048fe2000004185c */
[----:B------:R-:W-:Y:S01]  /*7390*/  FFMA.FTZ R16, R202, UR17, -R207 ;  /* 0x00000011ca107c23 */ /* 0x000fe200080108cf */
[----:B------:R-:W-:Y:S01]  /*73a0*/  PRMT R17, R170, 0x7772, RZ ;  /* 0x00007772aa117816 */ /* 0x000fe200000000ff */
[----:B------:R-:W-:Y:S04]  /*73b0*/  MUFU.EX2 R202, R204 ;  /* 0x000000cc00ca7308 */ /* 0x000fe80000000800 */
[----:B------:R3:W-:Y:S01]  /*73c0*/  MUFU.EX2 R198, R16 ;  /* 0x0000001000c67308 */ /* 0x0007e20000000800 */
[----:B-1----:R-:W-:Y:S01]  /*73d0*/  HMMA.16816.F32.BF16 R116, R12, R8, R116 ;  /* 0x000000080c74723c */ /* 0x002fe20000041874 */
[----:B------:R-:W-:-:S02]  /*73e0*/  IMAD.MOV.U32 R9, RZ, RZ, R170 ;  /* 0x000000ffff097224 */ /* 0x000fc400078e00aa */
[--C-:B------:R-:W-:Y:S01]  /*73f0*/  FFMA.FTZ R8, R199, UR17, -R200.reuse ;  /* 0x00000011c7087c23 */ /* 0x100fe200080108c8 */
[----:B------:R-:W-:Y:S02]  /*7400*/  FFMA.FTZ R199, R175, UR17, -R200 ;  /* 0x00000011afc77c23 */ /* 0x000fe400080108c8 */
[----:B------:R-:W-:Y:S01]  /*7410*/  LOP3.LUT R9, R9, 0xff, RZ, 0xc0, !PT ;  /* 0x000000ff09097812 */ /* 0x000fe200078ec0ff */
[----:B------:R-:W1:Y:S01]  /*7420*/  MUFU.EX2 R200, R8 ;  /* 0x0000000800c87308 */ /* 0x000e620000000800 */
[----:B------:R-:W-:Y:S01]  /*7430*/  HMMA.16816.F32.BF16 R96, R12, R18, R96 ;  /* 0x000000120c60723c */ /* 0x000fe20000041860 */
[C---:B------:R-:W-:Y:S02]  /*7440*/  LOP3.LUT R18, R168.reuse, 0xffff, RZ, 0xc0, !PT ;  /* 0x0000ffffa8127812 */ /* 0x040fe400078ec0ff */
[----:B------:R-:W-:Y:S01]  /*7450*/  LOP3.LUT R19, R168, 0xff, RZ, 0xc0, !PT ;  /* 0x000000ffa8137812 */ /* 0x000fe200078ec0ff */
[----:B------:R-:W5:Y:S01]  /*7460*/  MUFU.EX2 R199, R199 ;  /* 0x000000c700c77308 */ /* 0x000f620000000800 */
[----:B---3--:R-:W-:-:S02]  /*7470*/  PRMT R16, R170, 0x7771, RZ ;  /* 0x00007771aa107816 */ /* 0x008fc400000000ff */
[----:B------:R-:W-:Y:S01]  /*7480*/  SHF.R.U32.HI R18, RZ, 0x8, R18 ;  /* 0x00000008ff127819 */ /* 0x000fe20000011612 */
[C---:B------:R-:W-:Y:S01]  /*7490*/  HMMA.16816.F32.BF16 R120, R12.reuse, R10, R120 ;  /* 0x0000000a0c78723c */ /* 0x040fe20000041878 */
[----:B------:R-:W-:Y:S02]  /*74a0*/  PRMT R10, R170, 0x7773, RZ ;  /* 0x00007773aa0a7816 */ /* 0x000fe400000000ff */
[----:B------:R-:W-:Y:S02]  /*74b0*/  PRMT R16, R9, 0x5410, R16 ;  /* 0x0000541009107816 */ /* 0x000fe40000000010 */
[----:B------:R-:W-:Y:S01]  /*74c0*/  PRMT R17, R17, 0x5410, R10 ;  /* 0x0000541011117816 */ /* 0x000fe2000000000a */
[----:B-1----:R-:W-:Y:S01]  /*74d0*/  FADD.FTZ R208, R200, R208 ;  /* 0x000000d0c8d07221 */ /* 0x002fe20000010000 */
[----:B------:R-:W-:Y:S01]  /*74e0*/  PRMT R18, R19, 0x5410, R18 ;  /* 0x0000541013127816 */ /* 0x000fe20000000012 */
[C---:B--2---:R-:W-:Y:S01]  /*74f0*/  HMMA.16816.F32.BF16 R124, R12.reuse, R4, R124 ;  /* 0x000000040c7c723c */ /* 0x044fe2000004187c */
[----:B------:R-:W-:Y:S01]  /*7500*/  PRMT R5, R168, 0x7632, R5 ;  /* 0x00007632a8057816 */ /* 0x000fe20000000005 */
[----:B------:R-:W-:Y:S01]  /*7510*/  LDSM.16.MT88.4 R8, [R172+0x15800] ;  /* 0x01580000ac08783b */ /* 0x000fe20000004200 */
[----:B------:R-:W-:Y:S01]  /*7520*/  SHF.R.U32.HI R4, RZ, 0x18, R168 ;  /* 0x00000018ff047819 */ /* 0x000fe200000116a8 */
[----:B------:R-:W-:Y:S01]  /*7530*/  FADD.FTZ R208, R203, R208 ;  /* 0x000000d0cbd07221 */ /* 0x000fe20000010000 */
[----:B------:R-:W-:Y:S01]  /*7540*/  LOP3.LUT R5, R5, 0xff, RZ, 0xc0, !PT ;  /* 0x000000ff05057812 */ /* 0x000fe200078ec0ff */
[----:B------:R-:W-:Y:S02]  /*7550*/  LDSM.16.MT88.4 R168, [R219+0x15800] ;  /* 0x01580000dba8783b */ /* 0x000fe40000004200 */
[----:B------:R-:W-:Y:S01]  /*7560*/  HMMA.16816.F32.BF16 R128, R12, R6, R128 ;  /* 0x000000060c80723c */ /* 0x000fe20000041880 */
[----:B------:R-:W-:Y:S01]  /*7570*/  PRMT R5, R5, 0x5410, R4 ;  /* 0x0000541005057816 */ /* 0x000fe20000000004 */
[----:B-----5:R-:W-:Y:S01]  /*7580*/  FADD.FTZ R208, R199, R208 ;  /* 0x000000d0c7d07221 */ /* 0x020fe20000010000 */
[----:B------:R-:W-:-:S02]  /*7590*/  LOP3.LUT R7, R17, 0xff00ff, RZ, 0xc0, !PT ;  /* 0x00ff00ff11077812 */ /* 0x000fc400078ec0ff */
[--C-:B------:R-:W-:Y:S02]  /*75a0*/  HSET2.LE.AND R6, R16, R173.reuse, PT ;  /* 0x000000ad10067233 */ /* 0x100fe40003803000 */
[--C-:B------:R-:W-:Y:S01]  /*75b0*/  HSET2.LE.AND R4, R18, R173.reuse, PT ;  /* 0x000000ad12047233 */ /* 0x100fe20003803000 */
[----:B------:R-:W-:Y:S01]  /*75c0*/  HMMA.16816.F32.BF16 R100, R12, R24, R100 ;  /* 0x000000180c64723c */ /* 0x000fe20000041864 */
[----:B------:R-:W-:Y:S01]  /*75d0*/  LDSM.16.MT88.4 R16, [R172+0x17800] ;  /* 0x01780000ac10783b */ /* 0x000fe20000004200 */
[--C-:B------:R-:W-:Y:S02]  /*75e0*/  HSET2.LE.AND R7, R7, R173.reuse, PT ;  /* 0x000000ad07077233 */ /* 0x100fe40003803000 */
[----:B------:R-:W-:-:S04]  /*75f0*/  HSET2.LE.AND R5, R5, R173, PT ;  /* 0x000000ad05057233 */ /* 0x000fc80003803000 */
[C---:B------:R-:W-:Y:S01]  /*7600*/  HMMA.16816.F32.BF16 R104, R12.reuse, R26, R104 ;  /* 0x0000001a0c68723c */ /* 0x040fe20000041868 */
[----:B------:R-:W1:Y:S07]  /*7610*/  LDSM.16.MT88.4 R24, [R197+0x11000] ;  /* 0x01100000c518783b */ /* 0x000e6e0000004200 */
[C---:B------:R-:W-:Y:S08]  /*7620*/  HMMA.16816.F32.BF16 R132, R12.reuse, R20, R132 ;  /* 0x000000140c84723c */ /* 0x040ff00000041884 */
[C---:B------:R-:W-:Y:S01]  /*7630*/  HMMA.16816.F32.BF16 R136, R12.reuse, R22, R136 ;  /* 0x000000160c88723c */ /* 0x040fe20000041888 */
[----:B------:R-:W2:Y:S07]  /*7640*/  LDSM.16.MT88.4 R20, [R197+0x13000] ;  /* 0x01300000c514783b */ /* 0x000eae0000004200 */
[----:B----4-:R-:W-:Y:S01]  /*7650*/  HMMA.16816.F32.BF16 R152, R12, R28, R152 ;  /* 0x0000001c0c98723c */ /* 0x010fe20000041898 */
[C---:B------:R-:W-:Y:S01]  /*7660*/  F2FP.BF16.F32.PACK_AB R28, R244.reuse, R199 ;  /* 0x000000c7f41c723e */ /* 0x040fe200000010ff */
[----:B------:R-:W-:Y:S01]  /*7670*/  FADD.FTZ R244, R244, R208 ;  /* 0x000000d0f4f47221 */ /* 0x000fe20000010000 */
[----:B------:R-:W-:Y:S01]  /*7680*/  F2FP.BF16.F32.PACK_AB R29, R201, R202 ;  /* 0x000000cac91d723e */ /* 0x000fe200000010ff */
[----:B------:R-:W-:Y:S01]  /*7690*/  FADD.FTZ R202, R202, R205 ;  /* 0x000000cdcaca7221 */ /* 0x000fe20000010000 */
[----:B------:R-:W-:-:S02]  /*76a0*/  LOP3.LUT R7, R28, R7, RZ, 0xc0, !PT ;  /* 0x000000071c077212 */ /* 0x000fc400078ec0ff */
[----:B------:R-:W-:Y:S01]  /*76b0*/  F2FP.BF16.F32.PACK_AB R28, R203, R200 ;  /* 0x000000c8cb1c723e */ /* 0x000fe200000010ff */
[C---:B------:R-:W-:Y:S01]  /*76c0*/  HMMA.16816.F32.BF16 R140, R12.reuse, R32, R140 ;  /* 0x000000200c8c723c */ /* 0x040fe2000004188c */
[----:B------:R-:W-:Y:S01]  /*76d0*/  F2FP.BF16.F32.PACK_AB R32, R245, R198 ;  /* 0x000000c6f520723e */ /* 0x000fe200000010ff */
[----:B------:R-:W-:Y:S01]  /*76e0*/  FADD.FTZ R202, R201, R202 ;  /* 0x000000cac9ca7221 */ /* 0x000fe20000010000 */
[----:B------:R-:W-:Y:S02]  /*76f0*/  LOP3.LUT R4, R29, R4, RZ, 0xc0, !PT ;  /* 0x000000041d047212 */ /* 0x000fe400078ec0ff */
[----:B------:R-:W-:Y:S01]  /*7700*/  LOP3.LUT R6, R32, R6, RZ, 0xc0, !PT ;  /* 0x0000000620067212 */ /* 0x000fe200078ec0ff */
[----:B------:R-:W-:Y:S01]  /*7710*/  FADD.FTZ R202, R198, R202 ;  /* 0x000000cac6ca7221 */ /* 0x000fe20000010000 */
[----:B------:R-:W-:Y:S01]  /*7720*/  LOP3.LUT R5, R28, R5, RZ, 0xc0, !PT ;  /* 0x000000051c057212 */ /* 0x000fe200078ec0ff */
[----:B------:R-:W-:Y:S01]  /*7730*/  HMMA.16816.F32.BF16 R144, R12, R34, R144 ;  /* 0x000000220c90723c */ /* 0x000fe20000041890 */
[----:B------:R-:W-:Y:S01]  /*7740*/  LDSM.16.MT88.4 R32, [R219+0x17800] ;  /* 0x01780000db20783b */ /* 0x000fe20000004200 */
[----:B------:R-:W-:-:S06]  /*7750*/  FADD.FTZ R245, R245, R202 ;  /* 0x000000caf5f57221 */ /* 0x000fcc0000010000 */
[C---:B-1----:R-:W-:Y:S08]  /*7760*/  HMMA.16816.F32.BF16 R52, R12.reuse, R24, R52 ;  /* 0x000000180c34723c */ /* 0x042ff00000041834 */
[C---:B------:R-:W-:Y:S01]  /*7770*/  HMMA.16816.F32.BF16 R56, R12.reuse, R26, R56 ;  /* 0x0000001a0c38723c */ /* 0x040fe20000041838 */
[----:B------:R-:W1:Y:S07]  /*7780*/  LDSM.16.MT88.4 R24, [R172+0x11800] ;  /* 0x01180000ac18783b */ /* 0x000e6e0000004200 */
[C---:B--2---:R-:W-:Y:S08]  /*7790*/  HMMA.16816.F32.BF16 R84, R12.reuse, R20, R84 ;  /* 0x000000140c54723c */ /* 0x044ff00000041854 */
[C---:B------:R-:W-:Y:S01]  /*77a0*/  HMMA.16816.F32.BF16 R88, R12.reuse, R22, R88 ;  /* 0x000000160c58723c */ /* 0x040fe20000041858 */
[----:B------:R-:W2:Y:S04]  /*77b0*/  LDSM.16.MT88.4 R20, [R172+0x13800] ;  /* 0x01380000ac14783b */ /* 0x000ea80000004200 */
[----:B------:R-:W-:Y:S03]  /*77c0*/  LDSM.16.MT88.4 R172, [R219+0x13800] ;  /* 0x01380000dbac783b */ /* 0x000fe60000004200 */
[----:B------:R-:W-:Y:S01]  /*77d0*/  HMMA.16816.F32.BF16 R148, R12, R30, R148 ;  /* 0x0000001e0c94723c */ /* 0x000fe20000041894 */
[----:B------:R-:W3:Y:S04]  /*77e0*/  LDSM.16.MT88.4 R12, [R219+0x11800] ;  /* 0x01180000db0c783b */ /* 0x000ee80000004200 */
[----:B------:R-:W-:Y:S03]  /*77f0*/  LDSM.16.MT88.4 R28, [R197+0x11800] ;  /* 0x01180000c51c783b */ /* 0x000fe60000004200 */
        /* <DEDUP_REMOVED lines=36> */
[C---:B------:R-:W-:Y:S08]  /*7a40*/  HMMA.16816.F32.BF16 R128, R4.reuse, R10, R128 ;  /* 0x0000000a0480723c */ /* 0x040ff00000041880 */
[C---:B-----5:R-:W-:Y:S08]  /*7a50*/  HMMA.16816.F32.BF16 R152, R4.reuse, R16, R152 ;  /* 0x000000100498723c */ /* 0x060ff00000041898 */
        /* <DEDUP_REMOVED lines=43> */
[C---:B------:R-:W-:Y:S01]  /*7d10*/  IMAD.IADD R210, R192.reuse, 0x1, R216 ;  /* 0x00000001c0d27824 */ /* 0x040fe200078e02d8 */
[-C--:B------:R-:W-:Y:S01]  /*7d20*/  LEA.HI.X R15, R7, R229.reuse, R6, 0x1, P1 ;  /* 0x000000e5070f7211 */ /* 0x080fe200008f0c06 */
[C---:B------:R-:W-:Y:S01]  /*7d30*/  IMAD.IADD R208, R192.reuse, 0x1, R209 ;  /* 0x00000001c0d07824 */ /* 0x040fe200078e02d1 */
        /* <DEDUP_REMOVED lines=89> */
[----:B------:R-:W3:Y:S04]  /*82d0*/  LDSM.16.M88.4 R196, [R214+0x8800] ;  /* 0x00880000d6c4783b */ /* 0x000ee80000000200 */
[----:B------:R-:W4:Y:S04]  /*82e0*/  LDSM.16.M88.4 R184, [R214+0x9000] ;  /* 0x00900000d6b8783b */ /* 0x000f280000000200 */
[----:B------:R-:W5:Y:S04]  /*82f0*/  LDSM.16.M88.4 R32, [R214+0x9800] ;  /* 0x00980000d620783b */ /* 0x000f680000000200 */
[----:B------:R-:W-:Y:S04]  /*8300*/  LDSM.16.M88.4 R168, [R210] ;  /* 0x00000000d2a8783b */ /* 0x000fe80000000200 */
[----:B-1----:R-:W1:Y:S04]  /*8310*/  LDSM.16.M88.4 R12, [R195+0x8000] ;  /* 0x00800000c30c783b */ /* 0x002e680000000200 */
[----:B------:R-:W1:Y:S04]  /*8320*/  LDSM.16.M88.4 R4, [R195+0x8800] ;  /* 0x00880000c304783b */ /* 0x000e680000000200 */
[----:B------:R-:W1:Y:S04]  /*8330*/  LDSM.16.M88.4 R8, [R195+0x9000] ;  /* 0x00900000c308783b */ /* 0x000e680000000200 */
[----:B------:R-:W1:Y:S04]  /*8340*/  LDSM.16.M88.4 R200, [R195+0x9800] ;  /* 0x00980000c3c8783b */ /* 0x000e680000000200 */
[----:B------:R-:W-:Y:S01]  /*8350*/  LDSM.16.M88.4 R176, [R167+0x8000] ;  /* 0x00800000a7b0783b */ /* 0x000fe20000000200 */
[C---:B--2---:R-:W-:Y:S03]  /*8360*/  HMMA.16816.F32.BF16 R28, R16.reuse, R24, RZ ;  /* 0x00000018101c723c */ /* 0x044fe600000418ff */
[----:B------:R-:W-:Y:S04]  /*8370*/  LDSM.16.M88.4 R172, [R167+0x8800] ;  /* 0x00880000a7ac783b */ /* 0x000fe80000000200 */
[----:B------:R-:W-:Y:S01]  /*8380*/  LDSM.16.M88.4 R204, [R167+0x9800] ;  /* 0x00980000a7cc783b */ /* 0x000fe20000000200 */
[C---:B---3--:R-:W-:Y:S03]  /*8390*/  HMMA.16816.F32.BF16 R20, R16.reuse, R196, RZ ;  /* 0x000000c41014723c */ /* 0x048fe600000418ff */
[----:B------:R-:W-:Y:S04]  /*83a0*/  LDSM.16.M88.4 R220, [R195+0xf800] ;  /* 0x00f80000c3dc783b */ /* 0x000fe80000000200 */
        /* <DEDUP_REMOVED lines=16> */
[----:B------:R-:W3:Y:S07]  /*84b0*/  LDSM.16.M88.4 R8, [R208] ;  /* 0x00000000d008783b */ /* 0x000eee0000000200 */
[C---:B------:R-:W-:Y:S08]  /*84c0*/  HMMA.16816.F32.BF16 R180, R168.reuse, R200, R180 ;  /* 0x000000c8a8b4723c */ /* 0x040ff000000418b4 */
[----:B------:R-:W-:Y:S01]  /*84d0*/  HMMA.16816.F32.BF16 R16, R168, R202, R16 ;  /* 0x000000caa810723c */ /* 0x000fe20000041810 */
[----:B------:R-:W4:Y:S04]  /*84e0*/  LDSM.16.M88.4 R168, [R192+0x8800] ;  /* 0x00880000c0a8783b */ /* 0x000f280000000200 */
[----:B------:R-:W5:Y:S03]  /*84f0*/  LDSM.16.M88.4 R200, [R192+0x9000] ;  /* 0x00900000c0c8783b */ /* 0x000f660000000200 */
[C---:B--2---:R-:W-:Y:S08]  /*8500*/  HMMA.16816.F32.BF16 R28, R32.reuse, R176, R28 ;  /* 0x000000b0201c723c */ /* 0x044ff0000004181c */
[C---:B------:R-:W-:Y:S01]  /*8510*/  HMMA.16816.F32.BF16 R24, R32.reuse, R178, R24 ;  /* 0x000000b22018723c */ /* 0x040fe20000041818 */
[----:B------:R-:W2:Y:S07]  /*8520*/  LDSM.16.M88.4 R176, [R192+0x9800] ;  /* 0x00980000c0b0783b */ /* 0x000eae0000000200 */
[C---:B------:R-:W-:Y:S08]  /*8530*/  HMMA.16816.F32.BF16 R20, R32.reuse, R172, R20 ;  /* 0x000000ac2014723c */ /* 0x040ff00000041814 */
[C---:B------:R-:W-:Y:S01]  /*8540*/  HMMA.16816.F32.BF16 R196, R32.reuse, R174, R196 ;  /* 0x000000ae20c4723c */ /* 0x040fe200000418c4 */
[----:B------:R-:W-:Y:S07]  /*8550*/  LDSM.16.M88.4 R172, [R214+0xa000] ;  /* 0x00a00000d6ac783b */ /* 0x000fee0000000200 */
[C---:B-1----:R-:W-:Y:S08]  /*8560*/  HMMA.16816.F32.BF16 R188, R32.reuse, R4, R188 ;  /* 0x0000000420bc723c */ /* 0x042ff000000418bc */
[----:B------:R-:W-:Y:S01]  /*8570*/  HMMA.16816.F32.BF16 R184, R32, R6, R184 ;  /* 0x0000000620b8723c */ /* 0x000fe200000418b8 */
[----:B------:R-:W1:Y:S07]  /*8580*/  LDSM.16.M88.4 R4, [R216+0x2000] ;  /* 0x00200000d804783b */ /* 0x000e6e0000000200 */
[C---:B---3--:R-:W-:Y:S08]  /*8590*/  HMMA.16816.F32.BF16 R28, R8.reuse, R12, R28 ;  /* 0x0000000c081c723c */ /* 0x048ff0000004181c */
[----:B------:R-:W-:Y:S01]  /*85a0*/  HMMA.16816.F32.BF16 R24, R8, R14, R24 ;  /* 0x0000000e0818723c */ /* 0x000fe20000041818 */
[----:B------:R-:W3:Y:S07]  /*85b0*/  LDSM.16.M88.4 R12, [R214+0xb000] ;  /* 0x00b00000d60c783b */ /* 0x000eee0000000200 */
        /* <DEDUP_REMOVED lines=11> */
[----:B------:R-:W-:Y:S01]  /*8670*/  HMMA.16816.F32.BF16 R16, R8, R178, R16 ;  /* 0x000000b20810723c */ /* 0x000fe20000041810 */
[----:B------:R-:W2:Y:S04]  /*8680*/  LDSM.16.M88.4 R8, [R210+0x2000] ;  /* 0x00200000d208783b */ /* 0x000ea80000000200 */
[----:B------:R-:W-:Y:S03]  /*8690*/  LDSM.16.M88.4 R176, [R167+0xa000] ;  /* 0x00a00000a7b0783b */ /* 0x000fe60000000200 */
        /* <DEDUP_REMOVED lines=12> */
[----:B------:R-:W4:Y:S03]  /*8760*/  LDSM.16.M88.4 R4, [R167+0xb000] ;  /* 0x00b00000a704783b */ /* 0x000f260000000200 */
[C---:B--2---:R-:W-:Y:S08]  /*8770*/  HMMA.16816.F32.BF16 R28, R8.reuse, R204, R28 ;  /* 0x000000cc081c723c */ /* 0x044ff0000004181c */
[C---:B------:R-:W-:Y:S01]  /*8780*/  HMMA.16816.F32.BF16 R24, R8.reuse, R206, R24 ;  /* 0x000000ce0818723c */ /* 0x040fe20000041818 */
[----:B------:R-:W2:Y:S07]  /*8790*/  LDSM.16.M88.4 R204, [R167+0xb800] ;  /* 0x00b80000a7cc783b */ /* 0x000eae0000000200 */
[C---:B-1----:R-:W-:Y:S08]  /*87a0*/  HMMA.16816.F32.BF16 R188, R8.reuse, R172, R188 ;  /* 0x000000ac08bc723c */ /* 0x042ff000000418bc */
[C---:B------:R-:W-:Y:S01]  /*87b0*/  HMMA.16816.F32.BF16 R184, R8.reuse, R174, R184 ;  /* 0x000000ae08b8723c */ /* 0x040fe200000418b8 */
[----:B------:R-:W-:Y:S07]  /*87c0*/  LDSM.16.M88.4 R172, [R208+0x2000] ;  /* 0x00200000d0ac783b */ /* 0x000fee0000000200 */
[C---:B---3--:R-:W-:Y:S08]  /*87d0*/  HMMA.16816.F32.BF16 R180, R8.reuse, R12, R180 ;  /* 0x0000000c08b4723c */ /* 0x048ff000000418b4 */
[C---:B------:R-:W-:Y:S01]  /*87e0*/  HMMA.16816.F32.BF16 R16, R8.reuse, R14, R16 ;  /* 0x0000000e0810723c */ /* 0x040fe20000041810 */
[----:B------:R-:W1:Y:S07]  /*87f0*/  LDSM.16.M88.4 R12, [R192+0xa000] ;  /* 0x00a00000c00c783b */ /* 0x000e6e0000000200 */
[C---:B------:R-:W-:Y:S08]  /*8800*/  HMMA.16816.F32.BF16 R20, R8.reuse, R200, R20 ;  /* 0x000000c80814723c */ /* 0x040ff00000041814 */
[----:B------:R-:W-:Y:S01]  /*8810*/  HMMA.16816.F32.BF16 R196, R8, R202, R196 ;  /* 0x000000ca08c4723c */ /* 0x000fe200000418c4 */
[----:B------:R-:W3:Y:S04]  /*8820*/  LDSM.16.M88.4 R8, [R192+0xa800] ;  /* 0x00a80000c008783b */ /* 0x000ee80000000200 */
[----:B------:R-:W3:Y:S03]  /*8830*/  LDSM.16.M88.4 R200, [R192+0xb000] ;  /* 0x00b00000c0c8783b */ /* 0x000ee60000000200 */
[C---:B-----5:R-:W-:Y:S08]  /*8840*/  HMMA.16816.F32.BF16 R28, R32.reuse, R176, R28 ;  /* 0x000000b0201c723c */ /* 0x060ff0000004181c */
[C---:B------:R-:W-:Y:S01]  /*8850*/  HMMA.16816.F32.BF16 R24, R32.reuse, R178, R24 ;  /* 0x000000b22018723c */ /* 0x040fe20000041818 */
[----:B------:R-:W5:Y:S07]  /*8860*/  LDSM.16.M88.4 R176, [R192+0xb800] ;  /* 0x00b80000c0b0783b */ /* 0x000f6e0000000200 */
[C---:B----4-:R-:W-:Y:S08]  /*8870*/  HMMA.16816.F32.BF16 R20, R32.reuse, R168, R20 ;  /* 0x000000a82014723c */ /* 0x050ff00000041814 */
[C---:B------:R-:W-:Y:S01]  /*8880*/  HMMA.16816.F32.BF16 R196, R32.reuse, R170, R196 ;  /* 0x000000aa20c4723c */ /* 0x040fe200000418c4 */
[----:B------:R-:W-:Y:S07]  /*8890*/  LDSM.16.M88.4 R168, [R214+0xc000] ;  /* 0x00c00000d6a8783b */ /* 0x000fee0000000200 */
[C---:B------:R-:W-:Y:S08]  /*88a0*/  HMMA.16816.F32.BF16 R188, R32.reuse, R4, R188 ;  /* 0x0000000420bc723c */ /* 0x040ff000000418bc */
[C---:B------:R-:W-:Y:S01]  /*88b0*/  HMMA.16816.F32.BF16 R184, R32.reuse, R6, R184 ;  /* 0x0000000620b8723c */ /* 0x040fe200000418b8 */
[----:B------:R-:W4:Y:S07]  /*88c0*/  LDSM.16.M88.4 R4, [R216+0x4000] ;  /* 0x00400000d804783b */ /* 0x000f2e0000000200 */
        /* <DEDUP_REMOVED lines=13> */
[C---:B-----5:R-:W-:Y:S08]  /*89a0*/  HMMA.16816.F32.BF16 R180, R172.reuse, R176, R180 ;  /* 0x000000b0acb4723c */ /* 0x060ff000000418b4 */
[----:B------:R-:W-:Y:S01]  /*89b0*/  HMMA.16816.F32.BF16 R16, R172, R178, R16 ;  /* 0x000000b2ac10723c */ /* 0x000fe20000041810 */
[----:B------:R-:W5:Y:S04]  /*89c0*/  LDSM.16.M88.4 R172, [R210+0x4000] ;  /* 0x00400000d2ac783b */ /* 0x000f680000000200 */
[----:B------:R-:W-:Y:S03]  /*89d0*/  LDSM.16.M88.4 R176, [R195+0xd800] ;  /* 0x00d80000c3b0783b */ /* 0x000fe60000000200 */
[C---:B----4-:R-:W-:Y:S08]  /*89e0*/  HMMA.16816.F32.BF16 R28, R4.reuse, R168, R28 ;  /* 0x000000a8041c723c */ /* 0x050ff0000004181c */
[C---:B------:R-:W-:Y:S01]  /*89f0*/  HMMA.16816.F32.BF16 R24, R4.reuse, R170, R24 ;  /* 0x000000aa0418723c */ /* 0x040fe20000041818 */
[----:B------:R-:W4:Y:S07]  /*8a00*/  LDSM.16.M88.4 R168, [R195+0xd000] ;  /* 0x00d00000c3a8783b */ /* 0x000f2e0000000200 */
[C---:B--2---:R-:W-:Y:S08]  /*8a10*/  HMMA.16816.F32.BF16 R20, R4.reuse, R32, R20 ;  /* 0x000000200414723c */ /* 0x044ff00000041814 */
[C---:B------:R-:W-:Y:S01]  /*8a20*/  HMMA.16816.F32.BF16 R196, R4.reuse, R34, R196 ;  /* 0x0000002204c4723c */ /* 0x040fe200000418c4 */
[----:B------:R-:W-:Y:S07]  /*8a30*/  LDSM.16.M88.4 R32, [R209+0x4000] ;  /* 0x00400000d120783b */ /* 0x000fee0000000200 */
[C---:B-1----:R-:W-:Y:S08]  /*8a40*/  HMMA.16816.F32.BF16 R188, R4.reuse, R12, R188 ;  /* 0x0000000c04bc723c */ /* 0x042ff000000418bc */
[C---:B------:R-:W-:Y:S01]  /*8a50*/  HMMA.16816.F32.BF16 R184, R4.reuse, R14, R184 ;  /* 0x0000000e04b8723c */ /* 0x040fe200000418b8 */
[----:B------:R-:W1:Y:S07]  /*8a60*/  LDSM.16.M88.4 R12, [R167+0xc000] ;  /* 0x00c00000a70c783b */ /* 0x000e6e0000000200 */
[C---:B---3--:R-:W-:Y:S08]  /*8a70*/  HMMA.16816.F32.BF16 R180, R4.reuse, R8, R180 ;  /* 0x0000000804b4723c */ /* 0x048ff000000418b4 */
[----:B------:R-:W-:Y:S01]  /*8a80*/  HMMA.16816.F32.BF16 R16, R4, R10, R16 ;  /* 0x0000000a0410723c */ /* 0x000fe20000041810 */
[----:B------:R-:W2:Y:S04]  /*8a90*/  LDSM.16.M88.4 R8, [R167+0xc800] ;  /* 0x00c80000a708783b */ /* 0x000ea80000000200 */
[----:B------:R-:W3:Y:S03]  /*8aa0*/  LDSM.16.M88.4 R4, [R167+0xd000] ;  /* 0x00d00000a704783b */ /* 0x000ee60000000200 */
[C---:B-----5:R-:W-:Y:S08]  /*8ab0*/  HMMA.16816.F32.BF16 R28, R172.reuse, R204, R28 ;  /* 0x000000ccac1c723c */ /* 0x060ff0000004181c */
[C---:B------:R-:W-:Y:S01]  /*8ac0*/  HMMA.16816.F32.BF16 R24, R172.reuse, R206, R24 ;  /* 0x000000ceac18723c */ /* 0x040fe20000041818 */
[----:B------:R-:W-:Y:S07]  /*8ad0*/  LDSM.16.M88.4 R204, [R192+0xc000] ;  /* 0x00c00000c0cc783b */ /* 0x000fee0000000200 */
[C---:B------:R-:W-:Y:S08]  /*8ae0*/  HMMA.16816.F32.BF16 R20, R172.reuse, R200, R20 ;  /* 0x000000c8ac14723c */ /* 0x040ff00000041814 */
[C---:B------:R-:W-:Y:S01]  /*8af0*/  HMMA.16816.F32.BF16 R196, R172.reuse, R202, R196 ;  /* 0x000000caacc4723c */ /* 0x040fe200000418c4 */
[----:B------:R-:W-:Y:S07]  /*8b00*/  LDSM.16.M88.4 R200, [R192+0xd000] ;  /* 0x00d00000c0c8783b */ /* 0x000fee0000000200 */
[C---:B----4-:R-:W-:Y:S08]  /*8b10*/  HMMA.16816.F32.BF16 R188, R172.reuse, R168, R188 ;  /* 0x000000a8acbc723c */ /* 0x050ff000000418bc */
[C---:B------:R-:W-:Y:S01]  /*8b20*/  HMMA.16816.F32.BF16 R184, R172.reuse, R170, R184 ;  /* 0x000000aaacb8723c */ /* 0x040fe200000418b8 */
[----:B------:R-:W-:Y:S07]  /*8b30*/  LDSM.16.M88.4 R168, [R167+0xd800] ;  /* 0x00d80000a7a8783b */ /* 0x000fee0000000200 */
        /* <DEDUP_REMOVED lines=9> */
[----:B------:R-:W-:Y:S04]  /*8bd0*/  LDSM.16.M88.4 R8, [R216+0x6000] ;  /* 0x00600000d808783b */ /* 0x000fe80000000200 */
[----:B------:R-:W-:Y:S03]  /*8be0*/  LDSM.16.M88.4 R216, [R195+0xe800] ;  /* 0x00e80000c3d8783b */ /* 0x000fe60000000200 */
[C---:B---3--:R-:W-:Y:S08]  /*8bf0*/  HMMA.16816.F32.BF16 R188, R32.reuse, R4, R188 ;  /* 0x0000000420bc723c */ /* 0x048ff000000418bc */
[----:B------:R-:W-:Y:S01]  /*8c00*/  HMMA.16816.F32.BF16 R184, R32, R6, R184 ;  /* 0x0000000620b8723c */ /* 0x000fe200000418b8 */
[----:B------:R-:W2:Y:S07]  /*8c10*/  LDSM.16.M88.4 R4, [R214+0xe000] ;  /* 0x00e00000d604783b */ /* 0x000eae0000000200 */
[C---:B----4-:R-:W-:Y:S08]  /*8c20*/  HMMA.16816.F32.BF16 R28, R172.reuse, R204, R28 ;  /* 0x000000ccac1c723c */ /* 0x050ff0000004181c */
[----:B------:R-:W-:Y:S01]  /*8c30*/  HMMA.16816.F32.BF16 R24, R172, R206, R24 ;  /* 0x000000ceac18723c */ /* 0x000fe20000041818 */
[----:B------:R-:W-:Y:S07]  /*8c40*/  LDSM.16.M88.4 R204, [R210+0x6000] ;  /* 0x00600000d2cc783b */ /* 0x000fee0000000200 */
[C---:B------:R-:W-:Y:S08]  /*8c50*/  HMMA.16816.F32.BF16 R180, R32.reuse, R168, R180 ;  /* 0x000000a820b4723c */ /* 0x040ff000000418b4 */
[----:B------:R-:W-:Y:S01]  /*8c60*/  HMMA.16816.F32.BF16 R16, R32, R170, R16 ;  /* 0x000000aa2010723c */ /* 0x000fe20000041810 */
[----:B------:R-:W3:Y:S04]  /*8c70*/  LDSM.16.M88.4 R32, [R214+0xf000] ;  /* 0x00f00000d620783b */ /* 0x000ee80000000200 */
[----:B------:R-:W-:Y:S03]  /*8c80*/  LDSM.16.M88.4 R168, [R214+0xe800] ;  /* 0x00e80000d6a8783b */ /* 0x000fe60000000200 */
[C---:B-1----:R-:W-:Y:S08]  /*8c90*/  HMMA.16816.F32.BF16 R20, R172.reuse, R12, R20 ;  /* 0x0000000cac14723c */ /* 0x042ff00000041814 */
[----:B------:R-:W-:Y:S01]  /*8ca0*/  HMMA.16816.F32.BF16 R196, R172, R14, R196 ;  /* 0x0000000eacc4723c */ /* 0x000fe200000418c4 */
[----:B------:R-:W1:Y:S07]  /*8cb0*/  LDSM.16.M88.4 R12, [R214+0xf800] ;  /* 0x00f80000d60c783b */ /* 0x000e6e0000000200 */
[C---:B--2---:R-:W-:Y:S08]  /*8cc0*/  HMMA.16816.F32.BF16 R28, R8.reuse, R4, R28 ;  /* 0x00000004081c723c */ /* 0x044ff0000004181c */
[----:B------:R-:W-:Y:S01]  /*8cd0*/  HMMA.16816.F32.BF16 R24, R8, R6, R24 ;  /* 0x000000060818723c */ /* 0x000fe20000041818 */
[----:B------:R-:W2:Y:S07]  /*8ce0*/  LDSM.16.M88.4 R4, [R195+0xe000] ;  /* 0x00e00000c304783b */ /* 0x000eae0000000200 */
[C---:B------:R-:W-:Y:S08]  /*8cf0*/  HMMA.16816.F32.BF16 R188, R172.reuse, R200, R188 ;  /* 0x000000c8acbc723c */ /* 0x040ff000000418bc */
[C---:B------:R-:W-:Y:S01]  /*8d00*/  HMMA.16816.F32.BF16 R184, R172.reuse, R202, R184 ;  /* 0x000000caacb8723c */ /* 0x040fe200000418b8 */
[----:B------:R-:W-:Y:S07]  /*8d10*/  LDSM.16.M88.4 R200, [R195+0xf000] ;  /* 0x00f00000c3c8783b */ /* 0x000fee0000000200 */
[C---:B------:R-:W-:Y:S08]  /*8d20*/  HMMA.16816.F32.BF16 R16, R172.reuse, R178, R16 ;  /* 0x000000b2ac10723c */ /* 0x040ff00000041810 */
[----:B------:R-:W-:Y:S01]  /*8d30*/  HMMA.16816.F32.BF16 R180, R172, R176, R180 ;  /* 0x000000b0acb4723c */ /* 0x000fe200000418b4 */
[----:B------:R-:W-:Y:S04]  /*8d40*/  LDSM.16.M88.4 R176, [R209+0x6000] ;  /* 0x00600000d1b0783b */ /* 0x000fe80000000200 */
[----:B------:R-:W4:Y:S03]  /*8d50*/  LDSM.16.M88.4 R172, [R167+0xe000] ;  /* 0x00e00000a7ac783b */ /* 0x000f260000000200 */
[C---:B---3--:R-:W-:Y:S08]  /*8d60*/  HMMA.16816.F32.BF16 R188, R8.reuse, R32, R188 ;  /* 0x0000002008bc723c */ /* 0x048ff000000418bc */
[C---:B------:R-:W-:Y:S01]  /*8d70*/  HMMA.16816.F32.BF16 R184, R8.reuse, R34, R184 ;  /* 0x0000002208b8723c */ /* 0x040fe200000418b8 */
[----:B------:R-:W3:Y:S07]  /*8d80*/  LDSM.16.M88.4 R32, [R167+0xf800] ;  /* 0x00f80000a720783b */ /* 0x000eee0000000200 */
[C---:B-1----:R-:W-:Y:S08]  /*8d90*/  HMMA.16816.F32.BF16 R16, R8.reuse, R14, R16 ;  /* 0x0000000e0810723c */ /* 0x042ff00000041810 */
[C---:B------:R-:W-:Y:S08]  /*8da0*/  HMMA.16816.F32.BF16 R20, R8.reuse, R168, R20 ;  /* 0x000000a80814723c */ /* 0x040ff00000041814 */
[C---:B------:R-:W-:Y:S01]  /*8db0*/  HMMA.16816.F32.BF16 R196, R8.reuse, R170, R196 ;  /* 0x000000aa08c4723c */ /* 0x040fe200000418c4 */
[----:B------:R-:W-:Y:S07]  /*8dc0*/  LDSM.16.M88.4 R168, [R167+0xe800] ;  /* 0x00e80000a7a8783b */ /* 0x000fee0000000200 */
[----:B------:R-:W-:Y:S01]  /*8dd0*/  HMMA.16816.F32.BF16 R180, R8, R12, R180 ;  /* 0x0000000c08b4723c */ /* 0x000fe200000418b4 */
[----:B------:R-:W-:Y:S04]  /*8de0*/  LDSM.16.M88.4 R12, [R208+0x6000] ;  /* 0x00600000d00c783b */ /* 0x000fe80000000200 */
[----:B------:R-:W1:Y:S03]  /*8df0*/  LDSM.16.M88.4 R8, [R192+0xe000] ;  /* 0x00e00000c008783b */ /* 0x000e660000000200 */
[C---:B--2---:R-:W-:Y:S08]  /*8e00*/  HMMA.16816.F32.BF16 R28, R204.reuse, R4, R28 ;  /* 0x00000004cc1c723c */ /* 0x044ff0000004181c */
[C---:B------:R-:W-:Y:S01]  /*8e10*/  HMMA.16816.F32.BF16 R24, R204.reuse, R6, R24 ;  /* 0x00000006cc18723c */ /* 0x040fe20000041818 */
[----:B------:R-:W2:Y:S07]  /*8e20*/  LDSM.16.M88.4 R4, [R192+0xf800] ;  /* 0x00f80000c004783b */ /* 0x000eae0000000200 */
[----:B------:R-:W-:Y:S08]  /*8e30*/  HMMA.16816.F32.BF16 R16, R204, R222, R16 ;  /* 0x000000decc10723c */ /* 0x000ff00000041810 */
[C---:B----4-:R-:W-:Y:S08]  /*8e40*/  HMMA.16816.F32.BF16 R28, R176.reuse, R172, R28 ;  /* 0x000000acb01c723c */ /* 0x050ff0000004181c */
[C---:B------:R-:W-:Y:S01]  /*8e50*/  HMMA.16816.F32.BF16 R24, R176.reuse, R174, R24 ;  /* 0x000000aeb018723c */ /* 0x040fe20000041818 */
[----:B------:R-:W4:Y:S07]  /*8e60*/  LDSM.16.M88.4 R172, [R192+0xe800] ;  /* 0x00e80000c0ac783b */ /* 0x000f2e0000000200 */
[----:B---3--:R-:W-:Y:S08]  /*8e70*/  HMMA.16816.F32.BF16 R16, R176, R34, R16 ;  /* 0x00000022b010723c */ /* 0x008ff00000041810 */
[----:B-1----:R-:W-:Y:S01]  /*8e80*/  HMMA.16816.F32.BF16 R28, R12, R8, R28 ;  /* 0x000000080c1c723c */ /* 0x002fe2000004181c */
[----:B------:R-:W-:-:S07]  /*8e90*/  IMAD.U32 R8, RZ, RZ, UR19 ;  /* 0x00000013ff087e24 */ /* 0x000fce000f8e00ff */
[----:B------:R-:W-:Y:S08]  /*8ea0*/  HMMA.16816.F32.BF16 R20, R204, R216, R20 ;  /* 0x000000d8cc14723c */ /* 0x000ff00000041814 */
[----:B--2---:R-:W-:Y:S01]  /*8eb0*/  HMMA.16816.F32.BF16 R16, R12, R6, R16 ;  /* 0x000000060c10723c */ /* 0x004fe20000041810 */
[----:B------:R-:W-:-:S04]  /*8ec0*/  IMAD R7, R8, 0x40, R194 ;  /* 0x0000004008077824 */ /* 0x000fc800078e02c2 */
[C---:B------:R-:W-:Y:S02]  /*8ed0*/  VIADD R6, R7.reuse, 0xffffff80 ;  /* 0xffffff8007067836 */ /* 0x040fe40000000000 */
[C---:B------:R-:W-:Y:S01]  /*8ee0*/  VIADD R9, R7.reuse, 0xffffffb8 ;  /* 0xffffffb807097836 */ /* 0x040fe20000000000 */
[C---:B------:R-:W-:Y:S01]  /*8ef0*/  HMMA.16816.F32.BF16 R188, R204.reuse, R200, R188 ;  /* 0x000000c8ccbc723c */ /* 0x040fe200000418bc */
[----:B------:R-:W-:Y:S01]  /*8f00*/  VIADD R34, R7, 0xffffff81 ;  /* 0xffffff8107227836 */ /* 0x000fe20000000000 */
[----:B------:R-:W-:Y:S02]  /*8f10*/  I2FP.F32.U32 R8, R6 ;  /* 0x0000000600087245 */ /* 0x000fe40000201000 */
[CC--:B------:R-:W-:Y:S02]  /*8f20*/  ISETP.GE.AND P6, PT, R6.reuse, R166.reuse, PT ;  /* 0x000000a60600720c */ /* 0x0c0fe40003fc6270 */
[----:B------:R-:W-:Y:S01]  /*8f30*/  ISETP.GE.AND P4, PT, R6, R165, PT ;  /* 0x000000a50600720c */ /* 0x000fe20003f86270 */
[C---:B------:R-:W-:Y:S01]  /*8f40*/  FFMA.FTZ R28, R8.reuse, UR5, R28 ;  /* 0x00000005081c7c23 */ /* 0x040fe2000801001c */
[----:B------:R-:W-:Y:S01]  /*8f50*/  HMMA.16816.F32.BF16 R184, R204, R202, R184 ;  /* 0x000000caccb8723c */ /* 0x000fe200000418b8 */
[----:B------:R1:W2:Y:S01]  /*8f60*/  LDSM.16.M88.4 R200, [R167+0xf000] ;  /* 0x00f00000a7c8783b */ /* 0x0002a20000000200 */
[----:B------:R-:W-:Y:S01]  /*8f70*/  FFMA.FTZ R8, R8, UR5, R30 ;  /* 0x0000000508087c23 */ /* 0x000fe2000801001e */
[----:B------:R-:W-:Y:S01]  /*8f80*/  ISETP.GE.AND P5, PT, R9, R166, PT ;  /* 0x000000a60900720c */ /* 0x000fe20003fa6270 */
[----:B------:R-:W-:Y:S01]  /*8f90*/  VIADD R30, R7, 0xffffff88 ;  /* 0xffffff88071e7836 */ /* 0x000fe20000000000 */
[----:B------:R-:W-:-:S02]  /*8fa0*/  FSEL R6, R28, -INF , !P6 ;  /* 0xff8000001c067808 */ /* 0x000fc40007000000 */
[----:B------:R-:W-:Y:S01]  /*8fb0*/  I2FP.F32.U32 R28, R9 ;  /* 0x00000009001c7245 */ /* 0x000fe20000201000 */
[----:B------:R-:W-:Y:S01]  /*8fc0*/  HMMA.16816.F32.BF16 R196, R204, R218, R196 ;  /* 0x000000daccc4723c */ /* 0x000fe200000418c4 */
[-C--:B------:R-:W-:Y:S02]  /*8fd0*/  ISETP.GE.AND P6, PT, R9, R165.reuse, PT ;  /* 0x000000a50900720c */ /* 0x080fe40003fc6270 */
[----:B------:R-:W-:Y:S01]  /*8fe0*/  I2FP.F32.U32 R35, R34 ;  /* 0x0000002200237245 */ /* 0x000fe20000201000 */
[----:B------:R-:W-:Y:S01]  /*8ff0*/  FFMA.FTZ R209, R28, UR5, R16 ;  /* 0x000000051cd17c23 */ /* 0x000fe20008010010 */
[----:B------:R-:W-:Y:S01]  /*9000*/  FSEL R16, R8, -INF , !P4 ;  /* 0xff80000008107808 */ /* 0x000fe20006000000 */
[----:B------:R-:W-:Y:S01]  /*9010*/  FFMA.FTZ R18, R28, UR5, R18 ;  /* 0x000000051c127c23 */ /* 0x000fe20008010012 */
[C---:B------:R-:W-:Y:S01]  /*9020*/  ISETP.GE.AND P4, PT, R34.reuse, R166, PT ;  /* 0x000000a62200720c */ /* 0x040fe20003f86270 */
[----:B------:R-:W-:Y:S01]  /*9030*/  HMMA.16816.F32.BF16 R20, R176, R168, R20 ;  /* 0x000000a8b014723c */ /* 0x000fe20000041814 */
[----:B------:R-:W-:Y:S01]  /*9040*/  FFMA.FTZ R29, R35, UR5, R29 ;  /* 0x00000005231d7c23 */ /* 0x000fe2000801001d */
[----:B------:R-:W-:Y:S01]  /*9050*/  FSEL R209, R209, -INF , !P5 ;  /* 0xff800000d1d17808 */ /* 0x000fe20006800000 */
[----:B------:R-:W-:Y:S01]  /*9060*/  FFMA.FTZ R35, R35, UR5, R31 ;  /* 0x0000000523237c23 */ /* 0x000fe2000801001f */
[----:B------:R-:W-:Y:S01]  /*9070*/  ISETP.GE.AND P5, PT, R34, R165, PT ;  /* 0x000000a52200720c */ /* 0x000fe20003fa6270 */
[----:B------:R-:W-:Y:S01]  /*9080*/  VIADD R31, R7, 0xffffff89 ;  /* 0xffffff89071f7836 */ /* 0x000fe20000000000 */
[----:B------:R-:W-:-:S02]  /*9090*/  FSEL R29, R29, -INF , !P4 ;  /* 0xff8000001d1d7808 */ /* 0x000fc40006000000 */
[----:B------:R-:W-:Y:S01]  /*90a0*/  HMMA.16816.F32.BF16 R24, R12, R10, R24 ;  /* 0x0000000a0c18723c */ /* 0x000fe20000041818 */
[----:B------:R-:W3:Y:S01]  /*90b0*/  LDSM.16.M88.4 R8, [R192+0xf000] ;  /* 0x00f00000c008783b */ /* 0x000ee20000000200 */
[----:B-1----:R-:W-:Y:S01]  /*90c0*/  I2FP.F32.U32 R167, R30 ;  /* 0x0000001e00a77245 */ /* 0x002fe20000201000 */
[----:B------:R-:W-:-:S04]  /*90d0*/  DEPBAR.LE SB0, 0x0 ;  /* 0x000080000000791a */ /* 0x000fc80000000000 */
[C---:B------:R-:W-:Y:S01]  /*90e0*/  ISETP.GE.AND P4, PT, R30.reuse, R166, PT ;  /* 0x000000a61e00720c */ /* 0x040fe20003f86270 */
[----:B------:R-:W-:Y:S08]  /*90f0*/  HMMA.16816.F32.BF16 R196, R176, R170, R196 ;  /* 0x000000aab0c4723c */ /* 0x000ff000000418c4 */
[----:B----4-:R-:W-:Y:S03]  /*9100*/  HMMA.16816.F32.BF16 R20, R12, R172, R20 ;  /* 0x000000ac0c14723c */ /* 0x010fe60000041814 */
[----:B------:R-:W-:Y:S01]  /*9110*/  FFMA.FTZ R34, R167, UR5, R24 ;  /* 0x00000005a7227c23 */ /* 0x000fe20008010018 */
[----:B------:R-:W-:Y:S01]  /*9120*/  FSEL R24, R35, -INF , !P5 ;  /* 0xff80000023187808 */ /* 0x000fe20006800000 */
[----:B------:R-:W-:Y:S01]  /*9130*/  FFMA.FTZ R26, R167, UR5, R26 ;  /* 0x00000005a71a7c23 */ /* 0x000fe2000801001a */
[----:B------:R-:W-:Y:S01]  /*9140*/  BAR.SYNC.DEFER_BLOCKING 0x0 ;  /* 0x0000000000007b1d */ /* 0x000fe20000010000 */
[----:B------:R-:W-:Y:S01]  /*9150*/  ISETP.GE.AND P5, PT, R30, R165, PT ;  /* 0x000000a51e00720c */ /* 0x000fe20003fa6270 */
[----:B--2---:R-:W-:Y:S01]  /*9160*/  HMMA.16816.F32.BF16 R188, R176, R200, R188 ;  /* 0x000000c8b0bc723c */ /* 0x004fe200000418bc */
[----:B------:R-:W-:-:S02]  /*9170*/  I2FP.F32.U32 R35, R31 ;  /* 0x0000001f00237245 */ /* 0x000fc40000201000 */
[----:B------:R-:W-:Y:S01]  /*9180*/  FSEL R30, R34, -INF , !P4 ;  /* 0xff800000221e7808 */ /* 0x000fe20006000000 */
[----:B------:R-:W-:Y:S01]  /*9190*/  VIADD R34, R7, 0xffffff91 ;  /* 0xffffff9107227836 */ /* 0x000fe20000000000 */
[----:B------:R-:W-:Y:S01]  /*91a0*/  FSEL R26, R26, -INF , !P5 ;  /* 0xff8000001a1a7808 */ /* 0x000fe20006800000 */
[----:B------:R-:W-:Y:S01]  /*91b0*/  FFMA.FTZ R25, R35, UR5, R25 ;  /* 0x0000000523197c23 */ /* 0x000fe20008010019 */
[C---:B------:R-:W-:Y:S01]  /*91c0*/  ISETP.GE.AND P4, PT, R31.reuse, R166, PT ;  /* 0x000000a61f00720c */ /* 0x040fe20003f86270 */
[----:B------:R-:W-:Y:S01]  /*91d0*/  HMMA.16816.F32.BF16 R180, R204, R220, R180 ;  /* 0x000000dcccb4723c */ /* 0x000fe200000418b4 */
[----:B------:R-:W-:Y:S01]  /*91e0*/  ISETP.GE.AND P5, PT, R31, R165, PT ;  /* 0x000000a51f00720c */ /* 0x000fe20003fa6270 */
[----:B------:R-:W-:Y:S02]  /*91f0*/  VIADD R31, R7, 0xffffff90 ;  /* 0xffffff90071f7836 */ /* 0x000fe40000000000 */
[----:B------:R-:W-:Y:S01]  /*9200*/  FFMA.FTZ R167, R35, UR5, R27 ;  /* 0x0000000523a77c23 */ /* 0x000fe2000801001b */
[----:B------:R-:W-:-:S02]  /*9210*/  FSEL R27, R25, -INF , !P4 ;  /* 0xff800000191b7808 */ /* 0x000fc40006000000 */
[----:B------:R-:W-:Y:S01]  /*9220*/  I2FP.F32.U32 R35, R31 ;  /* 0x0000001f00237245 */ /* 0x000fe20000201000 */
[----:B------:R-:W-:Y:S01]  /*9230*/  HMMA.16816.F32.BF16 R196, R12, R174, R196 ;  /* 0x000000ae0cc4723c */ /* 0x000fe200000418c4 */
[----:B------:R-:W-:Y:S02]  /*9240*/  FSEL R25, R167, -INF , !P5 ;  /* 0xff800000a7197808 */ /* 0x000fe40006800000 */
[----:B------:R-:W-:Y:S01]  /*9250*/  ISETP.GE.AND P4, PT, R31, R166, PT ;  /* 0x000000a61f00720c */ /* 0x000fe20003f86270 */
[----:B------:R-:W-:Y:S01]  /*9260*/  FFMA.FTZ R169, R35, UR5, R20 ;  /* 0x0000000523a97c23 */ /* 0x000fe20008010014 */
[----:B------:R-:W-:Y:S01]  /*9270*/  ISETP.GE.AND P5, PT, R31, R165, PT ;  /* 0x000000a51f00720c */ /* 0x000fe20003fa6270 */
[----:B------:R-:W-:Y:S01]  /*9280*/  FFMA.FTZ R22, R35, UR5, R22 ;  /* 0x0000000523167c23 */ /* 0x000fe20008010016 */
[----:B------:R-:W-:Y:S01]  /*9290*/  I2FP.F32.U32 R31, R34 ;  /* 0x00000022001f7245 */ /* 0x000fe20000201000 */
[----:B------:R-:W-:Y:S01]  /*92a0*/  HMMA.16816.F32.BF16 R184, R176, R202, R184 ;  /* 0x000000cab0b8723c */ /* 0x000fe200000418b8 */
[----:B------:R-:W-:Y:S01]  /*92b0*/  VIADD R20, R7, 0xffffff98 ;  /* 0xffffff9807147836 */ /* 0x000fe20000000000 */
[----:B------:R-:W-:-:S02]  /*92c0*/  FSEL R169, R169, -INF , !P4 ;  /* 0xff800000a9a97808 */ /* 0x000fc40006000000 */
[C---:B------:R-:W-:Y:S01]  /*92d0*/  FFMA.FTZ R21, R31.reuse, UR5, R21 ;  /* 0x000000051f157c23 */ /* 0x040fe20008010015 */
[----:B------:R-:W-:Y:S01]  /*92e0*/  FSEL R168, R22, -INF , !P5 ;  /* 0xff80000016a87808 */ /* 0x000fe20006800000 */
[----:B------:R-:W-:Y:S01]  /*92f0*/  FFMA.FTZ R23, R31, UR5, R23 ;  /* 0x000000051f177c23 */ /* 0x000fe20008010017 */
[C---:B------:R-:W-:Y:S01]  /*9300*/  ISETP.GE.AND P4, PT, R34.reuse, R166, PT ;  /* 0x000000a62200720c */ /* 0x040fe20003f86270 */
[----:B---3--:R-:W-:Y:S01]  /*9310*/  HMMA.16816.F32.BF16 R188, R12, R8, R188 ;  /* 0x000000080cbc723c */ /* 0x008fe200000418bc */
[-C--:B------:R-:W-:Y:S01]  /*9320*/  ISETP.GE.AND P5, PT, R34, R165.reuse, PT ;  /* 0x000000a52200720c */ /* 0x080fe20003fa6270 */
[----:B------:R-:W-:Y:S01]  /*9330*/  VIADD R9, R7, 0xffffff99 ;  /* 0xffffff9907097836 */ /* 0x000fe20000000000 */
[----:B------:R-:W-:Y:S02]  /*9340*/  I2FP.F32.U32 R8, R20 ;  /* 0x0000001400087245 */ /* 0x000fe40000201000 */
[----:B------:R-:W-:Y:S02]  /*9350*/  FSEL R171, R21, -INF , !P4 ;  /* 0xff80000015ab7808 */ /* 0x000fe40006000000 */
[----:B------:R-:W-:Y:S01]  /*9360*/  FSEL R167, R23, -INF , !P5 ;  /* 0xff80000017a77808 */ /* 0x000fe20006800000 */
[----:B------:R-:W-:Y:S01]  /*9370*/  HMMA.16816.F32.BF16 R180, R176, R32, R180 ;  /* 0x00000020b0b4723c */ /* 0x000fe200000418b4 */
[-C--:B------:R-:W-:Y:S01]  /*9380*/  ISETP.GE.AND P4, PT, R20, R166.reuse, PT ;  /* 0x000000a61400720c */ /* 0x080fe20003f86270 */
[----:B------:R-:W-:Y:S01]  /*9390*/  FFMA.FTZ R196, R8, UR5, R196 ;  /* 0x0000000508c47c23 */ /* 0x000fe200080100c4 */
[----:B------:R-:W-:Y:S01]  /*93a0*/  ISETP.GE.AND P5, PT, R20, R165, PT ;  /* 0x000000a51400720c */ /* 0x000fe20003fa6270 */
[----:B------:R-:W-:Y:S01]  /*93b0*/  FFMA.FTZ R170, R8, UR5, R198 ;  /* 0x0000000508aa7c23 */ /* 0x000fe200080100c6 */
[----:B------:R-:W-:Y:S01]  /*93c0*/  I2FP.F32.U32 R20, R9 ;  /* 0x0000000900147245 */ /* 0x000fe20000201000 */
[----:B------:R-:W-:Y:S01]  /*93d0*/  VIADD R8, R7, 0xffffffa0 ;  /* 0xffffffa007087836 */ /* 0x000fe20000000000 */
[----:B------:R-:W-:Y:S01]  /*93e0*/  FSEL R198, R196, -INF , !P4 ;  /* 0xff800000c4c67808 */ /* 0x000fe20006000000 */
[----:B------:R-:W-:Y:S01]  /*93f0*/  HMMA.16816.F32.BF16 R184, R12, R10, R184 ;  /* 0x0000000a0cb8723c */ /* 0x000fe200000418b8 */
[----:B------:R-:W-:Y:S01]  /*9400*/  FSEL R170, R170, -INF , !P5 ;  /* 0xff800000aaaa7808 */ /* 0x000fe20006800000 */
[C---:B------:R-:W-:Y:S01]  /*9410*/  FFMA.FTZ R197, R20.reuse, UR5, R197 ;  /* 0x0000000514c57c23 */ /* 0x040fe200080100c5 */
[----:B------:R-:W-:Y:S01]  /*9420*/  FFMA.FTZ R196, R20, UR5, R199 ;  /* 0x0000000514c47c23 */ /* 0x000fe200080100c7 */
[----:B------:R-:W-:Y:S01]  /*9430*/  ISETP.GE.AND P4, PT, R9, R166, PT ;  /* 0x000000a60900720c */ /* 0x000fe20003f86270 */
[----:B------:R-:W-:Y:S01]  /*9440*/  VIADD R10, R7, 0xffffffa1 ;  /* 0xffffffa1070a7836 */ /* 0x000fe20000000000 */
[----:B------:R-:W-:-:S02]  /*9450*/  ISETP.GE.AND P5, PT, R9, R165, PT ;  /* 0x000000a50900720c */ /* 0x000fc40003fa6270 */
[----:B------:R-:W-:Y:S02]  /*9460*/  I2FP.F32.U32 R9, R8 ;  /* 0x0000000800097245 */ /* 0x000fe40000201000 */
[----:B------:R-:W-:Y:S02]  /*9470*/  FSEL R197, R197, -INF , !P4 ;  /* 0xff800000c5c57808 */ /* 0x000fe40006000000 */
[----:B------:R-:W-:Y:S01]  /*9480*/  FSEL R196, R196, -INF , !P5 ;  /* 0xff800000c4c47808 */ /* 0x000fe20006800000 */
[C---:B------:R-:W-:Y:S01]  /*9490*/  FFMA.FTZ R174, R9.reuse, UR5, R188 ;  /* 0x0000000509ae7c23 */ /* 0x040fe200080100bc */
[C---:B------:R-:W-:Y:S01]  /*94a0*/  ISETP.GE.AND P4, PT, R8.reuse, R166, PT ;  /* 0x000000a60800720c */ /* 0x040fe20003f86270 */
[----:B------:R-:W-:Y:S01]  /*94b0*/  FFMA.FTZ R172, R9, UR5, R190 ;  /* 0x0000000509ac7c23 */ /* 0x000fe200080100be */
[----:B------:R-:W-:Y:S01]  /*94c0*/  ISETP.GE.AND P5, PT, R8, R165, PT ;  /* 0x000000a50800720c */ /* 0x000fe20003fa6270 */
[C---:B------:R-:W-:Y:S01]  /*94d0*/  VIADD R8, R7.reuse, 0xffffffa8 ;  /* 0xffffffa807087836 */ /* 0x040fe20000000000 */
[----:B------:R-:W-:Y:S01]  /*94e0*/  I2FP.F32.U32 R9, R10 ;  /* 0x0000000a00097245 */ /* 0x000fe20000201000 */
[----:B------:R-:W-:Y:S01]  /*94f0*/  HMMA.16816.F32.BF16 R180, R12, R4, R180 ;  /* 0x000000040cb4723c */ /* 0x000fe200000418b4 */
[----:B------:R-:W-:Y:S01]  /*9500*/  VIADD R4, R7, 0xffffffa9 ;  /* 0xffffffa907047836 */ /* 0x000fe20000000000 */
[----:B------:R-:W-:-:S02]  /*9510*/  FSEL R174, R174, -INF , !P4 ;  /* 0xff800000aeae7808 */ /* 0x000fc40006000000 */
[----:B------:R-:W-:Y:S01]  /*9520*/  I2FP.F32.U32 R5, R8 ;  /* 0x0000000800057245 */ /* 0x000fe20000201000 */
[C---:B------:R-:W-:Y:S01]  /*9530*/  FFMA.FTZ R189, R9.reuse, UR5, R189 ;  /* 0x0000000509bd7c23 */ /* 0x040fe200080100bd */
[----:B------:R-:W-:Y:S01]  /*9540*/  FSEL R172, R172, -INF , !P5 ;  /* 0xff800000acac7808 */ /* 0x000fe20006800000 */
[----:B------:R-:W-:Y:S01]  /*9550*/  FFMA.FTZ R173, R9, UR5, R191 ;  /* 0x0000000509ad7c23 */ /* 0x000fe200080100bf */
[C---:B------:R-:W-:Y:S01]  /*9560*/  ISETP.GE.AND P4, PT, R10.reuse, R166, PT ;  /* 0x000000a60a00720c */ /* 0x040fe20003f86270 */
[C---:B------:R-:W-:Y:S01]  /*9570*/  FFMA.FTZ R184, R5.reuse, UR5, R184 ;  /* 0x0000000505b87c23 */ /* 0x040fe200080100b8 */
[----:B------:R-:W-:Y:S01]  /*9580*/  ISETP.GE.AND P5, PT, R10, R165, PT ;  /* 0x000000a50a00720c */ /* 0x000fe20003fa6270 */
[----:B------:R-:W-:Y:S01]  /*9590*/  FFMA.FTZ R186, R5, UR5, R186 ;  /* 0x0000000505ba7c23 */ /* 0x000fe200080100ba */
[----:B------:R-:W-:Y:S01]  /*95a0*/  I2FP.F32.U32 R175, R4 ;  /* 0x0000000400af7245 */ /* 0x000fe20000201000 */
[----:B------:R-:W-:Y:S01]  /*95b0*/  VIADD R5, R7, 0xffffffb0 ;  /* 0xffffffb007057836 */ /* 0x000fe20000000000 */
[----:B------:R-:W-:-:S02]  /*95c0*/  FSEL R189, R189, -INF , !P4 ;  /* 0xff800000bdbd7808 */ /* 0x000fc40006000000 */
[----:B------:R-:W-:Y:S01]  /*95d0*/  FSEL R173, R173, -INF , !P5 ;  /* 0xff800000adad7808 */ /* 0x000fe20006800000 */
[C---:B------:R-:W-:Y:S01]  /*95e0*/  FFMA.FTZ R185, R175.reuse, UR5, R185 ;  /* 0x00000005afb97c23 */ /* 0x040fe200080100b9 */
[C---:B------:R-:W-:Y:S01]  /*95f0*/  ISETP.GE.AND P4, PT, R8.reuse, R166, PT ;  /* 0x000000a60800720c */ /* 0x040fe20003f86270 */
[----:B------:R-:W-:Y:S01]  /*9600*/  FFMA.FTZ R175, R175, UR5, R187 ;  /* 0x00000005afaf7c23 */ /* 0x000fe200080100bb */
[----:B------:R-:W-:Y:S02]  /*9610*/  ISETP.GE.AND P5, PT, R8, R165, PT ;  /* 0x000000a50800720c */ /* 0x000fe40003fa6270 */
[----:B------:R-:W-:Y:S02]  /*9620*/  FSEL R190, R184, -INF , !P4 ;  /* 0xff800000b8be7808 */ /* 0x000fe40006000000 */
[----:B------:R-:W-:Y:S02]  /*9630*/  I2FP.F32.U32 R8, R5 ;  /* 0x0000000500087245 */ /* 0x000fe40000201000 */
[----:B------:R-:W-:-:S02]  /*9640*/  FSEL R188, R186, -INF , !P5 ;  /* 0xff800000babc7808 */ /* 0x000fc40006800000 */
[-C--:B------:R-:W-:Y:S01]  /*9650*/  ISETP.GE.AND P4, PT, R4, R166.reuse, PT ;  /* 0x000000a60400720c */ /* 0x080fe20003f86270 */
[----:B------:R-:W-:Y:S01]  /*9660*/  FFMA.FTZ R180, R8, UR5, R180 ;  /* 0x0000000508b47c23 */ /* 0x000fe200080100b4 */
[-C--:B------:R-:W-:Y:S01]  /*9670*/  ISETP.GE.AND P5, PT, R4, R165.reuse, PT ;  /* 0x000000a50400720c */ /* 0x080fe20003fa6270 */
[----:B------:R-:W-:Y:S01]  /*9680*/  FFMA.FTZ R178, R8, UR5, R182 ;  /* 0x0000000508b27c23 */ /* 0x000fe200080100b6 */
[----:B------:R-:W-:Y:S01]  /*9690*/  FSEL R187, R185, -INF , !P4 ;  /* 0xff800000b9bb7808 */ /* 0x000fe20006000000 */
[----:B------:R-:W-:Y:S01]  /*96a0*/  VIADD R4, R7, 0xffffffb1 ;  /* 0xffffffb107047836 */ /* 0x000fe20000000000 */
[----:B------:R-:W-:Y:S01]  /*96b0*/  FSEL R175, R175, -INF , !P5 ;  /* 0xff800000afaf7808 */ /* 0x000fe20006800000 */
[----:B------:R-:W-:Y:S01]  /*96c0*/  VIADD R7, R7, 0xffffffb9 ;  /* 0xffffffb907077836 */ /* 0x000fe20000000000 */
[C---:B------:R-:W-:Y:S02]  /*96d0*/  ISETP.GE.AND P4, PT, R5.reuse, R166, PT ;  /* 0x000000a60500720c */ /* 0x040fe40003f86270 */
[----:B------:R-:W-:-:S02]  /*96e0*/  ISETP.GE.AND P5, PT, R5, R165, PT ;  /* 0x000000a50500720c */ /* 0x000fc40003fa6270 */
[----:B------:R-:W-:Y:S02]  /*96f0*/  FSEL R186, R180, -INF , !P4 ;  /* 0xff800000b4ba7808 */ /* 0x000fe40006000000 */
[----:B------:R-:W-:Y:S02]  /*9700*/  FSEL R178, R178, -INF , !P5 ;  /* 0xff800000b2b27808 */ /* 0x000fe40006800000 */
[----:B------:R-:W-:Y:S02]  /*9710*/  I2FP.F32.U32 R5, R4 ;  /* 0x0000000400057245 */ /* 0x000fe40000201000 */
[C---:B------:R-:W-:Y:S02]  /*9720*/  ISETP.GE.AND P4, PT, R4.reuse, R166, PT ;  /* 0x000000a60400720c */ /* 0x040fe40003f86270 */
[----:B------:R-:W-:Y:S01]  /*9730*/  ISETP.GE.AND P5, PT, R4, R165, PT ;  /* 0x000000a50400720c */ /* 0x000fe20003fa6270 */
[C---:B------:R-:W-:Y:S01]  /*9740*/  FFMA.FTZ R180, R5.reuse, UR5, R181 ;  /* 0x0000000505b47c23 */ /* 0x040fe200080100b5 */
[----:B------:R-:W-:Y:S01]  /*9750*/  FMNMX3.FTZ R4, R164, R6, R29, !PT ;  /* 0x00000006a4047276 */ /* 0x000fe2000781001d */
[----:B------:R-:W-:Y:S01]  /*9760*/  FFMA.FTZ R179, R5, UR5, R183 ;  /* 0x0000000505b37c23 */ /* 0x000fe200080100b7 */
[----:B------:R-:W-:-:S02]  /*9770*/  FMNMX3.FTZ R5, R3, R16, R24, !PT ;  /* 0x0000001003057276 */ /* 0x000fc40007810018 */
[----:B------:R-:W-:Y:S02]  /*9780*/  FMNMX3.FTZ R4, R4, R30, R27, !PT ;  /* 0x0000001e04047276 */ /* 0x000fe4000781001b */
[----:B------:R-:W-:Y:S02]  /*9790*/  FSEL R180, R180, -INF , !P4 ;  /* 0xff800000b4b47808 */ /* 0x000fe40006000000 */
[----:B------:R-:W-:Y:S02]  /*97a0*/  FMNMX3.FTZ R4, R4, R169, R171, !PT ;  /* 0x000000a904047276 */ /* 0x000fe400078100ab */
[----:B------:R-:W-:Y:S02]  /*97b0*/  FSEL R179, R179, -INF , !P5 ;  /* 0xff800000b3b37808 */ /* 0x000fe40006800000 */
[----:B------:R-:W-:Y:S02]  /*97c0*/  FMNMX3.FTZ R4, R4, R198, R197, !PT ;  /* 0x000000c604047276 */ /* 0x000fe400078100c5 */
[----:B------:R-:W-:-:S02]  /*97d0*/  ISETP.GE.AND P4, PT, R7, R166, PT ;  /* 0x000000a60700720c */ /* 0x000fc40003f86270 */
[----:B------:R-:W-:Y:S02]  /*97e0*/  ISETP.GE.AND P5, PT, R7, R165, PT ;  /* 0x000000a50700720c */ /* 0x000fe40003fa6270 */
[----:B------:R-:W-:Y:S02]  /*97f0*/  I2FP.F32.U32 R7, R7 ;  /* 0x0000000700077245 */ /* 0x000fe40000201000 */
[----:B------:R-:W-:Y:S02]  /*9800*/  FMNMX3.FTZ R5, R5, R26, R25, !PT ;  /* 0x0000001a05057276 */ /* 0x000fe40007810019 */
[----:B------:R-:W-:Y:S01]  /*9810*/  FMNMX3.FTZ R4, R4, R174, R189, !PT ;  /* 0x000000ae04047276 */ /* 0x000fe200078100bd */
[----:B------:R-:W-:Y:S01]  /*9820*/  FFMA.FTZ R17, R7, UR5, R17 ;  /* 0x0000000507117c23 */ /* 0x000fe20008010011 */
[----:B------:R-:W-:Y:S01]  /*9830*/  FMNMX3.FTZ R5, R5, R168, R167, !PT ;  /* 0x000000a805057276 */ /* 0x000fe200078100a7 */
[----:B------:R-:W-:Y:S01]  /*9840*/  FFMA.FTZ R19, R7, UR5, R19 ;  /* 0x0000000507137c23 */ /* 0x000fe20008010013 */
[----:B------:R-:W-:-:S02]  /*9850*/  FMNMX3.FTZ R4, R4, R190, R187, !PT ;  /* 0x000000be04047276 */ /* 0x000fc400078100bb */
[----:B------:R-:W-:Y:S02]  /*9860*/  FSEL R183, R17, -INF , !P4 ;  /* 0xff80000011b77808 */ /* 0x000fe40006000000 */
[----:B------:R-:W-:Y:S02]  /*9870*/  FMNMX3.FTZ R5, R5, R170, R196, !PT ;  /* 0x000000aa05057276 */ /* 0x000fe400078100c4 */
[----:B------:R-:W-:Y:S02]  /*9880*/  FMNMX3.FTZ R4, R4, R186, R180, !PT ;  /* 0x000000ba04047276 */ /* 0x000fe400078100b4 */
        /* <DEDUP_REMOVED lines=112> */
.L_x_502:
        /* <DEDUP_REMOVED lines=16> */
[----:B------:R-:W3:Y:S01]  /*a090*/  LDCU UR23, c[0x0][0x45c] ;  /* 0x00008b80ff1777ac */ /* 0x000ee20008000800 */
[----:B------:R-:W4:Y:S03]  /*a0a0*/  SHFL.BFLY PT, R5, R8, 0x2, 0x1f ;  /* 0x0c401f0008057f89 */ /* 0x000f2600000e0000 */
[----:B------:R-:W-:Y:S01]  /*a0b0*/  LOP3.LUT R9, R246, UR9, R219, 0x96, !PT ;  /* 0x00000009f6097c12 */ /* 0x000fe2000f8e96db */
[----:B------:R-:W-:Y:S01]  /*a0c0*/  UIADD3 UR15, UPT, UPT, UR29, -0x56f99767, URZ ;  /* 0xa90668991d0f7890 */ /* 0x000fe2000fffe0ff */
[----:B------:R-:W-:Y:S01]  /*a0d0*/  LOP3.LUT R218, R218, UR13, R235, 0x96, !PT ;  /* 0x0000000ddada7c12 */ /* 0x000fe2000f8e96eb */
[----:B------:R-:W-:Y:S01]  /*a0e0*/  UIADD3 UR16, UPT, UPT, UR29, -0x126145ec, URZ ;  /* 0xed9eba141d107890 */ /* 0x000fe2000fffe0ff */
[----:B-1----:R-:W-:Y:S01]  /*a0f0*/  LDSM.16.MT88.4 R12, [R0+0x10000] ;  /* 0x01000000000c783b */ /* 0x002fe20000004200 */
[----:B--2---:R-:W-:Y:S01]  /*a100*/  FMNMX.FTZ R4, R7, R4, !PT ;  /* 0x0000000407047209 */ /* 0x004fe20007810000 */
[----:B------:R-:W-:Y:S01]  /*a110*/  IMAD.WIDE.U32 R220, R9, -0x2daee0ad, RZ ;  /* 0xd2511f5309dc7825 */ /* 0x000fe200078e00ff */
[----:B------:R-:W-:-:S02]  /*a120*/  UIADD3 UR10, UPT, UPT, UR28, -0x4ab325aa, URZ ;  /* 0xb54cda561c0a7890 */ /* 0x000fc4000fffe0ff */
[----:B------:R-:W-:Y:S01]  /*a130*/  UIADD3 UR11, UPT, UPT, UR28, 0x1715609d, URZ ;  /* 0x1715609d1c0b7890 */ /* 0x000fe2000fffe0ff */
[----:B------:R-:W-:Y:S01]  /*a140*/  IMAD.WIDE.U32 R218, R218, -0x2daee0ad, RZ ;  /* 0xd2511f53dada7825 */ /* 0x000fe200078e00ff */
[----:B------:R-:W1:Y:S01]  /*a150*/  SHFL.BFLY PT, R204, R4, 0x1, 0x1f ;  /* 0x0c201f0004cc7f89 */ /* 0x000e6200000e0000 */
[----:B------:R-:W-:Y:S01]  /*a160*/  LOP3.LUT R7, R240, UR22, R221, 0x96, !PT ;  /* 0x00000016f0077c12 */ /* 0x000fe2000f8e96dd */
[----:B------:R-:W-:Y:S02]  /*a170*/  UIADD3 UR14, UPT, UPT, UR29, 0x646e171e, URZ ;  /* 0x646e171e1d0e7890 */ /* 0x000fe4000fffe0ff */
[----:B------:R-:W-:Y:S01]  /*a180*/  LOP3.LUT R220, R220, UR17, R219, 0x96, !PT ;  /* 0x00000011dcdc7c12 */ /* 0x000fe2000f8e96db */
[----:B------:R-:W-:Y:S01]  /*a190*/  UIADD3 UR4, UPT, UPT, UR4, -0x3, URZ ;  /* 0xfffffffd04047890 */ /* 0x000fe2000fffe0ff */
[----:B------:R-:W-:-:S04]  /*a1a0*/  IMAD.WIDE.U32 R216, R7, -0x326172a9, RZ ;  /* 0xcd9e8d5707d87825 */ /* 0x000fc800078e00ff */
[----:B------:R-:W-:Y:S01]  /*a1b0*/  IMAD.WIDE.U32 R220, R220, -0x326172a9, RZ ;  /* 0xcd9e8d57dcdc7825 */ /* 0x000fe200078e00ff */
[----:B----4-:R-:W-:Y:S02]  /*a1c0*/  FMNMX.FTZ R5, R8, R5, !PT ;  /* 0x0000000508057209 */ /* 0x010fe40007810000 */
[----:B------:R-:W-:Y:S02]  /*a1d0*/  LOP3.LUT R7, R234, UR12, R217, 0x96, !PT ;  /* 0x0000000cea077c12 */ /* 0x000fe4000f8e96d9 */
[----:B------:R-:W-:Y:S01]  /*a1e0*/  LOP3.LUT R216, R216, UR8, R221, 0x96, !PT ;  /* 0x00000008d8d87c12 */ /* 0x000fe2000f8e96dd */
[----:B------:R-:W2:Y:S02]  /*a1f0*/  SHFL.BFLY PT, R203, R5, 0x1, 0x1f ;  /* 0x0c201f0005cb7f89 */ /* 0x000ea400000e0000 */
[----:B------:R-:W-:-:S04]  /*a200*/  IMAD.WIDE.U32 R8, R7, -0x2daee0ad, RZ ;  /* 0xd2511f5307087825 */ /* 0x000fc800078e00ff */
[----:B------:R-:W-:Y:S01]  /*a210*/  IMAD.WIDE.U32 R216, R216, -0x2daee0ad, RZ ;  /* 0xd2511f53d8d87825 */ /* 0x000fe200078e00ff */
[----:B------:R-:W-:Y:S02]  /*a220*/  LOP3.LUT R218, R218, UR16, R9, 0x96, !PT ;  /* 0x00000010dada7c12 */ /* 0x000fe4000f8e9609 */
[----:B-1----:R-:W-:Y:S02]  /*a230*/  FMNMX.FTZ R204, R4, R204, !PT ;  /* 0x000000cc04cc7209 */ /* 0x002fe40007810000 */
[----:B------:R-:W-:Y:S01]  /*a240*/  LOP3.LUT R10, R8, UR15, R217, 0x96, !PT ;  /* 0x0000000f080a7c12 */ /* 0x000fe2000f8e96d9 */
[----:B------:R-:W-:Y:S01]  /*a250*/  IMAD.WIDE.U32 R218, R218, -0x326172a9, RZ ;  /* 0xcd9e8d57dada7825 */ /* 0x000fe200078e00ff */
[----:B------:R-:W-:-:S03]  /*a260*/  FSETP.NEU.FTZ.AND P1, PT, R204, -INF , PT ;  /* 0xff800000cc00780b */ /* 0x000fc60003f3d000 */
[----:B---3--:R-:W-:Y:S01]  /*a270*/  FMUL.FTZ R185, R204, UR23 ;  /* 0x00000017ccb97c20 */ /* 0x008fe20008410000 */
[----:B------:R-:W-:-:S04]  /*a280*/  IMAD.WIDE.U32 R10, R10, -0x326172a9, RZ ;  /* 0xcd9e8d570a0a7825 */ /* 0x000fc800078e00ff */
[----:B------:R-:W-:Y:S02]  /*a290*/  FSEL R185, R185, RZ, P1 ;  /* 0x000000ffb9b97208 */ /* 0x000fe40000800000 */
[C---:B------:R-:W-:Y:S02]  /*a2a0*/  PRMT R9, R10.reuse, 0x7773, RZ ;  /* 0x000077730a097816 */ /* 0x040fe400000000ff */
[----:B------:R-:W-:Y:S01]  /*a2b0*/  PRMT R7, R10, 0x7772, RZ ;  /* 0x000077720a077816 */ /* 0x000fe200000000ff */
[----:B------:R-:W-:Y:S01]  /*a2c0*/  FFMA.FTZ R202, R6, UR23, -R185 ;  /* 0x0000001706ca7c23 */ /* 0x000fe200080108b9 */
[----:B------:R-:W-:Y:S01]  /*a2d0*/  LOP3.LUT R11, R218, UR10, R11, 0x96, !PT ;  /* 0x0000000ada0b7c12 */ /* 0x000fe2000f8e960b */
[----:B------:R-:W-:Y:S01]  /*a2e0*/  FFMA.FTZ R201, R29, UR23, -R185 ;  /* 0x000000171dc97c23 */ /* 0x000fe200080108b9 */
[----:B------:R-:W-:Y:S01]  /*a2f0*/  PRMT R7, R7, 0x5410, R9 ;  /* 0x0000541007077816 */ /* 0x000fe20000000009 */
[----:B------:R-:W-:Y:S01]  /*a300*/  FFMA.FTZ R200, R30, UR23, -R185 ;  /* 0x000000171ec87c23 */ /* 0x000fe200080108b9 */
[----:B------:R-:W-:Y:S01]  /*a310*/  PRMT R9, R11, 0x7632, R9 ;  /* 0x000076320b097816 */ /* 0x000fe20000000009 */
[--C-:B------:R-:W-:Y:S01]  /*a320*/  FFMA.FTZ R195, R27, UR23, -R185.reuse ;  /* 0x000000171bc37c23 */ /* 0x100fe200080108b9 */
[----:B------:R-:W-:Y:S01]  /*a330*/  MOV R8, R10 ;  /* 0x0000000a00087202 */ /* 0x000fe20000000f00 */
[----:B------:R-:W-:Y:S01]  /*a340*/  MUFU.EX2 R202, R202 ;  /* 0x000000ca00ca7308 */ /* 0x000fe20000000800 */
[----:B------:R-:W-:Y:S01]  /*a350*/  PRMT R4, R10, 0x7771, RZ ;  /* 0x000077710a047816 */ /* 0x000fe200000000ff */
[--C-:B------:R-:W-:Y:S01]  /*a360*/  FFMA.FTZ R217, R198, UR23, -R185.reuse ;  /* 0x00000017c6d97c23 */ /* 0x100fe200080108b9 */
[----:B--2---:R-:W-:Y:S01]  /*a370*/  FMNMX.FTZ R203, R5, R203, !PT ;  /* 0x000000cb05cb7209 */ /* 0x004fe20007810000 */
[----:B------:R-:W-:Y:S01]  /*a380*/  MUFU.EX2 R201, R201 ;  /* 0x000000c900c97308 */ /* 0x000fe20000000800 */
[----:B------:R-:W-:Y:S01]  /*a390*/  LOP3.LUT R10, R11, 0xffff, RZ, 0xc0, !PT ;  /* 0x0000ffff0b0a7812 */ /* 0x000fe200078ec0ff */
[----:B------:R-:W-:Y:S01]  /*a3a0*/  FFMA.FTZ R224, R174, UR23, -R185 ;  /* 0x00000017aee07c23 */ /* 0x000fe200080108b9 */
[----:B------:R-:W-:Y:S01]  /*a3b0*/  SHF.R.U32.HI R6, RZ, 0x18, R11 ;  /* 0x00000018ff067819 */ /* 0x000fe2000001160b */
[----:B------:R-:W-:Y:S01]  /*a3c0*/  FMUL.FTZ R184, R203, UR23 ;  /* 0x00000017cbb87c20 */ /* 0x000fe20008410000 */
[----:B------:R-:W-:Y:S01]  /*a3d0*/  LOP3.LUT R9, R9, 0xff, RZ, 0xc0, !PT ;  /* 0x000000ff09097812 */ /* 0x000fe200078ec0ff */
[----:B------:R-:W-:Y:S01]  /*a3e0*/  MUFU.EX2 R200, R200 ;  /* 0x000000c800c87308 */ /* 0x000fe20000000800 */
[----:B------:R-:W-:Y:S01]  /*a3f0*/  FSETP.NEU.FTZ.AND P0, PT, R203, -INF , PT ;  /* 0xff800000cb00780b */ /* 0x000fe20003f1d000 */
[--C-:B------:R-:W-:Y:S01]  /*a400*/  FFMA.FTZ R223, R189, UR23, -R185.reuse ;  /* 0x00000017bddf7c23 */ /* 0x100fe200080108b9 */
[----:B------:R-:W-:Y:S01]  /*a410*/  LOP3.LUT R5, R11, 0xff, RZ, 0xc0, !PT ;  /* 0x000000ff0b057812 */ /* 0x000fe200078ec0ff */
[----:B------:R-:W-:Y:S01]  /*a420*/  MUFU.EX2 R195, R195 ;  /* 0x000000c300c37308 */ /* 0x000fe20000000800 */
[----:B------:R-:W-:Y:S01]  /*a430*/  SHF.R.U32.HI R10, RZ, 0x8, R10 ;  /* 0x00000008ff0a7819 */ /* 0x000fe2000001160a */
[--C-:B------:R-:W-:Y:S01]  /*a440*/  FFMA.FTZ R227, R190, UR23, -R185.reuse ;  /* 0x00000017bee37c23 */ /* 0x100fe200080108b9 */
[----:B------:R-:W-:Y:S01]  /*a450*/  PRMT R6, R9, 0x5410, R6 ;  /* 0x0000541009067816 */ /* 0x000fe20000000006 */
[----:B------:R-:W-:Y:S01]  /*a460*/  MUFU.EX2 R217, R217 ;  /* 0x000000d900d97308 */ /* 0x000fe20000000800 */
[----:B------:R-:W-:Y:S01]  /*a470*/  FSEL R9, R203, RZ, P0 ;  /* 0x000000ffcb097208 */ /* 0x000fe20000000000 */
[----:B------:R-:W-:Y:S01]  /*a480*/  FFMA.FTZ R225, R187, UR23, -R185 ;  /* 0x00000017bbe17c23 */ /* 0x000fe200080108b9 */
[----:B------:R-:W-:Y:S01]  /*a490*/  PRMT R5, R5, 0x5410, R10 ;  /* 0x0000541005057816 */ /* 0x000fe2000000000a */
[----:B------:R-:W-:Y:S01]  /*a4a0*/  MUFU.EX2 R224, R224 ;  /* 0x000000e000e07308 */ /* 0x000fe20000000800 */
[----:B------:R-:W-:Y:S01]  /*a4b0*/  FSEL R10, R204, RZ, P1 ;  /* 0x000000ffcc0a7208 */ /* 0x000fe20000800000 */
[----:B------:R-:W-:Y:S01]  /*a4c0*/  FADD.FTZ R9, R3, -R9 ;  /* 0x8000000903097221 */ /* 0x000fe20000010000 */
[----:B------:R-:W-:Y:S01]  /*a4d0*/  R2P PR, R213, 0x6 ;  /* 0x00000006d5007804 */ /* 0x000fe20000000000 */
[----:B------:R-:W-:Y:S01]  /*a4e0*/  MUFU.EX2 R223, R223 ;  /* 0x000000df00df7308 */ /* 0x000fe20000000800 */
[----:B------:R-:W-:Y:S01]  /*a4f0*/  LOP3.LUT R8, R8, 0xff, RZ, 0xc0, !PT ;  /* 0x000000ff08087812 */ /* 0x000fe200078ec0ff */
[----:B------:R-:W-:Y:S01]  /*a500*/  FADD.FTZ R10, R164, -R10 ;  /* 0x8000000aa40a7221 */ /* 0x000fe20000010000 */
[----:B------:R-:W-:Y:S01]  /*a510*/  FSEL R184, R184, RZ, P0 ;  /* 0x000000ffb8b87208 */ /* 0x000fe20000000000 */
[----:B------:R-:W-:Y:S01]  /*a520*/  MUFU.EX2 R227, R227 ;  /* 0x000000e300e37308 */ /* 0x000fe20000000800 */
[----:B------:R-:W-:Y:S01]  /*a530*/  SEL R208, R2, 0xffffffe0, !P1 ;  /* 0xffffffe002d07807 */ /* 0x000fe20004800000 */
[----:B------:R-:W-:Y:S01]  /*a540*/  FMUL.FTZ R2, R9, UR23 ;  /* 0x0000001709027c20 */ /* 0x000fe20008410000 */
[----:B------:R-:W-:Y:S01]  /*a550*/  FMUL.FTZ R10, R10, UR23 ;  /* 0x000000170a0a7c20 */ /* 0x000fe20008410000 */
[----:B------:R-:W-:Y:S01]  /*a560*/  PRMT R4, R8, 0x5410, R4 ;  /* 0x0000541008047816 */ /* 0x000fe20000000004 */
[--C-:B------:R-:W-:Y:S01]  /*a570*/  FFMA.FTZ R192, R16, UR23, -R184.reuse ;  /* 0x0000001710c07c23 */ /* 0x100fe200080108b8 */
[----:B------:R-:W1:Y:S01]  /*a580*/  LDC R8, c[0x0][0x4f8] ;  /* 0x00013e00ff087b82 */ /* 0x000e620000000800 */
[----:B------:R-:W2:Y:S01]  /*a590*/  MUFU.EX2 R207, R10 ;  /* 0x0000000a00cf7308 */ /* 0x000ea20000000800 */
[C---:B------:R-:W-:Y:S01]  /*a5a0*/  IADD3 R176, PT, PT, R0.reuse, R208, RZ ;  /* 0x000000d000b07210 */ /* 0x040fe20007ffe0ff */
[--C-:B------:R-:W-:Y:S01]  /*a5b0*/  FFMA.FTZ R25, R25, UR23, -R184.reuse ;  /* 0x0000001719197c23 */ /* 0x100fe200080108b8 */
[----:B------:R-:W-:Y:S01]  /*a5c0*/  IADD3 R16, PT, PT, R0, 0x10000, RZ ;  /* 0x0001000000107810 */ /* 0x000fe20007ffe0ff */
[----:B------:R-:W3:Y:S01]  /*a5d0*/  MUFU.EX2 R2, R2 ;  /* 0x0000000200027308 */ /* 0x000ee20000000800 */
[--C-:B------:R-:W-:Y:S01]  /*a5e0*/  FFMA.FTZ R205, R26, UR23, -R184.reuse ;  /* 0x000000171acd7c23 */ /* 0x100fe200080108b8 */
[----:B------:R-:W4:Y:S01]  /*a5f0*/  LDSM.16.MT88.4 R20, [R176+0x10000] ;  /* 0x01000000b014783b */ /* 0x000f220000004200 */
[----:B------:R-:W-:Y:S01]  /*a600*/  @P2 IADD3 R210, PT, PT, R16, -0x40, RZ ;  /* 0xffffffc010d22810 */ /* 0x000fe20007ffe0ff */
[--C-:B------:R-:W-:Y:S01]  /*a610*/  FFMA.FTZ R206, R24, UR23, -R184.reuse ;  /* 0x0000001718ce7c23 */ /* 0x100fe200080108b8 */
[----:B------:R5:W-:Y:S01]  /*a620*/  MUFU.EX2 R3, R25 ;  /* 0x0000001900037308 */ /* 0x000be20000000800 */
[----:B------:R-:W-:Y:S01]  /*a630*/  LOP3.LUT R7, R7, 0xff00ff, RZ, 0xc0, !PT ;  /* 0x00ff00ff07077812 */ /* 0x000fe200078ec0ff */
[----:B------:R-:W-:Y:S01]  /*a640*/  FFMA.FTZ R214, R196, UR23, -R184 ;  /* 0x00000017c4d67c23 */ /* 0x000fe200080108b8 */
[----:B------:R-:W4:Y:S01]  /*a650*/  LDSM.16.MT88.4 R28, [R210] ;  /* 0x00000000d21c783b */ /* 0x000f220000004200 */
[----:B------:R-:W-:Y:S01]  /*a660*/  MUFU.EX2 R192, R192 ;  /* 0x000000c000c07308 */ /* 0x000fe20000000800 */
[-C--:B--2---:R-:W-:Y:S01]  /*a670*/  FMUL.FTZ R24, R44, R207.reuse ;  /* 0x000000cf2c187220 */ /* 0x084fe20000410000 */
[----:B------:R-:W-:Y:S01]  /*a680*/  IADD3 R208, PT, PT, R208, R210, RZ ;  /* 0x000000d2d0d07210 */ /* 0x000fe20007ffe0ff */
[-C--:B------:R-:W-:Y:S01]  /*a690*/  FMUL.FTZ R16, R36, R207.reuse ;  /* 0x000000cf24107220 */ /* 0x080fe20000410000 */
[----:B------:R-:W2:Y:S01]  /*a6a0*/  MUFU.EX2 R205, R205 ;  /* 0x000000cd00cd7308 */ /* 0x000ea20000000800 */
[-C--:B---3--:R-:W-:Y:S01]  /*a6b0*/  FMUL.FTZ R26, R46, R2.reuse ;  /* 0x000000022e1a7220 */ /* 0x088fe20000410000 */
[-C--:B------:R-:W-:Y:S01]  /*a6c0*/  FMUL.FTZ R27, R47, R2.reuse ;  /* 0x000000022f1b7220 */ /* 0x080fe20000410000 */
[-C--:B------:R-:W-:Y:S01]  /*a6d0*/  FMUL.FTZ R17, R37, R207.reuse ;  /* 0x000000cf25117220 */ /* 0x080fe20000410000 */
[----:B------:R-:W3:Y:S01]  /*a6e0*/  MUFU.EX2 R206, R206 ;  /* 0x000000ce00ce7308 */ /* 0x000ee20000000800 */
[-C--:B------:R-:W-:Y:S01]  /*a6f0*/  FMUL.FTZ R18, R38, R2.reuse ;  /* 0x0000000226127220 */ /* 0x080fe20000410000 */
[-C--:B-----5:R-:W-:Y:S01]  /*a700*/  FMUL.FTZ R25, R45, R207.reuse ;  /* 0x000000cf2d197220 */ /* 0x0a0fe20000410000 */
[----:B-1----:R-:W-:Y:S01]  /*a710*/  LOP3.LUT R8, R8, 0xff, RZ, 0xc0, !PT ;  /* 0x000000ff08087812 */ /* 0x002fe200078ec0ff */
[----:B------:R-:W1:Y:S01]  /*a720*/  LDSM.16.MT88.4 R44, [R0+0x12000] ;  /* 0x01200000002c783b */ /* 0x000e620000004200 */
[----:B------:R-:W-:Y:S01]  /*a730*/  FMUL.FTZ R19, R39, R2 ;  /* 0x0000000227137220 */ /* 0x000fe20000410000 */
[----:B------:R-:W-:Y:S01]  /*a740*/  F2FP.BF16.F32.PACK_AB R10, R201, R202 ;  /* 0x000000cac90a723e */ /* 0x000fe200000010ff */
[----:B------:R-:W-:Y:S01]  /*a750*/  FMUL.FTZ R40, R40, R207 ;  /* 0x000000cf28287220 */ /* 0x000fe20000410000 */
[----:B------:R-:W-:Y:S01]  /*a760*/  LEA R177, R8, R8, 0x10 ;  /* 0x0000000808b17211 */ /* 0x000fe200078e80ff */
[----:B------:R-:W5:Y:S01]  /*a770*/  LDSM.16.MT88.4 R36, [R208] ;  /* 0x00000000d024783b */ /* 0x000f620000004200 */
[----:B--2---:R-:W-:Y:S01]  /*a780*/  F2FP.BF16.F32.PACK_AB R11, R3, R205 ;  /* 0x000000cd030b723e */ /* 0x004fe200000010ff */
[-C--:B------:R-:W-:Y:S01]  /*a790*/  FMUL.FTZ R41, R41, R207.reuse ;  /* 0x000000cf29297220 */ /* 0x080fe20000410000 */
[-C--:B------:R-:W-:Y:S01]  /*a7a0*/  FMUL.FTZ R42, R42, R2.reuse ;  /* 0x000000022a2a7220 */ /* 0x080fe20000410000 */
[--C-:B------:R-:W-:Y:S01]  /*a7b0*/  HSET2.LE.AND R9, R4, R177.reuse, PT ;  /* 0x000000b104097233 */ /* 0x100fe20003803000 */
[-C--:B------:R-:W-:Y:S01]  /*a7c0*/  FMUL.FTZ R43, R43, R2.reuse ;  /* 0x000000022b2b7220 */ /* 0x080fe20000410000 */
[--C-:B------:R-:W-:Y:S01]  /*a7d0*/  HSET2.LE.AND R4, R5, R177.reuse, PT ;  /* 0x000000b105047233 */ /* 0x100fe20003803000 */
[-C--:B------:R-:W-:Y:S01]  /*a7e0*/  FMUL.FTZ R48, R48, R207.reuse ;  /* 0x000000cf30307220 */ /* 0x080fe20000410000 */
[--C-:B------:R-:W-:Y:S01]  /*a7f0*/  HSET2.LE.AND R7, R7, R177.reuse, PT ;  /* 0x000000b107077233 */ /* 0x100fe20003803000 */
[-C--:B------:R-:W-:Y:S01]  /*a800*/  FMUL.FTZ R49, R49, R207.reuse ;  /* 0x000000cf31317220 */ /* 0x080fe20000410000 */
[----:B------:R-:W-:Y:S01]  /*a810*/  HSET2.LE.AND R5, R6, R177, PT ;  /* 0x000000b106057233 */ /* 0x000fe20003803000 */
[----:B------:R-:W-:Y:S01]  /*a820*/  FMUL.FTZ R50, R50, R2 ;  /* 0x0000000232327220 */ /* 0x000fe20000410000 */
[----:B------:R-:W-:Y:S01]  /*a830*/  F2FP.BF16.F32.PACK_AB R6, R195, R200 ;  /* 0x000000c8c306723e */ /* 0x000fe200000010ff */
[----:B------:R-:W-:Y:S01]  /*a840*/  FMUL.FTZ R51, R51, R2 ;  /* 0x0000000233337220 */ /* 0x000fe20000410000 */
[----:B---3--:R-:W-:Y:S01]  /*a850*/  F2FP.BF16.F32.PACK_AB R8, R206, R192 ;  /* 0x000000c0ce08723e */ /* 0x008fe200000010ff */
[----:B------:R-:W-:Y:S01]  /*a860*/  FMUL.FTZ R64, R64, R207 ;  /* 0x000000cf40407220 */ /* 0x000fe20000410000 */
[----:B------:R-:W-:Y:S01]  /*a870*/  LOP3.LUT R6, R6, R9, RZ, 0xc0, !PT ;  /* 0x0000000906067212 */ /* 0x000fe200078ec0ff */
[----:B------:R-:W-:Y:S01]  /*a880*/  FMUL.FTZ R65, R65, R207 ;  /* 0x000000cf41417220 */ /* 0x000fe20000410000 */
[----:B------:R-:W-:Y:S01]  /*a890*/  LOP3.LUT R7, R11, R7, RZ, 0xc0, !PT ;  /* 0x000000070b077212 */ /* 0x000fe200078ec0ff */
[----:B------:R-:W-:Y:S01]  /*a8a0*/  FMUL.FTZ R66, R66, R2 ;  /* 0x0000000242427220 */ /* 0x000fe20000410000 */
        /* <DEDUP_REMOVED lines=8> */
[----:B------:R-:W2:Y:S01]  /*a930*/  LDSM.16.MT88.4 R52, [R176+0x12000] ;  /* 0x01200000b034783b */ /* 0x000ea20000004200 */
        /* <DEDUP_REMOVED lines=62> */
[----:B------:R-:W5:Y:S01]  /*ad20*/  LDSM.16.MT88.4 R76, [R0+0x14000] ;  /* 0x01400000004c783b */ /* 0x000f620000004200 */
[----:B------:R-:W-:Y:S01]  /*ad30*/  LOP3.LUT R218, R220, UR11, R219, 0x96, !PT ;  /* 0x0000000bdcda7c12 */ /* 0x000fe2000f8e96db */
[----:B--2---:R-:W-:Y:S01]  /*ad40*/  HMMA.16816.F32.BF16 R48, R4, R52, R48 ;  /* 0x000000340430723c */ /* 0x004fe20000041830 */
[-C--:B------:R-:W-:Y:S01]  /*ad50*/  FMUL.FTZ R112, R112, R207.reuse ;  /* 0x000000cf70707220 */ /* 0x080fe20000410000 */
[----:B------:R-:W-:Y:S01]  /*ad60*/  FMUL.FTZ R113, R113, R207 ;  /* 0x000000cf71717220 */ /* 0x000fe20000410000 */
[-C--:B------:R-:W-:Y:S01]  /*ad70*/  FMUL.FTZ R114, R114, R2.reuse ;  /* 0x0000000272727220 */ /* 0x080fe20000410000 */
[----:B------:R-:W-:Y:S01]  /*ad80*/  FMUL.FTZ R115, R115, R2 ;  /* 0x0000000273737220 */ /* 0x000fe20000410000 */
[----:B------:R-:W-:-:S04]  /*ad90*/  IMAD.WIDE.U32 R218, R218, -0x2daee0ad, RZ ;  /* 0xd2511f53dada7825 */ /* 0x000fc800078e00ff */
        /* <DEDUP_REMOVED lines=25> */
[--C-:B------:R-:W-:Y:S01]  /*af30*/  FFMA.FTZ R220, R169, UR23, -R185.reuse ;  /* 0x00000017a9dc7c23 */ /* 0x100fe200080108b9 */
[C---:B----4-:R-:W-:Y:S01]  /*af40*/  HMMA.16816.F32.BF16 R64, R4.reuse, R68, R64 ;  /* 0x000000440440723c */ /* 0x050fe20000041840 */
[--C-:B------:R-:W-:Y:S01]  /*af50*/  FFMA.FTZ R222, R168, UR23, -R184.reuse ;  /* 0x00000017a8de7c23 */ /* 0x100fe200080108b8 */
[--C-:B------:R-:W-:Y:S01]  /*af60*/  FFMA.FTZ R221, R167, UR23, -R184.reuse ;  /* 0x00000017a7dd7c23 */ /* 0x100fe200080108b8 */
[----:B------:R-:W-:Y:S01]  /*af70*/  MUFU.EX2 R214, R214 ;  /* 0x000000d600d67308 */ /* 0x000fe20000000800 */
        /* <DEDUP_REMOVED lines=30> */
[----:B------:R-:W-:Y:S01]  /*b160*/  LDSM.16.MT88.4 R172, [R208+0x3000] ;  /* 0x00300000d0ac783b */ /* 0x000fe20000004200 */
[----:B------:R-:W-:Y:S01]  /*b170*/  FFMA.FTZ R183, R183, UR23, -R185 ;  /* 0x00000017b7b77c23 */ /* 0x000fe200080108b9 */
        /* <DEDUP_REMOVED lines=10> */
[----:B------:R-:W5:Y:S01]  /*b220*/  LDSM.16.MT88.4 R116, [R176+0x16000] ;  /* 0x01600000b074783b */ /* 0x000f620000004200 */
[----:B------:R-:W-:Y:S01]  /*b230*/  FFMA.FTZ R202, R245, R207, R202 ;  /* 0x000000cff5ca7223 */ /* 0x000fe200000100ca */
[----:B------:R-:W-:Y:S01]  /*b240*/  HMMA.16816.F32.BF16 R8, R4, R12, R8 ;  /* 0x0000000c0408723c */ /* 0x000fe20000041808 */
[----:B------:R-:W-:Y:S02]  /*b250*/  MUFU.EX2 R248, R248 ;  /* 0x000000f800f87308 */ /* 0x000fe40000000800 */
[----:B------:R-:W-:-:S02]  /*b260*/  FADD.FTZ R202, R201, R202 ;  /* 0x000000cac9ca7221 */ /* 0x000fc40000010000 */
[----:B------:R-:W-:Y:S02]  /*b270*/  MUFU.EX2 R191, R178 ;  /* 0x000000b200bf7308 */ /* 0x000fe40000000800 */
[----:B------:R-:W-:Y:S01]  /*b280*/  FADD.FTZ R200, R200, R202 ;  /* 0x000000cac8c87221 */ /* 0x000fe20000010000 */
[----:B------:R-:W-:Y:S01]  /*b290*/  HMMA.16816.F32.BF16 R12, R4, R14, R156 ;  /* 0x0000000e040c723c */ /* 0x000fe2000004189c */
[----:B------:R-:W5:Y:S01]  /*b2a0*/  LDSM.16.MT88.4 R156, [R208+0x6000] ;  /* 0x00600000d09c783b */ /* 0x000f620000004200 */
[----:B------:R-:W-:Y:S01]  /*b2b0*/  MUFU.EX2 R187, R179 ;  /* 0x000000b300bb7308 */ /* 0x000fe20000000800 */
[----:B------:R-:W-:-:S03]  /*b2c0*/  FADD.FTZ R200, R195, R200 ;  /* 0x000000c8c3c87221 */ /* 0x000fc60000010000 */
[----:B------:R-:W-:Y:S02]  /*b2d0*/  MUFU.EX2 R252, R252 ;  /* 0x000000fc00fc7308 */ /* 0x000fe40000000800 */
[C---:B--2---:R-:W-:Y:S08]  /*b2e0*/  HMMA.16816.F32.BF16 R96, R4.reuse, R100, R96 ;  /* 0x000000640460723c */ /* 0x044ff00000041860 */
[----:B------:R-:W-:Y:S01]  /*b2f0*/  HMMA.16816.F32.BF16 R100, R4, R102, R120 ;  /* 0x000000660464723c */ /* 0x000fe20000041878 */
[-C--:B------:R-:W-:Y:S01]  /*b300*/  FMUL.FTZ R120, R140, R207.reuse ;  /* 0x000000cf8c787220 */ /* 0x080fe20000410000 */
[----:B------:R-:W-:Y:S01]  /*b310*/  FMUL.FTZ R121, R141, R207 ;  /* 0x000000cf8d797220 */ /* 0x000fe20000410000 */
[-C--:B------:R-:W-:Y:S01]  /*b320*/  FMUL.FTZ R122, R142, R2.reuse ;  /* 0x000000028e7a7220 */ /* 0x080fe20000410000 */
[----:B------:R-:W-:-:S02]  /*b330*/  FMUL.FTZ R123, R143, R2 ;  /* 0x000000028f7b7220 */ /* 0x000fc40000410000 */
[----:B------:R-:W2:Y:S02]  /*b340*/  LDSM.16.MT88.4 R140, [R176+0x10800] ;  /* 0x01080000b08c783b */ /* 0x000ea40000004200 */
[C---:B---3--:R-:W-:Y:S08]  /*b350*/  HMMA.16816.F32.BF16 R88, R4.reuse, R92, R88 ;  /* 0x0000005c0458723c */ /* 0x048ff00000041858 */
[C---:B------:R-:W-:Y:S01]  /*b360*/  HMMA.16816.F32.BF16 R92, R4.reuse, R94, R112 ;  /* 0x0000005e045c723c */ /* 0x040fe20000041870 */
[-C--:B------:R-:W-:Y:S01]  /*b370*/  FMUL.FTZ R115, R135, R2.reuse ;  /* 0x0000000287737220 */ /* 0x080fe20000410000 */
[----:B------:R-:W-:Y:S01]  /*b380*/  LOP3.LUT R135, R216, UR14, R219, 0x96, !PT ;  /* 0x0000000ed8877c12 */ /* 0x000fe2000f8e96db */
[-C--:B------:R-:W-:Y:S01]  /*b390*/  FMUL.FTZ R112, R132, R207.reuse ;  /* 0x000000cf84707220 */ /* 0x080fe20000410000 */
[----:B------:R-:W-:Y:S01]  /*b3a0*/  FMUL.FTZ R114, R134, R2 ;  /* 0x0000000286727220 */ /* 0x000fe20000410000 */
[----:B------:R-:W-:Y:S01]  /*b3b0*/  PRMT R134, R218, 0x7771, RZ ;  /* 0x00007771da867816 */ /* 0x000fe200000000ff */
[----:B------:R-:W-:Y:S01]  /*b3c0*/  FMUL.FTZ R113, R133, R207 ;  /* 0x000000cf85717220 */ /* 0x000fe20000410000 */
[----:B------:R-:W-:Y:S01]  /*b3d0*/  LOP3.LUT R132, R135, 0xff, RZ, 0xc0, !PT ;  /* 0x000000ff87847812 */ /* 0x000fe200078ec0ff */
[----:B----4-:R-:W-:Y:S01]  /*b3e0*/  HMMA.16816.F32.BF16 R104, R4, R108, R104 ;  /* 0x0000006c0468723c */ /* 0x010fe20000041868 */
[----:B------:R-:W-:Y:S01]  /*b3f0*/  FFMA.FTZ R219, R170, UR23, -R184 ;  /* 0x00000017aadb7c23 */ /* 0x000fe200080108b8 */
[----:B------:R-:W-:Y:S01]  /*b400*/  FFMA.FTZ R216, R197, UR23, -R185 ;  /* 0x00000017c5d87c23 */ /* 0x000fe200080108b9 */
[----:B------:R-:W-:-:S02]  /*b410*/  PRMT R133, R218, 0x7772, RZ ;  /* 0x00007772da857816 */ /* 0x000fc400000000ff */
[----:B------:R-:W-:Y:S02]  /*b420*/  PRMT R160, R135, 0x7632, R160 ;  /* 0x0000763287a07816 */ /* 0x000fe400000000a0 */
[----:B------:R-:W3:Y:S01]  /*b430*/  MUFU.EX2 R219, R219 ;  /* 0x000000db00db7308 */ /* 0x000ee20000000800 */
[C---:B------:R-:W-:Y:S01]  /*b440*/  HMMA.16816.F32.BF16 R108, R4.reuse, R110, R128 ;  /* 0x0000006e046c723c */ /* 0x040fe20000041880 */
[----:B------:R-:W-:Y:S01]  /*b450*/  MOV R129, R218 ;  /* 0x000000da00817202 */ /* 0x000fe20000000f00 */
[-C--:B------:R-:W-:Y:S01]  /*b460*/  FMUL.FTZ R130, R154, R2.reuse ;  /* 0x000000029a827220 */ /* 0x080fe20000410000 */
[----:B------:R-:W-:Y:S01]  /*b470*/  PRMT R128, R218, 0x7773, RZ ;  /* 0x00007773da807816 */ /* 0x000fe200000000ff */
[----:B------:R-:W-:Y:S01]  /*b480*/  FFMA.FTZ R218, R171, UR23, -R185 ;  /* 0x00000017abda7c23 */ /* 0x000fe200080108b9 */
[----:B------:R-:W4:Y:S01]  /*b490*/  MUFU.EX2 R216, R216 ;  /* 0x000000d800d87308 */ /* 0x000f220000000800 */
[-C--:B------:R-:W-:Y:S01]  /*b4a0*/  FMUL.FTZ R131, R155, R2.reuse ;  /* 0x000000029b837220 */ /* 0x080fe20000410000 */
[----:B------:R-:W-:Y:S01]  /*b4b0*/  PRMT R133, R133, 0x5410, R128 ;  /* 0x0000541085857816 */ /* 0x000fe20000000080 */
[C---:B-1----:R-:W-:Y:S01]  /*b4c0*/  HMMA.16816.F32.BF16 R120, R4.reuse, R124, R120 ;  /* 0x0000007c0478723c */ /* 0x042fe20000041878 */
[----:B------:R-:W-:Y:S01]  /*b4d0*/  LOP3.LUT R124, R135, 0xffff, RZ, 0xc0, !PT ;  /* 0x0000ffff877c7812 */ /* 0x000fe200078ec0ff */
[-C--:B------:R-:W-:Y:S01]  /*b4e0*/  FMUL.FTZ R128, R152, R207.reuse ;  /* 0x000000cf98807220 */ /* 0x080fe20000410000 */
[----:B------:R-:W-:Y:S01]  /*b4f0*/  LOP3.LUT R125, R129, 0xff, RZ, 0xc0, !PT ;  /* 0x000000ff817d7812 */ /* 0x000fe200078ec0ff */
[----:B------:R-:W-:Y:S01]  /*b500*/  FMUL.FTZ R129, R153, R207 ;  /* 0x000000cf99817220 */ /* 0x000fe20000410000 */
[----:B------:R-:W-:Y:S01]  /*b510*/  SHF.R.U32.HI R124, RZ, 0x8, R124 ;  /* 0x00000008ff7c7819 */ /* 0x000fe2000001167c */
[----:B------:R-:W1:Y:S01]  /*b520*/  MUFU.EX2 R218, R218 ;  /* 0x000000da00da7308 */ /* 0x000e620000000800 */
[----:B------:R-:W-:Y:S01]  /*b530*/  PRMT R134, R125, 0x5410, R134 ;  /* 0x000054107d867816 */ /* 0x000fe20000000086 */
[----:B-----5:R-:W-:Y:S01]  /*b540*/  HMMA.16816.F32.BF16 R112, R4, R116, R112 ;  /* 0x000000740470723c */ /* 0x020fe20000041870 */
[----:B------:R-:W-:Y:S01]  /*b550*/  PRMT R132, R132, 0x5410, R124 ;  /* 0x0000541084847816 */ /* 0x000fe2000000007c */
[----:B------:R-:W-:Y:S01]  /*b560*/  LDSM.16.MT88.4 R168, [R0+0x12800] ;  /* 0x0128000000a8783b */ /* 0x000fe20000004200 */
[----:B------:R-:W-:Y:S01]  /*b570*/  LOP3.LUT R133, R133, 0xff00ff, RZ, 0xc0, !PT ;  /* 0x00ff00ff85857812 */ /* 0x000fe200078ec0ff */
[----:B------:R-:W-:Y:S01]  /*b580*/  FFMA.FTZ R2, R244, R2, R192 ;  /* 0x00000002f4027223 */ /* 0x000fe200000100c0 */
[----:B------:R-:W-:-:S02]  /*b590*/  SHF.R.U32.HI R135, RZ, 0x18, R135 ;  /* 0x00000018ff877819 */ /* 0x000fc40000011687 */
[----:B------:R-:W-:Y:S01]  /*b5a0*/  LOP3.LUT R160, R160, 0xff, RZ, 0xc0, !PT ;  /* 0x000000ffa0a07812 */ /* 0x000fe200078ec0ff */
[C---:B------:R-:W-:Y:S01]  /*b5b0*/  HMMA.16816.F32.BF16 R124, R4.reuse, R126, R144 ;  /* 0x0000007e047c723c */ /* 0x040fe20000041890 */
[----:B------:R-:W5:Y:S01]  /*b5c0*/  LDSM.16.MT88.4 R144, [R0+0x10800] ;  /* 0x010800000090783b */ /* 0x000f620000004200 */
[--C-:B------:R-:W-:Y:S01]  /*b5d0*/  HSET2.LE.AND R133, R133, R177.reuse, PT ;  /* 0x000000b185857233 */ /* 0x100fe20003803000 */
[----:B------:R-:W-:Y:S01]  /*b5e0*/  FADD.FTZ R2, R206, R2 ;  /* 0x00000002ce027221 */ /* 0x000fe20000010000 */
[----:B------:R-:W-:Y:S02]  /*b5f0*/  PRMT R152, R160, 0x5410, R135 ;  /* 0x00005410a0987816 */ /* 0x000fe40000000087 */
[----:B------:R-:W-:Y:S01]  /*b600*/  HSET2.LE.AND R134, R134, R177, PT ;  /* 0x000000b186867233 */ /* 0x000fe20003803000 */
[----:B------:R-:W-:Y:S01]  /*b610*/  LDSM.16.MT88.4 R160, [R210+0x2800] ;  /* 0x00280000d2a0783b */ /* 0x000fe20000004200 */
[----:B------:R-:W-:Y:S01]  /*b620*/  HMMA.16816.F32.BF16 R116, R4, R118, R136 ;  /* 0x000000760474723c */ /* 0x000fe20000041888 */
[----:B---3--:R-:W-:Y:S01]  /*b630*/  F2FP.BF16.F32.PACK_AB R135, R214, R219 ;  /* 0x000000dbd687723e */ /* 0x008fe200000010ff */
[----:B------:R-:W-:Y:S01]  /*b640*/  FADD.FTZ R205, R205, R2 ;  /* 0x00000002cdcd7221 */ /* 0x000fe20000010000 */
[----:B------:R-:W3:Y:S01]  /*b650*/  LDSM.16.MT88.4 R136, [R210+0x800] ;  /* 0x00080000d288783b */ /* 0x000ee20000004200 */
[----:B----4-:R-:W-:-:S02]  /*b660*/  F2FP.BF16.F32.PACK_AB R153, R216, R217 ;  /* 0x000000d9d899723e */ /* 0x010fc400000010ff */
[----:B------:R-:W-:Y:S01]  /*b670*/  LOP3.LUT R135, R135, R133, RZ, 0xc0, !PT ;  /* 0x0000008587877212 */ /* 0x000fe200078ec0ff */
[----:B------:R-:W-:Y:S01]  /*b680*/  FADD.FTZ R205, R3, R205 ;  /* 0x000000cd03cd7221 */ /* 0x000fe20000010000 */
[C---:B------:R-:W-:Y:S01]  /*b690*/  HMMA.16816.F32.BF16 R128, R4.reuse, R156, R128 ;  /* 0x0000009c0480723c */ /* 0x040fe20000041880 */
[----:B------:R-:W-:Y:S02]  /*b6a0*/  LOP3.LUT R134, R153, R134, RZ, 0xc0, !PT ;  /* 0x0000008699867212 */ /* 0x000fe400078ec0ff */
[--C-:B------:R-:W-:Y:S02]  /*b6b0*/  HSET2.LE.AND R132, R132, R177.reuse, PT ;  /* 0x000000b184847233 */ /* 0x100fe40003803000 */
[----:B------:R-:W-:Y:S02]  /*b6c0*/  HSET2.LE.AND R133, R152, R177, PT ;  /* 0x000000b198857233 */ /* 0x000fe40003803000 */
[----:B-1----:R-:W-:Y:S01]  /*b6d0*/  F2FP.BF16.F32.PACK_AB R153, R218, R220 ;  /* 0x000000dcda99723e */ /* 0x002fe200000010ff */
[----:B------:R-:W-:Y:S01]  /*b6e0*/  HMMA.16816.F32.BF16 R4, R4, R158, R148 ;  /* 0x0000009e0404723c */ /* 0x000fe20000041894 */
[----:B------:R-:W1:Y:S01]  /*b6f0*/  LDSM.16.MT88.4 R148, [R176+0x12800] ;  /* 0x01280000b094783b */ /* 0x000e620000004200 */
[----:B------:R-:W-:Y:S01]  /*b700*/  F2FP.BF16.F32.PACK_AB R152, R221, R222 ;  /* 0x000000dedd98723e */ /* 0x000fe200000010ff */
[----:B------:R-:W-:Y:S01]  /*b710*/  FADD.FTZ R220, R220, R200 ;  /* 0x000000c8dcdc7221 */ /* 0x000fe20000010000 */
[----:B------:R-:W-:Y:S01]  /*b720*/  LOP3.LUT R132, R153, R132, RZ, 0xc0, !PT ;  /* 0x0000008499847212 */ /* 0x000fe200078ec0ff */
[----:B------:R-:W-:Y:S01]  /*b730*/  LDSM.16.MT88.4 R156, [R208+0x2800] ;  /* 0x00280000d09c783b */ /* 0x000fe20000004200 */
[----:B------:R-:W-:Y:S01]  /*b740*/  LOP3.LUT R133, R152, R133, RZ, 0xc0, !PT ;  /* 0x0000008598857212 */ /* 0x000fe200078ec0ff */
[----:B------:R-:W-:Y:S01]  /*b750*/  FADD.FTZ R222, R222, R205 ;  /* 0x000000cddede7221 */ /* 0x000fe20000010000 */
[----:B------:R-:W-:Y:S01]  /*b760*/  FADD.FTZ R220, R218, R220 ;  /* 0x000000dcdadc7221 */ /* 0x000fe20000010000 */
[----:B------:R-:W-:Y:S01]  /*b770*/  LDSM.16.MT88.4 R152, [R0+0x14800] ;  /* 0x014800000098783b */ /* 0x000fe20000004200 */
[----:B------:R-:W-:Y:S01]  /*b780*/  MOV R3, R203 ;  /* 0x000000cb00037202 */ /* 0x000fe20000000f00 */
[----:B------:R-:W-:Y:S01]  /*b790*/  FADD.FTZ R222, R221, R222 ;  /* 0x000000deddde7221 */ /* 0x000fe20000010000 */
[----:B------:R-:W-:Y:S01]  /*b7a0*/  FADD.FTZ R217, R217, R220 ;  /* 0x000000dcd9d97221 */ /* 0x000fe20000010000 */
[----:B--2---:R-:W-:Y:S02]  /*b7b0*/  HMMA.16816.F32.BF16 R16, R132, R140, R16 ;  /* 0x0000008c8410723c */ /* 0x004fe40000041810 */
[----:B------:R-:W-:Y:S01]  /*b7c0*/  FADD.FTZ R219, R219, R222 ;  /* 0x000000dedbdb7221 */ /* 0x000fe20000010000 */
[----:B------:R-:W-:-:S03]  /*b7d0*/  FADD.FTZ R217, R216, R217 ;  /* 0x000000d9d8d97221 */ /* 0x000fc60000010000 */
[----:B------:R-:W-:Y:S02]  /*b7e0*/  FADD.FTZ R219, R214, R219 ;  /* 0x000000dbd6db7221 */ /* 0x000fe40000010000 */
[C---:B-----5:R-:W-:Y:S08]  /*b7f0*/  HMMA.16816.F32.BF16 R8, R132.reuse, R144, R8 ;  /* 0x000000908408723c */ /* 0x060ff00000041808 */
[C---:B------:R-:W-:Y:S01]  /*b800*/  HMMA.16816.F32.BF16 R12, R132.reuse, R146, R12 ;  /* 0x00000092840c723c */ /* 0x040fe2000004180c */
[----:B------:R-:W2:Y:S07]  /*b810*/  LDSM.16.MT88.4 R144, [R176+0x14800] ;  /* 0x01480000b090783b */ /* 0x000eae0000004200 */
[C---:B---3--:R-:W-:Y:S08]  /*b820*/  HMMA.16816.F32.BF16 R24, R132.reuse, R136, R24 ;  /* 0x000000888418723c */ /* 0x048ff00000041818 */
[C---:B------:R-:W-:Y:S01]  /*b830*/  HMMA.16816.F32.BF16 R28, R132.reuse, R138, R28 ;  /* 0x0000008a841c723c */ /* 0x040fe2000004181c */
[----:B------:R-:W3:Y:S07]  /*b840*/  LDSM.16.MT88.4 R136, [R208+0x4800] ;  /* 0x00480000d088783b */ /* 0x000eee0000004200 */
[C---:B-1----:R-:W-:Y:S08]  /*b850*/  HMMA.16816.F32.BF16 R48, R132.reuse, R148, R48 ;  /* 0x000000948430723c */ /* 0x042ff00000041830 */
[C---:B------:R-:W-:Y:S01]  /*b860*/  HMMA.16816.F32.BF16 R52, R132.reuse, R150, R52 ;  /* 0x000000968434723c */ /* 0x040fe20000041834 */
[----:B------:R-:W1:Y:S07]  /*b870*/  LDSM.16.MT88.4 R148, [R0+0x16800] ;  /* 0x016800000094783b */ /* 0x000e6e0000004200 */
[C---:B------:R-:W-:Y:S01]  /*b880*/  HMMA.16816.F32.BF16 R20, R132.reuse, R142, R20 ;  /* 0x0000008e8414723c */ /* 0x040fe20000041814 */
[----:B------:R-:W4:Y:S07]  /*b890*/  LDSM.16.MT88.4 R140, [R210+0x4800] ;  /* 0x00480000d28c783b */ /* 0x000f2e0000004200 */
[----:B--2---:R-:W-:Y:S01]  /*b8a0*/  HMMA.16816.F32.BF16 R80, R132, R144, R80 ;  /* 0x000000908450723c */ /* 0x004fe20000041850 */
[----:B------:R-:W-:-:S07]  /*b8b0*/  MOV R144, UR4 ;  /* 0x0000000400907c02 */ /* 0x000fce0008000f00 */
[C---:B------:R-:W-:Y:S08]  /*b8c0*/  HMMA.16816.F32.BF16 R84, R132.reuse, R146, R84 ;  /* 0x000000928454723c */ /* 0x040ff00000041854 */
[----:B---3--:R-:W-:Y:S01]  /*b8d0*/  HMMA.16816.F32.BF16 R96, R132, R136, R96 ;  /* 0x000000888460723c */ /* 0x008fe20000041860 */
[----:B------:R-:W-:Y:S02]  /*b8e0*/  LOP3.LUT R136, R144, UR29, R243, 0x96, !PT ;  /* 0x0000001d90887c12 */ /* 0x000fe4000f8e96f3 */
[----:B------:R-:W-:Y:S03]  /*b8f0*/  LDSM.16.MT88.4 R144, [R210+0x6800] ;  /* 0x00680000d290783b */ /* 0x000fe60000004200 */
[----:B------:R-:W-:-:S02]  /*b900*/  IMAD.WIDE.U32 R136, R136, -0x326172a9, RZ ;  /* 0xcd9e8d5788887825 */ /* 0x000fc400078e00ff */
[----:B------:R-:W-:Y:S03]  /*b910*/  HMMA.16816.F32.BF16 R72, R132, R152, R72 ;  /* 0x000000988448723c */ /* 0x000fe60000041848 */
[----:B------:R-:W-:Y:S02]  /*b920*/  LOP3.LUT R137, R246, UR9, R137, 0x96, !PT ;  /* 0x00000009f6897c12 */ /* 0x000fe4000f8e9689 */
[----:B------:R-:W-:-:S03]  /*b930*/  LOP3.LUT R136, R136, UR13, R235, 0x96, !PT ;  /* 0x0000000d88887c12 */ /* 0x000fc6000f8e96eb */
[----:B-1----:R-:W-:Y:S01]  /*b940*/  HMMA.16816.F32.BF16 R104, R132, R148, R104 ;  /* 0x000000948468723c */ /* 0x002fe20000041868 */
[----:B------:R-:W-:-:S04]  /*b950*/  IMAD.WIDE.U32 R196, R137, -0x2daee0ad, RZ ;  /* 0xd2511f5389c47825 */ /* 0x000fc800078e00ff */
[----:B------:R-:W-:Y:S01]  /*b960*/  IMAD.WIDE.U32 R148, R136, -0x2daee0ad, RZ ;  /* 0xd2511f5388947825 */ /* 0x000fe200078e00ff */
[----:B------:R-:W-:Y:S02]  /*b970*/  LOP3.LUT R136, R240, UR22, R197, 0x96, !PT ;  /* 0x00000016f0887c12 */ /* 0x000fe4000f8e96c5 */
[----:B----4-:R-:W-:Y:S02]  /*b980*/  HMMA.16816.F32.BF16 R88, R132, R140, R88 ;  /* 0x0000008c8458723c */ /* 0x010fe40000041858 */
[----:B------:R-:W-:Y:S01]  /*b990*/  LOP3.LUT R196, R196, UR17, R149, 0x96, !PT ;  /* 0x00000011c4c47c12 */ /* 0x000fe2000f8e9695 */
[----:B------:R-:W-:-:S04]  /*b9a0*/  IMAD.WIDE.U32 R198, R136, -0x326172a9, RZ ;  /* 0xcd9e8d5788c67825 */ /* 0x000fc800078e00ff */
[----:B------:R-:W-:Y:S01]  /*b9b0*/  IMAD.WIDE.U32 R196, R196, -0x326172a9, RZ ;  /* 0xcd9e8d57c4c47825 */ /* 0x000fe200078e00ff */
[----:B------:R-:W-:Y:S01]  /*b9c0*/  HMMA.16816.F32.BF16 R92, R132, R142, R92 ;  /* 0x0000008e845c723c */ /* 0x000fe2000004185c */
[----:B------:R-:W1:Y:S01]  /*b9d0*/  LDSM.16.MT88.4 R140, [R176+0x16800] ;  /* 0x01680000b08c783b */ /* 0x000e620000004200 */
[----:B------:R-:W-:Y:S01]  /*b9e0*/  LOP3.LUT R136, R234, UR12, R199, 0x96, !PT ;  /* 0x0000000cea887c12 */ /* 0x000fe2000f8e96c7 */
[----:B------:R-:W-:Y:S01]  /*b9f0*/  UIADD3 UR12, UPT, UPT, UR19, -0x3, URZ ;  /* 0xfffffffd130c7890 */ /* 0x000fe2000fffe0ff */
[----:B------:R-:W-:-:S03]  /*ba00*/  LOP3.LUT R198, R198, UR8, R197, 0x96, !PT ;  /* 0x00000008c6c67c12 */ /* 0x000fc6000f8e96c5 */
[----:B------:R-:W-:Y:S01]  /*ba10*/  IMAD.WIDE.U32 R250, R136, -0x2daee0ad, RZ ;  /* 0xd2511f5388fa7825 */ /* 0x000fe200078e00ff */
[----:B------:R-:W-:Y:S03]  /*ba20*/  HMMA.16816.F32.BF16 R108, R132, R150, R108 ;  /* 0x00000096846c723c */ /* 0x000fe6000004186c */
[----:B------:R-:W-:-:S05]  /*ba30*/  IMAD.WIDE.U32 R198, R198, -0x2daee0ad, RZ ;  /* 0xd2511f53c6c67825 */ /* 0x000fca00078e00ff */
[----:B------:R-:W-:Y:S01]  /*ba40*/  LOP3.LUT R152, R250, UR15, R199, 0x96, !PT ;  /* 0x0000000ffa987c12 */ /* 0x000fe2000f8e96c7 */
[----:B------:R-:W-:Y:S01]  /*ba50*/  HMMA.16816.F32.BF16 R32, R132, R164, R32 ;  /* 0x000000a48420723c */ /* 0x000fe20000041820 */
[----:B------:R-:W-:Y:S02]  /*ba60*/  LOP3.LUT R250, R148, UR16, R251, 0x96, !PT ;  /* 0x0000001094fa7c12 */ /* 0x000fe4000f8e96fb */
[----:B------:R-:W2:Y:S01]  /*ba70*/  LDSM.16.MT88.4 R148, [R208+0x6800] ;  /* 0x00680000d094783b */ /* 0x000ea20000004200 */
[----:B------:R-:W-:-:S04]  /*ba80*/  IMAD.WIDE.U32 R152, R152, -0x326172a9, RZ ;  /* 0xcd9e8d5798987825 */ /* 0x000fc800078e00ff */
[----:B------:R-:W-:Y:S01]  /*ba90*/  HMMA.16816.F32.BF16 R36, R132, R166, R36 ;  /* 0x000000a68424723c */ /* 0x000fe20000041824 */
[----:B------:R-:W3:Y:S01]  /*baa0*/  LDSM.16.MT88.4 R164, [R176+0x11000] ;  /* 0x01100000b0a4783b */ /* 0x000ee20000004200 */
[----:B------:R-:W-:-:S06]  /*bab0*/  IMAD.WIDE.U32 R250, R250, -0x326172a9, RZ ;  /* 0xcd9e8d57fafa7825 */ /* 0x000fcc00078e00ff */
[C---:B------:R-:W-:Y:S08]  /*bac0*/  HMMA.16816.F32.BF16 R100, R132.reuse, R138, R100 ;  /* 0x0000008a8464723c */ /* 0x040ff00000041864 */
[----:B-1----:R-:W-:Y:S01]  /*bad0*/  HMMA.16816.F32.BF16 R136, R132, R142, R116 ;  /* 0x0000008e8488723c */ /* 0x002fe20000041874 */
[----:B------:R-:W-:Y:S02]  /*bae0*/  MOV R118, R152 ;  /* 0x0000009800767202 */ /* 0x000fe40000000f00 */
[----:B------:R-:W-:-:S02]  /*baf0*/  PRMT R116, R152, 0x7771, RZ ;  /* 0x0000777198747816 */ /* 0x000fc400000000ff */
[----:B------:R-:W-:Y:S02]  /*bb00*/  LOP3.LUT R118, R118, 0xff, RZ, 0xc0, !PT ;  /* 0x000000ff76767812 */ /* 0x000fe400078ec0ff */
[C---:B------:R-:W-:Y:S01]  /*bb10*/  PRMT R119, R152.reuse, 0x7773, RZ ;  /* 0x0000777398777816 */ /* 0x040fe200000000ff */
[----:B------:R-:W-:Y:S01]  /*bb20*/  HMMA.16816.F32.BF16 R112, R132, R140, R112 ;  /* 0x0000008c8470723c */ /* 0x000fe20000041870 */
[----:B------:R-:W-:Y:S02]  /*bb30*/  PRMT R117, R152, 0x7772, RZ ;  /* 0x0000777298757816 */ /* 0x000fe400000000ff */
[----:B------:R-:W-:Y:S02]  /*bb40*/  PRMT R116, R118, 0x5410, R116 ;  /* 0x0000541076747816 */ /* 0x000fe40000000074 */
[----:B------:R-:W-:-:S03]  /*bb50*/  PRMT R117, R117, 0x5410, R119 ;  /* 0x0000541075757816 */ /* 0x000fc60000000077 */
[C---:B------:R-:W-:Y:S01]  /*bb60*/  HMMA.16816.F32.BF16 R140, R132.reuse, R144, R120 ;  /* 0x00000090848c723c */ /* 0x040fe20000041878 */
[----:B------:R-:W-:Y:S01]  /*bb70*/  LOP3.LUT R144, R250, UR10, R153, 0x96, !PT ;  /* 0x0000000afa907c12 */ /* 0x000fe2000f8e9699 */
[----:B------:R-:W-:Y:S01]  /*bb80*/  LDSM.16.MT88.4 R120, [R0+0x13000] ;  /* 0x013000000078783b */ /* 0x000fe20000004200 */
[----:B------:R-:W-:Y:S01]  /*bb90*/  HSET2.LE.AND R116, R116, R177, PT ;  /* 0x000000b174747233 */ /* 0x000fe20003803000 */
[----:B------:R-:W-:Y:S01]  /*bba0*/  FFMA.FTZ R250, R186, UR23, -R185 ;  /* 0x00000017bafa7c23 */ /* 0x000fe200080108b9 */
[C---:B------:R-:W-:Y:S02]  /*bbb0*/  LOP3.LUT R118, R144.reuse, 0xffff, RZ, 0xc0, !PT ;  /* 0x0000ffff90767812 */ /* 0x040fe400078ec0ff */
[C---:B------:R-:W-:Y:S01]  /*bbc0*/  PRMT R119, R144.reuse, 0x7632, R119 ;  /* 0x0000763290777816 */ /* 0x040fe20000000077 */
[----:B------:R-:W-:Y:S01]  /*bbd0*/  HMMA.16816.F32.BF16 R124, R132, R146, R124 ;  /* 0x00000092847c723c */ /* 0x000fe2000004187c */
[----:B------:R-:W-:Y:S01]  /*bbe0*/  LOP3.LUT R145, R144, 0xff, RZ, 0xc0, !PT ;  /* 0x000000ff90917812 */ /* 0x000fe200078ec0ff */
[----:B------:R-:W-:Y:S01]  /*bbf0*/  MUFU.EX2 R250, R250 ;  /* 0x000000fa00fa7308 */ /* 0x000fe20000000800 */
[----:B------:R-:W-:-:S02]  /*bc00*/  LOP3.LUT R147, R117, 0xff00ff, RZ, 0xc0, !PT ;  /* 0x00ff00ff75937812 */ /* 0x000fc400078ec0ff */
[----:B------:R-:W-:Y:S02]  /*bc10*/  SHF.R.U32.HI R118, RZ, 0x8, R118 ;  /* 0x00000008ff767819 */ /* 0x000fe40000011676 */
[----:B------:R-:W-:Y:S01]  /*bc20*/  SHF.R.U32.HI R144, RZ, 0x18, R144 ;  /* 0x00000018ff907819 */ /* 0x000fe20000011690 */
[C---:B------:R-:W-:Y:S01]  /*bc30*/  HMMA.16816.F32.BF16 R64, R132.reuse, R156, R64 ;  /* 0x0000009c8440723c */ /* 0x040fe20000041840 */
[----:B------:R-:W-:Y:S02]  /*bc40*/  LOP3.LUT R117, R119, 0xff, RZ, 0xc0, !PT ;  /* 0x000000ff77757812 */ /* 0x000fe400078ec0ff */
[----:B------:R-:W-:Y:S02]  /*bc50*/  PRMT R145, R145, 0x5410, R118 ;  /* 0x0000541091917816 */ /* 0x000fe40000000076 */
[----:B------:R-:W-:Y:S02]  /*bc60*/  PRMT R144, R117, 0x5410, R144 ;  /* 0x0000541075907816 */ /* 0x000fe40000000090 */
[----:B------:R-:W-:Y:S01]  /*bc70*/  HSET2.LE.AND R147, R147, R177, PT ;  /* 0x000000b193937233 */ /* 0x000fe20003803000 */
[----:B------:R-:W-:Y:S01]  /*bc80*/  HMMA.16816.F32.BF16 R68, R132, R158, R68 ;  /* 0x0000009e8444723c */ /* 0x000fe20000041844 */
[----:B------:R-:W1:Y:S01]  /*bc90*/  LDSM.16.MT88.4 R156, [R0+0x11000] ;  /* 0x01100000009c783b */ /* 0x000e620000004200 */
[----:B------:R-:W-:-:S04]  /*bca0*/  F2FP.BF16.F32.PACK_AB R146, R225, R227 ;  /* 0x000000e3e192723e */ /* 0x000fc800000010ff */
[----:B------:R-:W-:Y:S02]  /*bcb0*/  LOP3.LUT R146, R146, R116, RZ, 0xc0, !PT ;  /* 0x0000007492927212 */ /* 0x000fe400078ec0ff */
[C---:B------:R-:W-:Y:S01]  /*bcc0*/  HMMA.16816.F32.BF16 R56, R132.reuse, R160, R56 ;  /* 0x000000a08438723c */ /* 0x040fe20000041838 */
[----:B------:R-:W-:Y:S01]  /*bcd0*/  F2FP.BF16.F32.PACK_AB R160, R226, R228 ;  /* 0x000000e4e2a0723e */ /* 0x000fe200000010ff */
[----:B------:R-:W4:Y:S03]  /*bce0*/  LDSM.16.MT88.4 R116, [R208+0x1000] ;  /* 0x00100000d074783b */ /* 0x000f260000004200 */
[----:B------:R-:W-:Y:S02]  /*bcf0*/  LOP3.LUT R147, R160, R147, RZ, 0xc0, !PT ;  /* 0x00000093a0937212 */ /* 0x000fe400078ec0ff */
[----:B------:R-:W-:Y:S01]  /*bd00*/  F2FP.BF16.F32.PACK_AB R160, R248, R249 ;  /* 0x000000f9f8a0723e */ /* 0x000fe200000010ff */
[----:B--2---:R-:W-:Y:S01]  /*bd10*/  HMMA.16816.F32.BF16 R128, R132, R148, R128 ;  /* 0x000000948480723c */ /* 0x004fe20000041880 */
[--C-:B------:R-:W-:Y:S01]  /*bd20*/  HSET2.LE.AND R148, R145, R177.reuse, PT ;  /* 0x000000b191947233 */ /* 0x100fe20003803000 */
[----:B------:R-:W-:Y:S01]  /*bd30*/  FADD.FTZ R249, R249, R219 ;  /* 0x000000dbf9f97221 */ /* 0x000fe20000010000 */
[----:B------:R-:W-:-:S02]  /*bd40*/  HSET2.LE.AND R145, R144, R177, PT ;  /* 0x000000b190917233 */ /* 0x000fc40003803000 */
[----:B------:R-:W-:Y:S01]  /*bd50*/  F2FP.BF16.F32.PACK_AB R149, R223, R224 ;  /* 0x000000e0df95723e */ /* 0x000fe200000010ff */
[----:B------:R-:W-:Y:S01]  /*bd60*/  FADD.FTZ R224, R224, R217 ;  /* 0x000000d9e0e07221 */ /* 0x000fe20000010000 */
[----:B------:R-:W-:Y:S01]  /*bd70*/  FADD.FTZ R249, R248, R249 ;  /* 0x000000f9f8f97221 */ /* 0x000fe20000010000 */
[----:B------:R-:W-:Y:S01]  /*bd80*/  LOP3.LUT R145, R160, R145, RZ, 0xc0, !PT ;  /* 0x00000091a0917212 */ /* 0x000fe200078ec0ff */
[----:B------:R-:W-:Y:S01]  /*bd90*/  HMMA.16816.F32.BF16 R40, R132, R168, R40 ;  /* 0x000000a88428723c */ /* 0x000fe20000041828 */
[----:B------:R-:W-:Y:S01]  /*bda0*/  LOP3.LUT R144, R149, R148, RZ, 0xc0, !PT ;  /* 0x0000009495907212 */ /* 0x000fe200078ec0ff */
[----:B------:R-:W-:Y:S01]  /*bdb0*/  FADD.FTZ R224, R223, R224 ;  /* 0x000000e0dfe07221 */ /* 0x000fe20000010000 */
[----:B------:R-:W-:-:S03]  /*bdc0*/  FADD.FTZ R228, R228, R249 ;  /* 0x000000f9e4e47221 */ /* 0x000fc60000010000 */
[----:B------:R-:W-:Y:S02]  /*bdd0*/  FADD.FTZ R227, R227, R224 ;  /* 0x000000e0e3e37221 */ /* 0x000fe40000010000 */
[----:B------:R-:W-:Y:S01]  /*bde0*/  HMMA.16816.F32.BF16 R44, R132, R170, R44 ;  /* 0x000000aa842c723c */ /* 0x000fe2000004182c */
[----:B------:R-:W-:Y:S01]  /*bdf0*/  LDSM.16.MT88.4 R168, [R0+0x15000] ;  /* 0x0150000000a8783b */ /* 0x000fe20000004200 */
[----:B------:R-:W-:-:S06]  /*be00*/  FADD.FTZ R227, R225, R227 ;  /* 0x000000e3e1e37221 */ /* 0x000fcc0000010000 */
[C---:B------:R-:W-:Y:S08]  /*be10*/  HMMA.16816.F32.BF16 R60, R132.reuse, R162, R60 ;  /* 0x000000a2843c723c */ /* 0x040ff0000004183c */
[C---:B------:R-:W-:Y:S01]  /*be20*/  HMMA.16816.F32.BF16 R76, R132.reuse, R154, R76 ;  /* 0x0000009a844c723c */ /* 0x040fe2000004184c */
[----:B------:R-:W-:Y:S07]  /*be30*/  LDSM.16.MT88.4 R152, [R210+0x1000] ;  /* 0x00100000d298783b */ /* 0x000fee0000004200 */
[----:B------:R-:W-:Y:S08]  /*be40*/  HMMA.16816.F32.BF16 R148, R132, R150, R4 ;  /* 0x000000968494723c */ /* 0x000ff00000041804 */
[C---:B---3--:R-:W-:Y:S01]  /*be50*/  HMMA.16816.F32.BF16 R132, R144.reuse, R164, R16 ;  /* 0x000000a49084723c */ /* 0x048fe20000041810 */
[----:B------:R-:W2:Y:S07]  /*be60*/  LDSM.16.MT88.4 R16, [R210+0x3000] ;  /* 0x00300000d210783b */ /* 0x000eae0000004200 */
[C---:B-1----:R-:W-:Y:S01]  /*be70*/  HMMA.16816.F32.BF16 R160, R144.reuse, R156, R8 ;  /* 0x0000009c90a0723c */ /* 0x042fe20000041808 */
[----:B------:R-:W1:Y:S07]  /*be80*/  LDSM.16.MT88.4 R8, [R176+0x13000] ;  /* 0x01300000b008783b */ /* 0x000e6e0000004200 */
[C---:B------:R-:W-:Y:S01]  /*be90*/  HMMA.16816.F32.BF16 R20, R144.reuse, R166, R20 ;  /* 0x000000a69014723c */ /* 0x040fe20000041814 */
[----:B------:R-:W3:Y:S07]  /*bea0*/  LDSM.16.MT88.4 R164, [R176+0x15000] ;  /* 0x01500000b0a4783b */ /* 0x000eee0000004200 */
[C---:B----4-:R-:W-:Y:S08]  /*beb0*/  HMMA.16816.F32.BF16 R32, R144.reuse, R116, R32 ;  /* 0x000000749020723c */ /* 0x050ff00000041820 */
[C---:B------:R-:W-:Y:S01]  /*bec0*/  HMMA.16816.F32.BF16 R4, R144.reuse, R118, R36 ;  /* 0x000000769004723c */ /* 0x040fe20000041824 */
[----:B------:R-:W4:Y:S07]  /*bed0*/  LDSM.16.MT88.4 R116, [R210+0x5000] ;  /* 0x00500000d274783b */ /* 0x000f2e0000004200 */
[C---:B------:R-:W-:Y:S08]  /*bee0*/  HMMA.16816.F32.BF16 R40, R144.reuse, R120, R40 ;  /* 0x000000789028723c */ /* 0x040ff00000041828 */
[C---:B--2---:R-:W-:Y:S08]  /*bef0*/  HMMA.16816.F32.BF16 R56, R144.reuse, R16, R56 ;  /* 0x000000109038723c */ /* 0x044ff00000041838 */
[C---:B------:R-:W-:Y:S01]  /*bf00*/  HMMA.16816.F32.BF16 R16, R144.reuse, R18, R60 ;  /* 0x000000129010723c */ /* 0x040fe2000004183c */
[----:B------:R-:W2:Y:S07]  /*bf10*/  LDSM.16.MT88.4 R60, [R176+0x17000] ;  /* 0x01700000b03c783b */ /* 0x000eae0000004200 */
[C---:B------:R-:W-:Y:S01]  /*bf20*/  HMMA.16816.F32.BF16 R36, R144.reuse, R122, R44 ;  /* 0x0000007a9024723c */ /* 0x040fe2000004182c */
[----:B------:R-:W5:Y:S07]  /*bf30*/  LDSM.16.MT88.4 R120, [R208+0x5000] ;  /* 0x00500000d078783b */ /* 0x000f6e0000004200 */
[C---:B-1----:R-:W-:Y:S08]  /*bf40*/  HMMA.16816.F32.BF16 R48, R144.reuse, R8, R48 ;  /* 0x000000089030723c */ /* 0x042ff00000041830 */
[C---:B------:R-:W-:Y:S08]  /*bf50*/  HMMA.16816.F32.BF16 R44, R144.reuse, R10, R52 ;  /* 0x0000000a902c723c */ /* 0x040ff00000041834 */
[C---:B------:R-:W-:Y:S08]  /*bf60*/  HMMA.16816.F32.BF16 R8, R144.reuse, R174, R68 ;  /* 0x000000ae9008723c */ /* 0x040ff00000041844 */
[C---:B------:R-:W-:Y:S08]  /*bf70*/  HMMA.16816.F32.BF16 R68, R144.reuse, R170, R76 ;  /* 0x000000aa9044723c */ /* 0x040ff0000004184c */
[C---:B---3--:R-:W-:Y:S01]  /*bf80*/  HMMA.16816.F32.BF16 R76, R144.reuse, R166, R84 ;  /* 0x000000a6904c723c */ /* 0x048fe20000041854 */
[----:B------:R-:W1:Y:S07]  /*bf90*/  LDSM.16.MT88.4 R84, [R210+0x7000] ;  /* 0x00700000d254783b */ /* 0x000e6e0000004200 */
[C---:B------:R-:W-:Y:S08]  /*bfa0*/  HMMA.16816.F32.BF16 R24, R144.reuse, R152, R24 ;  /* 0x000000989018723c */ /* 0x040ff00000041818 */
[C---:B------:R-:W-:Y:S01]  /*bfb0*/  HMMA.16816.F32.BF16 R28, R144.reuse, R154, R28 ;  /* 0x0000009a901c723c */ /* 0x040fe2000004181c */
[----:B------:R-:W3:Y:S07]  /*bfc0*/  LDSM.16.MT88.4 R152, [R0+0x17000] ;  /* 0x017000000098783b */ /* 0x000eee0000004200 */
[C---:B------:R-:W-:Y:S08]  /*bfd0*/  HMMA.16816.F32.BF16 R156, R144.reuse, R158, R12 ;  /* 0x0000009e909c723c */ /* 0x040ff0000004180c */
[C---:B------:R-:W-:Y:S01]  /*bfe0*/  HMMA.16816.F32.BF16 R12, R144.reuse, R172, R64 ;  /* 0x000000ac900c723c */ /* 0x040fe20000041840 */
[----:B------:R-:W-:Y:S01]  /*bff0*/  LOP3.LUT R66, R196, UR11, R251, 0x96, !PT ;  /* 0x0000000bc4427c12 */ /* 0x000fe2000f8e96fb */
[----:B------:R-:W-:Y:S01]  /*c000*/  FFMA.FTZ R251, R209, UR23, -R185 ;  /* 0x00000017d1fb7c23 */ /* 0x000fe200080108b9 */
[----:B------:R-:W-:Y:S03]  /*c010*/  MUFU.EX2 R173, R182 ;  /* 0x000000b600ad7308 */ /* 0x000fe60000000800 */
[----:B------:R-:W-:Y:S01]  /*c020*/  IMAD.WIDE.U32 R66, R66, -0x2daee0ad, RZ ;  /* 0xd2511f5342427825 */ /* 0x000fe200078e00ff */
[----:B------:R-:W3:Y:S01]  /*c030*/  MUFU.EX2 R209, R180 ;  /* 0x000000b400d17308 */ /* 0x000ee20000000800 */
[----:B----4-:R-:W-:Y:S01]  /*c040*/  HMMA.16816.F32.BF16 R52, R144, R118, R92 ;  /* 0x000000769034723c */ /* 0x010fe2000004185c */
[----:B------:R-:W4:Y:S01]  /*c050*/  LDSM.16.MT88.4 R92, [R208+0x7000] ;  /* 0x00700000d05c783b */ /* 0x000f220000004200 */
[----:B------:R-:W-:Y:S01]  /*c060*/  MOV R64, R66 ;  /* 0x0000004200407202 */ /* 0x000fe20000000f00 */
[----:B------:R-:W3:Y:S01]  /*c070*/  MUFU.EX2 R251, R251 ;  /* 0x000000fb00fb7308 */ /* 0x000ee20000000800 */
[----:B------:R-:W-:-:S02]  /*c080*/  LOP3.LUT R198, R198, UR14, R67, 0x96, !PT ;  /* 0x0000000ec6c67c12 */ /* 0x000fc4000f8e9643 */
[----:B------:R-:W-:Y:S02]  /*c090*/  LOP3.LUT R166, R64, 0xff, RZ, 0xc0, !PT ;  /* 0x000000ff40a67812 */ /* 0x000fe400078ec0ff */
[C---:B------:R-:W-:Y:S08]  /*c0a0*/  HMMA.16816.F32.BF16 R88, R144.reuse, R116, R88 ;  /* 0x000000749058723c */ /* 0x040ff00000041858 */
[----:B--2---:R-:W-:Y:S01]  /*c0b0*/  HMMA.16816.F32.BF16 R112, R144, R60, R112 ;  /* 0x0000003c9070723c */ /* 0x004fe20000041870 */
[----:B------:R-:W-:-:S07]  /*c0c0*/  PRMT R60, R66, 0x7773, RZ ;  /* 0x00007773423c7816 */ /* 0x000fce00000000ff */
[C---:B-----5:R-:W-:Y:S01]  /*c0d0*/  HMMA.16816.F32.BF16 R116, R144.reuse, R120, R96 ;  /* 0x000000789074723c */ /* 0x060fe20000041860 */
[C---:B------:R-:W-:Y:S02]  /*c0e0*/  PRMT R96, R66.reuse, 0x7772, RZ ;  /* 0x0000777242607816 */ /* 0x040fe400000000ff */
[----:B------:R-:W-:Y:S02]  /*c0f0*/  PRMT R97, R66, 0x7771, RZ ;  /* 0x0000777142617816 */ /* 0x000fe400000000ff */
[----:B------:R-:W-:Y:S01]  /*c100*/  PRMT R96, R96, 0x5410, R60 ;  /* 0x0000541060607816 */ /* 0x000fe2000000003c */
[----:B------:R-:W-:Y:S01]  /*c110*/  LDSM.16.MT88.4 R64, [R0+0x13800] ;  /* 0x013800000040783b */ /* 0x000fe20000004200 */
[----:B------:R-:W-:Y:S01]  /*c120*/  PRMT R166, R166, 0x5410, R97 ;  /* 0x00005410a6a67816 */ /* 0x000fe20000000061 */
[----:B------:R-:W-:Y:S01]  /*c130*/  HMMA.16816.F32.BF16 R136, R144, R62, R136 ;  /* 0x0000003e9088723c */ /* 0x000fe20000041888 */
[----:B------:R-:W-:Y:S01]  /*c140*/  LOP3.LUT R167, R96, 0xff00ff, RZ, 0xc0, !PT ;  /* 0x00ff00ff60a77812 */ /* 0x000fe200078ec0ff */
[----:B------:R-:W2:Y:S02]  /*c150*/  LDSM.16.MT88.4 R60, [R0+0x11800] ;  /* 0x01180000003c783b */ /* 0x000ea40000004200 */
[----:B------:R-:W-:-:S02]  /*c160*/  HSET2.LE.AND R166, R166, R177, PT ;  /* 0x000000b1a6a67233 */ /* 0x000fc40003803000 */
[----:B------:R-:W-:Y:S01]  /*c170*/  LDSM.16.MT88.4 R96, [R0+0x15800] ;  /* 0x015800000060783b */ /* 0x000fe20000004200 */
[----:B------:R-:W-:Y:S01]  /*c180*/  HSET2.LE.AND R167, R167, R177, PT ;  /* 0x000000b1a7a77233 */ /* 0x000fe20003803000 */
[C---:B------:R-:W-:Y:S01]  /*c190*/  HMMA.16816.F32.BF16 R72, R144.reuse, R168, R72 ;  /* 0x000000a89048723c */ /* 0x040fe20000041848 */
[----:B------:R5:W4:Y:S07]  /*c1a0*/  MUFU.EX2 R169, R183 ;  /* 0x000000b700a97308 */ /* 0x000b2e0000000800 */
[----:B-1----:R-:W-:Y:S01]  /*c1b0*/  HMMA.16816.F32.BF16 R140, R144, R84, R140 ;  /* 0x00000054908c723c */ /* 0x002fe2000004188c */
[----:B------:R-:W-:-:S02]  /*c1c0*/  LOP3.LUT R85, R198, 0xffff, RZ, 0xc0, !PT ;  /* 0x0000ffffc6557812 */ /* 0x000fc400078ec0ff */
[----:B------:R-:W-:Y:S02]  /*c1d0*/  PRMT R84, R198, 0x7632, R84 ;  /* 0x00007632c6547816 */ /* 0x000fe40000000054 */
[----:B------:R-:W-:Y:S02]  /*c1e0*/  SHF.R.U32.HI R85, RZ, 0x8, R85 ;  /* 0x00000008ff557819 */ /* 0x000fe40000011655 */
[----:B------:R-:W-:Y:S01]  /*c1f0*/  LOP3.LUT R84, R84, 0xff, RZ, 0xc0, !PT ;  /* 0x000000ff54547812 */ /* 0x000fe200078ec0ff */
[C---:B------:R-:W-:Y:S01]  /*c200*/  HMMA.16816.F32.BF16 R120, R144.reuse, R122, R100 ;  /* 0x0000007a9078723c */ /* 0x040fe20000041864 */
[----:B-----5:R-:W-:Y:S07]  /*c210*/  LDSM.16.MT88.4 R180, [R176+0x17800] ;  /* 0x01780000b0b4783b */ /* 0x020fee0000004200 */
[----:B------:R-:W-:Y:S01]  /*c220*/  HMMA.16816.F32.BF16 R80, R144, R164, R80 ;  /* 0x000000a49050723c */ /* 0x000fe20000041850 */
[----:B------:R-:W-:-:S02]  /*c230*/  SHF.R.U32.HI R165, RZ, 0x18, R198 ;  /* 0x00000018ffa57819 */ /* 0x000fc400000116c6 */
[----:B---3--:R-:W-:Y:S01]  /*c240*/  F2FP.BF16.F32.PACK_AB R164, R209, R250 ;  /* 0x000000fad1a4723e */ /* 0x008fe200000010ff */
[----:B------:R-:W-:Y:S01]  /*c250*/  FADD.FTZ R250, R250, R227 ;  /* 0x000000e3fafa7221 */ /* 0x000fe20000010000 */
[----:B------:R-:W-:-:S03]  /*c260*/  PRMT R165, R84, 0x5410, R165 ;  /* 0x0000541054a57816 */ /* 0x000fc600000000a5 */
[C---:B------:R-:W-:Y:S01]  /*c270*/  HMMA.16816.F32.BF16 R100, R144.reuse, R154, R108 ;  /* 0x0000009a9064723c */ /* 0x040fe2000004186c */
[----:B------:R-:W-:Y:S01]  /*c280*/  LOP3.LUT R108, R198, 0xff, RZ, 0xc0, !PT ;  /* 0x000000ffc66c7812 */ /* 0x000fe200078ec0ff */
[----:B------:R-:W-:Y:S01]  /*c290*/  FADD.FTZ R250, R209, R250 ;  /* 0x000000fad1fa7221 */ /* 0x000fe20000010000 */
[--C-:B------:R-:W-:Y:S01]  /*c2a0*/  HSET2.LE.AND R165, R165, R177.reuse, PT ;  /* 0x000000b1a5a57233 */ /* 0x100fe20003803000 */
[----:B------:R-:W-:Y:S01]  /*c2b0*/  LDSM.16.MT88.4 R196, [R176+0x11800] ;  /* 0x01180000b0c4783b */ /* 0x000fe20000004200 */
[----:B------:R-:W-:Y:S01]  /*c2c0*/  PRMT R108, R108, 0x5410, R85 ;  /* 0x000054106c6c7816 */ /* 0x000fe20000000055 */
[----:B------:R-:W-:Y:S02]  /*c2d0*/  FADD.FTZ R250, R251, R250 ;  /* 0x000000fafbfa7221 */ /* 0x000fe40000010000 */
[----:B------:R-:W-:Y:S02]  /*c2e0*/  HMMA.16816.F32.BF16 R104, R144, R152, R104 ;  /* 0x000000989068723c */ /* 0x000fe40000041868 */
[----:B------:R-:W-:-:S05]  /*c2f0*/  HSET2.LE.AND R108, R108, R177, PT ;  /* 0x000000b16c6c7233 */ /* 0x000fca0003803000 */
[----:B------:R-:W-:Y:S01]  /*c300*/  LOP3.LUT R164, R164, R108, RZ, 0xc0, !PT ;  /* 0x0000006ca4a47212 */ /* 0x000fe200078ec0ff */
[C---:B----4-:R-:W-:Y:S01]  /*c310*/  HMMA.16816.F32.BF16 R152, R144.reuse, R92, R128 ;  /* 0x0000005c9098723c */ /* 0x050fe20000041880 */
[----:B------:R1:W3:Y:S01]  /*c320*/  LDSM.16.MT88.4 R128, [R0+0x17800] ;  /* 0x017800000080783b */ /* 0x0002e20000004200 */
[----:B------:R-:W-:Y:S02]  /*c330*/  F2FP.BF16.F32.PACK_AB R93, R187, R191 ;  /* 0x000000bfbb5d723e */ /* 0x000fe400000010ff */
[----:B------:R-:W-:Y:S01]  /*c340*/  F2FP.BF16.F32.PACK_AB R92, R169, R251 ;  /* 0x000000fba95c723e */ /* 0x000fe200000010ff */
[----:B------:R-:W-:Y:S01]  /*c350*/  LDSM.16.MT88.4 R108, [R210+0x3800] ;  /* 0x00380000d26c783b */ /* 0x000fe20000004200 */
[----:B------:R-:W-:Y:S02]  /*c360*/  LOP3.LUT R165, R93, R165, RZ, 0xc0, !PT ;  /* 0x000000a55da57212 */ /* 0x000fe400078ec0ff */
[----:B------:R-:W-:Y:S01]  /*c370*/  LOP3.LUT R166, R92, R166, RZ, 0xc0, !PT ;  /* 0x000000a65ca67212 */ /* 0x000fe200078ec0ff */
[C---:B------:R-:W-:Y:S08]  /*c380*/  HMMA.16816.F32.BF16 R84, R144.reuse, R86, R124 ;  /* 0x000000569054723c */ /* 0x040ff0000004187c */
[----:B------:R-:W-:Y:S01]  /*c390*/  HMMA.16816.F32.BF16 R148, R144, R94, R148 ;  /* 0x0000005e9094723c */ /* 0x000fe20000041894 */
[----:B------:R-:W-:Y:S01]  /*c3a0*/  LDSM.16.MT88.4 R144, [R210+0x7800] ;  /* 0x00780000d290783b */ /* 0x000fe20000004200 */
[----:B-1----:R-:W-:-:S04]  /*c3b0*/  F2FP.BF16.F32.PACK_AB R0, R252, R173 ;  /* 0x000000adfc00723e */ /* 0x002fc800000010ff */
[----:B------:R-:W-:Y:S02]  /*c3c0*/  LOP3.LUT R167, R0, R167, RZ, 0xc0, !PT ;  /* 0x000000a700a77212 */ /* 0x000fe400078ec0ff */
[----:B------:R-:W-:Y:S02]  /*c3d0*/  MOV R0, R191 ;  /* 0x000000bf00007202 */ /* 0x000fe40000000f00 */
[----:B------:R-:W-:Y:S03]  /*c3e0*/  LDSM.16.MT88.4 R188, [R176+0x13800] ;  /* 0x01380000b0bc783b */ /* 0x000fe60000004200 */
[C---:B--2---:R-:W-:Y:S08]  /*c3f0*/  HMMA.16816.F32.BF16 R160, R164.reuse, R60, R160 ;  /* 0x0000003ca4a0723c */ /* 0x044ff000000418a0 */
[C---:B------:R-:W-:Y:S08]  /*c400*/  HMMA.16816.F32.BF16 R156, R164.reuse, R62, R156 ;  /* 0x0000003ea49c723c */ /* 0x040ff0000004189c */
[----:B------:R-:W-:Y:S01]  /*c410*/  HMMA.16816.F32.BF16 R60, R164, R64, R40 ;  /* 0x00000040a43c723c */ /* 0x000fe20000041828 */
[----:B------:R-:W-:-:S02]  /*c420*/  MOV R43, R187 ;  /* 0x000000bb002b7202 */ /* 0x000fc40000000f00 */
[----:B------:R-:W-:Y:S01]  /*c430*/  MOV R42, R173 ;  /* 0x000000ad002a7202 */ /* 0x000fe20000000f00 */
[----:B------:R-:W1:Y:S04]  /*c440*/  LDSM.16.MT88.4 R184, [R176+0x15800] ;  /* 0x01580000b0b8783b */ /* 0x000e680000004200 */
[----:B------:R-:W-:Y:S01]  /*c450*/  LDSM.16.MT88.4 R176, [R210+0x1800] ;  /* 0x00180000d2b0783b */ /* 0x000fe20000004200 */
[C---:B------:R-:W-:Y:S03]  /*c460*/  HMMA.16816.F32.BF16 R64, R164.reuse, R66, R36 ;  /* 0x00000042a440723c */ /* 0x040fe60000041824 */
[----:B------:R2:W-:Y:S05]  /*c470*/  LDSM.16.MT88.4 R172, [R210+0x5800] ;  /* 0x00580000d2ac783b */ /* 0x0005ea0000004200 */
[C---:B---3--:R-:W-:Y:S08]  /*c480*/  HMMA.16816.F32.BF16 R124, R164.reuse, R128, R104 ;  /* 0x00000080a47c723c */ /* 0x048ff00000041868 */
[C---:B------:R-:W-:Y:S08]  /*c490*/  HMMA.16816.F32.BF16 R128, R164.reuse, R130, R100 ;  /* 0x00000082a480723c */ /* 0x040ff00000041864 */
[----:B------:R-:W-:Y:S01]  /*c4a0*/  HMMA.16816.F32.BF16 R36, R164, R196, R132 ;  /* 0x000000c4a424723c */ /* 0x000fe20000041884 */
[----:B------:R-:W-:-:S02]  /*c4b0*/  MOV R197, R42 ;  /* 0x0000002a00c57202 */ /* 0x000fc40000000f00 */
[----:B--2---:R-:W-:Y:S02]  /*c4c0*/  MOV R210, R169 ;  /* 0x000000a900d27202 */ /* 0x004fe40000000f00 */
[----:B------:R-:W2:Y:S01]  /*c4d0*/  LDSM.16.MT88.4 R168, [R208+0x1800] ;  /* 0x00180000d0a8783b */ /* 0x000ea20000004200 */
[----:B------:R-:W-:Y:S02]  /*c4e0*/  MOV R196, R43 ;  /* 0x0000002b00c47202 */ /* 0x000fe40000000f00 */
[----:B------:R-:W-:Y:S01]  /*c4f0*/  HMMA.16816.F32.BF16 R40, R164, R198, R20 ;  /* 0x000000c6a428723c */ /* 0x000fe20000041814 */
[----:B------:R-:W3:Y:S01]  /*c500*/  LDSM.16.MT88.4 R20, [R208+0x3800] ;  /* 0x00380000d014783b */ /* 0x000ee20000004200 */
[----:B------:R-:W-:Y:S01]  /*c510*/  MOV R199, R0 ;  /* 0x0000000000c77202 */ /* 0x000fe20000000f00 */
[----:B------:R-:W-:Y:S01]  /*c520*/  FADD.FTZ R0, R226, R228 ;  /* 0x000000e4e2007221 */ /* 0x000fe20000010000 */
[----:B------:R-:W-:-:S03]  /*c530*/  FADD.FTZ R245, R210, R250 ;  /* 0x000000fad2f57221 */ /* 0x000fc60000010000 */
[----:B------:R-:W-:Y:S01]  /*c540*/  FADD.FTZ R0, R199, R0 ;  /* 0x00000000c7007221 */ /* 0x000fe20000010000 */
[----:B-1----:R-:W-:Y:S03]  /*c550*/  HMMA.16816.F32.BF16 R104, R164, R186, R76 ;  /* 0x000000baa468723c */ /* 0x002fe6000004184c */
[----:B------:R-:W-:-:S04]  /*c560*/  FADD.FTZ R0, R196, R0 ;  /* 0x00000000c4007221 */ /* 0x000fc80000010000 */
[----:B------:R-:W-:Y:S01]  /*c570*/  FADD.FTZ R0, R197, R0 ;  /* 0x00000000c5007221 */ /* 0x000fe20000010000 */
[----:B------:R-:W-:Y:S03]  /*c580*/  HMMA.16816.F32.BF16 R100, R164, R184, R80 ;  /* 0x000000b8a464723c */ /* 0x000fe60000041850 */
[----:B------:R-:W-:-:S05]  /*c590*/  FADD.FTZ R244, R252, R0 ;  /* 0x00000000fcf47221 */ /* 0x000fca0000010000 */
[C---:B------:R-:W-:Y:S08]  /*c5a0*/  HMMA.16816.F32.BF16 R76, R164.reuse, R108, R56 ;  /* 0x0000006ca44c723c */ /* 0x040ff00000041838 */
[C---:B------:R-:W-:Y:S01]  /*c5b0*/  HMMA.16816.F32.BF16 R80, R164.reuse, R110, R16 ;  /* 0x0000006ea450723c */ /* 0x040fe20000041810 */
[----:B------:R-:W1:Y:S07]  /*c5c0*/  LDSM.16.MT88.4 R16, [R208+0x5800] ;  /* 0x00580000d010783b */ /* 0x000e6e0000004200 */
[C---:B--2---:R-:W-:Y:S01]  /*c5d0*/  HMMA.16816.F32.BF16 R56, R164.reuse, R170, R4 ;  /* 0x000000aaa438723c */ /* 0x044fe20000041804 */
        /* <DEDUP_REMOVED lines=16> */
[C---:B-1----:R-:W-:Y:S08]  /*c6e0*/  HMMA.16816.F32.BF16 R116, R164.reuse, R16, R116 ;  /* 0x00000010a474723c */ /* 0x042ff00000041874 */
[C---:B------:R-:W-:Y:S08]  /*c6f0*/  HMMA.16816.F32.BF16 R120, R164.reuse, R18, R120 ;  /* 0x00000012a478723c */ /* 0x040ff00000041878 */
[C---:B--2---:R-:W-:Y:S08]  /*c700*/  HMMA.16816.F32.BF16 R152, R164.reuse, R4, R152 ;  /* 0x00000004a498723c */ /* 0x044ff00000041898 */
[----:B------:R-:W-:Y:S01]  /*c710*/  HMMA.16816.F32.BF16 R148, R164, R6, R148 ;  /* 0x00000006a494723c */ /* 0x000fe20000041894 */
[----:B------:R-:W-:-:S15]  /*c720*/  MOV R164, R204 ;  /* 0x000000cc00a47202 */ /* 0x000fde0000000f00 */
[----:B------:R-:W-:-:S04]  /*c730*/  NOP ;  /* 0x0000000000007918 */ /* 0x000fc80000000000 */
.L_x_501:
        /* <DEDUP_REMOVED lines=25> */
.L_x_506:
        /* <DEDUP_REMOVED lines=106> */
.L_x_504:
        /* <DEDUP_REMOVED lines=136> */
[----:B------:R-:W-:Y:S01]  /*d7f0*/  LDSM.16.M88.4 R184, [R217+0x8000] ;  /* 0x00800000d9b8783b */ /* 0x000fe20000000200 */
[C---:B--2---:R-:W-:Y:S03]  /*d800*/  HMMA.16816.F32.BF16 R4, R32.reuse, R8, RZ ;  /* 0x000000082004723c */ /* 0x044fe600000418ff */
[----:B------:R-:W-:Y:S04]  /*d810*/  LDSM.16.M88.4 R188, [R217+0x9800] ;  /* 0x00980000d9bc783b */ /* 0x000fe80000000200 */
[----:B------:R-:W-:Y:S01]  /*d820*/  LDSM.16.M88.4 R192, [R219] ;  /* 0x00000000dbc0783b */ /* 0x000fe20000000200 */
[C---:B------:R-:W-:Y:S03]  /*d830*/  HMMA.16816.F32.BF16 R8, R32.reuse, R10, RZ ;  /* 0x0000000a2008723c */ /* 0x040fe600000418ff */
[----:B------:R-:W-:Y:S04]  /*d840*/  LDSM.16.M88.4 R196, [R3+0x8000] ;  /* 0x0080000003c4783b */ /* 0x000fe80000000200 */
[----:B------:R-:W-:Y:S01]  /*d850*/  LDSM.16.M88.4 R200, [R3+0x8800] ;  /* 0x0088000003c8783b */ /* 0x000fe20000000200 */
[C---:B-1----:R-:W-:Y:S03]  /*d860*/  HMMA.16816.F32.BF16 R12, R32.reuse, R16, RZ ;  /* 0x00000010200c723c */ /* 0x042fe600000418ff */
[----:B------:R-:W-:Y:S05]  /*d870*/  LDSM.16.M88.4 R204, [R217+0xc000] ;  /* 0x00c00000d9cc783b */ /* 0x000fea0000000200 */
[C---:B------:R-:W-:Y:S08]  /*d880*/  HMMA.16816.F32.BF16 R16, R32.reuse, R18, RZ ;  /* 0x000000122010723c */ /* 0x040ff000000418ff */
[C---:B---3--:R-:W-:Y:S08]  /*d890*/  HMMA.16816.F32.BF16 R20, R32.reuse, R24, RZ ;  /* 0x000000182014723c */ /* 0x048ff000000418ff */
[C---:B------:R-:W-:Y:S08]  /*d8a0*/  HMMA.16816.F32.BF16 R24, R32.reuse, R26, RZ ;  /* 0x0000001a2018723c */ /* 0x040ff000000418ff */
[C---:B----4-:R-:W-:Y:S08]  /*d8b0*/  HMMA.16816.F32.BF16 R28, R32.reuse, R164, RZ ;  /* 0x000000a4201c723c */ /* 0x050ff000000418ff */
[----:B------:R-:W-:Y:S01]  /*d8c0*/  HMMA.16816.F32.BF16 R32, R32, R166, RZ ;  /* 0x000000a62020723c */ /* 0x000fe200000418ff */
[----:B------:R-:W1:Y:S07]  /*d8d0*/  LDSM.16.M88.4 R164, [R218+0x9800] ;  /* 0x00980000daa4783b */ /* 0x000e6e0000000200 */
[C---:B-----5:R-:W-:Y:S08]  /*d8e0*/  HMMA.16816.F32.BF16 R4, R168.reuse, R172, R4 ;  /* 0x000000aca804723c */ /* 0x060ff00000041804 */
[C---:B------:R-:W-:Y:S01]  /*d8f0*/  HMMA.16816.F32.BF16 R8, R168.reuse, R174, R8 ;  /* 0x000000aea808723c */ /* 0x040fe20000041808 */
[----:B------:R-:W2:Y:S07]  /*d900*/  LDSM.16.M88.4 R172, [R220] ;  /* 0x00000000dcac783b */ /* 0x000eae0000000200 */
[C---:B------:R-:W-:Y:S08]  /*d910*/  HMMA.16816.F32.BF16 R12, R168.reuse, R176, R12 ;  /* 0x000000b0a80c723c */ /* 0x040ff0000004180c */
[C---:B------:R-:W-:Y:S01]  /*d920*/  HMMA.16816.F32.BF16 R16, R168.reuse, R178, R16 ;  /* 0x000000b2a810723c */ /* 0x040fe20000041810 */
[----:B------:R-:W3:Y:S07]  /*d930*/  LDSM.16.M88.4 R176, [R217+0x8800] ;  /* 0x00880000d9b0783b */ /* 0x000eee0000000200 */
        /* <DEDUP_REMOVED lines=10> */
[C---:B---3--:R-:W-:Y:S08]  /*d9e0*/  HMMA.16816.F32.BF16 R12, R172.reuse, R176, R12 ;  /* 0x000000b0ac0c723c */ /* 0x048ff0000004180c */
[C---:B------:R-:W-:Y:S01]  /*d9f0*/  HMMA.16816.F32.BF16 R16, R172.reuse, R178, R16 ;  /* 0x000000b2ac10723c */ /* 0x040fe20000041810 */
[----:B------:R-:W-:Y:S07]  /*da00*/  LDSM.16.M88.4 R176, [R222+UR6+0xa000] ;  /* 0x00a00006deb0783b */ /* 0x000fee0008000200 */
[C---:B----4-:R-:W-:Y:S08]  /*da10*/  HMMA.16816.F32.BF16 R20, R172.reuse, R180, R20 ;  /* 0x000000b4ac14723c */ /* 0x050ff00000041814 */
[C---:B------:R-:W-:Y:S01]  /*da20*/  HMMA.16816.F32.BF16 R24, R172.reuse, R182, R24 ;  /* 0x000000b6ac18723c */ /* 0x040fe20000041818 */
[----:B------:R-:W-:Y:S07]  /*da30*/  LDSM.16.M88.4 R180, [R222+UR6+0xa800] ;  /* 0x00a80006deb4783b */ /* 0x000fee0008000200 */
[C---:B------:R-:W-:Y:S08]  /*da40*/  HMMA.16816.F32.BF16 R28, R172.reuse, R188, R28 ;  /* 0x000000bcac1c723c */ /* 0x040ff0000004181c */
[----:B------:R-:W-:Y:S01]  /*da50*/  HMMA.16816.F32.BF16 R32, R172, R190, R32 ;  /* 0x000000beac20723c */ /* 0x000fe20000041820 */
[----:B------:R-:W2:Y:S04]  /*da60*/  LDSM.16.M88.4 R172, [R223+0x2000] ;  /* 0x00200000dfac783b */ /* 0x000ea80000000200 */
        /* <DEDUP_REMOVED lines=10> */
[C---:B-----5:R-:W-:Y:S08]  /*db10*/  HMMA.16816.F32.BF16 R28, R192.reuse, R168, R28 ;  /* 0x000000a8c01c723c */ /* 0x060ff0000004181c */
        /* <DEDUP_REMOVED lines=8> */
[----:B------:R-:W4:Y:S07]  /*dba0*/  LDSM.16.M88.4 R180, [R218+0xb000] ;  /* 0x00b00000dab4783b */ /* 0x000f2e0000000200 */
[C---:B------:R-:W-:Y:S08]  /*dbb0*/  HMMA.16816.F32.BF16 R20, R172.reuse, R184, R20 ;  /* 0x000000b8ac14723c */ /* 0x040ff00000041814 */
[C---:B------:R-:W-:Y:S01]  /*dbc0*/  HMMA.16816.F32.BF16 R24, R172.reuse, R186, R24 ;  /* 0x000000baac18723c */ /* 0x040fe20000041818 */
[----:B------:R-:W5:Y:S07]  /*dbd0*/  LDSM.16.M88.4 R184, [R218+0xb800] ;  /* 0x00b80000dab8783b */ /* 0x000f6e0000000200 */
[C---:B-1----:R-:W-:Y:S08]  /*dbe0*/  HMMA.16816.F32.BF16 R28, R172.reuse, R164, R28 ;  /* 0x000000a4ac1c723c */ /* 0x042ff0000004181c */
[----:B------:R-:W-:Y:S01]  /*dbf0*/  HMMA.16816.F32.BF16 R32, R172, R166, R32 ;  /* 0x000000a6ac20723c */ /* 0x000fe20000041820 */
[----:B------:R-:W-:Y:S04]  /*dc00*/  LDSM.16.M88.4 R164, [R220+0x2000] ;  /* 0x00200000dca4783b */ /* 0x000fe80000000200 */
[----:B------:R-:W1:Y:S03]  /*dc10*/  LDSM.16.M88.4 R172, [R217+0xa000] ;  /* 0x00a00000d9ac783b */ /* 0x000e660000000200 */
        /* <DEDUP_REMOVED lines=34> */
[----:B------:R-:W-:Y:S07]  /*de40*/  LDSM.16.M88.4 R172, [R218+0xd000] ;  /* 0x00d00000daac783b */ /* 0x000fee0000000200 */
[C---:B--2---:R-:W-:Y:S08]  /*de50*/  HMMA.16816.F32.BF16 R28, R168.reuse, R176, R28 ;  /* 0x000000b0a81c723c */ /* 0x044ff0000004181c */
[----:B------:R-:W-:Y:S01]  /*de60*/  HMMA.16816.F32.BF16 R32, R168, R178, R32 ;  /* 0x000000b2a820723c */ /* 0x000fe20000041820 */
[----:B------:R-:W1:Y:S04]  /*de70*/  LDSM.16.M88.4 R168, [R218+0xc800] ;  /* 0x00c80000daa8783b */ /* 0x000e680000000200 */
        /* <DEDUP_REMOVED lines=20> */
[C---:B------:R-:W-:Y:S08]  /*dfc0*/  HMMA.16816.F32.BF16 R20, R188.reuse, R172, R20 ;  /* 0x000000acbc14723c */ /* 0x040ff00000041814 */
[C---:B------:R-:W-:Y:S01]  /*dfd0*/  HMMA.16816.F32.BF16 R24, R188.reuse, R174, R24 ;  /* 0x000000aebc18723c */ /* 0x040fe20000041818 */
[----:B------:R-:W1:Y:S07]  /*dfe0*/  LDSM.16.M88.4 R172, [R3+0xc000] ;  /* 0x00c0000003ac783b */ /* 0x000e6e0000000200 */
[C---:B--2---:R-:W-:Y:S08]  /*dff0*/  HMMA.16816.F32.BF16 R28, R188.reuse, R176, R28 ;  /* 0x000000b0bc1c723c */ /* 0x044ff0000004181c */
        /* <DEDUP_REMOVED lines=50> */
[C---:B-1----:R-:W-:Y:S08]  /*e320*/  HMMA.16816.F32.BF16 R28, R176.reuse, R172, R28 ;  /* 0x000000acb01c723c */ /* 0x042ff0000004181c */
[----:B------:R-:W-:Y:S01]  /*e330*/  HMMA.16816.F32.BF16 R32, R176, R174, R32 ;  /* 0x000000aeb020723c */ /* 0x000fe20000041820 */
[----:B------:R-:W1:Y:S01]  /*e340*/  LDSM.16.M88.4 R172, [R3+0xf000] ;  /* 0x00f0000003ac783b */ /* 0x000e620000000200 */
[----:B------:R-:W-:Y:S06]  /*e350*/  IMAD.U32 R176, RZ, RZ, UR12 ;  /* 0x0000000cffb07e24 */ /* 0x000fec000f8e00ff */
[C---:B------:R-:W-:Y:S08]  /*e360*/  HMMA.16816.F32.BF16 R4, R180.reuse, R184, R4 ;  /* 0x000000b8b404723c */ /* 0x040ff00000041804 */
[C---:B------:R-:W-:Y:S08]  /*e370*/  HMMA.16816.F32.BF16 R8, R180.reuse, R186, R8 ;  /* 0x000000bab408723c */ /* 0x040ff00000041808 */
[C---:B-----5:R-:W-:Y:S08]  /*e380*/  HMMA.16816.F32.BF16 R12, R180.reuse, R188, R12 ;  /* 0x000000bcb40c723c */ /* 0x060ff0000004180c */
[C---:B------:R-:W-:Y:S08]  /*e390*/  HMMA.16816.F32.BF16 R16, R180.reuse, R190, R16 ;  /* 0x000000beb410723c */ /* 0x040ff00000041810 */
[C---:B------:R-:W-:Y:S03]  /*e3a0*/  HMMA.16816.F32.BF16 R20, R180.reuse, R192, R20 ;  /* 0x000000c0b414723c */ /* 0x040fe60000041814 */
[----:B------:R-:W-:Y:S05]  /*e3b0*/  IMAD.SHL.U32 R193, R213, 0x2, RZ ;  /* 0x00000002d5c17824 */ /* 0x000fea00078e00ff */
[C---:B------:R-:W-:Y:S03]  /*e3c0*/  HMMA.16816.F32.BF16 R24, R180.reuse, R194, R24 ;  /* 0x000000c2b418723c */ /* 0x040fe60000041818 */
[----:B------:R-:W-:Y:S05]  /*e3d0*/  LOP3.LUT R194, R193, 0x6, RZ, 0xc0, !PT ;  /* 0x00000006c1c27812 */ /* 0x000fea00078ec0ff */
[C---:B--2---:R-:W-:Y:S08]  /*e3e0*/  HMMA.16816.F32.BF16 R28, R180.reuse, R164, R28 ;  /* 0x000000a4b41c723c */ /* 0x044ff0000004181c */
[----:B------:R-:W-:Y:S01]  /*e3f0*/  HMMA.16816.F32.BF16 R32, R180, R166, R32 ;  /* 0x000000a6b420723c */ /* 0x000fe20000041820 */
[----:B------:R2:W4:Y:S01]  /*e400*/  LDSM.16.M88.4 R164, [R3+0xf800] ;  /* 0x00f8000003a4783b */ /* 0x0005220000000200 */
[----:B------:R-:W-:Y:S04]  /*e410*/  DEPBAR.LE SB0, 0x0 ;  /* 0x000080000000791a */ /* 0x000fe80000000000 */
[----:B------:R-:W-:Y:S02]  /*e420*/  BAR.SYNC.DEFER_BLOCKING 0x0 ;  /* 0x0000000000007b1d */ /* 0x000fe40000010000 */
[C---:B------:R-:W-:Y:S08]  /*e430*/  HMMA.16816.F32.BF16 R4, R196.reuse, R200, R4 ;  /* 0x000000c8c404723c */ /* 0x040ff00000041804 */
[C---:B------:R-:W-:Y:S08]  /*e440*/  HMMA.16816.F32.BF16 R8, R196.reuse, R202, R8 ;  /* 0x000000cac408723c */ /* 0x040ff00000041808 */
[C---:B---3--:R-:W-:Y:S03]  /*e450*/  HMMA.16816.F32.BF16 R12, R196.reuse, R168, R12 ;  /* 0x000000a8c40c723c */ /* 0x048fe6000004180c */
[----:B--2---:R-:W-:Y:S04]  /*e460*/  IMAD R3, R176, 0x40, R194 ;  /* 0x00000040b0037824 */ /* 0x004fe800078e02c2 */
[C---:B------:R-:W-:Y:S01]  /*e470*/  VIADD R168, R3.reuse, 0x1 ;  /* 0x0000000103a87836 */ /* 0x040fe20000000000 */
[C---:B------:R-:W-:Y:S01]  /*e480*/  IADD3 R169, PT, PT, R3.reuse, 0x8, RZ ;  /* 0x0000000803a97810 */ /* 0x040fe20007ffe0ff */
[C---:B------:R-:W-:Y:S03]  /*e490*/  HMMA.16816.F32.BF16 R16, R196.reuse, R170, R16 ;  /* 0x000000aac410723c */ /* 0x040fe60000041810 */
[----:B------:R-:W-:Y:S01]  /*e4a0*/  I2FP.F32.U32 R170, R169 ;  /* 0x000000a900aa7245 */ /* 0x000fe20000201000 */
[C---:B------:R-:W-:Y:S01]  /*e4b0*/  VIADD R169, R3.reuse, 0x10 ;  /* 0x0000001003a97836 */ /* 0x040fe20000000000 */
[----:B------:R-:W-:Y:S01]  /*e4c0*/  I2FP.F32.U32 R168, R168 ;  /* 0x000000a800a87245 */ /* 0x000fe20000201000 */
[C---:B------:R-:W-:Y:S01]  /*e4d0*/  VIADD R171, R3.reuse, 0x9 ;  /* 0x0000000903ab7836 */ /* 0x040fe20000000000 */
[----:B------:R-:W-:Y:S01]  /*e4e0*/  I2FP.F32.U32 R176, R3 ;  /* 0x0000000300b07245 */ /* 0x000fe20000201000 */
[C---:B-1----:R-:W-:Y:S03]  /*e4f0*/  HMMA.16816.F32.BF16 R20, R196.reuse, R172, R20 ;  /* 0x000000acc414723c */ /* 0x042fe60000041814 */
[C---:B------:R-:W-:Y:S01]  /*e500*/  FFMA.FTZ R8, R170.reuse, UR5, R8 ;  /* 0x00000005aa087c23 */ /* 0x040fe20008010008 */
[----:B------:R-:W-:Y:S01]  /*e510*/  FFMA.FTZ R10, R170, UR5, R10 ;  /* 0x00000005aa0a7c23 */ /* 0x000fe2000801000a */
[----:B------:R-:W-:Y:S01]  /*e520*/  I2FP.F32.U32 R170, R169 ;  /* 0x000000a900aa7245 */ /* 0x000fe20000201000 */
[C---:B------:R-:W-:Y:S02]  /*e530*/  VIADD R169, R3.reuse, 0x18 ;  /* 0x0000001803a97836 */ /* 0x040fe40000000000 */
[----:B------:R-:W-:Y:S01]  /*e540*/  FFMA.FTZ R5, R168, UR5, R5 ;  /* 0x00000005a8057c23 */ /* 0x000fe20008010005 */
[C---:B------:R-:W-:Y:S03]  /*e550*/  HMMA.16816.F32.BF16 R24, R196.reuse, R174, R24 ;  /* 0x000000aec418723c */ /* 0x040fe60000041818 */
[C---:B------:R-:W-:Y:S01]  /*e560*/  FFMA.FTZ R12, R170.reuse, UR5, R12 ;  /* 0x00000005aa0c7c23 */ /* 0x040fe2000801000c */
[----:B------:R-:W-:Y:S01]  /*e570*/  FFMA.FTZ R14, R170, UR5, R14 ;  /* 0x00000005aa0e7c23 */ /* 0x000fe2000801000e */
[----:B------:R-:W-:Y:S01]  /*e580*/  I2FP.F32.U32 R170, R169 ;  /* 0x000000a900aa7245 */ /* 0x000fe20000201000 */
[C---:B------:R-:W-:Y:S02]  /*e590*/  VIADD R169, R3.reuse, 0x20 ;  /* 0x0000002003a97836 */ /* 0x040fe40000000000 */
[----:B------:R-:W-:Y:S01]  /*e5a0*/  FFMA.FTZ R7, R168, UR5, R7 ;  /* 0x00000005a8077c23 */ /* 0x000fe20008010007 */
[----:B------:R-:W-:Y:S01]  /*e5b0*/  I2FP.F32.U32 R168, R171 ;  /* 0x000000ab00a87245 */ /* 0x000fe20000201000 */
[C---:B----4-:R-:W-:Y:S03]  /*e5c0*/  HMMA.16816.F32.BF16 R28, R196.reuse, R164, R28 ;  /* 0x000000a4c41c723c */ /* 0x050fe6000004181c */
[----:B------:R-:W-:Y:S01]  /*e5d0*/  I2FP.F32.U32 R169, R169 ;  /* 0x000000a900a97245 */ /* 0x000fe20000201000 */
[C---:B------:R-:W-:Y:S02]  /*e5e0*/  VIADD R171, R3.reuse, 0x11 ;  /* 0x0000001103ab7836 */ /* 0x040fe40000000000 */
[C---:B------:R-:W-:Y:S01]  /*e5f0*/  FFMA.FTZ R9, R168.reuse, UR5, R9 ;  /* 0x00000005a8097c23 */ /* 0x040fe20008010009 */
[C---:B------:R-:W-:Y:S02]  /*e600*/  VIADD R164, R3.reuse, 0x21 ;  /* 0x0000002103a47836 */ /* 0x040fe40000000000 */
[----:B------:R-:W-:Y:S01]  /*e610*/  FFMA.FTZ R11, R168, UR5, R11 ;  /* 0x00000005a80b7c23 */ /* 0x000fe2000801000b */
[C---:B------:R-:W-:Y:S01]  /*e620*/  VIADD R165, R3.reuse, 0x29 ;  /* 0x0000002903a57836 */ /* 0x040fe20000000000 */
[----:B------:R-:W-:Y:S01]  /*e630*/  I2FP.F32.U32 R168, R171 ;  /* 0x000000ab00a87245 */ /* 0x000fe20000201000 */
[C---:B------:R-:W-:Y:S01]  /*e640*/  FFMA.FTZ R4, R176.reuse, UR5, R4 ;  /* 0x00000005b0047c23 */ /* 0x040fe20008010004 */
[----:B------:R-:W-:Y:S01]  /*e650*/  I2FP.F32.U32 R164, R164 ;  /* 0x000000a400a47245 */ /* 0x000fe20000201000 */
[----:B------:R-:W-:Y:S01]  /*e660*/  VIADD R171, R3, 0x19 ;  /* 0x0000001903ab7836 */ /* 0x000fe20000000000 */
[----:B------:R-:W-:Y:S01]  /*e670*/  I2FP.F32.U32 R165, R165 ;  /* 0x000000a500a57245 */ /* 0x000fe20000201000 */
[C---:B------:R-:W-:Y:S01]  /*e680*/  FFMA.FTZ R20, R169.reuse, UR5, R20 ;  /* 0x00000005a9147c23 */ /* 0x040fe20008010014 */
[----:B------:R-:W-:Y:S01]  /*e690*/  FFMA.FTZ R22, R169, UR5, R22 ;  /* 0x00000005a9167c23 */ /* 0x000fe20008010016 */
[----:B------:R-:W-:Y:S02]  /*e6a0*/  VIADD R169, R3, 0x30 ;  /* 0x0000003003a97836 */ /* 0x000fe40000000000 */
[----:B------:R-:W-:Y:S01]  /*e6b0*/  FFMA.FTZ R6, R176, UR5, R6 ;  /* 0x00000005b0067c23 */ /* 0x000fe20008010006 */
[C---:B------:R-:W-:Y:S01]  /*e6c0*/  FFMA.FTZ R13, R168.reuse, UR5, R13 ;  /* 0x00000005a80d7c23 */ /* 0x040fe2000801000d */
[----:B------:R-:W-:Y:S01]  /*e6d0*/  FFMA.FTZ R15, R168, UR5, R15 ;  /* 0x00000005a80f7c23 */ /* 0x000fe2000801000f */
[----:B------:R-:W-:Y:S01]  /*e6e0*/  I2FP.F32.U32 R168, R171 ;  /* 0x000000ab00a87245 */ /* 0x000fe20000201000 */
[----:B------:R-:W-:Y:S03]  /*e6f0*/  HMMA.16816.F32.BF16 R32, R196, R166, R32 ;  /* 0x000000a6c420723c */ /* 0x000fe60000041820 */
[----:B------:R-:W-:Y:S01]  /*e700*/  FMNMX3.FTZ R166, R0, R4, R5, !PT ;  /* 0x0000000400a67276 */ /* 0x000fe20007810005 */
[C---:B------:R-:W-:Y:S01]  /*e710*/  FFMA.FTZ R21, R164.reuse, UR5, R21 ;  /* 0x00000005a4157c23 */ /* 0x040fe20008010015 */
[----:B------:R-:W-:Y:S01]  /*e720*/  FFMA.FTZ R23, R164, UR5, R23 ;  /* 0x00000005a4177c23 */ /* 0x000fe20008010017 */
        /* <DEDUP_REMOVED lines=8> */
[----:B------:R-:W-:Y:S01]  /*e7b0*/  IADD3 R168, PT, PT, R3, 0x28, RZ ;  /* 0x0000002803a87810 */ /* 0x000fe20007ffe0ff */
[----:B------:R-:W-:Y:S01]  /*e7c0*/  FFMA.FTZ R16, R170, UR5, R16 ;  /* 0x00000005aa107c23 */ /* 0x000fe20008010010 */
[----:B------:R-:W-:Y:S01]  /*e7d0*/  FMNMX3.FTZ R165, R165, R10, R11, !PT ;  /* 0x0000000aa5a57276 */ /* 0x000fe2000781000b */
[C---:B------:R-:W-:Y:S01]  /*e7e0*/  FFMA.FTZ R28, R164.reuse, UR5, R28 ;  /* 0x00000005a41c7c23 */ /* 0x040fe2000801001c */
[----:B------:R-:W-:Y:S01]  /*e7f0*/  I2FP.F32.U32 R168, R168 ;  /* 0x000000a800a87245 */ /* 0x000fe20000201000 */
[----:B------:R-:W-:Y:S01]  /*e800*/  FFMA.FTZ R30, R164, UR5, R30 ;  /* 0x00000005a41e7c23 */ /* 0x000fe2000801001e */
[----:B------:R-:W-:Y:S01]  /*e810*/  FMNMX3.FTZ R165, R165, R14, R15, !PT ;  /* 0x0000000ea5a57276 */ /* 0x000fe2000781000f */
[C---:B------:R-:W-:Y:S01]  /*e820*/  VIADD R167, R3.reuse, 0x31 ;  /* 0x0000003103a77836 */ /* 0x040fe20000000000 */
[----:B------:R-:W-:Y:S01]  /*e830*/  FMNMX3.FTZ R166, R166, R16, R17, !PT ;  /* 0x00000010a6a67276 */ /* 0x000fe20007810011 */
[C---:B------:R-:W-:Y:S02]  /*e840*/  VIADD R164, R3.reuse, 0x38 ;  /* 0x0000003803a47836 */ /* 0x040fe40000000000 */
[----:B------:R-:W-:Y:S01]  /*e850*/  FFMA.FTZ R18, R170, UR5, R18 ;  /* 0x00000005aa127c23 */ /* 0x000fe20008010012 */
[----:B------:R-:W-:Y:S01]  /*e860*/  VIADD R3, R3, 0x39 ;  /* 0x0000003903037836 */ /* 0x000fe20000000000 */
[----:B------:R-:W-:Y:S01]  /*e870*/  I2FP.F32.U32 R167, R167 ;  /* 0x000000a700a77245 */ /* 0x000fe20000201000 */
[----:B------:R-:W-:Y:S01]  /*e880*/  FFMA.FTZ R24, R168, UR5, R24 ;  /* 0x00000005a8187c23 */ /* 0x000fe20008010018 */
[----:B------:R-:W-:Y:S01]  /*e890*/  FMNMX3.FTZ R166, R166, R20, R21, !PT ;  /* 0x00000014a6a67276 */ /* 0x000fe20007810015 */
[----:B------:R-:W-:Y:S01]  /*e8a0*/  FFMA.FTZ R26, R168, UR5, R26 ;  /* 0x00000005a81a7c23 */ /* 0x000fe2000801001a */
[----:B------:R-:W-:Y:S01]  /*e8b0*/  I2FP.F32.U32 R3, R3 ;  /* 0x0000000300037245 */ /* 0x000fe20000201000 */
[----:B------:R-:W-:Y:S01]  /*e8c0*/  FFMA.FTZ R29, R167, UR5, R29 ;  /* 0x00000005a71d7c23 */ /* 0x000fe2000801001d */
[----:B------:R-:W-:Y:S01]  /*e8d0*/  FMNMX3.FTZ R165, R165, R18, R19, !PT ;  /* 0x00000012a5a57276 */ /* 0x000fe20007810013 */
        /* <DEDUP_REMOVED lines=10> */
[----:B------:R-:W-:Y:S01]  /*e980*/  IMAD.U32 R167, RZ, RZ, UR24 ;  /* 0x00000018ffa77e24 */ /* 0x000fe2000f8e00ff */
[----:B------:R-:W-:Y:S02]  /*e990*/  FMNMX3.FTZ R166, R166, R32, R33, !PT ;  /* 0x00000020a6a67276 */ /* 0x000fe40007810021 */
[----:B------:R-:W-:Y:S01]  /*e9a0*/  FMNMX3.FTZ R3, R3, R30, R31, !PT ;  /* 0x0000001e03037276 */ /* 0x000fe2000781001f */
[----:B------:R-:W-:Y:S06]  /*e9b0*/  BRA.U.ANY UP0, `(.L_x_506) ;  /* 0xffffffdd00c47547 */ /* 0x000fec000b93ffff */
.L_x_505:
[----:B------:R-:W-:Y:S01]  /*e9c0*/  FMNMX3.FTZ R3, R3, R34, R35, !PT ;  /* 0x0000002203037276 */ /* 0x000fe20007810023 */
[----:B------:R-:W2:Y:S01]  /*e9d0*/  SHFL.BFLY PT, R164, R166, 0x2, 0x1f ;  /* 0x0c401f00a6a47f89 */ /* 0x000ea200000e0000 */
[----:B------:R-:W-:Y:S01]  /*e9e0*/  LOP3.LUT R167, R167, UR29, R243, 0x96, !PT ;  /* 0x0000001da7a77c12 */ /* 0x000fe2000f8e96f3 */
[----:B------:R-:W-:Y:S06]  /*e9f0*/  UIADD3 UR9, UPT, UPT, UR28, 0x3c6ef372, URZ ;  /* 0x3c6ef3721c097890 */ /* 0x000fec000fffe0ff */
[----:B------:R-:W3:Y:S01]  /*ea00*/  SHFL.BFLY PT, R165, R3, 0x2, 0x1f ;  /* 0x0c401f0003a57f89 */ /* 0x000ee200000e0000 */
[----:B------:R-:W-:Y:S01]  /*ea10*/  UIADD3 UR14, UPT, UPT, UR28, -0x61c88647, URZ ;  /* 0x9e3779b91c0e7890 */ /* 0x000fe2000fffe0ff */
[----:B------:R-:W-:Y:S01]  /*ea20*/  IMAD.WIDE.U32 R184, R167, -0x326172a9, RZ ;  /* 0xcd9e8d57a7b87825 */ /* 0x000fe200078e00ff */
[----:B------:R-:W-:Y:S02]  /*ea30*/  UIADD3 UR19, UPT, UPT, UR29, 0x32370b8f, URZ ;  /* 0x32370b8f1d137890 */ /* 0x000fe4000fffe0ff */
        /* <DEDUP_REMOVED lines=15> */
[----:B--2---:R-:W-:Y:S01]  /*eb30*/  FMNMX.FTZ R166, R166, R164, !PT ;  /* 0x000000a4a6a67209 */ /* 0x004fe20007810000 */
[----:B------:R-:W-:Y:S01]  /*eb40*/  IMAD.WIDE.U32 R182, R182, -0x326172a9, RZ ;  /* 0xcd9e8d57b6b67825 */ /* 0x000fe200078e00ff */
[----:B---3--:R-:W-:Y:S01]  /*eb50*/  FMNMX.FTZ R165, R3, R165, !PT ;  /* 0x000000a503a57209 */ /* 0x008fe20007810000 */
[----:B------:R-:W-:Y:S01]  /*eb60*/  UIADD3 UR24, UPT, UPT, UR24, 0x1, URZ ;  /* 0x0000000118187890 */ /* 0x000fe2000fffe0ff */
[----:B------:R-:W-:Y:S01]  /*eb70*/  LOP3.LUT R167, R234, UR11, R181, 0x96, !PT ;  /* 0x0000000beaa77c12 */ /* 0x000fe2000f8e96b5 */
[----:B------:R-:W2:Y:S01]  /*eb80*/  SHFL.BFLY PT, R164, R166, 0x1, 0x1f ;  /* 0x0c201f00a6a47f89 */ /* 0x000ea200000e0000 */
[----:B------:R-:W-:Y:S01]  /*eb90*/  LOP3.LUT R180, R180, UR8, R183, 0x96, !PT ;  /* 0x00000008b4b47c12 */ /* 0x000fe2000f8e96b7 */
[----:B------:R-:W-:Y:S06]  /*eba0*/  UISETP.NE.AND UP0, UPT, UR12, URZ, UPT ;  /* 0x000000ff0c00728c */ /* 0x000fec000bf05270 */
[----:B------:R-:W3:Y:S01]  /*ebb0*/  SHFL.BFLY PT, R3, R165, 0x1, 0x1f ;  /* 0x0c201f00a5037f89 */ /* 0x000ee200000e0000 */
[----:B------:R-:W-:Y:S01]  /*ebc0*/  IMAD.WIDE.U32 R168, R167, -0x2daee0ad, RZ ;  /* 0xd2511f53a7a87825 */ /* 0x000fe200078e00ff */
[----:B------:R-:W-:Y:S03]  /*ebd0*/  UIADD3 UR12, UPT, UPT, UR12, -0x1, URZ ;  /* 0xffffffff0c0c7890 */ /* 0x000fe6000fffe0ff */
[----:B------:R-:W-:Y:S01]  /*ebe0*/  IMAD.WIDE.U32 R180, R180, -0x2daee0ad, RZ ;  /* 0xd2511f53b4b47825 */ /* 0x000fe200078e00ff */
[----:B------:R-:W-:Y:S04]  /*ebf0*/  LOP3.LUT R184, R184, UR17, R169, 0x96, !PT ;  /* 0x00000011b8b87c12 */ /* 0x000fe8000f8e96a9 */
[----:B------:R-:W-:Y:S01]  /*ec00*/  LOP3.LUT R170, R168, UR16, R181, 0x96, !PT ;  /* 0x00000010a8aa7c12 */ /* 0x000fe2000f8e96b5 */
[----:B------:R-:W-:Y:S04]  /*ec10*/  IMAD.WIDE.U32 R184, R184, -0x326172a9, RZ ;  /* 0xcd9e8d57b8b87825 */ /* 0x000fe800078e00ff */
[----:B------:R-:W-:Y:S01]  /*ec20*/  IMAD.WIDE.U32 R170, R170, -0x326172a9, RZ ;  /* 0xcd9e8d57aaaa7825 */ /* 0x000fe200078e00ff */
[----:B------:R-:W-:Y:S02]  /*ec30*/  LOP3.LUT R182, R182, UR10, R185, 0x96, !PT ;  /* 0x0000000ab6b67c12 */ /* 0x000fe4000f8e96b9 */
[----:B------:R-:W-:Y:S03]  /*ec40*/  PRMT R169, R170, 0x7773, RZ ;  /* 0x00007773aaa97816 */ /* 0x000fe600000000ff */
[----:B------:R-:W-:Y:S01]  /*ec50*/  IMAD.WIDE.U32 R182, R182, -0x2daee0ad, RZ ;  /* 0xd2511f53b6b67825 */ /* 0x000fe200078e00ff */
[----:B------:R-:W-:Y:S02]  /*ec60*/  PRMT R168, R170, 0x7772, RZ ;  /* 0x00007772aaa87816 */ /* 0x000fe400000000ff */
[----:B--2---:R-:W-:Y:S02]  /*ec70*/  FMNMX.FTZ R164, R166, R164, !PT ;  /* 0x000000a4a6a47209 */ /* 0x004fe40007810000 */
[----:B---3--:R-:W-:Y:S02]  /*ec80*/  FMNMX.FTZ R3, R165, R3, !PT ;  /* 0x00000003a5037209 */ /* 0x008fe40007810000 */
[----:B------:R-:W-:Y:S01]  /*ec90*/  PRMT R165, R168, 0x5410, R169 ;  /* 0x00005410a8a57816 */ /* 0x000fe200000000a9 */
[C---:B------:R-:W-:Y:S01]  /*eca0*/  FMUL.FTZ R205, R164.reuse, UR4 ;  /* 0x00000004a4cd7c20 */ /* 0x040fe20008410000 */
[----:B------:R-:W2:Y:S01]  /*ecb0*/  LDC R169, c[0x0][0x4f8] ;  /* 0x00013e00ffa97b82 */ /* 0x000ea20000000800 */
[----:B------:R-:W-:Y:S01]  /*ecc0*/  FSETP.NEU.FTZ.AND P0, PT, R164, -INF , PT ;  /* 0xff800000a400780b */ /* 0x000fe20003f1d000 */
[----:B------:R-:W-:Y:S01]  /*ecd0*/  FMUL.FTZ R204, R3, UR4 ;  /* 0x0000000403cc7c20 */ /* 0x000fe20008410000 */
[----:B------:R-:W-:Y:S02]  /*ece0*/  MOV R167, R170 ;  /* 0x000000aa00a77202 */ /* 0x000fe40000000f00 */
[----:B------:R-:W-:Y:S02]  /*ecf0*/  LOP3.LUT R166, R184, UR13, R171, 0x96, !PT ;  /* 0x0000000db8a67c12 */ /* 0x000fe4000f8e96ab */
[----:B------:R-:W-:Y:S02]  /*ed00*/  FSEL R205, R205, RZ, P0 ;  /* 0x000000ffcdcd7208 */ /* 0x000fe40000000000 */
[----:B------:R-:W-:Y:S02]  /*ed10*/  LOP3.LUT R167, R167, 0xff, RZ, 0xc0, !PT ;  /* 0x000000ffa7a77812 */ /* 0x000fe400078ec0ff */
[----:B------:R-:W-:Y:S01]  /*ed20*/  PRMT R170, R170, 0x7771, RZ ;  /* 0x00007771aaaa7816 */ /* 0x000fe200000000ff */
[--C-:B------:R-:W-:Y:S01]  /*ed30*/  FFMA.FTZ R196, R8, UR4, -R205.reuse ;  /* 0x0000000408c47c23 */ /* 0x100fe200080108cd */
[----:B------:R-:W-:Y:S01]  /*ed40*/  LOP3.LUT R171, R166, 0xffff, RZ, 0xc0, !PT ;  /* 0x0000ffffa6ab7812 */ /* 0x000fe200078ec0ff */
[--C-:B------:R-:W-:Y:S01]  /*ed50*/  FFMA.FTZ R202, R4, UR4, -R205.reuse ;  /* 0x0000000404ca7c23 */ /* 0x100fe200080108cd */
[----:B------:R-:W-:Y:S01]  /*ed60*/  PRMT R170, R167, 0x5410, R170 ;  /* 0x00005410a7aa7816 */ /* 0x000fe200000000aa */
[--C-:B------:R-:W-:Y:S01]  /*ed70*/  FFMA.FTZ R195, R9, UR4, -R205.reuse ;  /* 0x0000000409c37c23 */ /* 0x100fe200080108cd */
[----:B------:R-:W-:Y:S01]  /*ed80*/  LOP3.LUT R167, R216, 0x200, R210, 0xf8, !PT ;  /* 0x00000200d8a77812 */ /* 0x000fe200078ef8d2 */
[----:B------:R-:W-:Y:S01]  /*ed90*/  FFMA.FTZ R199, R5, UR4, -R205 ;  /* 0x0000000405c77c23 */ /* 0x000fe200080108cd */
[----:B------:R-:W-:Y:S01]  /*eda0*/  LOP3.LUT R168, R166, 0xff, RZ, 0xc0, !PT ;  /* 0x000000ffa6a87812 */ /* 0x000fe200078ec0ff */
[----:B------:R-:W-:Y:S01]  /*edb0*/  MUFU.EX2 R196, R196 ;  /* 0x000000c400c47308 */ /* 0x000fe20000000800 */
[----:B------:R-:W-:Y:S01]  /*edc0*/  SHF.R.U32.HI R8, RZ, 0x8, R171 ;  /* 0x00000008ff087819 */ /* 0x000fe200000116ab */
[--C-:B------:R-:W-:Y:S01]  /*edd0*/  FFMA.FTZ R206, R17, UR4, -R205.reuse ;  /* 0x0000000411ce7c23 */ /* 0x100fe200080108cd */
[----:B------:R-:W-:Y:S07]  /*ede0*/  LEA R167, R167, UR6, 0x1 ;  /* 0x00000006a7a77c11 */ /* 0x000fee000f8e08ff */
[----:B------:R-:W3:Y:S01]  /*edf0*/  MUFU.EX2 R195, R195 ;  /* 0x000000c300c37308 */ /* 0x000ee20000000800 */
[--C-:B------:R-:W-:Y:S01]  /*ee00*/  PRMT R168, R168, 0x5410, R8.reuse ;  /* 0x00005410a8a87816 */ /* 0x100fe20000000008 */
[--C-:B------:R-:W-:Y:S01]  /*ee10*/  FFMA.FTZ R207, R16, UR4, -R205.reuse ;  /* 0x0000000410cf7c23 */ /* 0x100fe200080108cd */
[----:B------:R-:W-:Y:S01]  /*ee20*/  FSETP.NEU.FTZ.AND P0, PT, R3, -INF , PT ;  /* 0xff8000000300780b */ /* 0x000fe20003f1d000 */
[----:B-1----:R-:W1:Y:S01]  /*ee30*/  LDSM.16.MT88.4 R172, [R167+0x10000] ;  /* 0x01000000a7ac783b */ /* 0x002e620000004200 */
[----:B------:R-:W-:Y:S05]  /*ee40*/  PRMT R8, R166, 0x7632, R8 ;  /* 0x00007632a6087816 */ /* 0x000fea0000000008 */
[----:B------:R-:W-:Y:S01]  /*ee50*/  MUFU.EX2 R202, R202 ;  /* 0x000000ca00ca7308 */ /* 0x000fe20000000800 */
[----:B------:R-:W-:Y:S01]  /*ee60*/  FSEL R204, R204, RZ, P0 ;  /* 0x000000ffcccc7208 */ /* 0x000fe20000000000 */
[--C-:B------:R-:W-:Y:S01]  /*ee70*/  FFMA.FTZ R220, R12, UR4, -R205.reuse ;  /* 0x000000040cdc7c23 */ /* 0x100fe200080108cd */
        /* <DEDUP_REMOVED lines=8> */
[----:B------:R-:W-:Y:S01]  /*ef00*/  FFMA.FTZ R200, R7, UR4, -R204 ;  /* 0x0000000407c87c23 */ /* 0x000fe200080108cc */
        /* <DEDUP_REMOVED lines=21> */
[----:B------:R-:W-:Y:S01]  /*f060*/  FFMA.FTZ R218, R13, UR4, -R205 ;  /* 0x000000040dda7c23 */ /* 0x000fe200080108cd */
[----:B---3--:R-:W-:Y:S07]  /*f070*/  F2FP.BF16.F32.PACK_AB R7, R195, R196 ;  /* 0x000000c4c307723e */ /* 0x008fee00000010ff */
[----:B------:R-:W3:Y:S01]  /*f080*/  MUFU.EX2 R0, R0 ;  /* 0x0000000000007308 */ /* 0x000ee20000000800 */
[----:B--2---:R-:W-:Y:S01]  /*f090*/  F2FP.BF16.F32.PACK_AB R6, R198, R197 ;  /* 0x000000c5c606723e */ /* 0x004fe200000010ff */
[----:B------:R-:W-:Y:S01]  /*f0a0*/  LDSM.16.MT88.4 R188, [R166+0x14800] ;  /* 0x01480000a6bc783b */ /* 0x000fe20000004200 */
[----:B------:R-:W-:Y:S01]  /*f0b0*/  F2FP.BF16.F32.PACK_AB R5, R199, R202 ;  /* 0x000000cac705723e */ /* 0x000fe200000010ff */
[--C-:B------:R-:W-:Y:S01]  /*f0c0*/  FFMA.FTZ R221, R14, UR4, -R204.reuse ;  /* 0x000000040edd7c23 */ /* 0x100fe200080108cc */
[----:B------:R-:W-:Y:S01]  /*f0d0*/  IADD3 R165, PT, PT, R167, 0x10040, RZ ;  /* 0x00010040a7a57810 */ /* 0x000fe20007ffe0ff */
[----:B------:R-:W-:Y:S01]  /*f0e0*/  FFMA.FTZ R219, R15, UR4, -R204 ;  /* 0x000000040fdb7c23 */ /* 0x000fe200080108cc */
[----:B-----5:R-:W-:Y:S03]  /*f0f0*/  F2FP.BF16.F32.PACK_AB R4, R200, R201 ;  /* 0x000000c9c804723e */ /* 0x020fe600000010ff */
[----:B------:R-:W-:Y:S01]  /*f100*/  MUFU.EX2 R217, R217 ;  /* 0x000000d900d97308 */ /* 0x000fe20000000800 */
        /* <DEDUP_REMOVED lines=15> */
[----:B------:R-:W-:Y:S01]  /*f200*/  FMUL.FTZ R36, R2, R36 ;  /* 0x0000002402247220 */ /* 0x000fe20000410000 */
[----:B------:R-:W-:Y:S01]  /*f210*/  LOP3.LUT R180, R180, UR15, R183, 0x96, !PT ;  /* 0x0000000fb4b47c12 */ /* 0x000fe2000f8e96b7 */
[C---:B------:R-:W-:Y:S01]  /*f220*/  HMMA.16816.F32.BF16 R4, R168.reuse, R172, R4 ;  /* 0x000000aca804723c */ /* 0x040fe20000041804 */
[----:B------:R-:W-:Y:S02]  /*f230*/  MUFU.EX2 R216, R216 ;  /* 0x000000d800d87308 */ /* 0x000fe40000000800 */
[----:B------:R-:W2:Y:S02]  /*f240*/  LDSM.16.MT88.4 R156, [R192] ;  /* 0x00000000c09c783b */ /* 0x000ea40000004200 */
[----:B------:R-:W-:Y:S01]  /*f250*/  SHF.R.U32.HI R18, RZ, 0x18, R180 ;  /* 0x00000018ff127819 */ /* 0x000fe200000116b4 */
[----:B------:R-:W-:Y:S01]  /*f260*/  FMUL.FTZ R37, R2, R37 ;  /* 0x0000002502257220 */ /* 0x000fe20000410000 */
[C---:B------:R-:W-:Y:S01]  /*f270*/  FMUL.FTZ R38, R0.reuse, R38 ;  /* 0x0000002600267220 */ /* 0x040fe20000410000 */
[C---:B------:R-:W-:Y:S03]  /*f280*/  HMMA.16816.F32.BF16 R8, R168.reuse, R174, R8 ;  /* 0x000000aea808723c */ /* 0x040fe60000041808 */
[----:B------:R-:W-:Y:S01]  /*f290*/  MUFU.EX2 R220, R220 ;  /* 0x000000dc00dc7308 */ /* 0x000fe20000000800 */
[----:B------:R-:W-:Y:S01]  /*f2a0*/  FMUL.FTZ R39, R0, R39 ;  /* 0x0000002700277220 */ /* 0x000fe20000410000 */
[----:B------:R-:W3:Y:S01]  /*f2b0*/  LDSM.16.MT88.4 R172, [R167+0x12000] ;  /* 0x01200000a7ac783b */ /* 0x000ee20000004200 */
[C---:B------:R-:W-:Y:S01]  /*f2c0*/  FMUL.FTZ R40, R2.reuse, R40 ;  /* 0x0000002802287220 */ /* 0x040fe20000410000 */
[----:B------:R-:W-:Y:S01]  /*f2d0*/  FMUL.FTZ R41, R2, R41 ;  /* 0x0000002902297220 */ /* 0x000fe20000410000 */
[C---:B------:R-:W-:Y:S01]  /*f2e0*/  FMUL.FTZ R42, R0.reuse, R42 ;  /* 0x0000002a002a7220 */ /* 0x040fe20000410000 */
[----:B------:R-:W-:Y:S01]  /*f2f0*/  FMUL.FTZ R43, R0, R43 ;  /* 0x0000002b002b7220 */ /* 0x000fe20000410000 */
[----:B------:R-:W-:Y:S01]  /*f300*/  FMUL.FTZ R44, R2, R44 ;  /* 0x0000002c022c7220 */ /* 0x000fe20000410000 */
[C---:B----4-:R-:W-:Y:S02]  /*f310*/  HMMA.16816.F32.BF16 R36, R168.reuse, R176, R36 ;  /* 0x000000b0a824723c */ /* 0x050fe40000041824 */
[----:B------:R-:W-:Y:S01]  /*f320*/  MUFU.EX2 R218, R218 ;  /* 0x000000da00da7308 */ /* 0x000fe20000000800 */
[----:B------:R-:W-:Y:S01]  /*f330*/  PRMT R176, R182, 0x7772, RZ ;  /* 0x00007772b6b07816 */ /* 0x000fe200000000ff */
        /* <DEDUP_REMOVED lines=11> */
[C---:B------:R-:W-:Y:S01]  /*f3f0*/  FMUL.FTZ R54, R0.reuse, R54 ;  /* 0x0000003600367220 */ /* 0x040fe20000410000 */
[C---:B-1----:R-:W-:Y:S03]  /*f400*/  HMMA.16816.F32.BF16 R44, R168.reuse, R160, R44 ;  /* 0x000000a0a82c723c */ /* 0x042fe6000004182c */
[----:B------:R-:W-:Y:S01]  /*f410*/  MUFU.EX2 R219, R219 ;  /* 0x000000db00db7308 */ /* 0x000fe20000000800 */
[----:B------:R-:W-:Y:S01]  /*f420*/  FMUL.FTZ R55, R0, R55 ;  /* 0x0000003700377220 */ /* 0x000fe20000410000 */
[C---:B------:R-:W-:Y:S01]  /*f430*/  FMUL.FTZ R56, R2.reuse, R56 ;  /* 0x0000003802387220 */ /* 0x040fe20000410000 */
[----:B------:R-:W-:Y:S01]  /*f440*/  FMUL.FTZ R57, R2, R57 ;  /* 0x0000003902397220 */ /* 0x000fe20000410000 */
[C---:B------:R-:W-:Y:S01]  /*f450*/  FMUL.FTZ R58, R0.reuse, R58 ;  /* 0x0000003a003a7220 */ /* 0x040fe20000410000 */
[----:B------:R-:W-:Y:S01]  /*f460*/  FMUL.FTZ R59, R0, R59 ;  /* 0x0000003b003b7220 */ /* 0x000fe20000410000 */
[C---:B------:R-:W-:Y:S01]  /*f470*/  HMMA.16816.F32.BF16 R48, R168.reuse, R162, R48 ;  /* 0x000000a2a830723c */ /* 0x040fe20000041830 */
[----:B------:R-:W1:Y:S03]  /*f480*/  LDSM.16.MT88.4 R160, [R166+0x12000] ;  /* 0x01200000a6a0783b */ /* 0x000e660000004200 */
        /* <DEDUP_REMOVED lines=119> */
[----:B------:R-:W-:Y:S01]  /*fc00*/  FFMA.FTZ R202, R2, R245, R202 ;  /* 0x000000f502ca7223 */ /* 0x000fe200000100ca */
[C---:B------:R-:W-:Y:S01]  /*fc10*/  HMMA.16816.F32.BF16 R120, R168.reuse, R162, R120 ;  /* 0x000000a2a878723c */ /* 0x040fe20000041878 */
[----:B------:R-:W1:Y:S02]  /*fc20*/  LDSM.16.MT88.4 R160, [R165+0x6000] ;  /* 0x00600000a5a0783b */ /* 0x000e640000004200 */
[----:B------:R-:W-:Y:S01]  /*fc30*/  FFMA.FTZ R201, R0, R244, R201 ;  /* 0x000000f400c97223 */ /* 0x000fe200000100c9 */
[----:B------:R-:W-:Y:S03]  /*fc40*/  FADD.FTZ R202, R199, R202 ;  /* 0x000000cac7ca7221 */ /* 0x000fe60000010000 */
[----:B------:R-:W-:Y:S01]  /*fc50*/  FADD.FTZ R201, R200, R201 ;  /* 0x000000c9c8c97221 */ /* 0x000fe20000010000 */
[C---:B----4-:R-:W-:Y:S03]  /*fc60*/  HMMA.16816.F32.BF16 R124, R168.reuse, R156, R124 ;  /* 0x0000009ca87c723c */ /* 0x050fe6000004187c */
[----:B------:R-:W-:Y:S01]  /*fc70*/  PRMT R156, R182, 0x7773, RZ ;  /* 0x00007773b69c7816 */ /* 0x000fe200000000ff */
[----:B------:R-:W-:Y:S01]  /*fc80*/  FADD.FTZ R196, R196, R202 ;  /* 0x000000cac4c47221 */ /* 0x000fe20000010000 */
[----:B------:R-:W-:Y:S02]  /*fc90*/  FADD.FTZ R197, R197, R201 ;  /* 0x000000c9c5c57221 */ /* 0x000fe40000010000 */
[----:B------:R-:W-:Y:S01]  /*fca0*/  PRMT R176, R176, 0x5410, R156 ;  /* 0x00005410b0b07816 */ /* 0x000fe2000000009c */
[C---:B------:R-:W-:Y:S01]  /*fcb0*/  HMMA.16816.F32.BF16 R128, R168.reuse, R158, R128 ;  /* 0x0000009ea880723c */ /* 0x040fe20000041880 */
[----:B------:R-:W4:Y:S02]  /*fcc0*/  LDSM.16.MT88.4 R156, [R192+0x6000] ;  /* 0x00600000c09c783b */ /* 0x000f240000004200 */
[----:B------:R-:W-:Y:S01]  /*fcd0*/  LOP3.LUT R155, R176, 0xff00ff, RZ, 0xc0, !PT ;  /* 0x00ff00ffb09b7812 */ /* 0x000fe200078ec0ff */
[----:B------:R-:W-:Y:S01]  /*fce0*/  FADD.FTZ R196, R195, R196 ;  /* 0x000000c4c3c47221 */ /* 0x000fe20000010000 */
[----:B------:R-:W-:Y:S03]  /*fcf0*/  FADD.FTZ R197, R198, R197 ;  /* 0x000000c5c6c57221 */ /* 0x000fe60000010000 */
[C---:B---3--:R-:W-:Y:S01]  /*fd00*/  HMMA.16816.F32.BF16 R132, R168.reuse, R172, R132 ;  /* 0x000000aca884723c */ /* 0x048fe20000041884 */
[----:B------:R-:W-:Y:S02]  /*fd10*/  LDSM.16.MT88.4 R176, [R165+0x800] ;  /* 0x00080000a5b0783b */ /* 0x000fe40000004200 */
[----:B------:R-:W-:Y:S02]  /*fd20*/  MOV R173, R182 ;  /* 0x000000b600ad7202 */ /* 0x000fe40000000f00 */
[----:B------:R-:W-:Y:S02]  /*fd30*/  PRMT R172, R182, 0x7771, RZ ;  /* 0x00007771b6ac7816 */ /* 0x000fe400000000ff */
[----:B------:R-:W-:Y:S01]  /*fd40*/  LOP3.LUT R173, R173, 0xff, RZ, 0xc0, !PT ;  /* 0x000000ffadad7812 */ /* 0x000fe200078ec0ff */
[C---:B------:R-:W-:Y:S03]  /*fd50*/  HMMA.16816.F32.BF16 R136, R168.reuse, R174, R136 ;  /* 0x000000aea888723c */ /* 0x040fe60000041888 */
[----:B------:R-:W-:Y:S02]  /*fd60*/  PRMT R16, R173, 0x5410, R172 ;  /* 0x00005410ad107816 */ /* 0x000fe400000000ac */
[----:B------:R-:W-:Y:S01]  /*fd70*/  LDSM.16.MT88.4 R172, [R166+0x10800] ;  /* 0x01080000a6ac783b */ /* 0x000fe20000004200 */
[--C-:B------:R-:W-:Y:S02]  /*fd80*/  HSET2.LE.AND R155, R155, R203.reuse, PT ;  /* 0x000000cb9b9b7233 */ /* 0x100fe40003803000 */
[--C-:B------:R-:W-:Y:S01]  /*fd90*/  HSET2.LE.AND R154, R16, R203.reuse, PT ;  /* 0x000000cb109a7233 */ /* 0x100fe20003803000 */
[C---:B-1----:R-:W-:Y:S03]  /*fda0*/  HMMA.16816.F32.BF16 R140, R168.reuse, R160, R140 ;  /* 0x000000a0a88c723c */ /* 0x042fe6000004188c */
[C---:B------:R-:W-:Y:S02]  /*fdb0*/  LOP3.LUT R160, R180.reuse, 0xffff, RZ, 0xc0, !PT ;  /* 0x0000ffffb4a07812 */ /* 0x040fe400078ec0ff */
[C---:B------:R-:W-:Y:S02]  /*fdc0*/  LOP3.LUT R161, R180.reuse, 0xff, RZ, 0xc0, !PT ;  /* 0x000000ffb4a17812 */ /* 0x040fe400078ec0ff */
[----:B------:R-:W-:Y:S01]  /*fdd0*/  SHF.R.U32.HI R160, RZ, 0x8, R160 ;  /* 0x00000008ffa07819 */ /* 0x000fe200000116a0 */
[C---:B------:R-:W-:Y:S03]  /*fde0*/  HMMA.16816.F32.BF16 R144, R168.reuse, R162, R144 ;  /* 0x000000a2a890723c */ /* 0x040fe60000041890 */
[--C-:B------:R-:W-:Y:S02]  /*fdf0*/  PRMT R17, R161, 0x5410, R160.reuse ;  /* 0x00005410a1117816 */ /* 0x100fe400000000a0 */
[----:B------:R-:W-:Y:S02]  /*fe00*/  PRMT R160, R180, 0x7632, R160 ;  /* 0x00007632b4a07816 */ /* 0x000fe400000000a0 */
[----:B--2---:R-:W-:Y:S01]  /*fe10*/  F2FP.BF16.F32.PACK_AB R16, R206, R207 ;  /* 0x000000cfce10723e */ /* 0x004fe200000010ff */
[C---:B----4-:R-:W-:Y:S01]  /*fe20*/  HMMA.16816.F32.BF16 R12, R168.reuse, R156, R12 ;  /* 0x0000009ca80c723c */ /* 0x050fe2000004180c */
[----:B------:R-:W-:Y:S02]  /*fe30*/  LDSM.16.MT88.4 R180, [R165+0x2800] ;  /* 0x00280000a5b4783b */ /* 0x000fe40000004200 */
[----:B------:R-:W-:Y:S02]  /*fe40*/  LOP3.LUT R19, R160, 0xff, RZ, 0xc0, !PT ;  /* 0x000000ffa0137812 */ /* 0x000fe400078ec0ff */
[----:B------:R-:W-:Y:S01]  /*fe50*/  LOP3.LUT R154, R16, R154, RZ, 0xc0, !PT ;  /* 0x0000009a109a7212 */ /* 0x000fe200078ec0ff */
[----:B------:R-:W-:Y:S01]  /*fe60*/  FMUL.FTZ R16, R2, R148 ;  /* 0x0000009402107220 */ /* 0x000fe20000410000 */
[----:B------:R-:W-:Y:S01]  /*fe70*/  PRMT R153, R19, 0x5410, R18 ;  /* 0x0000541013997816 */ /* 0x000fe20000000012 */
[----:B------:R-:W-:Y:S01]  /*fe80*/  FMUL.FTZ R19, R0, R151 ;  /* 0x0000009700137220 */ /* 0x000fe20000410000 */
[----:B------:R-:W1:Y:S01]  /*fe90*/  LDSM.16.MT88.4 R160, [R167+0x10800] ;  /* 0x01080000a7a0783b */ /* 0x000e620000004200 */
[--C-:B------:R-:W-:Y:S01]  /*fea0*/  HSET2.LE.AND R152, R17, R203.reuse, PT ;  /* 0x000000cb11987233 */ /* 0x100fe20003803000 */
[----:B------:R-:W-:Y:S01]  /*feb0*/  FMUL.FTZ R17, R2, R149 ;  /* 0x0000009502117220 */ /* 0x000fe20000410000 */
[----:B------:R-:W-:Y:S01]  /*fec0*/  FMUL.FTZ R18, R0, R150 ;  /* 0x0000009600127220 */ /* 0x000fe20000410000 */
[--C-:B------:R-:W-:Y:S02]  /*fed0*/  HSET2.LE.AND R153, R153, R203.reuse, PT ;  /* 0x000000cb99997233 */ /* 0x100fe40003803000 */
[----:B------:R-:W-:Y:S02]  /*fee0*/  F2FP.BF16.F32.PACK_AB R150, R216, R217 ;  /* 0x000000d9d896723e */ /* 0x000fe400000010ff */
[----:B------:R-:W-:Y:S01]  /*fef0*/  F2FP.BF16.F32.PACK_AB R149, R218, R220 ;  /* 0x000000dcda95723e */ /* 0x000fe200000010ff */
[----:B------:R-:W-:Y:S01]  /*ff00*/  FADD.FTZ R220, R220, R196 ;  /* 0x000000c4dcdc7221 */ /* 0x000fe20000010000 */
[----:B------:R-:W-:Y:S01]  /*ff10*/  HMMA.16816.F32.BF16 R16, R168, R158, R16 ;  /* 0x0000009ea810723c */ /* 0x000fe20000041810 */
[----:B------:R-:W-:Y:S02]  /*ff20*/  LDSM.16.MT88.4 R156, [R167+0x12800] ;  /* 0x01280000a79c783b */ /* 0x000fe40000004200 */
[----:B------:R-:W-:Y:S01]  /*ff30*/  F2FP.BF16.F32.PACK_AB R148, R219, R221 ;  /* 0x000000dddb94723e */ /* 0x000fe200000010ff */
[----:B------:R-:W-:Y:S01]  /*ff40*/  FADD.FTZ R221, R221, R197 ;  /* 0x000000c5dddd7221 */ /* 0x000fe20000010000 */
[----:B------:R-:W-:Y:S01]  /*ff50*/  LOP3.LUT R155, R150, R155, RZ, 0xc0, !PT ;  /* 0x0000009b969b7212 */ /* 0x000fe200078ec0ff */
[----:B------:R-:W-:Y:S01]  /*ff60*/  FADD.FTZ R220, R218, R220 ;  /* 0x000000dcdadc7221 */ /* 0x000fe20000010000 */
[----:B------:R-:W-:Y:S01]  /*ff70*/  LOP3.LUT R152, R149, R152, RZ, 0xc0, !PT ;  /* 0x0000009895987212 */ /* 0x000fe200078ec0ff */
[----:B------:R-:W-:Y:S01]  /*ff80*/  FADD.FTZ R221, R219, R221 ;  /* 0x000000dddbdd7221 */ /* 0x000fe20000010000 */
[----:B------:R-:W-:Y:S01]  /*ff90*/  LOP3.LUT R153, R148, R153, RZ, 0xc0, !PT ;  /* 0x0000009994997212 */ /* 0x000fe200078ec0ff */
[----:B------:R-:W-:Y:S01]  /*ffa0*/  LDSM.16.MT88.4 R168, [R166+0x12800] ;  /* 0x01280000a6a8783b */ /* 0x000fe20000004200 */
[----:B------:R-:W-:Y:S01]  /*ffb0*/  MOV R2, R3 ;  /* 0x0000000300027202 */ /* 0x000fe20000000f00 */
[----:B------:R-:W-:Y:S01]  /*ffc0*/  FADD.FTZ R207, R207, R220 ;  /* 0x000000dccfcf7221 */ /* 0x000fe20000010000 */
[----:B------:R-:W-:Y:S01]  /*ffd0*/  FADD.FTZ R217, R217, R221 ;  /* 0x000000ddd9d97221 */ /* 0x000fe20000010000 */
[----:B------:R-:W-:Y:S02]  /*ffe0*/  MOV R0, R164 ;  /* 0x000000a400007202 */ /* 0x000fe40000000f00 */
[----:B------:R-:W-:Y:S01]  /*fff0*/  FADD.FTZ R207, R206, R207 ;  /* 0x000000cfcecf7221 */ /* 0x000fe20000010000 */
[----:B------:R-:W-:Y:S01]  /*10000*/  FADD.FTZ R217, R216, R217 ;  /* 0x000000d9d8d97221 */ /* 0x000fe20000010000 */
[----:B------:R-:W2:Y:S01]  /*10010*/  LDSM.16.MT88.4 R148, [R192+0x800] ;  /* 0x00080000c094783b */ /* 0x000ea20000004200 */
[C---:B-1----:R-:W-:Y:S08]  /*10020*/  HMMA.16816.F32.BF16 R4, R152.reuse, R160, R4 ;  /* 0x000000a09804723c */ /* 0x042ff00000041804 */
[C---:B------:R-:W-:Y:S01]  /*10030*/  HMMA.16816.F32.BF16 R8, R152.reuse, R162, R8 ;  /* 0x000000a29808723c */ /* 0x040fe20000041808 */
[----:B------:R-:W1:Y:S07]  /*10040*/  LDSM.16.MT88.4 R160, [R192+0x2800] ;  /* 0x00280000c0a0783b */ /* 0x000e6e0000004200 */
        /* <DEDUP_REMOVED lines=12> */
[C---:B------:R-:W-:Y:S08]  /*10110*/  HMMA.16816.F32.BF16 R68, R152.reuse, R168, R68 ;  /* 0x000000a89844723c */ /* 0x040ff00000041844 */
[C---:B------:R-:W-:Y:S08]  /*10120*/  HMMA.16816.F32.BF16 R72, R152.reuse, R170, R72 ;  /* 0x000000aa9848723c */ /* 0x040ff00000041848 */
[C---:B------:R-:W-:Y:S08]  /*10130*/  HMMA.16816.F32.BF16 R76, R152.reuse, R180, R76 ;  /* 0x000000b4984c723c */ /* 0x040ff0000004184c */
[C---:B------:R-:W-:Y:S01]  /*10140*/  HMMA.16816.F32.BF16 R80, R152.reuse, R182, R80 ;  /* 0x000000b69850723c */ /* 0x040fe20000041850 */
[----:B------:R-:W-:Y:S07]  /*10150*/  LDSM.16.MT88.4 R180, [R192+0x5000] ;  /* 0x00500000c0b4783b */ /* 0x000fee0000004200 */
[C---:B-1----:R-:W-:Y:S01]  /*10160*/  HMMA.16816.F32.BF16 R84, R152.reuse, R160, R84 ;  /* 0x000000a09854723c */ /* 0x042fe20000041854 */
[----:B------:R-:W-:Y:S04]  /*10170*/  MOV R160, UR24 ;  /* 0x0000001800a07c02 */ /* 0x000fe80008000f00 */
[----:B------:R-:W-:Y:S03]  /*10180*/  LOP3.LUT R160, R243, UR29, R160, 0x96, !PT ;  /* 0x0000001df3a07c12 */ /* 0x000fe6000f8e96a0 */
[C---:B------:R-:W-:Y:S03]  /*10190*/  HMMA.16816.F32.BF16 R88, R152.reuse, R162, R88 ;  /* 0x000000a29858723c */ /* 0x040fe60000041858 */
[----:B------:R-:W-:Y:S02]  /*101a0*/  IMAD.WIDE.U32 R168, R160, -0x326172a9, RZ ;  /* 0xcd9e8d57a0a87825 */ /* 0x000fe400078e00ff */
[----:B------:R-:W1:Y:S03]  /*101b0*/  LDSM.16.MT88.4 R160, [R165+0x6800] ;  /* 0x00680000a5a0783b */ /* 0x000e660000004200 */
[C---:B------:R-:W-:Y:S03]  /*101c0*/  HMMA.16816.F32.BF16 R92, R152.reuse, R184, R92 ;  /* 0x000000b8985c723c */ /* 0x040fe6000004185c */
[--C-:B------:R-:W-:Y:S01]  /*101d0*/  FFMA.FTZ R185, R24, UR4, -R205.reuse ;  /* 0x0000000418b97c23 */ /* 0x100fe200080108cd */
[----:B------:R-:W-:Y:S01]  /*101e0*/  FFMA.FTZ R184, R25, UR4, -R205 ;  /* 0x0000000419b87c23 */ /* 0x000fe200080108cd */
[----:B------:R-:W-:Y:S02]  /*101f0*/  LOP3.LUT R168, R235, UR9, R168, 0x96, !PT ;  /* 0x00000009eba87c12 */ /* 0x000fe4000f8e96a8 */
[----:B------:R-:W-:Y:S01]  /*10200*/  LOP3.LUT R169, R246, UR14, R169, 0x96, !PT ;  /* 0x0000000ef6a97c12 */ /* 0x000fe2000f8e96a9 */
[C---:B------:R-:W-:Y:S01]  /*10210*/  HMMA.16816.F32.BF16 R96, R152.reuse, R186, R96 ;  /* 0x000000ba9860723c */ /* 0x040fe20000041860 */
[----:B------:R-:W-:Y:S02]  /*10220*/  MUFU.EX2 R185, R185 ;  /* 0x000000b900b97308 */ /* 0x000fe40000000800 */
[--C-:B------:R-:W-:Y:S01]  /*10230*/  FFMA.FTZ R187, R26, UR4, -R204.reuse ;  /* 0x000000041abb7c23 */ /* 0x100fe200080108cc */
[--C-:B------:R-:W-:Y:S01]  /*10240*/  FFMA.FTZ R186, R27, UR4, -R204.reuse ;  /* 0x000000041bba7c23 */ /* 0x100fe200080108cc */
[----:B------:R-:W-:Y:S01]  /*10250*/  IMAD.WIDE.U32 R222, R169, -0x2daee0ad, RZ ;  /* 0xd2511f53a9de7825 */ /* 0x000fe200078e00ff */
[----:B------:R-:W-:Y:S05]  /*10260*/  LDSM.16.MT88.4 R24, [R167+0x11000] ;  /* 0x01100000a718783b */ /* 0x000fea0000004200 */
[----:B------:R-:W1:Y:S01]  /*10270*/  MUFU.EX2 R184, R184 ;  /* 0x000000b800b87308 */ /* 0x000e620000000800 */
[C---:B------:R-:W-:Y:S03]  /*10280*/  HMMA.16816.F32.BF16 R100, R152.reuse, R188, R100 ;  /* 0x000000bc9864723c */ /* 0x040fe60000041864 */
[--C-:B------:R-:W-:Y:S01]  /*10290*/  FFMA.FTZ R188, R21, UR4, -R205.reuse ;  /* 0x0000000415bc7c23 */ /* 0x100fe200080108cd */
[--C-:B------:R-:W-:Y:S05]  /*102a0*/  FFMA.FTZ R189, R23, UR4, -R204.reuse ;  /* 0x0000000417bd7c23 */ /* 0x100fea00080108cc */
[----:B------:R-:W-:Y:S01]  /*102b0*/  MUFU.EX2 R187, R187 ;  /* 0x000000bb00bb7308 */ /* 0x000fe20000000800 */
[C---:B------:R-:W-:Y:S09]  /*102c0*/  HMMA.16816.F32.BF16 R104, R152.reuse, R190, R104 ;  /* 0x000000be9868723c */ /* 0x040ff20000041868 */
[----:B------:R-:W-:Y:S01]  /*102d0*/  MUFU.EX2 R188, R188 ;  /* 0x000000bc00bc7308 */ /* 0x000fe20000000800 */
[----:B------:R-:W-:Y:S01]  /*102e0*/  FFMA.FTZ R190, R20, UR4, -R205 ;  /* 0x0000000414be7c23 */ /* 0x000fe200080108cd */
[----:B------:R-:W-:Y:S08]  /*102f0*/  FFMA.FTZ R191, R22, UR4, -R204 ;  /* 0x0000000416bf7c23 */ /* 0x000ff000080108cc */
[----:B------:R-:W-:Y:S01]  /*10300*/  MUFU.EX2 R189, R189 ;  /* 0x000000bd00bd7308 */ /* 0x000fe20000000800 */
[C---:B---3--:R-:W-:Y:S09]  /*10310*/  HMMA.16816.F32.BF16 R108, R152.reuse, R172, R108 ;  /* 0x000000ac986c723c */ /* 0x048ff2000004186c */
[----:B------:R-:W-:Y:S10]  /*10320*/  MUFU.EX2 R190, R190 ;  /* 0x000000be00be7308 */ /* 0x000ff40000000800 */
[----:B------:R-:W-:Y:S01]  /*10330*/  MUFU.EX2 R191, R191 ;  /* 0x000000bf00bf7308 */ /* 0x000fe20000000800 */
[C---:B------:R-:W-:Y:S09]  /*10340*/  HMMA.16816.F32.BF16 R112, R152.reuse, R174, R112 ;  /* 0x000000ae9870723c */ /* 0x040ff20000041870 */
[----:B------:R-:W3:Y:S01]  /*10350*/  MUFU.EX2 R186, R186 ;  /* 0x000000ba00ba7308 */ /* 0x000ee20000000800 */
[C---:B----4-:R-:W-:Y:S08]  /*10360*/  HMMA.16816.F32.BF16 R116, R152.reuse, R176, R116 ;  /* 0x000000b09874723c */ /* 0x050ff00000041874 */
[C---:B------:R-:W-:Y:S01]  /*10370*/  HMMA.16816.F32.BF16 R120, R152.reuse, R178, R120 ;  /* 0x000000b29878723c */ /* 0x040fe20000041878 */
[----:B------:R-:W-:Y:S07]  /*10380*/  LDSM.16.MT88.4 R176, [R165+0x5000] ;  /* 0x00500000a5b0783b */ /* 0x000fee0000004200 */
[C---:B--2---:R-:W-:Y:S03]  /*10390*/  HMMA.16816.F32.BF16 R124, R152.reuse, R148, R124 ;  /* 0x00000094987c723c */ /* 0x044fe6000004187c */
[----:B------:R-:W-:Y:S01]  /*103a0*/  IMAD.WIDE.U32 R148, R168, -0x2daee0ad, RZ ;  /* 0xd2511f53a8947825 */ /* 0x000fe200078e00ff */
[----:B------:R-:W-:Y:S04]  /*103b0*/  LOP3.LUT R168, R240, UR22, R223, 0x96, !PT ;  /* 0x00000016f0a87c12 */ /* 0x000fe8000f8e96df */
[C---:B------:R-:W-:Y:S03]  /*103c0*/  HMMA.16816.F32.BF16 R128, R152.reuse, R150, R128 ;  /* 0x000000969880723c */ /* 0x040fe60000041880 */
[----:B------:R-:W-:Y:S01]  /*103d0*/  LOP3.LUT R222, R222, UR19, R149, 0x96, !PT ;  /* 0x00000013dede7c12 */ /* 0x000fe2000f8e9695 */
[----:B------:R-:W-:Y:S04]  /*103e0*/  IMAD.WIDE.U32 R168, R168, -0x326172a9, RZ ;  /* 0xcd9e8d57a8a87825 */ /* 0x000fe800078e00ff */
[C---:B-----5:R-:W-:Y:S03]  /*103f0*/  HMMA.16816.F32.BF16 R132, R152.reuse, R156, R132 ;  /* 0x0000009c9884723c */ /* 0x060fe60000041884 */
[----:B------:R-:W-:Y:S01]  /*10400*/  IMAD.WIDE.U32 R222, R222, -0x326172a9, RZ ;  /* 0xcd9e8d57dede7825 */ /* 0x000fe200078e00ff */
[----:B------:R-:W-:Y:S04]  /*10410*/  LOP3.LUT R149, R234, UR11, R169, 0x96, !PT ;  /* 0x0000000bea957c12 */ /* 0x000fe8000f8e96a9 */
[C---:B------:R-:W-:Y:S03]  /*10420*/  HMMA.16816.F32.BF16 R136, R152.reuse, R158, R136 ;  /* 0x0000009e9888723c */ /* 0x040fe60000041888 */
[----:B------:R-:W-:Y:S01]  /*10430*/  LOP3.LUT R248, R168, UR8, R223, 0x96, !PT ;  /* 0x00000008a8f87c12 */ /* 0x000fe2000f8e96df */
[----:B------:R-:W-:Y:S04]  /*10440*/  IMAD.WIDE.U32 R250, R149, -0x2daee0ad, RZ ;  /* 0xd2511f5395fa7825 */ /* 0x000fe800078e00ff */
[C---:B-1----:R-:W-:Y:S03]  /*10450*/  HMMA.16816.F32.BF16 R140, R152.reuse, R160, R140 ;  /* 0x000000a0988c723c */ /* 0x042fe6000004188c */
[----:B------:R-:W-:Y:S05]  /*10460*/  IMAD.WIDE.U32 R248, R248, -0x2daee0ad, RZ ;  /* 0xd2511f53f8f87825 */ /* 0x000fea00078e00ff */
[C---:B------:R-:W-:Y:S03]  /*10470*/  HMMA.16816.F32.BF16 R144, R152.reuse, R162, R144 ;  /* 0x000000a29890723c */ /* 0x040fe60000041890 */
[----:B------:R-:W-:Y:S02]  /*10480*/  LOP3.LUT R149, R250, UR16, R249, 0x96, !PT ;  /* 0x00000010fa957c12 */ /* 0x000fe4000f8e96f9 */
[----:B------:R-:W-:Y:S03]  /*10490*/  LOP3.LUT R250, R148, UR17, R251, 0x96, !PT ;  /* 0x0000001194fa7c12 */ /* 0x000fe6000f8e96fb */
[----:B------:R-:W-:Y:S02]  /*104a0*/  IMAD.WIDE.U32 R158, R149, -0x326172a9, RZ ;  /* 0xcd9e8d57959e7825 */ /* 0x000fe400078e00ff */
[----:B------:R-:W1:Y:S02]  /*104b0*/  LDSM.16.MT88.4 R148, [R192+0x6800] ;  /* 0x00680000c094783b */ /* 0x000e640000004200 */
[----:B------:R-:W-:Y:S01]  /*104c0*/  IMAD.WIDE.U32 R250, R250, -0x326172a9, RZ ;  /* 0xcd9e8d57fafa7825 */ /* 0x000fe200078e00ff */
[C---:B------:R-:W-:Y:S02]  /*104d0*/  PRMT R156, R158.reuse, 0x7773, RZ ;  /* 0x000077739e9c7816 */ /* 0x040fe400000000ff */
[----:B------:R-:W-:Y:S02]  /*104e0*/  PRMT R168, R158, 0x7772, RZ ;  /* 0x000077729ea87816 */ /* 0x000fe400000000ff */
[----:B------:R-:W-:Y:S02]  /*104f0*/  MOV R170, R158 ;  /* 0x0000009e00aa7202 */ /* 0x000fe40000000f00 */
[----:B------:R-:W-:Y:S02]  /*10500*/  LOP3.LUT R160, R250, UR13, R159, 0x96, !PT ;  /* 0x0000000dfaa07c12 */ /* 0x000fe4000f8e969f */
[----:B------:R-:W-:Y:S02]  /*10510*/  PRMT R169, R158, 0x7771, RZ ;  /* 0x000077719ea97816 */ /* 0x000fe400000000ff */
[----:B------:R-:W-:Y:S02]  /*10520*/  PRMT R168, R168, 0x5410, R156 ;  /* 0x00005410a8a87816 */ /* 0x000fe4000000009c */
[----:B------:R-:W-:Y:S01]  /*10530*/  LOP3.LUT R170, R170, 0xff, RZ, 0xc0, !PT ;  /* 0x000000ffaaaa7812 */ /* 0x000fe200078ec0ff */
[----:B------:R-:W2:Y:S01]  /*10540*/  LDSM.16.MT88.4 R156, [R166+0x11000] ;  /* 0x01100000a69c783b */ /* 0x000ea20000004200 */
[C---:B------:R-:W-:Y:S02]  /*10550*/  LOP3.LUT R162, R160.reuse, 0xffff, RZ, 0xc0, !PT ;  /* 0x0000ffffa0a27812 */ /* 0x040fe400078ec0ff */
[----:B------:R-:W-:Y:S02]  /*10560*/  PRMT R161, R160, 0x7632, R161 ;  /* 0x00007632a0a17816 */ /* 0x000fe400000000a1 */
[----:B------:R-:W-:Y:S02]  /*10570*/  PRMT R22, R170, 0x5410, R169 ;  /* 0x00005410aa167816 */ /* 0x000fe400000000a9 */
[----:B------:R-:W-:Y:S02]  /*10580*/  LOP3.LUT R23, R168, 0xff00ff, RZ, 0xc0, !PT ;  /* 0x00ff00ffa8177812 */ /* 0x000fe400078ec0ff */
[----:B------:R-:W-:Y:S01]  /*10590*/  LOP3.LUT R173, R160, 0xff, RZ, 0xc0, !PT ;  /* 0x000000ffa0ad7812 */ /* 0x000fe200078ec0ff */
[----:B------:R-:W-:Y:S01]  /*105a0*/  LDSM.16.MT88.4 R168, [R192+0x1000] ;  /* 0x00100000c0a8783b */ /* 0x000fe20000004200 */
[----:B------:R-:W-:Y:S02]  /*105b0*/  SHF.R.U32.HI R172, RZ, 0x18, R160 ;  /* 0x00000018ffac7819 */ /* 0x000fe400000116a0 */
[----:B------:R-:W-:Y:S02]  /*105c0*/  SHF.R.U32.HI R21, RZ, 0x8, R162 ;  /* 0x00000008ff157819 */ /* 0x000fe400000116a2 */
[----:B------:R-:W-:Y:S02]  /*105d0*/  LOP3.LUT R20, R161, 0xff, RZ, 0xc0, !PT ;  /* 0x000000ffa1147812 */ /* 0x000fe400078ec0ff */
[----:B------:R-:W-:Y:S01]  /*105e0*/  PRMT R173, R173, 0x5410, R21 ;  /* 0x00005410adad7816 */ /* 0x000fe20000000015 */
[----:B------:R-:W4:Y:S01]  /*105f0*/  LDSM.16.MT88.4 R160, [R165+0x1000] ;  /* 0x00100000a5a0783b */ /* 0x000f220000004200 */
[----:B------:R-:W-:Y:S02]  /*10600*/  PRMT R172, R20, 0x5410, R172 ;  /* 0x0000541014ac7816 */ /* 0x000fe400000000ac */
[--C-:B------:R-:W-:Y:S02]  /*10610*/  HSET2.LE.AND R22, R22, R203.reuse, PT ;  /* 0x000000cb16167233 */ /* 0x100fe40003803000 */
[--C-:B------:R-:W-:Y:S01]  /*10620*/  HSET2.LE.AND R23, R23, R203.reuse, PT ;  /* 0x000000cb17177233 */ /* 0x100fe20003803000 */
[C---:B-1----:R-:W-:Y:S03]  /*10630*/  HMMA.16816.F32.BF16 R12, R152.reuse, R148, R12 ;  /* 0x00000094980c723c */ /* 0x042fe6000004180c */
[----:B------:R-:W-:Y:S02]  /*10640*/  F2FP.BF16.F32.PACK_AB R20, R184, R185 ;  /* 0x000000b9b814723e */ /* 0x000fe400000010ff */
[----:B---3--:R-:W-:Y:S02]  /*10650*/  F2FP.BF16.F32.PACK_AB R21, R186, R187 ;  /* 0x000000bbba15723e */ /* 0x008fe400000010ff */
[----:B------:R-:W-:Y:S01]  /*10660*/  LOP3.LUT R22, R20, R22, RZ, 0xc0, !PT ;  /* 0x0000001614167212 */ /* 0x000fe200078ec0ff */
[----:B------:R-:W-:Y:S01]  /*10670*/  HMMA.16816.F32.BF16 R16, R152, R150, R16 ;  /* 0x000000969810723c */ /* 0x000fe20000041810 */
[----:B------:R-:W-:Y:S02]  /*10680*/  LDSM.16.MT88.4 R152, [R165+0x3000] ;  /* 0x00300000a598783b */ /* 0x000fe40000004200 */
[----:B------:R-:W-:Y:S02]  /*10690*/  LOP3.LUT R23, R21, R23, RZ, 0xc0, !PT ;  /* 0x0000001715177212 */ /* 0x000fe400078ec0ff */
[--C-:B------:R-:W-:Y:S02]  /*106a0*/  HSET2.LE.AND R20, R173, R203.reuse, PT ;  /* 0x000000cbad147233 */ /* 0x100fe40003803000 */
[--C-:B------:R-:W-:Y:S02]  /*106b0*/  HSET2.LE.AND R21, R172, R203.reuse, PT ;  /* 0x000000cbac157233 */ /* 0x100fe40003803000 */
[----:B------:R-:W-:Y:S01]  /*106c0*/  F2FP.BF16.F32.PACK_AB R148, R188, R190 ;  /* 0x000000bebc94723e */ /* 0x000fe200000010ff */
[----:B------:R-:W-:Y:S01]  /*106d0*/  FADD.FTZ R190, R190, R207 ;  /* 0x000000cfbebe7221 */ /* 0x000fe20000010000 */
[----:B------:R-:W-:Y:S01]  /*106e0*/  F2FP.BF16.F32.PACK_AB R172, R189, R191 ;  /* 0x000000bfbdac723e */ /* 0x000fe200000010ff */
[----:B------:R-:W-:Y:S01]  /*106f0*/  FADD.FTZ R191, R191, R217 ;  /* 0x000000d9bfbf7221 */ /* 0x000fe20000010000 */
[----:B------:R-:W-:Y:S01]  /*10700*/  LOP3.LUT R20, R148, R20, RZ, 0xc0, !PT ;  /* 0x0000001494147212 */ /* 0x000fe200078ec0ff */
[----:B------:R-:W-:Y:S01]  /*10710*/  FADD.FTZ R190, R188, R190 ;  /* 0x000000bebcbe7221 */ /* 0x000fe20000010000 */
[----:B------:R-:W-:Y:S01]  /*10720*/  LOP3.LUT R21, R172, R21, RZ, 0xc0, !PT ;  /* 0x00000015ac157212 */ /* 0x000fe200078ec0ff */
[----:B------:R-:W1:Y:S01]  /*10730*/  LDSM.16.MT88.4 R148, [R167+0x13000] ;  /* 0x01300000a794783b */ /* 0x000e620000004200 */
[----:B------:R-:W-:Y:S01]  /*10740*/  FADD.FTZ R191, R189, R191 ;  /* 0x000000bfbdbf7221 */ /* 0x000fe20000010000 */
[----:B------:R-:W-:Y:S03]  /*10750*/  FADD.FTZ R185, R185, R190 ;  /* 0x000000beb9b97221 */ /* 0x000fe60000010000 */
[----:B------:R-:W-:Y:S01]  /*10760*/  FADD.FTZ R187, R187, R191 ;  /* 0x000000bfbbbb7221 */ /* 0x000fe20000010000 */
[C---:B------:R-:W-:Y:S02]  /*10770*/  HMMA.16816.F32.BF16 R4, R20.reuse, R24, R4 ;  /* 0x000000181404723c */ /* 0x040fe40000041804 */
[----:B------:R-:W-:Y:S03]  /*10780*/  LDSM.16.MT88.4 R172, [R166+0x15000] ;  /* 0x01500000a6ac783b */ /* 0x000fe60000004200 */
[----:B------:R-:W-:Y:S01]  /*10790*/  FADD.FTZ R185, R184, R185 ;  /* 0x000000b9b8b97221 */ /* 0x000fe20000010000 */
[----:B------:R-:W-:Y:S02]  /*107a0*/  FADD.FTZ R187, R186, R187 ;  /* 0x000000bbbabb7221 */ /* 0x000fe40000010000 */
[C---:B------:R-:W-:Y:S02]  /*107b0*/  HMMA.16816.F32.BF16 R8, R20.reuse, R26, R8 ;  /* 0x0000001a1408723c */ /* 0x040fe40000041808 */
[----:B------:R-:W3:Y:S06]  /*107c0*/  LDSM.16.MT88.4 R24, [R166+0x13000] ;  /* 0x01300000a618783b */ /* 0x000eec0000004200 */
        /* <DEDUP_REMOVED lines=11> */
[----:B------:R-:W-:Y:S07]  /*10880*/  LDSM.16.MT88.4 R148, [R165+0x7000] ;  /* 0x00700000a594783b */ /* 0x000fee0000004200 */
[C---:B---3--:R-:W-:Y:S08]  /*10890*/  HMMA.16816.F32.BF16 R68, R20.reuse, R24, R68 ;  /* 0x000000181444723c */ /* 0x048ff00000041844 */
[C---:B------:R-:W-:Y:S01]  /*108a0*/  HMMA.16816.F32.BF16 R72, R20.reuse, R26, R72 ;  /* 0x0000001a1448723c */ /* 0x040fe20000041848 */
[----:B------:R-:W1:Y:S07]  /*108b0*/  LDSM.16.MT88.4 R24, [R166+0x17000] ;  /* 0x01700000a618783b */ /* 0x000e6e0000004200 */
[C---:B------:R-:W-:Y:S08]  /*108c0*/  HMMA.16816.F32.BF16 R76, R20.reuse, R152, R76 ;  /* 0x00000098144c723c */ /* 0x040ff0000004184c */
[C---:B------:R-:W-:Y:S01]  /*108d0*/  HMMA.16816.F32.BF16 R80, R20.reuse, R154, R80 ;  /* 0x0000009a1450723c */ /* 0x040fe20000041850 */
[----:B------:R-:W3:Y:S07]  /*108e0*/  LDSM.16.MT88.4 R152, [R192+0x7000] ;  /* 0x00700000c098783b */ /* 0x000eee0000004200 */
[C---:B--2---:R-:W-:Y:S08]  /*108f0*/  HMMA.16816.F32.BF16 R84, R20.reuse, R156, R84 ;  /* 0x0000009c1454723c */ /* 0x044ff00000041854 */
[C---:B------:R-:W-:Y:S03]  /*10900*/  HMMA.16816.F32.BF16 R88, R20.reuse, R158, R88 ;  /* 0x0000009e1458723c */ /* 0x040fe60000041858 */
[----:B------:R-:W-:Y:S05]  /*10910*/  LOP3.LUT R158, R222, UR10, R251, 0x96, !PT ;  /* 0x0000000ade9e7c12 */ /* 0x000fea000f8e96fb */
[C---:B----4-:R-:W-:Y:S03]  /*10920*/  HMMA.16816.F32.BF16 R92, R20.reuse, R160, R92 ;  /* 0x000000a0145c723c */ /* 0x050fe6000004185c */
[----:B------:R-:W-:Y:S05]  /*10930*/  IMAD.WIDE.U32 R158, R158, -0x2daee0ad, RZ ;  /* 0xd2511f539e9e7825 */ /* 0x000fea00078e00ff */
[C---:B------:R-:W-:Y:S03]  /*10940*/  HMMA.16816.F32.BF16 R96, R20.reuse, R162, R96 ;  /* 0x000000a21460723c */ /* 0x040fe60000041860 */
[----:B------:R-:W-:Y:S02]  /*10950*/  PRMT R156, R158, 0x7773, RZ ;  /* 0x000077739e9c7816 */ /* 0x000fe400000000ff */
[----:B------:R-:W-:Y:S02]  /*10960*/  LOP3.LUT R248, R248, UR15, R159, 0x96, !PT ;  /* 0x0000000ff8f87c12 */ /* 0x000fe4000f8e969f */
[----:B------:R-:W-:Y:S01]  /*10970*/  PRMT R160, R158, 0x7771, RZ ;  /* 0x000077719ea07816 */ /* 0x000fe200000000ff */
        /* <DEDUP_REMOVED lines=9> */
[----:B------:R-:W-:Y:S07]  /*10a10*/  FFMA.FTZ R178, R30, UR4, -R204 ;  /* 0x000000041eb27c23 */ /* 0x000fee00080108cc */
[----:B------:R-:W2:Y:S01]  /*10a20*/  MUFU.EX2 R177, R177 ;  /* 0x000000b100b17308 */ /* 0x000ea20000000800 */
[----:B------:R-:W-:Y:S01]  /*10a30*/  PRMT R30, R248, 0x7632, R30 ;  /* 0x00007632f81e7816 */ /* 0x000fe2000000001e */
[C---:B------:R-:W-:Y:S08]  /*10a40*/  HMMA.16816.F32.BF16 R116, R20.reuse, R180, R116 ;  /* 0x000000b41474723c */ /* 0x040ff00000041874 */
[----:B------:R-:W-:Y:S01]  /*10a50*/  MUFU.EX2 R179, R179 ;  /* 0x000000b300b37308 */ /* 0x000fe20000000800 */
[----:B------:R-:W-:Y:S01]  /*10a60*/  LOP3.LUT R30, R30, 0xff, RZ, 0xc0, !PT ;  /* 0x000000ff1e1e7812 */ /* 0x000fe200078ec0ff */
[--C-:B------:R-:W-:Y:S01]  /*10a70*/  FFMA.FTZ R181, R32, UR4, -R205.reuse ;  /* 0x0000000420b57c23 */ /* 0x100fe200080108cd */
[----:B------:R-:W-:Y:S01]  /*10a80*/  FFMA.FTZ R205, R33, UR4, -R205 ;  /* 0x0000000421cd7c23 */ /* 0x000fe200080108cd */
[--C-:B------:R-:W-:Y:S01]  /*10a90*/  FFMA.FTZ R180, R31, UR4, -R204.reuse ;  /* 0x000000041fb47c23 */ /* 0x100fe200080108cc */
[----:B------:R-:W-:Y:S01]  /*10aa0*/  FFMA.FTZ R204, R35, UR4, -R204 ;  /* 0x0000000423cc7c23 */ /* 0x000fe200080108cc */
[C---:B------:R-:W-:Y:S04]  /*10ab0*/  HMMA.16816.F32.BF16 R120, R20.reuse, R182, R120 ;  /* 0x000000b61478723c */ /* 0x040fe80000041878 */
[----:B------:R-:W-:Y:S01]  /*10ac0*/  MUFU.EX2 R178, R178 ;  /* 0x000000b200b27308 */ /* 0x000fe20000000800 */
[C---:B--2---:R-:W-:Y:S01]  /*10ad0*/  F2FP.BF16.F32.PACK_AB R32, R177.reuse, R176 ;  /* 0x000000b0b120723e */ /* 0x044fe200000010ff */
[----:B------:R-:W-:Y:S01]  /*10ae0*/  FADD.FTZ R176, R176, R185 ;  /* 0x000000b9b0b07221 */ /* 0x000fe20000010000 */
[----:B------:R-:W-:Y:S07]  /*10af0*/  LOP3.LUT R31, R248, 0xffff, RZ, 0xc0, !PT ;  /* 0x0000fffff81f7812 */ /* 0x000fee00078ec0ff */
[----:B------:R-:W2:Y:S01]  /*10b00*/  MUFU.EX2 R181, R181 ;  /* 0x000000b500b57308 */ /* 0x000ea20000000800 */
[C---:B-----5:R-:W-:Y:S09]  /*10b10*/  HMMA.16816.F32.BF16 R124, R20.reuse, R168, R124 ;  /* 0x000000a8147c723c */ /* 0x060ff2000004187c */
[----:B------:R-:W4:Y:S01]  /*10b20*/  MUFU.EX2 R205, R205 ;  /* 0x000000cd00cd7308 */ /* 0x000f220000000800 */
[----:B------:R-:W-:Y:S01]  /*10b30*/  SHF.R.U32.HI R31, RZ, 0x8, R31 ;  /* 0x00000008ff1f7819 */ /* 0x000fe2000001161f */
[----:B------:R-:W-:Y:S08]  /*10b40*/  FADD.FTZ R176, R177, R176 ;  /* 0x000000b0b1b07221 */ /* 0x000ff00000010000 */
[----:B------:R-:W5:Y:S01]  /*10b50*/  MUFU.EX2 R204, R204 ;  /* 0x000000cc00cc7308 */ /* 0x000f620000000800 */
[C---:B------:R-:W-:Y:S01]  /*10b60*/  HMMA.16816.F32.BF16 R128, R20.reuse, R170, R128 ;  /* 0x000000aa1480723c */ /* 0x040fe20000041880 */
[----:B------:R-:W-:Y:S08]  /*10b70*/  LDSM.16.MT88.4 R168, [R166+0x15800] ;  /* 0x01580000a6a8783b */ /* 0x000ff00000004200 */
[----:B------:R-:W5:Y:S01]  /*10b80*/  MUFU.EX2 R180, R180 ;  /* 0x000000b400b47308 */ /* 0x000f620000000800 */
[----:B--2---:R-:W-:Y:S01]  /*10b90*/  FADD.FTZ R176, R181, R176 ;  /* 0x000000b0b5b07221 */ /* 0x004fe20000010000 */
[C---:B-1----:R-:W-:Y:S03]  /*10ba0*/  HMMA.16816.F32.BF16 R132, R20.reuse, R24, R132 ;  /* 0x000000181484723c */ /* 0x042fe60000041884 */
[----:B------:R-:W-:Y:S01]  /*10bb0*/  PRMT R25, R158, 0x7772, RZ ;  /* 0x000077729e197816 */ /* 0x000fe200000000ff */
[----:B----4-:R-:W-:Y:S01]  /*10bc0*/  FADD.FTZ R245, R205, R176 ;  /* 0x000000b0cdf57221 */ /* 0x010fe20000010000 */
[----:B------:R-:W-:Y:S02]  /*10bd0*/  MOV R24, R158 ;  /* 0x0000009e00187202 */ /* 0x000fe40000000f00 */
[----:B------:R-:W-:Y:S01]  /*10be0*/  PRMT R28, R25, 0x5410, R156 ;  /* 0x00005410191c7816 */ /* 0x000fe2000000009c */
[C---:B------:R-:W-:Y:S01]  /*10bf0*/  HMMA.16816.F32.BF16 R136, R20.reuse, R26, R136 ;  /* 0x0000001a1488723c */ /* 0x040fe20000041888 */
[----:B------:R-:W1:Y:S02]  /*10c00*/  LDSM.16.MT88.4 R156, [R167+0x11800] ;  /* 0x01180000a79c783b */ /* 0x000e640000004200 */
[----:B------:R-:W-:Y:S04]  /*10c10*/  LOP3.LUT R29, R24, 0xff, RZ, 0xc0, !PT ;  /* 0x000000ff181d7812 */ /* 0x000fe800078ec0ff */
[----:B------:R-:W-:Y:S01]  /*10c20*/  PRMT R160, R29, 0x5410, R160 ;  /* 0x000054101da07816 */ /* 0x000fe200000000a0 */
[C---:B------:R-:W-:Y:S01]  /*10c30*/  HMMA.16816.F32.BF16 R140, R20.reuse, R148, R140 ;  /* 0x00000094148c723c */ /* 0x040fe2000004188c */
[----:B------:R-:W2:Y:S02]  /*10c40*/  LDSM.16.MT88.4 R24, [R166+0x11800] ;  /* 0x01180000a618783b */ /* 0x000ea40000004200 */
[----:B------:R-:W-:Y:S02]  /*10c50*/  LOP3.LUT R148, R248, 0xff, RZ, 0xc0, !PT ;  /* 0x000000fff8947812 */ /* 0x000fe400078ec0ff */
[----:B------:R-:W-:Y:S02]  /*10c60*/  SHF.R.U32.HI R149, RZ, 0x18, R248 ;  /* 0x00000018ff957819 */ /* 0x000fe400000116f8 */
[----:B------:R-:W-:Y:S01]  /*10c70*/  PRMT R148, R148, 0x5410, R31 ;  /* 0x0000541094947816 */ /* 0x000fe2000000001f */
[C---:B------:R-:W-:Y:S03]  /*10c80*/  HMMA.16816.F32.BF16 R144, R20.reuse, R150, R144 ;  /* 0x000000961490723c */ /* 0x040fe60000041890 */
[----:B------:R-:W-:Y:S02]  /*10c90*/  PRMT R149, R30, 0x5410, R149 ;  /* 0x000054101e957816 */ /* 0x000fe40000000095 */
[----:B------:R-:W-:Y:S02]  /*10ca0*/  LOP3.LUT R151, R28, 0xff00ff, RZ, 0xc0, !PT ;  /* 0x00ff00ff1c977812 */ /* 0x000fe400078ec0ff */
[----:B------:R-:W4:Y:S01]  /*10cb0*/  LDSM.16.MT88.4 R28, [R165+0x1800] ;  /* 0x00180000a51c783b */ /* 0x000f220000004200 */
[C---:B---3--:R-:W-:Y:S03]  /*10cc0*/  HMMA.16816.F32.BF16 R12, R20.reuse, R152, R12 ;  /* 0x00000098140c723c */ /* 0x048fe6000004180c */
[--C-:B------:R-:W-:Y:S02]  /*10cd0*/  HSET2.LE.AND R150, R160, R203.reuse, PT ;  /* 0x000000cba0967233 */ /* 0x100fe40003803000 */
[--C-:B------:R-:W-:Y:S02]  /*10ce0*/  HSET2.LE.AND R148, R148, R203.reuse, PT ;  /* 0x000000cb94947233 */ /* 0x100fe40003803000 */
[--C-:B------:R-:W-:Y:S01]  /*10cf0*/  HSET2.LE.AND R151, R151, R203.reuse, PT ;  /* 0x000000cb97977233 */ /* 0x100fe20003803000 */
[----:B------:R-:W-:Y:S01]  /*10d00*/  HMMA.16816.F32.BF16 R16, R20, R154, R16 ;  /* 0x0000009a1410723c */ /* 0x000fe20000041810 */
[----:B------:R-:W-:Y:S02]  /*10d10*/  LDSM.16.MT88.4 R20, [R165+0x3800] ;  /* 0x00380000a514783b */ /* 0x000fe40000004200 */
[----:B------:R-:W-:Y:S02]  /*10d20*/  HSET2.LE.AND R149, R149, R203, PT ;  /* 0x000000cb95957233 */ /* 0x000fe40003803000 */
[----:B------:R-:W-:Y:S02]  /*10d30*/  F2FP.BF16.F32.PACK_AB R153, R205, R181 ;  /* 0x000000b5cd99723e */ /* 0x000fe400000010ff */
[----:B-----5:R-:W-:Y:S02]  /*10d40*/  F2FP.BF16.F32.PACK_AB R152, R204, R179 ;  /* 0x000000b3cc98723e */ /* 0x020fe400000010ff */
[----:B------:R-:W-:Y:S01]  /*10d50*/  F2FP.BF16.F32.PACK_AB R160, R180, R178 ;  /* 0x000000b2b4a0723e */ /* 0x000fe200000010ff */
[----:B------:R-:W-:Y:S01]  /*10d60*/  FADD.FTZ R178, R178, R187 ;  /* 0x000000bbb2b27221 */ /* 0x000fe20000010000 */
[----:B------:R-:W-:Y:S02]  /*10d70*/  LOP3.LUT R148, R32, R148, RZ, 0xc0, !PT ;  /* 0x0000009420947212 */ /* 0x000fe400078ec0ff */
[----:B------:R-:W-:Y:S01]  /*10d80*/  LOP3.LUT R150, R153, R150, RZ, 0xc0, !PT ;  /* 0x0000009699967212 */ /* 0x000fe200078ec0ff */
[----:B------:R-:W3:Y:S01]  /*10d90*/  LDSM.16.MT88.4 R32, [R192+0x1800] ;  /* 0x00180000c020783b */ /* 0x000ee20000004200 */
[----:B------:R-:W-:Y:S01]  /*10da0*/  LOP3.LUT R151, R152, R151, RZ, 0xc0, !PT ;  /* 0x0000009798977212 */ /* 0x000fe200078ec0ff */
[----:B------:R-:W-:Y:S01]  /*10db0*/  FADD.FTZ R178, R180, R178 ;  /* 0x000000b2b4b27221 */ /* 0x000fe20000010000 */
[----:B------:R-:W-:Y:S03]  /*10dc0*/  LOP3.LUT R149, R160, R149, RZ, 0xc0, !PT ;  /* 0x00000095a0957212 */ /* 0x000fe600078ec0ff */
[----:B------:R-:W-:Y:S02]  /*10dd0*/  FADD.FTZ R178, R179, R178 ;  /* 0x000000b2b3b27221 */ /* 0x000fe40000010000 */
[----:B------:R-:W-:Y:S02]  /*10de0*/  LDSM.16.MT88.4 R152, [R167+0x15800] ;  /* 0x01580000a798783b */ /* 0x000fe40000004200 */
[C---:B-1----:R-:W-:Y:S05]  /*10df0*/  HMMA.16816.F32.BF16 R160, R148.reuse, R156, R4 ;  /* 0x0000009c94a0723c */ /* 0x042fea0000041804 */
[----:B------:R-:W-:Y:S01]  /*10e00*/  FADD.FTZ R244, R204, R178 ;  /* 0x000000b2ccf47221 */ /* 0x000fe20000010000 */
[----:B------:R-:W1:Y:S02]  /*10e10*/  LDSM.16.MT88.4 R4, [R167+0x13800] ;  /* 0x01380000a704783b */ /* 0x000e640000004200 */
[C---:B------:R-:W-:Y:S06]  /*10e20*/  HMMA.16816.F32.BF16 R156, R148.reuse, R158, R8 ;  /* 0x0000009e949c723c */ /* 0x040fec0000041808 */
[----:B------:R-:W5:Y:S02]  /*10e30*/  LDSM.16.MT88.4 R8, [R166+0x13800] ;  /* 0x01380000a608783b */ /* 0x000f640000004200 */
[C---:B--2---:R-:W-:Y:S08]  /*10e40*/  HMMA.16816.F32.BF16 R36, R148.reuse, R24, R36 ;  /* 0x000000189424723c */ /* 0x044ff00000041824 */
[C---:B------:R-:W-:Y:S01]  /*10e50*/  HMMA.16816.F32.BF16 R40, R148.reuse, R26, R40 ;  /* 0x0000001a9428723c */ /* 0x040fe20000041828 */
[----:B------:R-:W2:Y:S07]  /*10e60*/  LDSM.16.MT88.4 R24, [R192+0x3800] ;  /* 0x00380000c018783b */ /* 0x000eae0000004200 */
[C---:B----4-:R-:W-:Y:S08]  /*10e70*/  HMMA.16816.F32.BF16 R44, R148.reuse, R28, R44 ;  /* 0x0000001c942c723c */ /* 0x050ff0000004182c */
        /* <DEDUP_REMOVED lines=8> */
[C---:B-----5:R-:W-:Y:S08]  /*10f00*/  HMMA.16816.F32.BF16 R68, R148.reuse, R8, R68 ;  /* 0x000000089444723c */ /* 0x060ff00000041844 */
[C---:B------:R-:W-:Y:S01]  /*10f10*/  HMMA.16816.F32.BF16 R72, R148.reuse, R10, R72 ;  /* 0x0000000a9448723c */ /* 0x040fe20000041848 */
[----:B------:R-:W5:Y:S07]  /*10f20*/  LDSM.16.MT88.4 R8, [R165+0x7800] ;  /* 0x00780000a508783b */ /* 0x000f6e0000004200 */
[C---:B------:R-:W-:Y:S08]  /*10f30*/  HMMA.16816.F32.BF16 R76, R148.reuse, R20, R76 ;  /* 0x00000014944c723c */ /* 0x040ff0000004184c */
[C---:B------:R-:W-:Y:S01]  /*10f40*/  HMMA.16816.F32.BF16 R80, R148.reuse, R22, R80 ;  /* 0x000000169450723c */ /* 0x040fe20000041850 */
[----:B------:R-:W5:Y:S07]  /*10f50*/  LDSM.16.MT88.4 R20, [R192+0x7800] ;  /* 0x00780000c014783b */ /* 0x000f6e0000004200 */
[C---:B--2---:R-:W-:Y:S08]  /*10f60*/  HMMA.16816.F32.BF16 R84, R148.reuse, R24, R84 ;  /* 0x000000189454723c */ /* 0x044ff00000041854 */
[C---:B------:R-:W-:Y:S08]  /*10f70*/  HMMA.16816.F32.BF16 R88, R148.reuse, R26, R88 ;  /* 0x0000001a9458723c */ /* 0x040ff00000041858 */
[C---:B------:R-:W-:Y:S08]  /*10f80*/  HMMA.16816.F32.BF16 R92, R148.reuse, R152, R92 ;  /* 0x00000098945c723c */ /* 0x040ff0000004185c */
[C---:B------:R-:W-:Y:S08]  /*10f90*/  HMMA.16816.F32.BF16 R96, R148.reuse, R154, R96 ;  /* 0x0000009a9460723c */ /* 0x040ff00000041860 */
[C---:B------:R-:W-:Y:S08]  /*10fa0*/  HMMA.16816.F32.BF16 R100, R148.reuse, R168, R100 ;  /* 0x000000a89464723c */ /* 0x040ff00000041864 */
[C---:B------:R-:W-:Y:S08]  /*10fb0*/  HMMA.16816.F32.BF16 R104, R148.reuse, R170, R104 ;  /* 0x000000aa9468723c */ /* 0x040ff00000041868 */
[C---:B----4-:R-:W-:Y:S08]  /*10fc0*/  HMMA.16816.F32.BF16 R108, R148.reuse, R28, R108 ;  /* 0x0000001c946c723c */ /* 0x050ff0000004186c */
[C---:B------:R-:W-:Y:S08]  /*10fd0*/  HMMA.16816.F32.BF16 R112, R148.reuse, R30, R112 ;  /* 0x0000001e9470723c */ /* 0x040ff00000041870 */
[C---:B------:R-:W-:Y:S08]  /*10fe0*/  HMMA.16816.F32.BF16 R116, R148.reuse, R172, R116 ;  /* 0x000000ac9474723c */ /* 0x040ff00000041874 */
[C---:B------:R-:W-:Y:S08]  /*10ff0*/  HMMA.16816.F32.BF16 R120, R148.reuse, R174, R120 ;  /* 0x000000ae9478723c */ /* 0x040ff00000041878 */
[C---:B---3--:R-:W-:Y:S08]  /*11000*/  HMMA.16816.F32.BF16 R124, R148.reuse, R32, R124 ;  /* 0x00000020947c723c */ /* 0x048ff0000004187c */
[C---:B------:R-:W-:Y:S08]  /*11010*/  HMMA.16816.F32.BF16 R128, R148.reuse, R34, R128 ;  /* 0x000000229480723c */ /* 0x040ff00000041880 */
[C---:B-1----:R-:W-:Y:S08]  /*11020*/  HMMA.16816.F32.BF16 R132, R148.reuse, R4, R132 ;  /* 0x000000049484723c */ /* 0x042ff00000041884 */
[C---:B------:R-:W-:Y:S08]  /*11030*/  HMMA.16816.F32.BF16 R136, R148.reuse, R6, R136 ;  /* 0x000000069488723c */ /* 0x040ff00000041888 */
[C---:B-----5:R-:W-:Y:S08]  /*11040*/  HMMA.16816.F32.BF16 R140, R148.reuse, R8, R140 ;  /* 0x00000008948c723c */ /* 0x060ff0000004188c */
[C---:B------:R-:W-:Y:S08]  /*11050*/  HMMA.16816.F32.BF16 R144, R148.reuse, R10, R144 ;  /* 0x0000000a9490723c */ /* 0x040ff00000041890 */
[C---:B------:R-:W-:Y:S08]  /*11060*/  HMMA.16816.F32.BF16 R152, R148.reuse, R20, R12 ;  /* 0x000000149498723c */ /* 0x040ff0000004180c */
[----:B------:R-:W-:Y:S01]  /*11070*/  HMMA.16816.F32.BF16 R148, R148, R22, R16 ;  /* 0x000000169494723c */ /* 0x000fe20000041810 */
[----:B------:R-:W-:Y:S08]  /*11080*/  @!UPT UIADD3 URZ, UPT, UPT, URZ, URZ, URZ ;  /* 0x000000fffffff290 */ /* 0x000ff0000fffe0ff */
[----:B------:R-:W-:Y:S11]  /*11090*/  BRA.U UP0, `(.L_x_504) ;  /* 0xffffffbd00b47547 */ /* 0x000ff6000b83ffff */
.L_x_503:
[----:B------:R-:W1:Y:S01]  /*110a0*/  SHFL.BFLY PT, R0, R244, 0x2, 0x1f ;  /* 0x0c401f00f4007f89 */ /* 0x000e6200000e0000 */
[----:B------:R-:W2:Y:S01]  /*110b0*/  LDCU UR4, c[0x0][0x4fc] ;  /* 0x00009f80ff0477ac */ /* 0x000ea20008000800 */
[----:B------:R-:W-:Y:S01]  /*110c0*/  SHF.L.U32 R5, R213, 0x4, RZ ;  /* 0x00000004d5057819 */ /* 0x000fe200000006ff */
[----:B------:R-:W3:Y:S01]  /*110d0*/  S2UR UR12, SR_CTAID.Y ;  /* 0x00000000000c79c3 */ /* 0x000ee20000002600 */
[----:B------:R-:W4:Y:S01]  /*110e0*/  SHFL.BFLY PT, R4, R245, 0x2, 0x1f ;  /* 0x0c401f00f5047f89 */ /* 0x000f2200000e0000 */
[----:B------:R-:W-:Y:S01]  /*110f0*/  UISETP.NE.AND UP3, UPT, UR18, -0x1, UPT ;  /* 0xffffffff1200788c */ /* 0x000fe2000bf65270 */
[----:B------:R-:W-:Y:S01]  /*11100*/  LOP3.LUT R5, R5, 0x1c0, RZ, 0xc0, !PT ;  /* 0x000001c005057812 */ /* 0x000fe200078ec0ff */
[----:B------:R-:W5:Y:S01]  /*11110*/  LDCU.U8 UR8, c[0x0][0x549] ;  /* 0x0000a920ff0877ac */ /* 0x000f620008000000 */
[----:B------:R-:W-:Y:S02]  /*11120*/  LOP3.LUT P1, RZ, R213, 0x10, RZ, 0xc0, !PT ;  /* 0x00000010d5ff7812 */ /* 0x000fe4000782c0ff */
[----:B------:R-:W-:Y:S01]  /*11130*/  LOP3.LUT R5, R5, 0x38, R193, 0xf8, !PT ;  /* 0x0000003805057812 */ /* 0x000fe200078ef8c1 */
[----:B------:R-:W2:Y:S01]  /*11140*/  LDCU UR10, c[0x0][0x434] ;  /* 0x00008680ff0a77ac */ /* 0x000ea20008000800 */
[----:B------:R-:W-:-:S02]  /*11150*/  LOP3.LUT P2, RZ, R213, 0x8, RZ, 0xc0, !PT ;  /* 0x00000008d5ff7812 */ /* 0x000fc4000784c0ff */
[----:B------:R-:W-:Y:S01]  /*11160*/  LOP3.LUT R5, R5, R194, R212, 0xfe, !PT ;  /* 0x000000c205057212 */ /* 0x000fe200078efed4 */
[----:B------:R-:W3:Y:S01]  /*11170*/  LDCU.U8 UR11, c[0x0][0x548] ;  /* 0x0000a900ff0b77ac */ /* 0x000ee20008000000 */
[----:B------:R-:W-:Y:S02]  /*11180*/  MOV R7, 0x20 ;  /* 0x0000002000077802 */ /* 0x000fe40000000f00 */
[----:B------:R-:W-:Y:S01]  /*11190*/  LOP3.LUT P0, RZ, R213, 0x4, RZ, 0xc0, !PT ;  /* 0x00000004d5ff7812 */ /* 0x000fe2000780c0ff */
[----:B------:R-:W-:Y:S01]  /*111a0*/  UISETP.NE.AND UP2, UPT, UR18, -0x1, UPT ;  /* 0xffffffff1200788c */ /* 0x000fe2000bf45270 */
[----:B------:R-:W-:Y:S01]  /*111b0*/  MOV R8, 0x10 ;  /* 0x0000001000087802 */ /* 0x000fe20000000f00 */
[----:B------:R-:W2:Y:S01]  /*111c0*/  LDCU UR14, c[0x0][0x434] ;  /* 0x00008680ff0e77ac */ /* 0x000ea20008000800 */
[----:B------:R-:W-:Y:S01]  /*111d0*/  LEA R5, R5, UR6, 0x1 ;  /* 0x0000000605057c11 */ /* 0x000fe2000f8e08ff */
[----:B-1----:R-:W-:Y:S01]  /*111e0*/  FADD.FTZ R244, R0, R244 ;  /* 0x000000f400f47221 */ /* 0x002fe20000010000 */
[----:B------:R-:W-:Y:S01]  /*111f0*/  SEL R7, R7, 0xffffffe0, !P2 ;  /* 0xffffffe007077807 */ /* 0x000fe20005000000 */
[----:B-----5:R-:W-:Y:S01]  /*11200*/  UISETP.NE.AND UP1, UPT, UR8, URZ, UPT ;  /* 0x000000ff0800728c */ /* 0x020fe2000bf25270 */
[----:B------:R-:W-:Y:S01]  /*11210*/  SEL R8, R8, 0xfffffff0, !P0 ;  /* 0xfffffff008087807 */ /* 0x000fe20004000000 */
[----:B----4-:R-:W-:Y:S01]  /*11220*/  FADD.FTZ R4, R4, R245 ;  /* 0x000000f504047221 */ /* 0x010fe20000010000 */
[----:B------:R-:W1:Y:S01]  /*11230*/  SHFL.BFLY PT, R2, R244, 0x1, 0x1f ;  /* 0x0c201f00f4027f89 */ /* 0x000e6200000e0000 */
[C---:B------:R-:W-:Y:S01]  /*11240*/  IADD3 R10, PT, PT, R5.reuse, 0x40, RZ ;  /* 0x00000040050a7810 */ /* 0x040fe20007ffe0ff */
[----:B------:R-:W4:Y:S01]  /*11250*/  S2UR UR8, SR_CTAID.X ;  /* 0x00000000000879c3 */ /* 0x000f220000002500 */
[C---:B------:R-:W-:Y:S01]  /*11260*/  IADD3 R9, PT, PT, R5.reuse, R7, RZ ;  /* 0x0000000705097210 */ /* 0x040fe20007ffe0ff */
[----:B------:R-:W5:Y:S01]  /*11270*/  SHFL.BFLY PT, R0, R4, 0x1, 0x1f ;  /* 0x0c201f0004007f89 */ /* 0x000f6200000e0000 */
[----:B------:R-:W-:Y:S01]  /*11280*/  @P1 IADD3 R10, PT, PT, R5, -0x40, RZ ;  /* 0xffffffc0050a1810 */ /* 0x000fe20007ffe0ff */
[----:B---3--:R-:W-:Y:S01]  /*11290*/  UISETP.NE.AND UP0, UPT, UR11, URZ, !UP1 ;  /* 0x000000ff0b00728c */ /* 0x008fe2000cf05270 */
[----:B------:R-:W-:Y:S01]  /*112a0*/  IADD3 R11, PT, PT, R8, R9, RZ ;  /* 0x00000009080b7210 */ /* 0x000fe20007ffe0ff */
[----:B------:R-:W2:Y:S01]  /*112b0*/  @UP1 LDCU UR9, c[0x0][0x430] ;  /* 0x00008600ff0917ac */ /* 0x000ea20008000800 */
[----:B------:R-:W-:-:S02]  /*112c0*/  IADD3 R7, PT, PT, R7, R10, RZ ;  /* 0x0000000a07077210 */ /* 0x000fc40007ffe0ff */
[----:B------:R-:W-:Y:S01]  /*112d0*/  IADD3 R12, PT, PT, R8, R10, RZ ;  /* 0x0000000a080c7210 */ /* 0x000fe20007ffe0ff */
[----:B------:R-:W3:Y:S01]  /*112e0*/  @UP1 LDCU UR15, c[0x0][0x430] ;  /* 0x00008600ff0f17ac */ /* 0x000ee20008000800 */
[----:B-1----:R-:W-:Y:S01]  /*112f0*/  FADD.FTZ R2, R244, R2 ;  /* 0x00000002f4027221 */ /* 0x002fe20000010000 */
[----:B--2---:R-:W-:Y:S01]  /*11300*/  @UP1 UIMAD UR14, UR9, UR10, URZ ;  /* 0x0000000a090e12a4 */ /* 0x004fe2000f8e02ff */
[----:B-----5:R-:W-:Y:S02]  /*11310*/  FADD.FTZ R4, R4, R0 ;  /* 0x0000000004047221 */ /* 0x020fe40000010000 */
[----:B------:R-:W1:Y:S01]  /*11320*/  MUFU.RCP R6, R2 ;  /* 0x0000000200067308 */ /* 0x000e620000001000 */
[----:B------:R-:W-:Y:S02]  /*11330*/  FSETP.NE.FTZ.AND P3, PT, R2, RZ, PT ;  /* 0x000000ff0200720b */ /* 0x000fe40003f75000 */
[----:B------:R-:W-:-:S05]  /*11340*/  FSETP.NE.FTZ.AND P4, PT, R4, RZ, PT ;  /* 0x000000ff0400720b */ /* 0x000fca0003f95000 */
[----:B------:R-:W2:Y:S01]  /*11350*/  MUFU.RCP R0, R4 ;  /* 0x0000000400007308 */ /* 0x000ea20000001000 */
[----:B-1----:R-:W-:-:S05]  /*11360*/  FSEL R6, R6, 1, P3 ;  /* 0x3f80000006067808 */ /* 0x002fca0001800000 */
[----:B------:R-:W-:Y:S01]  /*11370*/  FMUL.FTZ R6, R6, UR4 ;  /* 0x0000000406067c20 */ /* 0x000fe20008410000 */
[----:B--2---:R-:W-:-:S03]  /*11380*/  FSEL R0, R0, 1, P4 ;  /* 0x3f80000000007808 */ /* 0x004fc60002000000 */
[C---:B------:R-:W-:Y:S01]  /*11390*/  FMUL.FTZ R162, R6.reuse, R162 ;  /* 0x000000a206a27220 */ /* 0x040fe20000410000 */
[C---:B------:R-:W-:Y:S01]  /*113a0*/  FMUL.FTZ R163, R6.reuse, R163 ;  /* 0x000000a306a37220 */ /* 0x040fe20000410000 */
[C---:B------:R-:W-:Y:S01]  /*113b0*/  FMUL.FTZ R158, R6.reuse, R158 ;  /* 0x0000009e069e7220 */ /* 0x040fe20000410000 */
[----:B------:R-:W-:Y:S01]  /*113c0*/  FMUL.FTZ R159, R6, R159 ;  /* 0x0000009f069f7220 */ /* 0x000fe20000410000 */
        /* <DEDUP_REMOVED lines=60> */
[----:B------:R-:W1:Y:S01]  /*11790*/  @!UP3 LDCU.64 UR4, c[0x0][0x400] ;  /* 0x00008000ff04b7ac */ /* 0x000e620008000a00 */
[C---:B------:R-:W-:Y:S01]  /*117a0*/  FMUL.FTZ R160, R0.reuse, R160 ;  /* 0x000000a000a07220 */ /* 0x040fe20000410000 */
[----:B------:R-:W-:Y:S01]  /*117b0*/  FMUL.FTZ R161, R0, R161 ;  /* 0x000000a100a17220 */ /* 0x000fe20000410000 */
        /* <DEDUP_REMOVED lines=14> */
[----:B------:R-:W-:Y:S01]  /*118a0*/  FMUL.FTZ R53, R0, R53 ;  /* 0x0000003500357220 */ /* 0x000fe20000410000 */
[----:B------:R-:W-:Y:S01]  /*118b0*/  F2FP.BF16.F32.PACK_AB R150, R6, R150 ;  /* 0x000000960696723e */ /* 0x000fe200000010ff */
[C---:B------:R-:W-:Y:S01]  /*118c0*/  FMUL.FTZ R56, R0.reuse, R56 ;  /* 0x0000003800387220 */ /* 0x040fe20000410000 */
[----:B------:R-:W-:Y:S01]  /*118d0*/  F2FP.BF16.F32.PACK_AB R156, R157, R156 ;  /* 0x0000009c9d9c723e */ /* 0x000fe200000010ff */
[C---:B------:R-:W-:Y:S01]  /*118e0*/  FMUL.FTZ R57, R0.reuse, R57 ;  /* 0x0000003900397220 */ /* 0x040fe20000410000 */
[----:B------:R-:W-:Y:S01]  /*118f0*/  F2FP.BF16.F32.PACK_AB R158, R159, R158 ;  /* 0x0000009e9f9e723e */ /* 0x000fe200000010ff */
[C---:B------:R-:W-:Y:S01]  /*11900*/  FMUL.FTZ R60, R0.reuse, R60 ;  /* 0x0000003c003c7220 */ /* 0x040fe20000410000 */
        /* <DEDUP_REMOVED lines=11> */
[----:B------:R-:W-:Y:S01]  /*119c0*/  STS [R5], R160 ;  /* 0x000000a005007388 */ /* 0x000fe20000000800 */
[----:B------:R-:W-:Y:S01]  /*119d0*/  F2FP.BF16.F32.PACK_AB R46, R47, R46 ;  /* 0x0000002e2f2e723e */ /* 0x000fe200000010ff */
        /* <DEDUP_REMOVED lines=12> */
[----:B------:R-:W-:Y:S01]  /*11aa0*/  FMUL.FTZ R80, R0, R80 ;  /* 0x0000005000507220 */ /* 0x000fe20000410000 */
[----:B------:R-:W-:Y:S01]  /*11ab0*/  F2FP.BF16.F32.PACK_AB R58, R59, R58 ;  /* 0x0000003a3b3a723e */ /* 0x000fe200000010ff */
[----:B------:R-:W-:Y:S01]  /*11ac0*/  STS [R9], R36 ;  /* 0x0000002409007388 */ /* 0x000fe20000000800 */
[----:B------:R-:W-:Y:S01]  /*11ad0*/  IADD3 R8, PT, PT, R8, R7, RZ ;  /* 0x0000000708087210 */ /* 0x000fe20007ffe0ff */
        /* <DEDUP_REMOVED lines=14> */
[----:B------:R-:W-:Y:S01]  /*11bc0*/  STS [R10], R44 ;  /* 0x0000002c0a007388 */ /* 0x000fe20000000800 */
[----:B------:R-:W-:Y:S01]  /*11bd0*/  F2FP.BF16.F32.PACK_AB R70, R71, R70 ;  /* 0x000000464746723e */ /* 0x000fe200000010ff */
        /* <DEDUP_REMOVED lines=8> */
[----:B-1----:R-:W-:Y:S01]  /*11c60*/  @!UP3 UIMAD.WIDE.U32 UR16, UR12, UR4, URZ ;  /* 0x000000040c10b2a5 */ /* 0x002fe2000f8e00ff */
[----:B------:R-:W-:Y:S01]  /*11c70*/  F2FP.BF16.F32.PACK_AB R78, R79, R78 ;  /* 0x0000004e4f4e723e */ /* 0x000fe200000010ff */
[----:B------:R-:W-:Y:S01]  /*11c80*/  STS [R12+0x400], R50 ;  /* 0x000400320c007388 */ /* 0x000fe20000000800 */
[C---:B------:R-:W-:Y:S01]  /*11c90*/  FMUL.FTZ R100, R0.reuse, R100 ;  /* 0x0000006400647220 */ /* 0x040fe20000410000 */
        /* <DEDUP_REMOVED lines=20> */
[----:B------:R-:W-:Y:S01]  /*11de0*/  @!UP3 UIMAD UR13, UR12, UR5, UR17 ;  /* 0x000000050c0db2a4 */ /* 0x000fe2000f8e0211 */
[C---:B------:R-:W-:Y:S01]  /*11df0*/  FMUL.FTZ R116, R0.reuse, R116 ;  /* 0x0000007400747220 */ /* 0x040fe20000410000 */
[----:B------:R-:W-:Y:S01]  /*11e00*/  STS [R5+0x2400], R62 ;  /* 0x0024003e05007388 */ /* 0x000fe20000000800 */
[C---:B------:R-:W-:Y:S01]  /*11e10*/  FMUL.FTZ R117, R0.reuse, R117 ;  /* 0x0000007500757220 */ /* 0x040fe20000410000 */
[----:B------:R-:W-:Y:S01]  /*11e20*/  F2FP.BF16.F32.PACK_AB R96, R97, R96 ;  /* 0x000000606160723e */ /* 0x000fe200000010ff */
[----:B------:R-:W1:Y:S01]  /*11e30*/  @UP3 LDCU.64 UR4, c[0x0][0x408] ;  /* 0x00008100ff0437ac */ /* 0x000e620008000a00 */
        /* <DEDUP_REMOVED lines=46> */
[----:B------:R-:W-:Y:S01]  /*12120*/  FMUL.FTZ R0, R0, R149 ;  /* 0x0000009500007220 */ /* 0x000fe20000410000 */
[----:B------:R-:W-:Y:S01]  /*12130*/  F2FP.BF16.F32.PACK_AB R132, R133, R132 ;  /* 0x000000848584723e */ /* 0x000fe200000010ff */
[----:B------:R-:W-:Y:S01]  /*12140*/  STS [R8+0x2000], R88 ;  /* 0x0020005808007388 */ /* 0x000fe20000000800 */
[----:B------:R-:W-:Y:S01]  /*12150*/  F2FP.BF16.F32.PACK_AB R134, R135, R134 ;  /* 0x000000868786723e */ /* 0x000fe200000010ff */
[----:B-1----:R-:W-:Y:S01]  /*12160*/  @UP3 UIMAD.WIDE.U32 UR22, UR18, UR4, URZ ;  /* 0x00000004121632a5 */ /* 0x002fe2000f8e00ff */
[----:B------:R-:W-:Y:S01]  /*12170*/  F2FP.BF16.F32.PACK_AB R136, R137, R136 ;  /* 0x000000888988723e */ /* 0x000fe200000010ff */
[----:B------:R-:W-:Y:S01]  /*12180*/  STS [R8+0x2400], R90 ;  /* 0x0024005a08007388 */ /* 0x000fe20000000800 */
[----:B------:R-:W-:Y:S01]  /*12190*/  F2FP.BF16.F32.PACK_AB R138, R139, R138 ;  /* 0x0000008a8b8a723e */ /* 0x000fe200000010ff */
[----:B------:R-:W1:Y:S01]  /*121a0*/  S2UR UR4, SR_CTAID.Z ;  /* 0x00000000000479c3 */ /* 0x000e620000002700 */
[----:B------:R-:W-:Y:S01]  /*121b0*/  F2FP.BF16.F32.PACK_AB R140, R141, R140 ;  /* 0x0000008c8d8c723e */ /* 0x000fe200000010ff */
[----:B------:R-:W-:Y:S01]  /*121c0*/  STS [R5+0x4000], R92 ;  /* 0x0040005c05007388 */ /* 0x000fe20000000800 */
[----:B------:R-:W-:Y:S01]  /*121d0*/  F2FP.BF16.F32.PACK_AB R142, R143, R142 ;  /* 0x0000008e8f8e723e */ /* 0x000fe200000010ff */
[----:B------:R-:W-:Y:S01]  /*121e0*/  @UP3 UIMAD UR13, UR18, UR5, UR23 ;  /* 0x00000005120d32a4 */ /* 0x000fe2000f8e0217 */
[----:B------:R-:W-:Y:S01]  /*121f0*/  F2FP.BF16.F32.PACK_AB R144, R145, R144 ;  /* 0x000000909190723e */ /* 0x000fe200000010ff */
[----:B------:R-:W-:Y:S01]  /*12200*/  STS [R5+0x4400], R94 ;  /* 0x0044005e05007388 */ /* 0x000fe20000000800 */
[----:B------:R-:W-:Y:S01]  /*12210*/  F2FP.BF16.F32.PACK_AB R146, R147, R146 ;  /* 0x000000929392723e */ /* 0x000fe200000010ff */
[----:B------:R-:W-:Y:S01]  /*12220*/  @!UP2 UIMAD UR18, UR12, UR10, URZ ;  /* 0x0000000a0c12a2a4 */ /* 0x000fe2000f8e02ff */
[----:B------:R-:W-:Y:S01]  /*12230*/  F2FP.BF16.F32.PACK_AB R152, R153, R152 ;  /* 0x000000989998723e */ /* 0x000fe200000010ff */
[----:B------:R-:W-:Y:S01]  /*12240*/  STS [R6+0x4000], R96 ;  /* 0x0040006006007388 */ /* 0x000fe20000000800 */
[----:B------:R-:W-:Y:S01]  /*12250*/  F2FP.BF16.F32.PACK_AB R154, R155, R154 ;  /* 0x0000009a9b9a723e */ /* 0x000fe200000010ff */
[----:B------:R-:W-:Y:S01]  /*12260*/  @UP1 UMOV UR5, 0x1 ;  /* 0x0000000100051882 */ /* 0x000fe20000000000 */
[----:B------:R-:W-:Y:S01]  /*12270*/  F2FP.BF16.F32.PACK_AB R0, R0, R148 ;  /* 0x000000940000723e */ /* 0x000fe200000010ff */
[----:B------:R-:W-:Y:S01]  /*12280*/  STS [R6+0x4400], R98 ;  /* 0x0044006206007388 */ /* 0x000fe20000000800 */
[----:B------:R-:W-:-:S03]  /*12290*/  @UP3 UMOV UR16, UR22 ;  /* 0x0000001600103c82 */ /* 0x000fc60008000000 */
        /* <DEDUP_REMOVED lines=27> */
[----:B------:R2:W-:Y:S02]  /*12450*/  STS [R8+0x6000], R0 ;  /* 0x0060000008007388 */ /* 0x0005e40000000800 */
        /* <DEDUP_REMOVED lines=14> */
.L_x_507:
        /* <DEDUP_REMOVED lines=24> */
[----:B------:R-:W-:-:S03]  /*126c0*/  LOP3.LUT R7, R215, 0x7, R14, 0xf8, !PT ;  /* 0x00000007d7077812 */ /* 0x000fc600078ef80e */
[----:B---3--:R-:W-:Y:S01]  /*126d0*/  @P4 FFMA.FTZ R13, R164, R5, R15 ;  /* 0x00000005a40d4223 */ /* 0x008fe2000001000f */
[----:B-----5:R-:W-:-:S04]  /*126e0*/  @P3 FMUL.FTZ R2, R2, 0.69314718246459960938 ;  /* 0x3f31721802023820 */ /* 0x020fc80000410000 */
        /* <DEDUP_REMOVED lines=19> */
.L_x_509:
[----:B------:R-:W-:Y:S05]  /*12820*/  BSYNC.RECONVERGENT B0 ;  /* 0x0000000000007941 */ /* 0x000fea0003800200 */
.L_x_508:
        /* <DEDUP_REMOVED lines=41> */
.L_x_511:
[----:B------:R-:W-:Y:S05]  /*12ac0*/  BSYNC.RECONVERGENT B0 ;  /* 0x0000000000007941 */ /* 0x000fea0003800200 */
.L_x_510:
        /* <DEDUP_REMOVED lines=27> */
.L_x_513:
[----:B------:R-:W-:Y:S05]  /*12c80*/  BSYNC.RECONVERGENT B0 ;  /* 0x0000000000007941 */ /* 0x000fea0003800200 */
.L_x_512:
        /* <DEDUP_REMOVED lines=27> */
.L_x_515:
[----:B------:R-:W-:Y:S05]  /*12e40*/  BSYNC.RECONVERGENT B0 ;  /* 0x0000000000007941 */ /* 0x000fea0003800200 */
.L_x_514:
        /* <DEDUP_REMOVED lines=27> */
.L_x_516:
        /* <DEDUP_REMOVED lines=16> */
.L_x_1192:


//--------------------- .text._ZN5flash16flash_fwd_kernelI23Flash_fwd_kernel_traitsILi256ELi64ELi64ELi4ELb0ELb0EN7cutlass10bfloat16_tE19Flash_kernel_traitsILi256ELi64ELi64ELi4ES3_EELb1ELb1ELb0ELb0ELb0ELb0ELb0ELb1EEEvNS_16Flash_fwd_paramsE --------------------------
	.section	.text._ZN5flash16flash_fwd_kernelI23Flash_fwd_kernel_traitsILi256ELi64ELi64ELi4ELb0ELb0EN7cutlass10bfloat16_tE19Flash_kernel_traitsILi256ELi64ELi64ELi4ES3_EELb1ELb1ELb0ELb0ELb0ELb0ELb0ELb1EEEvNS_16Flash_fwd_paramsE,"ax",@progbits
	.align	128
        .global         _ZN5flash16flash_fwd_kernelI23Flash_fwd_kernel_traitsILi256ELi64ELi64ELi4ELb0ELb0EN7cutlass10bfloat16_tE19Flash_kernel_traitsILi256ELi64ELi64ELi4ES3_EELb1ELb1ELb0ELb0ELb0ELb0ELb0ELb1EEEvNS_16Flash_fwd_paramsE
        .type           _ZN5flash16flash_fwd_kernelI23Flash_fwd_kernel_traitsILi256ELi64ELi64ELi4ELb0ELb0EN7cutlass10bfloat16_tE19Flash_kernel_traitsILi256ELi64ELi64ELi4ES3_EELb1ELb1ELb0ELb0ELb0ELb0ELb0ELb1EEEvNS_16Flash_fwd_paramsE,@function
        .size           _ZN5flash16flash_fwd_kernelI23Flash_fwd_kernel_traitsILi256ELi64ELi64ELi4ELb0ELb0EN7cutlass10bfloat16_tE19Flash_kernel_traitsILi256ELi64ELi64ELi4ES3_EELb1ELb1ELb0ELb0ELb0ELb0ELb0ELb1EEEvNS_16Flash_fwd_paramsE,(.L_x_1193 - _ZN5flash16flash_fwd_kernelI23Flash_fwd_kernel_traitsILi256ELi64ELi64ELi4ELb0ELb0EN7cutlass10bfloat16_tE19Flash_kernel_traitsILi256ELi64ELi64ELi4ES3_EELb1ELb1ELb0ELb0ELb0ELb0ELb0ELb1EEEvNS_16Flash_fwd_paramsE)
        .other          _ZN5flash16flash_fwd_kernelI23Flash_fwd_kernel_traitsILi256ELi64ELi64ELi4ELb0ELb0EN7cutlass10bfloat16_tE19Flash_kernel_traitsILi256ELi64ELi64ELi4ES3_EELb1ELb1ELb0ELb0ELb0ELb0ELb0ELb1EEEvNS_16Flash_fwd_paramsE,@"STO_CUDA_ENTRY STV_DEFAULT"
_ZN5flash16flash_fwd_kernelI23Flash_fwd_kernel_traitsILi256ELi64ELi64ELi4ELb0ELb0EN7cutlass10bfloat16_tE19Flash_kernel_traitsILi256ELi64ELi64ELi4ES3_EELb1ELb1ELb0ELb0ELb0ELb0ELb0ELb1EEEvNS_16Flash_fwd_paramsE:
.text._ZN5flash16flash_fwd_kernelI23Flash_fwd_kernel_traitsILi256ELi64ELi64ELi4ELb0ELb0EN7cutlass10bfloat16_tE19Flash_kernel_traitsILi256ELi64ELi64ELi4ES3_EELb1ELb1ELb0ELb0ELb0ELb0ELb0ELb1EEEvNS_16Flash_fwd_paramsE:
[----:B------:R-:W1:Y:S01]  /*0000*/  LDC R1, c[0x0][0x37c] ;  /* 0x0000df00ff017b82 */ /* 0x000e620000000800 */
[----:B------:R-:W2:Y:S07]  /*0010*/  LDCU.U8 UR4, c[0x0][0x524] ;  /* 0x0000a480ff0477ac */ /* 0x000eae0008000000 */
[----:B------:R-:W3:Y:S01]  /*0020*/  LDC R17, c[0x0][0x518] ;  /* 0x00014600ff117b82 */ /* 0x000ee20000000800 */
[----:B-1----:R-:W-:Y:S01]  /*0030*/  VIADD R1, R1, 0xfffffea0 ;  /* 0xfffffea001017836 */ /* 0x002fe20000000000 */
[----:B------:R-:W1:Y:S01]  /*0040*/  LDCU.64 UR32, c[0x0][0x510] ;  /* 0x0000a200ff2077ac */ /* 0x000e620008000a00 */
[----:B------:R-:W4:Y:S05]  /*0050*/  LDCU.64 UR26, c[0x0][0x358] ;  /* 0x00006b00ff1a77ac */ /* 0x000f2a0008000a00 */
[----:B------:R-:W3:Y:S01]  /*0060*/  LDC R18, c[0x0][0x51c] ;  /* 0x00014700ff127b82 */ /* 0x000ee20000000800 */
[----:B------:R-:W3:Y:S01]  /*0070*/  S2R R210, SR_TID.X ;  /* 0x0000000000d27919 */ /* 0x000ee20000002100 */
[----:B------:R-:W3:Y:S01]  /*0080*/  LDCU.64 UR10, c[0x0][0x460] ;  /* 0x00008c00ff0a77ac */ /* 0x000ee20008000a00 */
[----:B------:R-:W3:Y:S01]  /*0090*/  LDCU.64 UR8, c[0x0][0x470] ;  /* 0x00008e00ff0877ac */ /* 0x000ee20008000a00 */
[----:B--2---:R-:W-:-:S04]  /*00a0*/  ISETP.NE.AND P1, PT, RZ, UR4, PT ;  /* 0x00000004ff007c0c */ /* 0x004fc8000bf25270 */
[----:B------:R-:W-:Y:S01]  /*00b0*/  S2UR UR15, SR_CTAID.X ;  /* 0x00000000000f79c3 */ /* 0x000fe20000002500 */
[----:B------:R-:W2:Y:S01]  /*00c0*/  LDCU.64 UR16, c[0x0][0x460] ;  /* 0x00008c00ff1077ac */ /* 0x000ea20008000a00 */
[----:B-1----:R-:W-:Y:S02]  /*00d0*/  IMAD.U32 R2, RZ, RZ, UR32 ;  /* 0x00000020ff027e24 */ /* 0x002fe4000f8e00ff */
[----:B------:R-:W-:-:S04]  /*00e0*/  IMAD.U32 R3, RZ, RZ, UR33 ;  /* 0x00000021ff037e24 */ /* 0x000fc8000f8e00ff */
[----:B------:R-:W-:Y:S08]  /*00f0*/  S2UR UR12, SR_CTAID.Y ;  /* 0x00000000000c79c3 */ /* 0x000ff00000002600 */
[----:B------:R-:W1:Y:S01]  /*0100*/  S2UR UR34, SR_CTAID.Z ;  /* 0x00000000002279c3 */ /* 0x000e620000002700 */
[----:B----4-:R3:W4:Y:S01]  /*0110*/  @P1 LDG.E.64 R4, desc[UR26][R2.64] ;  /* 0x0000001a02041981 */ /* 0x010722000c1e1b00 */
[----:B------:R-:W2:Y:S01]  /*0120*/  LDCU.U8 UR13, c[0x0][0x532] ;  /* 0x0000a640ff0d77ac */ /* 0x000ea20008000000 */
[----:B------:R-:W2:Y:S05]  /*0130*/  LDCU.64 UR6, c[0x0][0x468] ;  /* 0x00008d00ff0677ac */ /* 0x000eaa0008000a00 */
[----:B------:R-:W4:Y:S01]  /*0140*/  @P1 LDC R0, c[0x0][0x520] ;  /* 0x00014800ff001b82 */ /* 0x000f220000000800 */
[----:B---3--:R-:W-:-:S02]  /*0150*/  @P1 IMAD.MOV.U32 R2, RZ, RZ, R17 ;  /* 0x000000ffff021224 */ /* 0x008fc400078e0011 */
[----:B------:R-:W-:-:S06]  /*0160*/  @P1 IMAD.MOV.U32 R3, RZ, RZ, R18 ;  /* 0x000000ffff031224 */ /* 0x000fcc00078e0012 */
[----:B------:R-:W3:Y:S01]  /*0170*/  @P1 LDG.E.64 R2, desc[UR26][R2.64] ;  /* 0x0000001a02021981 */ /* 0x000ee2000c1e1b00 */
[----:B-1----:R-:W-:Y:S01]  /*0180*/  ULOP3.LUT UR4, UR34, UR15, UR12, 0xfe, !UPT ;  /* 0x0000000f22047292 */ /* 0x002fe2000f8efe0c */
[----:B------:R-:W-:Y:S01]  /*0190*/  ISETP.NE.U32.AND P4, PT, RZ, UR10, PT ;  /* 0x0000000aff007c0c */ /* 0x000fe2000bf85070 */
[----:B------:R-:W-:Y:S02]  /*01a0*/  UISETP.NE.U32.AND UP4, UPT, UR10, URZ, UPT ;  /* 0x000000ff0a00728c */ /* 0x000fe4000bf85070 */
[----:B------:R-:W-:Y:S01]  /*01b0*/  UISETP.NE.U32.AND UP3, UPT, UR8, URZ, UPT ;  /* 0x000000ff0800728c */ /* 0x000fe2000bf65070 */
[----:B------:R-:W-:Y:S01]  /*01c0*/  ISETP.NE.AND.EX P4, PT, RZ, UR11, PT, P4 ;  /* 0x0000000bff007c0c */ /* 0x000fe2000bf85340 */
[----:B------:R-:W-:Y:S01]  /*01d0*/  UISETP.NE.AND.EX UP4, UPT, UR11, URZ, UPT, UP4 ;  /* 0x000000ff0b00728c */ /* 0x000fe2000bf85340 */
[----:B------:R-:W-:Y:S01]  /*01e0*/  LOP3.LUT P3, RZ, R210, UR4, RZ, 0xfc, !PT ;  /* 0x00000004d2ff7c12 */ /* 0x000fe2000f86fcff */
[----:B------:R-:W-:Y:S02]  /*01f0*/  UISETP.NE.AND.EX UP3, UPT, UR9, URZ, UPT, UP3 ;  /* 0x000000ff0900728c */ /* 0x000fe4000bf65330 */
[----:B--2---:R-:W-:Y:S01]  /*0200*/  UIMAD.WIDE.U32 UR16, UR12, 0x4, UR16 ;  /* 0x000000040c1078a5 */ /* 0x004fe2000f8e0010 */
[----:B------:R-:W1:Y:S01]  /*0210*/  LDCU.64 UR4, c[0x0][0x478] ;  /* 0x00008f00ff0477ac */ /* 0x000e620008000a00 */
[----:B------:R-:W-:Y:S01]  /*0220*/  PLOP3.LUT P2, PT, PT, PT, UP4, 0x80, 0x8 ;  /* 0x000000000008781c */ /* 0x000fe20003f4f048 */
[----:B------:R-:W-:-:S02]  /*0230*/  USHF.L.U32 UR11, UR12, 0x2, URZ ;  /* 0x000000020c0b7899 */ /* 0x000fc400080006ff */
[----:B------:R-:W-:-:S05]  /*0240*/  UISETP.NE.AND UP5, UPT, UR13, URZ, UPT ;  /* 0x000000ff0d00728c */ /* 0x000fca000bfa5270 */
[----:B------:R-:W2:Y:S01]  /*0250*/  @!P3 LDC.64 R6, c[0x0][0x528] ;  /* 0x00014a00ff06bb82 */ /* 0x000ea20000000a00 */
[----:B------:R-:W-:Y:S02]  /*0260*/  UISETP.EQ.U32.AND UP2, UPT, UR6, URZ, UPT ;  /* 0x000000ff0600728c */ /* 0x000fe4000bf42070 */
[----:B------:R-:W-:Y:S02]  /*0270*/  USHF.R.U32.HI UR10, URZ, 0x1e, UR12 ;  /* 0x0000001eff0a7899 */ /* 0x000fe4000801160c */
[----:B------:R-:W-:Y:S02]  /*0280*/  UISETP.EQ.OR.EX UP2, UPT, UR7, URZ, !UP5, UP2 ;  /* 0x000000ff0700728c */ /* 0x000fe4000ef42720 */
[----:B-1----:R-:W-:-:S04]  /*0290*/  UISETP.NE.U32.AND UP0, UPT, UR4, URZ, UPT ;  /* 0x000000ff0400728c */ /* 0x002fc8000bf05070 */
[----:B------:R-:W-:Y:S01]  /*02a0*/  UISETP.NE.AND.EX UP0, UPT, UR5, URZ, UPT, UP0 ;  /* 0x000000ff0500728c */ /* 0x000fe2000bf05300 */
[----:B----4-:R-:W-:Y:S02]  /*02b0*/  @P1 R2UR UR32, R4 ;  /* 0x00000000042012ca */ /* 0x010fe400000e0000 */
[----:B------:R-:W-:-:S11]  /*02c0*/  @P1 R2UR UR33, R5 ;  /* 0x00000000052112ca */ /* 0x000fd600000e0000 */
[----:B------:R-:W-:Y:S02]  /*02d0*/  IMAD.U32 R4, RZ, RZ, UR32 ;  /* 0x00000020ff047e24 */ /* 0x000fe4000f8e00ff */
[----:B------:R-:W-:-:S05]  /*02e0*/  IMAD.U32 R5, RZ, RZ, UR33 ;  /* 0x00000021ff057e24 */ /* 0x000fca000f8e00ff */
[----:B--2---:R1:W-:Y:S01]  /*02f0*/  @!P3 STG.E.64 desc[UR26][R6.64], R4 ;  /* 0x000000040600b986 */ /* 0x0043e2000c101b1a */
[----:B---3--:R-:W-:Y:S01]  /*0300*/  @P1 IADD3 R17, P0, PT, R2, R0, RZ ;  /* 0x0000000002111210 */ /* 0x008fe20007f1e0ff */
[----:B------:R-:W-:Y:S01]  /*0310*/  IMAD.U32 R2, RZ, RZ, UR16 ;  /* 0x00000010ff027e24 */ /* 0x000fe2000f8e00ff */
[----:B------:R-:W-:-:S03]  /*0320*/  @UP3 UIADD3 UR16, UP1, UPT, UR11, UR8, URZ ;  /* 0x000000080b103290 */ /* 0x000fc6000ff3e0ff */
[----:B------:R-:W-:Y:S01]  /*0330*/  @P1 IMAD.X R18, RZ, RZ, R3, P0 ;  /* 0x000000ffff121224 */ /* 0x000fe200000e0603 */
[----:B------:R-:W-:Y:S02]  /*0340*/  PLOP3.LUT P1, PT, PT, PT, UP3, 0x80, 0x8 ;  /* 0x000000000008781c */ /* 0x000fe40003f2f038 */
[----:B------:R-:W-:Y:S01]  /*0350*/  MOV R3, UR17 ;  /* 0x0000001100037c02 */ /* 0x000fe20008000f00 */
[----:B------:R-:W-:Y:S02]  /*0360*/  @UP3 UIADD3.X UR17, UPT, UPT, UR10, UR9, URZ, UP1, !UPT ;  /* 0x000000090a113290 */ /* 0x000fe40008ffe4ff */
[----:B------:R-:W-:Y:S01]  /*0370*/  UIADD3 UR9, UP1, UPT, UR11, UR6, URZ ;  /* 0x000000060b097290 */ /* 0x000fe2000ff3e0ff */
[----:B-1----:R-:W-:Y:S02]  /*0380*/  @!P3 IMAD.MOV.U32 R4, RZ, RZ, R17 ;  /* 0x000000ffff04b224 */ /* 0x002fe400078e0011 */
[----:B------:R-:W-:Y:S01]  /*0390*/  @!P3 IMAD.MOV.U32 R5, RZ, RZ, R18 ;  /* 0x000000ffff05b224 */ /* 0x000fe200078e0012 */
[----:B------:R-:W-:-:S04]  /*03a0*/  UIADD3.X UR8, UPT, UPT, UR10, UR7, URZ, UP1, !UPT ;  /* 0x000000070a087290 */ /* 0x000fc80008ffe4ff */
[----:B------:R1:W-:Y:S01]  /*03b0*/  @!P3 STG.E.64 desc[UR26][R6.64+0x8], R4 ;  /* 0x000008040600b986 */ /* 0x0003e2000c101b1a */
[----:B------:R-:W-:-:S03]  /*03c0*/  PLOP3.LUT P3, PT, PT, PT, UP2, 0x80, 0x8 ;  /* 0x000000000008781c */ /* 0x000fc60003f6f028 */
[----:B------:R-:W2:Y:S01]  /*03d0*/  @P4 LDG.E R8, desc[UR26][R2.64] ;  /* 0x0000001a02084981 */ /* 0x000ea2000c1e1900 */
[----:B------:R-:W-:Y:S01]  /*03e0*/  @UP0 UIADD3 UR4, UP1, UPT, UR11, UR4, URZ ;  /* 0x000000040b040290 */ /* 0x000fe2000ff3e0ff */
[----:B------:R-:W-:-:S03]  /*03f0*/  PLOP3.LUT P0, PT, PT, PT, UP0, 0x80, 0x8 ;  /* 0x000000000008781c */ /* 0x000fc60003f0f008 */
[----:B------:R-:W-:Y:S01]  /*0400*/  @UP0 UIADD3.X UR5, UPT, UPT, UR10, UR5, URZ, UP1, !UPT ;  /* 0x000000050a050290 */ /* 0x000fe20008ffe4ff */
[----:B-1----:R1:W3:Y:S01]  /*0410*/  @P2 LDG.E R7, desc[UR26][R2.64+0x4] ;  /* 0x0000041a02072981 */ /* 0x0022e2000c1e1900 */
[----:B------:R-:W-:-:S04]  /*0420*/  IMAD.U32 R4, RZ, RZ, UR4 ;  /* 0x00000004ff047e24 */ /* 0x000fc8000f8e00ff */
[----:B------:R-:W-:Y:S01]  /*0430*/  IMAD.U32 R5, RZ, RZ, UR5 ;  /* 0x00000005ff057e24 */ /* 0x000fe2000f8e00ff */
[----:B------:R-:W4:Y:S04]  /*0440*/  @!UP4 LDCU UR30, c[0x0][0x434] ;  /* 0x00008680ff1ec7ac */ /* 0x000f280008000800 */
[----:B------:R-:W5:Y:S01]  /*0450*/  @P0 LDG.E R4, desc[UR26][R4.64] ;  /* 0x0000001a04040981 */ /* 0x000f62000c1e1900 */
[----:B------:R-:W-:Y:S01]  /*0460*/  UMOV UR20, 0xffffffff ;  /* 0xffffffff00147882 */ /* 0x000fe20000000000 */
[----:B------:R-:W4:Y:S01]  /*0470*/  @!UP0 LDCU.64 UR4, c[0x0][0x488] ;  /* 0x00009100ff0487ac */ /* 0x000f220008000a00 */
[----:B-1----:R-:W-:Y:S02]  /*0480*/  IMAD.U32 R2, RZ, RZ, UR16 ;  /* 0x00000010ff027e24 */ /* 0x002fe4000f8e00ff */
[----:B------:R-:W-:-:S05]  /*0490*/  IMAD.U32 R3, RZ, RZ, UR17 ;  /* 0x00000011ff037e24 */ /* 0x000fca000f8e00ff */
[----:B------:R1:W4:Y:S02]  /*04a0*/  @P1 LDG.E R0, desc[UR26][R2.64] ;  /* 0x0000001a02001981 */ /* 0x000324000c1e1900 */
[----:B-1----:R-:W-:Y:S01]  /*04b0*/  MOV R2, UR9 ;  /* 0x0000000900027c02 */ /* 0x002fe20008000f00 */
        /* <DEDUP_REMOVED lines=10> */
[----:B----4-:R-:W-:-:S04]  /*0560*/  @UP4 UIADD3 UR30, UPT, UPT, UR8, -UR20, URZ ;  /* 0x80000014081e4290 */ /* 0x010fc8000fffe0ff */
[----:B------:R-:W-:Y:S01]  /*0570*/  UISETP.GT.AND UP2, UPT, UR30, UR28, UPT ;  /* 0x0000001c1e00728c */ /* 0x000fe2000bf44270 */
[----:B------:R-:W-:-:S05]  /*0580*/  @P1 R2UR UR13, R0 ;  /* 0x00000000000d12ca */ /* 0x000fca00000e0000 */
[----:B------:R-:W-:Y:S01]  /*0590*/  PLOP3.LUT P1, PT, PT, PT, UP2, 0x80, 0x8 ;  /* 0x000000000008781c */ /* 0x000fe20003f2f028 */
[----:B------:R-:W-:Y:S01]  /*05a0*/  @!UP0 UISETP.NE.U32.AND UP2, UPT, UR4, URZ, UPT ;  /* 0x000000ff0400828c */ /* 0x000fe2000bf45070 */
[----:B------:R-:W2:Y:S01]  /*05b0*/  @!UP1 LDCU UR4, c[0x0][0x438] ;  /* 0x00008700ff0497ac */ /* 0x000ea20008000800 */
[----:B------:R-:W-:Y:S01]  /*05c0*/  @!P3 R2UR UR14, R6 ;  /* 0x00000000060eb2ca */ /* 0x000fe200000e0000 */
[----:B-12---:R-:W-:-:S14]  /*05d0*/  BRA.U !UP1, `(.L_x_517) ;  /* 0x0000000109187547 */ /* 0x006fdc000b800000 */
[----:B------:R-:W-:-:S13]  /*05e0*/  PLOP3.LUT P2, PT, PT, PT, UP5, 0x80, 0x8 ;  /* 0x000000000008781c */ /* 0x000fda0003f4f058 */
[----:B------:R-:W2:Y:S04]  /*05f0*/  @P2 LDG.E R0, desc[UR26][R2.64+0x4] ;  /* 0x0000041a02002981 */ /* 0x000ea8000c1e1900 */
[----:B------:R-:W3:Y:S01]  /*0600*/  @!P2 LDG.E R2, desc[UR26][R2.64] ;  /* 0x0000001a0202a981 */ /* 0x000ee2000c1e1900 */
[----:B--2---:R-:W-:-:S13]  /*0610*/  @P2 R2UR UR4, R0 ;  /* 0x00000000000422ca */ /* 0x004fda00000e0000 */
[----:B------:R-:W-:-:S07]  /*0620*/  @UP5 UIADD3 UR4, UPT, UPT, UR4, -UR14, URZ ;  /* 0x8000000e04045290 */ /* 0x000fce000fffe0ff */
[----:B---3--:R-:W-:Y:S02]  /*0630*/  @!P2 R2UR UR4, R2 ;  /* 0x000000000204a2ca */ /* 0x008fe400000e0000 */
.L_x_517:
[----:B-----5:R-:W-:Y:S01]  /*0640*/  @P0 R2UR UR29, R4 ;  /* 0x00000000041d02ca */ /* 0x020fe200000e0000 */
[----:B------:R-:W-:Y:S01]  /*0650*/  @!UP0 UISETP.NE.AND.EX UP2, UPT, UR5, URZ, UPT, UP2 ;  /* 0x000000ff0500828c */ /* 0x000fe2000bf45320 */
[----:B------:R-:W-:-:S13]  /*0660*/  @!P1 EXIT ;  /* 0x000000000000994d */ /* 0x000fda0003800000 */
        /* <DEDUP_REMOVED lines=12> */
[----:B------:R-:W-:Y:S01]  /*0730*/  ULEA.HI UR4, UR4, UR5, URZ, 0x6 ;  /* 0x0000000504047291 */ /* 0x000fe2000f8f30ff */
[----:B------:R-:W1:Y:S03]  /*0740*/  LDCU UR10, c[0x0][0x3e0] ;  /* 0x00007c00ff0a77ac */ /* 0x000e660008000800 */
[----:B------:R-:W-:-:S04]  /*0750*/  USHF.R.S32.HI UR4, URZ, 0x6, UR4 ;  /* 0x00000006ff047899 */ /* 0x000fc80008011404 */
[----:B------:R-:W-:-:S04]  /*0760*/  UISETP.LT.AND UP0, UPT, UR6, UR4, UPT ;  /* 0x000000040600728c */ /* 0x000fc8000bf01270 */
[----:B------:R-:W-:-:S04]  /*0770*/  USEL UR23, UR6, UR4, UP0 ;  /* 0x0000000406177287 */ /* 0x000fc80008000000 */
[----:B------:R-:W-:Y:S02]  /*0780*/  UISETP.GT.AND UP0, UPT, UR23, URZ, UPT ;  /* 0x000000ff1700728c */ /* 0x000fe4000bf04270 */
[----:B-1----:R-:W-:-:S07]  /*0790*/  UIMAD UR31, UR12, UR10, UR34 ;  /* 0x0000000a0c1f72a4 */ /* 0x002fce000f8e0222 */
[----:B------:R-:W-:Y:S05]  /*07a0*/  BRA.U UP0, `(.L_x_518) ;  /* 0x0000000d00347547 */ /* 0x000fea000b800000 */
[----:B------:R-:W1:Y:S01]  /*07b0*/  LDCU.U8 UR4, c[0x0][0x549] ;  /* 0x0000a920ff0477ac */ /* 0x000e620008000000 */
[----:B------:R-:W2:Y:S01]  /*07c0*/  S2R R6, SR_CTAID.X ;  /* 0x0000000000067919 */ /* 0x000ea20000002500 */
[----:B------:R-:W-:-:S11]  /*07d0*/  UISETP.NE.AND UP0, UPT, UR20, -0x1, UPT ;  /* 0xffffffff1400788c */ /* 0x000fd6000bf05270 */
[----:B------:R-:W3:Y:S01]  /*07e0*/  @!UP0 LDCU.64 UR8, c[0x0][0x400] ;  /* 0x00008000ff0887ac */ /* 0x000ee20008000a00 */
[----:B-1----:R-:W-:Y:S01]  /*07f0*/  UISETP.NE.AND UP1, UPT, UR4, URZ, UPT ;  /* 0x000000ff0400728c */ /* 0x002fe2000bf25270 */
[----:B------:R-:W1:Y:S10]  /*0800*/  @UP0 LDCU.64 UR6, c[0x0][0x408] ;  /* 0x00008100ff0607ac */ /* 0x000e740008000a00 */
[----:B------:R-:W4:Y:S01]  /*0810*/  @UP1 LDCU.64 UR4, c[0x0][0x430] ;  /* 0x00008600ff0417ac */ /* 0x000f220008000a00 */
[----:B---3--:R-:W-:Y:S01]  /*0820*/  @!UP0 UIMAD.WIDE.U32 UR14, UR12, UR8, URZ ;  /* 0x000000080c0e82a5 */ /* 0x008fe2000f8e00ff */
[----:B------:R-:W-:-:S03]  /*0830*/  @UP1 UMOV UR11, 0x1 ;  /* 0x00000001000b1882 */ /* 0x000fc60000000000 */
[----:B------:R-:W-:Y:S02]  /*0840*/  @!UP0 UIMAD UR9, UR12, UR9, UR15 ;  /* 0x000000090c0982a4 */ /* 0x000fe4000f8e020f */
[----:B-1----:R-:W-:Y:S01]  /*0850*/  @UP0 UIMAD.WIDE.U32 UR16, UR20, UR6, URZ ;  /* 0x00000006141002a5 */ /* 0x002fe2000f8e00ff */
[----:B------:R-:W1:Y:S03]  /*0860*/  @UP1 LDCU UR6, c[0x0][0x430] ;  /* 0x00008600ff0617ac */ /* 0x000e660008000800 */
[----:B------:R-:W-:Y:S02]  /*0870*/  @UP0 UIMAD UR9, UR20, UR7, UR17 ;  /* 0x00000007140902a4 */ /* 0x000fe4000f8e0211 */
[----:B----4-:R-:W-:Y:S01]  /*0880*/  @UP1 UIMAD UR8, UR4, UR5, URZ ;  /* 0x00000005040812a4 */ /* 0x010fe2000f8e02ff */
[----:B------:R-:W3:Y:S01]  /*0890*/  LDCU.U8 UR7, c[0x0][0x548] ;  /* 0x0000a900ff0777ac */ /* 0x000ee20008000000 */
[----:B------:R-:W-:Y:S01]  /*08a0*/  @UP0 UMOV UR14, UR16 ;  /* 0x00000010000e0c82 */ /* 0x000fe20008000000 */
[----:B--2---:R-:W-:Y:S09]  /*08b0*/  BRA.U UP1, `(.L_x_519) ;  /* 0x0000000101247547 */ /* 0x004ff2000b800000 */
[----:B---3--:R-:W-:-:S11]  /*08c0*/  UISETP.NE.AND UP0, UPT, UR7, URZ, UPT ;  /* 0x000000ff0700728c */ /* 0x008fd6000bf05270 */
[----:B------:R-:W2:Y:S01]  /*08d0*/  @UP0 LDCU UR11, c[0x0][0x454] ;  /* 0x00008a80ff0b07ac */ /* 0x000ea20008000800 */
[----:B------:R-:W3:Y:S01]  /*08e0*/  @!UP0 LDCU UR4, c[0x0][0x434] ;  /* 0x00008680ff0487ac */ /* 0x000ee20008000800 */
[----:B------:R-:W4:Y:S01]  /*08f0*/  @UP0 LDCU UR8, c[0x0][0x454] ;  /* 0x00008a80ff0807ac */ /* 0x000f220008000800 */
[----:B-1----:R-:W-:Y:S01]  /*0900*/  @UP0 UMOV UR6, 0x1 ;  /* 0x0000000100060882 */ /* 0x002fe20000000000 */
[----:B----4-:R-:W4:Y:S01]  /*0910*/  @!UP0 LDCU UR8, c[0x0][0x434] ;  /* 0x00008680ff0887ac */ /* 0x010f220008000800 */
[----:B------:R-:W-:Y:S01]  /*0920*/  @!UP0 UMOV UR6, 0x1 ;  /* 0x0000000100068882 */ /* 0x000fe20000000000 */
[----:B--2---:R-:W-:Y:S02]  /*0930*/  @UP0 UIMAD UR11, UR10, UR11, URZ ;  /* 0x0000000b0a0b02a4 */ /* 0x004fe4000f8e02ff */
[----:B---3--:R-:W-:-:S12]  /*0940*/  @!UP0 UIMAD UR11, UR10, UR4, URZ ;  /* 0x000000040a0b82a4 */ /* 0x008fd8000f8e02ff */
.L_x_519:
[----:B------:R-:W2:Y:S01]  /*0950*/  LDCU UR10, c[0x0][0x434] ;  /* 0x00008680ff0a77ac */ /* 0x000ea20008000800 */
[----:B------:R-:W-:Y:S01]  /*0960*/  IMAD.SHL.U32 R13, R210, 0x8, RZ ;  /* 0x00000008d20d7824 */ /* 0x000fe200078e00ff */
[----:B------:R-:W-:Y:S01]  /*0970*/  SHF.R.U32.HI R210, RZ, 0x3, R210 ;  /* 0x00000003ffd27819 */ /* 0x000fe200000116d2 */
[----:B------:R-:W-:Y:S01]  /*0980*/  IMAD.MOV.U32 R211, RZ, RZ, RZ ;  /* 0x000000ffffd37224 */ /* 0x000fe200078e00ff */
[----:B------:R-:W5:Y:S01]  /*0990*/  LDCU.64 UR4, c[0x0][0x410] ;  /* 0x00008200ff0477ac */ /* 0x000f620008000a00 */
[----:B------:R-:W-:Y:S01]  /*09a0*/  BSSY.RECONVERGENT B0, `(.L_x_520) ;  /* 0x0000034000007945 */ /* 0x000fe20003800200 */
[----:B------:R-:W-:Y:S01]  /*09b0*/  LOP3.LUT R13, R13, 0x38, RZ, 0xc0, !PT ;  /* 0x000000380d0d7812 */ /* 0x000fe200078ec0ff */
[C---:B------:R-:W-:Y:S01]  /*09c0*/  VIADD R12, R210.reuse, 0x10 ;  /* 0x00000010d20c7836 */ /* 0x040fe20000000000 */
[----:B---3--:R-:W-:Y:S01]  /*09d0*/  UISETP.NE.AND UP1, UPT, UR7, URZ, !UP1 ;  /* 0x000000ff0700728c */ /* 0x008fe2000cf25270 */
[----:B------:R-:W-:Y:S01]  /*09e0*/  VIADD R14, R210, 0x20 ;  /* 0x00000020d20e7836 */ /* 0x000fe20000000000 */
[C---:B------:R-:W-:Y:S01]  /*09f0*/  IADD3 R2, P0, PT, R13.reuse, UR14, RZ ;  /* 0x0000000e0d027c10 */ /* 0x040fe2000ff1e0ff */
[----:B------:R-:W-:Y:S01]  /*0a00*/  UIADD3 UR30, UPT, UPT, -UR28, UR30, URZ ;  /* 0x0000001e1c1e7290 */ /* 0x000fe2000fffe1ff */
[----:B------:R-:W-:Y:S01]  /*0a10*/  IMAD.WIDE.U32 R6, R6, 0x40, R210 ;  /* 0x0000004006067825 */ /* 0x000fe200078e00d2 */
[----:B----4-:R-:W-:Y:S01]  /*0a20*/  UIMAD UR7, UR34, UR8, URZ ;  /* 0x00000008220772a4 */ /* 0x010fe2000f8e02ff */
[C---:B------:R-:W-:Y:S01]  /*0a30*/  IADD3 R15, PT, PT, R210.reuse, 0x30, RZ ;  /* 0x00000030d20f7810 */ /* 0x040fe20007ffe0ff */
[----:B------:R-:W-:Y:S01]  /*0a40*/  UISETP.NE.AND UP0, UPT, UR20, -0x1, UPT ;  /* 0xffffffff1400788c */ /* 0x000fe2000bf05270 */
[----:B------:R-:W-:Y:S01]  /*0a50*/  IMAD.X R3, RZ, RZ, UR9, P0 ;  /* 0x00000009ff037e24 */ /* 0x000fe200080e06ff */
[----:B------:R-:W-:Y:S01]  /*0a60*/  ISETP.GE.AND P0, PT, R210, UR30, PT ;  /* 0x0000001ed2007c0c */ /* 0x000fe2000bf06270 */
[----:B--2---:R-:W-:Y:S01]  /*0a70*/  UIMAD UR8, UR12, UR10, URZ ;  /* 0x0000000a0c0872a4 */ /* 0x004fe2000f8e02ff */
[----:B------:R-:W-:Y:S01]  /*0a80*/  ISETP.GE.AND P2, PT, R12, UR30, PT ;  /* 0x0000001e0c007c0c */ /* 0x000fe2000bf46270 */
[----:B------:R-:W-:Y:S01]  /*0a90*/  @!UP1 UIMAD UR7, UR12, UR11, UR7 ;  /* 0x0000000b0c0792a4 */ /* 0x000fe2000f8e0207 */
[----:B------:R-:W-:Y:S01]  /*0aa0*/  ISETP.GE.AND P1, PT, R14, UR30, PT ;  /* 0x0000001e0e007c0c */ /* 0x000fe2000bf26270 */
[----:B------:R-:W-:Y:S01]  /*0ab0*/  USEL UR8, UR8, UR20, !UP0 ;  /* 0x0000001408087287 */ /* 0x000fe2000c000000 */
[----:B-----5:R-:W-:Y:S01]  /*0ac0*/  IMAD.U32 R10, RZ, RZ, UR4 ;  /* 0x00000004ff0a7e24 */ /* 0x020fe2000f8e00ff */
[----:B-1----:R-:W-:Y:S01]  /*0ad0*/  UIMAD UR28, UR28, UR6, URZ ;  /* 0x000000061c1c72a4 */ /* 0x002fe2000f8e02ff */
[----:B------:R-:W-:Y:S01]  /*0ae0*/  MOV R8, UR5 ;  /* 0x0000000500087c02 */ /* 0x000fe20008000f00 */
[----:B------:R-:W-:Y:S01]  /*0af0*/  USHF.R.S32.HI UR4, URZ, 0x1f, UR8 ;  /* 0x0000001fff047899 */ /* 0x000fe20008011408 */
[----:B------:R-:W-:Y:S01]  /*0b00*/  IMAD.WIDE.U32 R10, R10, UR34, R2 ;  /* 0x000000220a0a7c25 */ /* 0x000fe2000f8e0002 */
[----:B------:R-:W-:Y:S01]  /*0b10*/  USEL UR8, UR8, URZ, UP1 ;  /* 0x000000ff08087287 */ /* 0x000fe20008800000 */
[C---:B------:R-:W-:Y:S01]  /*0b20*/  LOP3.LUT R18, R13.reuse, 0x40, RZ, 0xfc, !PT ;  /* 0x000000400d127812 */ /* 0x040fe200078efcff */
[----:B------:R-:W-:Y:S01]  /*0b30*/  USHF.R.S32.HI UR5, URZ, 0x1f, UR7 ;  /* 0x0000001fff057899 */ /* 0x000fe20008011407 */
[----:B------:R-:W-:Y:S01]  /*0b40*/  IMAD R9, R8, UR34, R11 ;  /* 0x0000002208097c24 */ /* 0x000fe2000f8e020b */
[----:B------:R-:W-:Y:S01]  /*0b50*/  USEL UR4, UR4, URZ, UP1 ;  /* 0x000000ff04047287 */ /* 0x000fe20008800000 */
        /* <DEDUP_REMOVED lines=24> */
.L_x_521:
[----:B------:R-:W-:Y:S05]  /*0ce0*/  BSYNC.RECONVERGENT B0 ;  /* 0x0000000000007941 */ /* 0x000fea0003800200 */
.L_x_520:
        /* <DEDUP_REMOVED lines=8> */
[----:B-1----:R-:W-:Y:S01]  /*0d70*/  IMAD.X R2, RZ, RZ, R7, P2 ;  /* 0x000000ffff027224 */ /* 0x002fe200010e0607 */
        /* <DEDUP_REMOVED lines=15> */
.L_x_523:
[----:B------:R-:W-:Y:S05]  /*0e70*/  BSYNC.RECONVERGENT B0 ;  /* 0x0000000000007941 */ /* 0x000fea0003800200 */
.L_x_522:
        /* <DEDUP_REMOVED lines=8> */
[----:B-12---:R-:W-:Y:S01]  /*0f00*/  IMAD.X R2, RZ, RZ, R7, P1 ;  /* 0x000000ffff027224 */ /* 0x006fe200008e0607 */
        /* <DEDUP_REMOVED lines=15> */
.L_x_525:
[----:B------:R-:W-:Y:S05]  /*1000*/  BSYNC.RECONVERGENT B0 ;  /* 0x0000000000007941 */ /* 0x000fea0003800200 */
.L_x_524:
        /* <DEDUP_REMOVED lines=8> */
[----:B-123--:R-:W-:Y:S01]  /*1090*/  IMAD.MOV.U32 R2, RZ, RZ, R10 ;  /* 0x000000ffff027224 */ /* 0x00efe200078e000a */
[----:B------:R-:W1:Y:S01]  /*10a0*/  LDCU UR11, c[0x0][0x440] ;  /* 0x00008800ff0b77ac */ /* 0x000e620008000800 */
[----:B------:R-:W-:Y:S02]  /*10b0*/  IMAD.MOV.U32 R3, RZ, RZ, R9 ;  /* 0x000000ffff037224 */ /* 0x000fe400078e0009 */
[----:B------:R-:W-:Y:S01]  /*10c0*/  IMAD.X R6, RZ, RZ, R7, P0 ;  /* 0x000000ffff067224 */ /* 0x000fe200000e0607 */
[----:B------:R-:W2:Y:S03]  /*10d0*/  LDCU.64 UR4, c[0x0][0x3f0] ;  /* 0x00007e00ff0477ac */ /* 0x000ea60008000a00 */
[----:B----4-:R-:W-:-:S02]  /*10e0*/  IMAD R6, R6, UR8, RZ ;  /* 0x0000000806067c24 */ /* 0x010fc4000f8e02ff */
[----:B------:R-:W-:Y:S01]  /*10f0*/  IMAD.WIDE.U32 R4, R0, UR8, R2 ;  /* 0x0000000800047c25 */ /* 0x000fe2000f8e0002 */
[----:B-1----:R-:W-:-:S03]  /*1100*/  ISETP.GE.AND P0, PT, R13, UR11, PT ;  /* 0x0000000b0d007c0c */ /* 0x002fc6000bf06270 */
[----:B------:R-:W-:Y:S01]  /*1110*/  IMAD R0, R0, UR9, R6 ;  /* 0x0000000900007c24 */ /* 0x000fe2000f8e0206 */
[----:B------:R-:W-:Y:S02]  /*1120*/  ISETP.GE.AND P2, PT, R18, UR11, PT ;  /* 0x0000000b12007c0c */ /* 0x000fe4000bf46270 */
[----:B--2---:R-:W-:Y:S01]  /*1130*/  LEA R2, P1, R4, UR4, 0x1 ;  /* 0x0000000404027c11 */ /* 0x004fe2000f8208ff */
        /* <DEDUP_REMOVED lines=8> */
.L_x_527:
[----:B------:R-:W-:Y:S05]  /*11c0*/  BSYNC.RECONVERGENT B0 ;  /* 0x0000000000007941 */ /* 0x000fea0003800200 */
.L_x_526:
[----:B------:R-:W-:Y:S04]  /*11d0*/  BSSY.RECONVERGENT B0, `(.L_x_528) ;  /* 0x000000a000007945 */ /* 0x000fe80003800200 */
[----:B------:R-:W-:Y:S05]  /*11e0*/  @P6 BRA `(.L_x_529) ;  /* 0x0000000000206947 */ /* 0x000fea0003800000 */
[----:B------:R-:W5:Y:S01]  /*11f0*/  LDCU.64 UR4, c[0x0][0x420] ;  /* 0x00008400ff0477ac */ /* 0x000f620008000a00 */
[----:B------:R-:W-:-:S05]  /*1200*/  IMAD R0, R210, UR6, RZ ;  /* 0x00000006d2007c24 */ /* 0x000fca000f8e02ff */
[----:B-1234-:R-:W-:-:S04]  /*1210*/  IADD3 R3, P0, PT, R0, UR7, RZ ;  /* 0x0000000700037c10 */ /* 0x01efc8000ff1e0ff */
[----:B------:R-:W-:Y:S02]  /*1220*/  LEA.HI.X.SX32 R0, R0, UR10, 0x1, P0 ;  /* 0x0000000a00007c11 */ /* 0x000fe400080f0eff */
[----:B-----5:R-:W-:-:S04]  /*1230*/  LEA R2, P0, R3, UR4, 0x2 ;  /* 0x0000000403027c11 */ /* 0x020fc8000f8010ff */
[----:B------:R-:W-:Y:S01]  /*1240*/  LEA.HI.X R3, R3, UR5, R0, 0x2, P0 ;  /* 0x0000000503037c11 */ /* 0x000fe200080f1400 */
[----:B------:R-:W-:-:S05]  /*1250*/  IMAD.MOV.U32 R0, RZ, RZ, 0x7f800000 ;  /* 0x7f800000ff007424 */ /* 0x000fca00078e00ff */
[----:B------:R1:W-:Y:S03]  /*1260*/  STG.E desc[UR26][R2.64], R0 ;  /* 0x0000000002007986 */ /* 0x0003e6000c10191a */
.L_x_529:
[----:B------:R-:W-:Y:S05]  /*1270*/  BSYNC.RECONVERGENT B0 ;  /* 0x0000000000007941 */ /* 0x000fea0003800200 */
.L_x_528:
[----:B------:R-:W-:Y:S04]  /*1280*/  BSSY.RECONVERGENT B0, `(.L_x_530) ;  /* 0x000000a000007945 */ /* 0x000fe80003800200 */
[----:B------:R-:W-:Y:S05]  /*1290*/  @P5 BRA `(.L_x_531) ;  /* 0x0000000000205947 */ /* 0x000fea0003800000 */
[----:B------:R-:W5:Y:S01]  /*12a0*/  LDCU.64 UR4, c[0x0][0x420] ;  /* 0x00008400ff0477ac */ /* 0x000f620008000a00 */
[----:B-1----:R-:W-:-:S05]  /*12b0*/  IMAD R0, R12, UR6, RZ ;  /* 0x000000060c007c24 */ /* 0x002fca000f8e02ff */
[----:B--234-:R-:W-:-:S04]  /*12c0*/  IADD3 R3, P0, PT, R0, UR7, RZ ;  /* 0x0000000700037c10 */ /* 0x01cfc8000ff1e0ff */
[----:B------:R-:W-:Y:S02]  /*12d0*/  LEA.HI.X.SX32 R0, R0, UR10, 0x1, P0 ;  /* 0x0000000a00007c11 */ /* 0x000fe400080f0eff */
[----:B-----5:R-:W-:-:S04]  /*12e0*/  LEA R2, P0, R3, UR4, 0x2 ;  /* 0x0000000403027c11 */ /* 0x020fc8000f8010ff */
[----:B------:R-:W-:Y:S01]  /*12f0*/  LEA.HI.X R3, R3, UR5, R0, 0x2, P0 ;  /* 0x0000000503037c11 */ /* 0x000fe200080f1400 */
[----:B------:R-:W-:-:S05]  /*1300*/  IMAD.MOV.U32 R0, RZ, RZ, 0x7f800000 ;  /* 0x7f800000ff007424 */ /* 0x000fca00078e00ff */
[----:B------:R1:W-:Y:S03]  /*1310*/  STG.E desc[UR26][R2.64], R0 ;  /* 0x0000000002007986 */ /* 0x0003e6000c10191a */
.L_x_531:
[----:B------:R-:W-:Y:S05]  /*1320*/  BSYNC.RECONVERGENT B0 ;  /* 0x0000000000007941 */ /* 0x000fea0003800200 */
.L_x_530:
        /* <DEDUP_REMOVED lines=10> */
.L_x_533:
[----:B------:R-:W-:Y:S05]  /*13d0*/  BSYNC.RECONVERGENT B0 ;  /* 0x0000000000007941 */ /* 0x000fea0003800200 */
.L_x_532:
[----:B------:R-:W-:Y:S05]  /*13e0*/  @P3 EXIT ;  /* 0x000000000000394d */ /* 0x000fea0003800000 */
[----:B------:R-:W5:Y:S01]  /*13f0*/  LDCU.64 UR4, c[0x0][0x420] ;  /* 0x00008400ff0477ac */ /* 0x000f620008000a00 */
[----:B-1----:R-:W-:-:S05]  /*1400*/  IMAD R0, R15, UR6, RZ ;  /* 0x000000060f007c24 */ /* 0x002fca000f8e02ff */
[----:B--234-:R-:W-:-:S04]  /*1410*/  IADD3 R3, P0, PT, R0, UR7, RZ ;  /* 0x0000000700037c10 */ /* 0x01cfc8000ff1e0ff */
[----:B------:R-:W-:Y:S02]  /*1420*/  LEA.HI.X.SX32 R0, R0, UR10, 0x1, P0 ;  /* 0x0000000a00007c11 */ /* 0x000fe400080f0eff */
[----:B-----5:R-:W-:-:S04]  /*1430*/  LEA R2, P0, R3, UR4, 0x2 ;  /* 0x0000000403027c11 */ /* 0x020fc8000f8010ff */
[----:B------:R-:W-:Y:S01]  /*1440*/  LEA.HI.X R3, R3, UR5, R0, 0x2, P0 ;  /* 0x0000000503037c11 */ /* 0x000fe200080f1400 */
[----:B------:R-:W-:-:S05]  /*1450*/  IMAD.MOV.U32 R0, RZ, RZ, 0x7f800000 ;  /* 0x7f800000ff007424 */ /* 0x000fca00078e00ff */
[----:B------:R-:W-:Y:S01]  /*1460*/  STG.E desc[UR26][R2.64], R0 ;  /* 0x0000000002007986 */ /* 0x000fe2000c10191a */
[----:B------:R-:W-:Y:S05]  /*1470*/  EXIT ;  /* 0x000000000000794d */ /* 0x000fea0003800000 */
.L_x_518:
[----:B------:R-:W-:Y:S02]  /*1480*/  UISETP.NE.AND UP0, UPT, UR20, -0x1, UPT ;  /* 0xffffffff1400788c */ /* 0x000fe4000bf05270 */
[----:B------:R-:W-:Y:S02]  /*1490*/  UISETP.NE.AND UP1, UPT, UR14, -0x1, UPT ;  /* 0xffffffff0e00788c */ /* 0x000fe4000bf25270 */
[----:B------:R-:W-:-:S04]  /*14a0*/  UIADD3 UR22, UPT, UPT, UR23, -0x1, URZ ;  /* 0xffffffff17167890 */ /* 0x000fc8000fffe0ff */
[----:B------:R-:W-:-:S03]  /*14b0*/  USHF.L.U32 UR21, UR22, 0x6, URZ ;  /* 0x0000000616157899 */ /* 0x000fc600080006ff */
        /* <DEDUP_REMOVED lines=19> */
.L_x_534:
[----:B------:R-:W1:Y:S01]  /*15f0*/  LDCU.64 UR10, c[0x0][0x3b8] ;  /* 0x00007700ff0a77ac */ /* 0x000e620008000a00 */
[----:B------:R-:W-:-:S04]  /*1600*/  UIADD3 UR6, UPT, UPT, UR13, UR14, URZ ;  /* 0x0000000e0d067290 */ /* 0x000fc8000fffe0ff */
[----:B-1----:R-:W-:Y:S02]  /*1610*/  UIMAD.WIDE.U32 UR16, UR6, UR10, URZ ;  /* 0x0000000a061072a5 */ /* 0x002fe4000f8e00ff */
[----:B------:R-:W-:-:S04]  /*1620*/  UIMAD UR6, UR6, UR11, URZ ;  /* 0x0000000b060672a4 */ /* 0x000fc8000f8e02ff */
[----:B------:R-:W-:Y:S02]  /*1630*/  UIADD3 UR6, UPT, UPT, UR17, UR6, URZ ;  /* 0x0000000611067290 */ /* 0x000fe4000fffe0ff */
.L_x_535:
[----:B------:R-:W1:Y:S01]  /*1640*/  LDC R5, c[0x0][0x3e8] ;  /* 0x0000fa00ff057b82 */ /* 0x000e620000000800 */
[----:B------:R-:W2:Y:S01]  /*1650*/  S2R R6, SR_CTAID.Z ;  /* 0x0000000000067919 */ /* 0x000ea20000002700 */
[----:B------:R-:W3:Y:S01]  /*1660*/  LDCU UR4, c[0x0][0x444] ;  /* 0x00008880ff0477ac */ /* 0x000ee20008000800 */
[----:B------:R-:W-:Y:S01]  /*1670*/  LOP3.LUT R108, R210, 0x1f, RZ, 0xc0, !PT ;  /* 0x0000001fd26c7812 */ /* 0x000fe200078ec0ff */
[----:B------:R-:W4:Y:S01]  /*1680*/  LDCU UR24, c[0x0][0x448] ;  /* 0x00008900ff1877ac */ /* 0x000f220008000800 */
[----:B---3--:R-:W-:Y:S01]  /*1690*/  UIMAD UR4, UR31, UR4, UR28 ;  /* 0x000000041f0472a4 */ /* 0x008fe2000f8e021c */
[----:B-1----:R-:W-:-:S03]  /*16a0*/  IABS R4, R5 ;  /* 0x0000000500047213 */ /* 0x002fc60000000000 */
[----:B----4-:R-:W-:Y:S01]  /*16b0*/  UIMAD UR37, UR4, UR24, UR21 ;  /* 0x00000018042572a4 */ /* 0x010fe2000f8e0215 */
[----:B------:R-:W1:Y:S01]  /*16c0*/  I2F.RP R2, R4 ;  /* 0x0000000400027306 */ /* 0x000e620000209400 */
[----:B--2---:R-:W-:-:S07]  /*16d0*/  IABS R6, R6 ;  /* 0x0000000600067213 */ /* 0x004fce0000000000 */
[----:B-1----:R-:W1:Y:S02]  /*16e0*/  MUFU.RCP R2, R2 ;  /* 0x0000000200027308 */ /* 0x002e640000001000 */
[----:B-1----:R-:W-:-:S06]  /*16f0*/  VIADD R2, R2, 0xffffffe ;  /* 0x0ffffffe02027836 */ /* 0x002fcc0000000000 */
[----:B------:R-:W1:Y:S02]  /*1700*/  F2I.FTZ.U32.TRUNC.NTZ R3, R2 ;  /* 0x0000000200037305 */ /* 0x000e64000021f000 */
[----:B-1----:R-:W-:Y:S02]  /*1710*/  IMAD.MOV R0, RZ, RZ, -R3 ;  /* 0x000000ffff007224 */ /* 0x002fe400078e0a03 */
[----:B------:R-:W-:Y:S02]  /*1720*/  IMAD.MOV.U32 R2, RZ, RZ, RZ ;  /* 0x000000ffff027224 */ /* 0x000fe400078e00ff */
[----:B------:R-:W-:-:S04]  /*1730*/  IMAD R0, R0, R4, RZ ;  /* 0x0000000400007224 */ /* 0x000fc800078e02ff */
[----:B------:R-:W-:Y:S01]  /*1740*/  IMAD.HI.U32 R0, R3, R0, R2 ;  /* 0x0000000003007227 */ /* 0x000fe200078e0002 */
[----:B------:R-:W-:-:S05]  /*1750*/  MOV R3, R6 ;  /* 0x0000000600037202 */ /* 0x000fca0000000f00 */
[----:B------:R-:W-:-:S04]  /*1760*/  IMAD.HI.U32 R0, R0, R3, RZ ;  /* 0x0000000300007227 */ /* 0x000fc800078e00ff */
[----:B------:R-:W-:-:S04]  /*1770*/  IMAD.MOV R2, RZ, RZ, -R0 ;  /* 0x000000ffff027224 */ /* 0x000fc800078e0a00 */
[----:B------:R-:W-:-:S05]  /*1780*/  IMAD R2, R4, R2, R3 ;  /* 0x0000000204027224 */ /* 0x000fca00078e0203 */
[----:B------:R-:W-:-:S13]  /*1790*/  ISETP.GT.U32.AND P1, PT, R4, R2, PT ;  /* 0x000000020400720c */ /* 0x000fda0003f24070 */
[----:B------:R-:W-:Y:S01]  /*17a0*/  @!P1 IMAD.IADD R2, R2, 0x1, -R4 ;  /* 0x0000000102029824 */ /* 0x000fe200078e0a04 */
[----:B------:R-:W-:Y:S02]  /*17b0*/  @!P1 IADD3 R0, PT, PT, R0, 0x1, RZ ;  /* 0x0000000100009810 */ /* 0x000fe40007ffe0ff */
[C---:B------:R-:W-:Y:S02]  /*17c0*/  ISETP.NE.AND P1, PT, R5.reuse, RZ, PT ;  /* 0x000000ff0500720c */ /* 0x040fe40003f25270 */
[----:B------:R-:W-:Y:S02]  /*17d0*/  ISETP.GE.U32.AND P2, PT, R2, R4, PT ;  /* 0x000000040200720c */ /* 0x000fe40003f46070 */
[----:B------:R-:W-:-:S04]  /*17e0*/  LOP3.LUT R2, R5, UR34, RZ, 0x3c, !PT ;  /* 0x0000002205027c12 */ /* 0x000fc8000f8e3cff */
[----:B------:R-:W-:-:S07]  /*17f0*/  ISETP.GE.AND P0, PT, R2, RZ, PT ;  /* 0x000000ff0200720c */ /* 0x000fce0003f06270 */
[----:B------:R-:W-:-:S06]  /*1800*/  @P2 VIADD R0, R0, 0x1 ;  /* 0x0000000100002836 */ /* 0x000fcc0000000000 */
[----:B------:R-:W-:Y:S02]  /*1810*/  @!P0 IADD3 R0, PT, PT, -R0, RZ, RZ ;  /* 0x000000ff00008210 */ /* 0x000fe40007ffe1ff */
[----:B------:R-:W-:Y:S01]  /*1820*/  @!P1 LOP3.LUT R0, RZ, R5, RZ, 0x33, !PT ;  /* 0x00000005ff009212 */ /* 0x000fe200078e33ff */
[----:B------:R-:W-:Y:S06]  /*1830*/  BRA.U UP1, `(.L_x_536) ;  /* 0x00000001012c7547 */ /* 0x000fec000b800000 */
        /* <DEDUP_REMOVED lines=11> */
.L_x_536:
[----:B------:R-:W1:Y:S01]  /*18f0*/  LDCU.64 UR8, c[0x0][0x3c0] ;  /* 0x00007800ff0877ac */ /* 0x000e620008000a00 */
[----:B------:R-:W-:-:S04]  /*1900*/  UIADD3 UR13, UPT, UPT, UR13, UR14, URZ ;  /* 0x0000000e0d0d7290 */ /* 0x000fc8000fffe0ff */
[----:B-1----:R-:W-:Y:S02]  /*1910*/  UIMAD.WIDE.U32 UR4, UR13, UR8, URZ ;  /* 0x000000080d0472a5 */ /* 0x002fe4000f8e00ff */
[----:B------:R-:W-:-:S04]  /*1920*/  UIMAD UR12, UR13, UR9, URZ ;  /* 0x000000090d0c72a4 */ /* 0x000fc8000f8e02ff */
[----:B------:R-:W-:-:S12]  /*1930*/  UIADD3 UR12, UPT, UPT, UR5, UR12, URZ ;  /* 0x0000000c050c7290 */ /* 0x000fd8000fffe0ff */
.L_x_537:
[----:B------:R-:W1:Y:S01]  /*1940*/  S2R R7, SR_CTAID.X ;  /* 0x0000000000077919 */ /* 0x000e620000002500 */
[----:B------:R-:W-:Y:S01]  /*1950*/  IMAD.SHL.U32 R8, R210, 0x8, RZ ;  /* 0x00000008d2087824 */ /* 0x000fe200078e00ff */
[--C-:B------:R-:W-:Y:S01]  /*1960*/  SHF.R.U32.HI R208, RZ, 0x1, R210.reuse ;  /* 0x00000001ffd07819 */ /* 0x100fe200000116d2 */
[----:B------:R-:W2:Y:S01]  /*1970*/  LDCU.64 UR14, c[0x0][0x418] ;  /* 0x00008300ff0e77ac */ /* 0x000ea20008000a00 */
[--C-:B------:R-:W-:Y:S01]  /*1980*/  SHF.R.U32.HI R2, RZ, 0x3, R210.reuse ;  /* 0x00000003ff027819 */ /* 0x100fe200000116d2 */
[----:B------:R-:W-:Y:S01]  /*1990*/  IMAD.MOV.U32 R3, RZ, RZ, RZ ;  /* 0x000000ffff037224 */ /* 0x000fe200078e00ff */
[C---:B------:R-:W-:Y:S01]  /*19a0*/  LOP3.LUT R206, R8.reuse, 0x38, RZ, 0xc0, !PT ;  /* 0x0000003808ce7812 */ /* 0x040fe200078ec0ff */
[----:B------:R3:W-:Y:S01]  /*19b0*/  STL [R1+0x80], R8 ;  /* 0x0000800801007387 */ /* 0x0007e20000100800 */
[----:B------:R-:W-:Y:S01]  /*19c0*/  LOP3.LUT R6, R8, 0x1f8, RZ, 0xc0, !PT ;  /* 0x000001f808067812 */ /* 0x000fe200078ec0ff */
[----:B------:R-:W4:Y:S01]  /*19d0*/  LDCU.64 UR18, c[0x0][0x388] ;  /* 0x00007100ff1277ac */ /* 0x000f220008000a00 */
[----:B------:R-:W-:Y:S01]  /*19e0*/  IADD3 R4, P0, PT, R206, UR16, RZ ;  /* 0x00000010ce047c10 */ /* 0x000fe2000ff1e0ff */
[----:B------:R-:W5:Y:S01]  /*19f0*/  S2UR UR38, SR_CgaCtaId ;  /* 0x00000000002679c3 */ /* 0x000f620000008800 */
[----:B------:R-:W-:Y:S01]  /*1a00*/  LOP3.LUT R10, R6, 0x38, R210, 0x78, !PT ;  /* 0x00000038060a7812 */ /* 0x000fe200078e78d2 */
[----:B------:R-:W4:Y:S01]  /*1a10*/  LDCU.64 UR16, c[0x0][0x390] ;  /* 0x00007200ff1077ac */ /* 0x000f220008000a00 */
[----:B------:R-:W-:Y:S01]  /*1a20*/  LOP3.LUT R11, R8, 0x1e00, RZ, 0xc0, !PT ;  /* 0x00001e00080b7812 */ /* 0x000fe200078ec0ff */
[----:B------:R-:W-:Y:S01]  /*1a30*/  IMAD.X R5, RZ, RZ, UR6, P0 ;  /* 0x00000006ff057e24 */ /* 0x000fe200080e06ff */
[----:B------:R-:W-:Y:S01]  /*1a40*/  IADD3 R6, P0, PT, R206, UR4, RZ ;  /* 0x00000004ce067c10 */ /* 0x000fe2000ff1e0ff */
[----:B------:R-:W2:Y:S01]  /*1a50*/  LDCU.128 UR4, c[0x0][0x3d0] ;  /* 0x00007a00ff0477ac */ /* 0x000ea20008000c00 */
[----:B------:R-:W-:Y:S01]  /*1a60*/  LOP3.LUT R215, R10, R11, RZ, 0xfc, !PT ;  /* 0x0000000b0ad77212 */ /* 0x000fe200078efcff */
[----:B------:R-:W-:Y:S01]  /*1a70*/  IMAD.SHL.U32 R11, R210, 0x2, RZ ;  /* 0x00000002d20b7824 */ /* 0x000fe200078e00ff */
[----:B------:R-:W-:Y:S01]  /*1a80*/  LOP3.LUT R10, R208, 0x30, RZ, 0xc0, !PT ;  /* 0x00000030d00a7812 */ /* 0x000fe200078ec0ff */
[----:B------:R-:W-:Y:S01]  /*1a90*/  USHF.R.S32.HI UR39, URZ, 0x1f, UR37 ;  /* 0x0000001fff277899 */ /* 0x000fe20008011425 */
[----:B------:R-:W-:Y:S01]  /*1aa0*/  LOP3.LUT R117, R206, 0x40, RZ, 0xfc, !PT ;  /* 0x00000040ce757812 */ /* 0x000fe200078efcff */
[----:B------:R-:W-:Y:S01]  /*1ab0*/  BSSY.RECONVERGENT B0, `(.L_x_538) ;  /* 0x0000058000007945 */ /* 0x000fe20003800200 */
[----:B------:R-:W-:-:S02]  /*1ac0*/  LOP3.LUT R118, R11, 0x6, RZ, 0xc0, !PT ;  /* 0x000000060b767812 */ /* 0x000fc400078ec0ff */
[----:B------:R-:W-:Y:S02]  /*1ad0*/  LEA.HI R11, R108, R10, RZ, 0x1e ;  /* 0x0000000a6c0b7211 */ /* 0x000fe400078ff0ff */
[----:B------:R-:W-:Y:S02]  /*1ae0*/  SHF.R.S32.HI R10, RZ, 0x1f, R0 ;  /* 0x0000001fff0a7819 */ /* 0x000fe40000011400 */
[C---:B------:R-:W-:Y:S01]  /*1af0*/  LOP3.LUT R116, R206.reuse, 0x80, RZ, 0xfc, !PT ;  /* 0x00000080ce747812 */ /* 0x040fe200078efcff */
[----:B------:R-:W-:Y:S01]  /*1b00*/  IMAD R11, R11, UR24, R118 ;  /* 0x000000180b0b7c24 */ /* 0x000fe2000f8e0276 */
[----:B------:R-:W-:Y:S01]  /*1b10*/  LOP3.LUT R115, R206, 0xc0, RZ, 0xfc, !PT ;  /* 0x000000c0ce737812 */ /* 0x000fe200078efcff */
[----:B---3--:R-:W-:-:S04]  /*1b20*/  IMAD.WIDE.U32 R8, R2, UR10, R4 ;  /* 0x0000000a02087c25 */ /* 0x008fc8000f8e0004 */
[----:B-1----:R-:W-:-:S04]  /*1b30*/  IMAD.WIDE.U32 R4, R7, 0x40, R2 ;  /* 0x0000004007047825 */ /* 0x002fc800078e0002 */
[----:B------:R-:W-:Y:S01]  /*1b40*/  IMAD.X R7, RZ, RZ, UR12, P0 ;  /* 0x0000000cff077e24 */ /* 0x000fe200080e06ff */
[----:B------:R-:W-:Y:S01]  /*1b50*/  IADD3 R12, P0, PT, R206, UR36, RZ ;  /* 0x00000024ce0c7c10 */ /* 0x000fe2000ff1e0ff */
[----:B--2---:R-:W-:Y:S01]  /*1b60*/  IMAD R14, R10, UR4, RZ ;  /* 0x000000040a0e7c24 */ /* 0x004fe2000f8e02ff */
[----:B------:R-:W1:Y:S01]  /*1b70*/  LDCU.64 UR12, c[0x0][0x3c8] ;  /* 0x00007900ff0c77ac */ /* 0x000e620008000a00 */
[----:B------:R-:W-:-:S04]  /*1b80*/  IMAD.WIDE.U32 R6, R2, UR8, R6 ;  /* 0x0000000802067c25 */ /* 0x000fc8000f8e0006 */
[----:B------:R-:W-:Y:S01]  /*1b90*/  IMAD R13, R10, UR6, RZ ;  /* 0x000000060a0d7c24 */ /* 0x000fe2000f8e02ff */
[C---:B------:R-:W-:Y:S01]  /*1ba0*/  IADD3 R10, P1, PT, R11.reuse, UR37, RZ ;  /* 0x000000250b0a7c10 */ /* 0x040fe2000ff3e0ff */
[C---:B------:R-:W-:Y:S02]  /*1bb0*/  IMAD R9, R2.reuse, UR11, R9 ;  /* 0x0000000b02097c24 */ /* 0x040fe4000f8e0209 */
[----:B------:R-:W-:Y:S01]  /*1bc0*/  IMAD R7, R2, UR9, R7 ;  /* 0x0000000902077c24 */ /* 0x000fe2000f8e0207 */
[----:B------:R-:W-:Y:S01]  /*1bd0*/  LEA.HI.X.SX32 R11, R11, UR39, 0x1, P1 ;  /* 0x000000270b0b7c11 */ /* 0x000fe200088f0eff */
[C---:B------:R-:W-:Y:S01]  /*1be0*/  IMAD R16, R0.reuse, UR5, R14 ;  /* 0x0000000500107c24 */ /* 0x040fe2000f8e020e */
[----:B------:R-:W-:Y:S01]  /*1bf0*/  UMOV UR5, 0x400 ;  /* 0x0000040000057882 */ /* 0x000fe20000000000 */
[----:B------:R-:W-:Y:S01]  /*1c00*/  IMAD R14, R0, UR7, R13 ;  /* 0x00000007000e7c24 */ /* 0x000fe2000f8e020d */
[----:B-----5:R-:W-:Y:S01]  /*1c10*/  ULEA UR5, UR38, UR5, 0x18 ;  /* 0x0000000526057291 */ /* 0x020fe2000f8ec0ff */
[----:B------:R-:W-:Y:S01]  /*1c20*/  IMAD.X R13, RZ, RZ, UR35, P0 ;  /* 0x00000023ff0d7e24 */ /* 0x000fe200080e06ff */
[----:B------:R-:W-:Y:S01]  /*1c30*/  LEA R204, P0, R10, UR14, 0x1 ;  /* 0x0000000e0acc7c11 */ /* 0x000fe2000f8008ff */
[----:B------:R-:W-:Y:S01]  /*1c40*/  IMAD.WIDE.U32 R8, R0, UR4, R8 ;  /* 0x0000000400087c25 */ /* 0x000fe2000f8e0008 */
[----:B------:R-:W-:-:S02]  /*1c50*/  UIADD3 UR14, UPT, UPT, -UR28, UR30, URZ ;  /* 0x0000001e1c0e7290 */ /* 0x000fc4000fffe1ff */
[----:B------:R-:W-:Y:S01]  /*1c60*/  LEA.HI.X R205, R10, UR15, R11, 0x1, P0 ;  /* 0x0000000f0acd7c11 */ /* 0x000fe200080f0c0b */
[----:B------:R-:W-:Y:S01]  /*1c70*/  IMAD.WIDE.U32 R6, R0, UR6, R6 ;  /* 0x0000000600067c25 */ /* 0x000fe2000f8e0006 */
[----:B----4-:R-:W-:Y:S01]  /*1c80*/  LEA R114, P1, R8, UR18, 0x1 ;  /* 0x0000001208727c11 */ /* 0x010fe2000f8208ff */
[----:B------:R-:W-:Y:S01]  /*1c90*/  UIADD3 UR4, UPT, UPT, -UR21, UR29, URZ ;  /* 0x0000001d15047290 */ /* 0x000fe2000fffe1ff */
[----:B------:R-:W-:Y:S01]  /*1ca0*/  LEA R215, R215, UR5, 0x1 ;  /* 0x00000005d7d77c11 */ /* 0x000fe2000f8e08ff */
[----:B------:R-:W-:Y:S01]  /*1cb0*/  IMAD.IADD R0, R9, 0x1, R16 ;  /* 0x0000000109007824 */ /* 0x000fe200078e0210 */
[----:B------:R-:W-:Y:S01]  /*1cc0*/  LEA R22, P0, R6, UR16, 0x1 ;  /* 0x0000001006167c11 */ /* 0x000fe2000f8008ff */
[----:B------:R-:W-:Y:S01]  /*1cd0*/  IMAD.IADD R7, R7, 0x1, R14 ;  /* 0x0000000107077824 */ /* 0x000fe200078e020e */
[----:B------:R2:W-:Y:S01]  /*1ce0*/  STL [R1+0x64], R114 ;  /* 0x0000647201007387 */ /* 0x0005e20000100800 */
[----:B-1----:R-:W-:Y:S01]  /*1cf0*/  IMAD.U32 R15, RZ, RZ, UR12 ;  /* 0x0000000cff0f7e24 */ /* 0x002fe2000f8e00ff */
[----:B------:R-:W-:Y:S01]  /*1d00*/  LEA.HI.X R111, R8, UR19, R0, 0x1, P1 ;  /* 0x00000013086f7c11 */ /* 0x000fe200088f0c00 */
[----:B------:R-:W-:Y:S01]  /*1d10*/  IMAD.U32 R8, RZ, RZ, UR13 ;  /* 0x0000000dff087e24 */ /* 0x000fe2000f8e00ff */
[----:B------:R-:W-:Y:S01]  /*1d20*/  LEA.HI.X R19, R6, UR17, R7, 0x1, P0 ;  /* 0x0000001106137c11 */ /* 0x000fe200080f0c07 */
[----:B------:R2:W-:Y:S01]  /*1d30*/  STL [R1+0x6c], R22 ;  /* 0x00006c1601007387 */ /* 0x0005e20000100800 */
[C---:B------:R-:W-:Y:S01]  /*1d40*/  ISETP.GE.AND P1, PT, R2.reuse, UR14, PT ;  /* 0x0000000e02007c0c */ /* 0x040fe2000bf26270 */
[----:B------:R-:W-:Y:S01]  /*1d50*/  IMAD.WIDE.U32 R12, R15, UR34, R12 ;  /* 0x000000220f0c7c25 */ /* 0x000fe2000f8e000c */
[C---:B------:R-:W-:Y:S01]  /*1d60*/  ISETP.GE.AND P6, PT, R2.reuse, UR4, PT ;  /* 0x0000000402007c0c */ /* 0x040fe2000bfc6270 */
[----:B------:R2:W-:Y:S02]  /*1d70*/  STL [R1+0x60], R111 ;  /* 0x0000606f01007387 */ /* 0x0005e40000100800 */
[----:B------:R-:W-:-:S02]  /*1d80*/  VIADD R14, R2, 0x10 ;  /* 0x00000010020e7836 */ /* 0x000fc40000000000 */
[----:B------:R2:W-:Y:S01]  /*1d90*/  STL [R1+0x68], R19 ;  /* 0x0000681301007387 */ /* 0x0005e20000100800 */
[----:B------:R-:W-:Y:S02]  /*1da0*/  IMAD R9, R8, UR34, R13 ;  /* 0x0000002208097c24 */ /* 0x000fe4000f8e020d */
[----:B------:R-:W-:Y:S01]  /*1db0*/  ISETP.GE.AND P0, PT, R14, UR14, PT ;  /* 0x0000000e0e007c0c */ /* 0x000fe2000bf06270 */
[----:B------:R2:W-:Y:S01]  /*1dc0*/  STL [R1+0x88], R117 ;  /* 0x0000887501007387 */ /* 0x0005e20000100800 */
[----:B------:R-:W-:-:S03]  /*1dd0*/  VIADD R15, R2, 0x20 ;  /* 0x00000020020f7836 */ /* 0x000fc60000000000 */
[----:B------:R2:W-:Y:S04]  /*1de0*/  STL [R1+0x84], R116 ;  /* 0x0000847401007387 */ /* 0x0005e80000100800 */
[----:B------:R2:W-:Y:S01]  /*1df0*/  STL [R1+0x8c], R115 ;  /* 0x00008c7301007387 */ /* 0x0005e20000100800 */
[----:B------:R-:W-:Y:S05]  /*1e00*/  @P1 BRA `(.L_x_539) ;  /* 0x0000000000881947 */ /* 0x000fea0003800000 */
[----:B------:R-:W1:Y:S01]  /*1e10*/  LDCU.64 UR6, c[0x0][0x3b0] ;  /* 0x00007600ff0677ac */ /* 0x000e620008000a00 */
[----:B------:R-:W-:Y:S01]  /*1e20*/  IMAD.MOV.U32 R8, RZ, RZ, R12 ;  /* 0x000000ffff087224 */ /* 0x000fe200078e000c */
[----:B------:R-:W3:Y:S01]  /*1e30*/  LDCU UR15, c[0x0][0x440] ;  /* 0x00008800ff0f77ac */ /* 0x000ee20008000800 */
[----:B------:R-:W4:Y:S01]  /*1e40*/  LDCU.64 UR12, c[0x0][0x380] ;  /* 0x00007000ff0c77ac */ /* 0x000f220008000a00 */
[----:B-1----:R-:W-:Y:S02]  /*1e50*/  IMAD R0, R5, UR6, RZ ;  /* 0x0000000605007c24 */ /* 0x002fe4000f8e02ff */
        /* <DEDUP_REMOVED lines=29> */
.L_x_539:
[----:B------:R-:W-:Y:S05]  /*2030*/  BSYNC.RECONVERGENT B0 ;  /* 0x0000000000007941 */ /* 0x000fea0003800200 */
.L_x_538:
[----:B------:R-:W-:Y:S01]  /*2040*/  USHF.L.U64.HI UR15, UR10, 0x6, UR11 ;  /* 0x000000060a0f7899 */ /* 0x000fe2000801020b */
[----:B------:R-:W-:Y:S01]  /*2050*/  BSSY.RECONVERGENT B0, `(.L_x_540) ;  /* 0x0000029000007945 */ /* 0x000fe20003800200 */
[----:B------:R-:W-:Y:S02]  /*2060*/  ISETP.GE.AND P1, PT, R15, UR14, PT ;  /* 0x0000000e0f007c0c */ /* 0x000fe4000bf26270 */
[----:B------:R-:W-:Y:S01]  /*2070*/  IADD3 R10, PT, PT, R2, 0x30, RZ ;  /* 0x00000030020a7810 */ /* 0x000fe20007ffe0ff */
[----:B------:R-:W-:Y:S10]  /*2080*/  @P0 BRA `(.L_x_541) ;  /* 0x0000000000940947 */ /* 0x000ff40003800000 */
[----:B------:R-:W3:Y:S01]  /*2090*/  LDCU.64 UR12, c[0x0][0x3b0] ;  /* 0x00007600ff0c77ac */ /* 0x000ee20008000a00 */
[----:B------:R-:W-:Y:S01]  /*20a0*/  IADD3 R0, P0, PT, R4, 0x10, RZ ;  /* 0x0000001004007810 */ /* 0x000fe20007f1e0ff */
[----:B-1----:R-:W-:Y:S01]  /*20b0*/  IMAD.MOV.U32 R6, RZ, RZ, R12 ;  /* 0x000000ffff067224 */ /* 0x002fe200078e000c */
[----:B------:R-:W1:Y:S01]  /*20c0*/  LDCU UR16, c[0x0][0x440] ;  /* 0x00008800ff1077ac */ /* 0x000e620008000800 */
[----:B------:R-:W-:Y:S02]  /*20d0*/  IMAD.MOV.U32 R7, RZ, RZ, R9 ;  /* 0x000000ffff077224 */ /* 0x000fe400078e0009 */
[----:B------:R-:W-:Y:S01]  /*20e0*/  IMAD.X R2, RZ, RZ, R5, P0 ;  /* 0x000000ffff027224 */ /* 0x000fe200000e0605 */
[----:B------:R-:W4:Y:S03]  /*20f0*/  LDCU.64 UR6, c[0x0][0x380] ;  /* 0x00007000ff0677ac */ /* 0x000f260008000a00 */
[----:B---3--:R-:W-:-:S02]  /*2100*/  IMAD R2, R2, UR12, RZ ;  /* 0x0000000c02027c24 */ /* 0x008fc4000f8e02ff */
[----:B------:R-:W-:Y:S01]  /*2110*/  IMAD.WIDE.U32 R6, R0, UR12, R6 ;  /* 0x0000000c00067c25 */ /* 0x000fe2000f8e0006 */
[----:B-1----:R-:W-:-:S03]  /*2120*/  ISETP.GE.AND P4, PT, R206, UR16, PT ;  /* 0x00000010ce007c0c */ /* 0x002fc6000bf86270 */
        /* <DEDUP_REMOVED lines=27> */
.L_x_541:
[----:B------:R-:W-:Y:S05]  /*22e0*/  BSYNC.RECONVERGENT B0 ;  /* 0x0000000000007941 */ /* 0x000fea0003800200 */
.L_x_540:
[----:B------:R-:W-:Y:S01]  /*22f0*/  USHF.L.U32 UR16, UR10, 0x6, URZ ;  /* 0x000000060a107899 */ /* 0x000fe200080006ff */
[----:B------:R-:W-:Y:S01]  /*2300*/  BSSY.RECONVERGENT B0, `(.L_x_542) ;  /* 0x0000028000007945 */ /* 0x000fe20003800200 */
[----:B------:R-:W-:-:S03]  /*2310*/  ISETP.GE.AND P0, PT, R10, UR14, PT ;  /* 0x0000000e0a007c0c */ /* 0x000fc6000bf06270 */
[----:B------:R-:W-:Y:S10]  /*2320*/  @P1 BRA `(.L_x_543) ;  /* 0x0000000000941947 */ /* 0x000ff40003800000 */
[----:B------:R-:W4:Y:S01]  /*2330*/  LDCU.64 UR12, c[0x0][0x3b0] ;  /* 0x00007600ff0c77ac */ /* 0x000f220008000a00 */
[----:B------:R-:W-:Y:S01]  /*2340*/  IADD3 R0, P1, PT, R4, 0x20, RZ ;  /* 0x0000002004007810 */ /* 0x000fe20007f3e0ff */
[----:B-1----:R-:W-:Y:S01]  /*2350*/  IMAD.MOV.U32 R6, RZ, RZ, R12 ;  /* 0x000000ffff067224 */ /* 0x002fe200078e000c */
[----:B------:R-:W1:Y:S01]  /*2360*/  LDCU UR17, c[0x0][0x440] ;  /* 0x00008800ff1177ac */ /* 0x000e620008000800 */
[----:B------:R-:W-:Y:S02]  /*2370*/  IMAD.MOV.U32 R7, RZ, RZ, R9 ;  /* 0x000000ffff077224 */ /* 0x000fe400078e0009 */
[----:B---3--:R-:W-:Y:S01]  /*2380*/  IMAD.X R2, RZ, RZ, R5, P1 ;  /* 0x000000ffff027224 */ /* 0x008fe200008e0605 */
[----:B------:R-:W3:Y:S03]  /*2390*/  LDCU.64 UR6, c[0x0][0x380] ;  /* 0x00007000ff0677ac */ /* 0x000ee60008000a00 */
[----:B----4-:R-:W-:-:S02]  /*23a0*/  IMAD R2, R2, UR12, RZ ;  /* 0x0000000c02027c24 */ /* 0x010fc4000f8e02ff */
        /* <DEDUP_REMOVED lines=29> */
.L_x_543:
[----:B------:R-:W-:Y:S05]  /*2580*/  BSYNC.RECONVERGENT B0 ;  /* 0x0000000000007941 */ /* 0x000fea0003800200 */
.L_x_542:
[----:B------:R-:W-:Y:S01]  /*2590*/  UIMAD.WIDE.U32 UR18, UR16, UR22, URZ ;  /* 0x00000016101272a5 */ /* 0x000fe2000f8e00ff */
[----:B------:R-:W-:Y:S01]  /*25a0*/  BSSY.RECONVERGENT B0, `(.L_x_544) ;  /* 0x0000027000007945 */ /* 0x000fe20003800200 */
[----:B------:R-:W-:-:S03]  /*25b0*/  ISETP.GE.AND P1, PT, R14, UR4, PT ;  /* 0x000000040e007c0c */ /* 0x000fc6000bf26270 */
[----:B------:R-:W-:Y:S10]  /*25c0*/  @P0 BRA `(.L_x_545) ;  /* 0x0000000000900947 */ /* 0x000ff40003800000 */
[----:B------:R-:W5:Y:S01]  /*25d0*/  LDCU.64 UR12, c[0x0][0x3b0] ;  /* 0x00007600ff0c77ac */ /* 0x000f620008000a00 */
[----:B------:R-:W-:Y:S01]  /*25e0*/  IADD3 R0, P0, PT, R4, 0x30, RZ ;  /* 0x0000003004007810 */ /* 0x000fe20007f1e0ff */
[----:B------:R-:W-:Y:S01]  /*25f0*/  IMAD.MOV.U32 R8, RZ, RZ, R12 ;  /* 0x000000ffff087224 */ /* 0x000fe200078e000c */
[----:B------:R-:W1:Y:S03]  /*2600*/  LDCU UR17, c[0x0][0x440] ;  /* 0x00008800ff1177ac */ /* 0x000e660008000800 */
[----:B------:R-:W-:Y:S01]  /*2610*/  IMAD.X R4, RZ, RZ, R5, P0 ;  /* 0x000000ffff047224 */ /* 0x000fe200000e0605 */
[----:B------:R-:W3:Y:S03]  /*2620*/  LDCU.64 UR6, c[0x0][0x380] ;  /* 0x00007000ff0677ac */ /* 0x000ee60008000a00 */
[----:B-----5:R-:W-:-:S02]  /*2630*/  IMAD R4, R4, UR12, RZ ;  /* 0x0000000c04047c24 */ /* 0x020fc4000f8e02ff */
[----:B------:R-:W-:Y:S01]  /*2640*/  IMAD.WIDE.U32 R8, R0, UR12, R8 ;  /* 0x0000000c00087c25 */ /* 0x000fe2000f8e0008 */
[----:B-1----:R-:W-:-:S03]  /*2650*/  ISETP.GE.AND P4, PT, R206, UR17, PT ;  /* 0x00000011ce007c0c */ /* 0x002fc6000bf86270 */
[----:B------:R-:W-:Y:S01]  /*2660*/  IMAD R0, R0, UR13, R4 ;  /* 0x0000000d00007c24 */ /* 0x000fe2000f8e0204 */
[----:B------:R-:W-:Y:S02]  /*2670*/  ISETP.GE.AND P3, PT, R117, UR17, PT ;  /* 0x0000001175007c0c */ /* 0x000fe4000bf66270 */
[----:B---34-:R-:W-:Y:S01]  /*2680*/  LEA R2, P5, R8, UR6, 0x1 ;  /* 0x0000000608027c11 */ /* 0x018fe2000f8a08ff */
        /* <DEDUP_REMOVED lines=24> */
.L_x_545:
[----:B------:R-:W-:Y:S05]  /*2810*/  BSYNC.RECONVERGENT B0 ;  /* 0x0000000000007941 */ /* 0x000fea0003800200 */
.L_x_544:
        /* <DEDUP_REMOVED lines=8> */
[----:B-1-34-:R-:W-:-:S04]  /*28a0*/  LEA R2, P5, R4, R114, 0x1 ;  /* 0x0000007204027211 */ /* 0x01afc800078a08ff */
        /* <DEDUP_REMOVED lines=25> */
.L_x_547:
[----:B------:R-:W-:Y:S05]  /*2a40*/  BSYNC.RECONVERGENT B0 ;  /* 0x0000000000007941 */ /* 0x000fea0003800200 */
.L_x_546:
        /* <DEDUP_REMOVED lines=10> */
[----:B-1-34-:R-:W-:Y:S01]  /*2af0*/  IMAD.U32 R3, RZ, RZ, UR12 ;  /* 0x0000000cff037e24 */ /* 0x01afe2000f8e00ff */
        /* <DEDUP_REMOVED lines=26> */
.L_x_549:
[----:B------:R-:W-:Y:S05]  /*2ca0*/  BSYNC.RECONVERGENT B0 ;  /* 0x0000000000007941 */ /* 0x000fea0003800200 */
.L_x_548:
        /* <DEDUP_REMOVED lines=11> */
[----:B-1-34-:R-:W-:Y:S01]  /*2d60*/  IMAD.U32 R3, RZ, RZ, UR12 ;  /* 0x0000000cff037e24 */ /* 0x01afe2000f8e00ff */
        /* <DEDUP_REMOVED lines=25> */
.L_x_551:
[----:B------:R-:W-:Y:S05]  /*2f00*/  BSYNC.RECONVERGENT B0 ;  /* 0x0000000000007941 */ /* 0x000fea0003800200 */
.L_x_550:
        /* <DEDUP_REMOVED lines=13> */
[----:B-1-34-:R-:W-:Y:S02]  /*2fe0*/  LEA R2, P4, R4, R114, 0x1 ;  /* 0x0000007204027211 */ /* 0x01afe400078808ff */
        /* <DEDUP_REMOVED lines=23> */
.L_x_553:
[----:B------:R-:W-:Y:S05]  /*3160*/  BSYNC.RECONVERGENT B0 ;  /* 0x0000000000007941 */ /* 0x000fea0003800200 */
.L_x_552:
[----:B-1-34-:R-:W-:Y:S01]  /*3170*/  IMAD.U32 R2, RZ, RZ, UR28 ;  /* 0x0000001cff027e24 */ /* 0x01afe2000f8e00ff */
[----:B------:R-:W-:Y:S01]  /*3180*/  LOP3.LUT R0, R208, 0x1f0, RZ, 0xc0, !PT ;  /* 0x000001f0d0007812 */ /* 0x000fe200078ec0ff */
[C---:B------:R-:W-:Y:S01]  /*3190*/  IMAD.SHL.U32 R110, R210.reuse, 0x40, RZ ;  /* 0x00000040d26e7824 */ /* 0x040fe200078e00ff */
[----:B------:R-:W-:Y:S01]  /*31a0*/  SHF.R.U32.HI R3, RZ, 0x2, R210 ;  /* 0x00000002ff037819 */ /* 0x000fe200000116d2 */
[----:B------:R-:W-:Y:S01]  /*31b0*/  IMAD.SHL.U32 R209, R210, 0x20, RZ ;  /* 0x00000020d2d17824 */ /* 0x000fe200078e00ff */
[----:B------:R-:W1:Y:S01]  /*31c0*/  S2R R106, SR_CTAID.X ;  /* 0x00000000006a7919 */ /* 0x000e620000002500 */
[----:B------:R-:W-:Y:S01]  /*31d0*/  IADD3 R0, PT, PT, R0, 0x1, R2 ;  /* 0x0000000100007810 */ /* 0x000fe20007ffe002 */
[----:B------:R-:W-:Y:S01]  /*31e0*/  USHF.L.U32 UR31, UR31, 0x5, URZ ;  /* 0x000000051f1f7899 */ /* 0x000fe200080006ff */
[----:B------:R-:W-:Y:S01]  /*31f0*/  LOP3.LUT R2, R3, 0x7, RZ, 0xc0, !PT ;  /* 0x0000000703027812 */ /* 0x000fe200078ec0ff */
[----:B------:R-:W0:Y:S01]  /*3200*/  LDGDEPBAR ;  /* 0x00000000000079af */ /* 0x000e220000000000 */
[----:B------:R-:W-:Y:S01]  /*3210*/  LOP3.LUT R3, R208, 0x8, RZ, 0xc0, !PT ;  /* 0x00000008d0037812 */ /* 0x000fe200078ec0ff */
[----:B------:R-:W-:Y:S01]  /*3220*/  UIMAD.WIDE.U32 UR36, UR36, UR22, URZ ;  /* 0x00000016242472a5 */ /* 0x000fe2000f8e00ff */
[--C-:B------:R-:W-:Y:S01]  /*3230*/  LOP3.LUT R7, R206, 0x1c0, R110.reuse, 0xf8, !PT ;  /* 0x000001c0ce077812 */ /* 0x100fe200078ef86e */
[----:B------:R-:W-:Y:S01]  /*3240*/  UIMAD UR7, UR35, UR22, URZ ;  /* 0x00000016230772a4 */ /* 0x000fe2000f8e02ff */
[----:B------:R-:W-:Y:S01]  /*3250*/  LOP3.LUT R209, R209, 0x7c00, RZ, 0xc0, !PT ;  /* 0x00007c00d1d17812 */ /* 0x000fe200078ec0ff */
[----:B------:R-:W-:Y:S01]  /*3260*/  BSSY.RECONVERGENT B0, `(.L_x_554) ;  /* 0x0000035000007945 */ /* 0x000fe20003800200 */
[----:B------:R-:W-:Y:S01]  /*3270*/  LOP3.LUT R109, R7, R3, RZ, 0x3c, !PT ;  /* 0x00000003076d7212 */ /* 0x000fe200078e3cff */
[----:B------:R3:W-:Y:S01]  /*3280*/  STL [R1+0x10c], R7 ;  /* 0x00010c0701007387 */ /* 0x0007e20000100800 */
[----:B------:R-:W-:Y:S01]  /*3290*/  LOP3.LUT R6, R209, 0x200, R110, 0xf8, !PT ;  /* 0x00000200d1067812 */ /* 0x000fe200078ef86e */
[----:B------:R-:W-:Y:S01]  /*32a0*/  UIADD3 UR7, UPT, UPT, UR37, UR7, URZ ;  /* 0x0000000725077290 */ /* 0x000fe2000fffe0ff */
[----:B------:R-:W-:Y:S01]  /*32b0*/  IADD3 R108, P1, P0, R17, UR31, R108 ;  /* 0x0000001f116c7c10 */ /* 0x000fe2000f83e06c */
[----:B------:R3:W-:Y:S01]  /*32c0*/  STL [R1+0xc8], R109 ;  /* 0x0000c86d01007387 */ /* 0x0007e20000100800 */
[----:B------:R-:W-:Y:S01]  /*32d0*/  USHF.R.S32.HI UR31, URZ, 0x1f, UR31 ;  /* 0x0000001fff1f7899 */ /* 0x000fe2000801141f */
[----:B------:R-:W-:Y:S01]  /*32e0*/  IADD3 R2, PT, PT, R0, -UR30, R2 ;  /* 0x8000001e00027c10 */ /* 0x000fe2000fffe002 */
[----:B------:R-:W-:Y:S01]  /*32f0*/  IMAD.U32 R0, RZ, RZ, UR29 ;  /* 0x0000001dff007e24 */ /* 0x000fe2000f8e00ff */
[----:B------:R3:W-:Y:S01]  /*3300*/  STL [R1+0xcc], R6 ;  /* 0x0000cc0601007387 */ /* 0x0007e20000100800 */
[----:B------:R-:W-:-:S02]  /*3310*/  SHF.R.U32.HI R4, RZ, 0x5, R210 ;  /* 0x00000005ff047819 */ /* 0x000fc400000116d2 */
[----:B------:R-:W-:Y:S02]  /*3320*/  IADD3.X R107, PT, PT, R18, UR31, RZ, P1, P0 ;  /* 0x0000001f126b7c10 */ /* 0x000fe40008fe04ff */
[----:B------:R-:W-:Y:S01]  /*3330*/  IADD3 R105, PT, PT, R2, UR25, R0 ;  /* 0x0000001902697c10 */ /* 0x000fe2000fffe000 */
[----:B------:R-:W-:-:S04]  /*3340*/  DEPBAR.LE SB0, 0x0 ;  /* 0x000080000000791a */ /* 0x000fc80000000000 */
[----:B-1----:R-:W-:Y:S01]  /*3350*/  IMAD R106, R106, 0x4, R4 ;  /* 0x000000046a6a7824 */ /* 0x002fe200078e0204 */
        /* <DEDUP_REMOVED lines=33> */
.L_x_555:
[----:B------:R4:W-:Y:S04]  /*3570*/  STS.128 [R215+0x10000], RZ ;  /* 0x010000ffd7007388 */ /* 0x0009e80000000c00 */
[----:B------:R4:W-:Y:S04]  /*3580*/  STS.128 [R215+0x12000], RZ ;  /* 0x012000ffd7007388 */ /* 0x0009e80000000c00 */
[----:B------:R4:W-:Y:S04]  /*3590*/  STS.128 [R215+0x14000], RZ ;  /* 0x014000ffd7007388 */ /* 0x0009e80000000c00 */
[----:B------:R4:W-:Y:S02]  /*35a0*/  STS.128 [R215+0x16000], RZ ;  /* 0x016000ffd7007388 */ /* 0x0009e40000000c00 */
.L_x_556:
[----:B------:R-:W-:Y:S05]  /*35b0*/  BSYNC.RECONVERGENT B0 ;  /* 0x0000000000007941 */ /* 0x000fea0003800200 */
.L_x_554:
[----:B------:R-:W-:Y:S01]  /*35c0*/  ISETP.GE.AND P0, PT, R14, UR4, PT ;  /* 0x000000040e007c0c */ /* 0x000fe2000bf06270 */
[----:B------:R-:W-:Y:S01]  /*35d0*/  BSSY.RECONVERGENT B0, `(.L_x_557) ;  /* 0x000002d000007945 */ /* 0x000fe20003800200 */
[----:B------:R-:W-:Y:S02]  /*35e0*/  LOP3.LUT R0, R210, 0x8, RZ, 0xc0, !PT ;  /* 0x00000008d2007812 */ /* 0x000fe400078ec0ff */
[----:B------:R-:W-:Y:S02]  /*35f0*/  LOP3.LUT R20, R110, 0x400, RZ, 0xc0, !PT ;  /* 0x000004006e147812 */ /* 0x000fe400078ec0ff */
[----:B------:R-:W-:Y:S02]  /*3600*/  LOP3.LUT R0, R7, R0, RZ, 0x3c, !PT ;  /* 0x0000000007007212 */ /* 0x000fe400078e3cff */
[----:B------:R-:W-:Y:S02]  /*3610*/  ISETP.GE.AND P6, PT, R15, UR4, PT ;  /* 0x000000040f007c0c */ /* 0x000fe4000bfc6270 */
[----:B------:R-:W-:Y:S01]  /*3620*/  ISETP.GE.AND P5, PT, R10, UR4, PT ;  /* 0x000000040a007c0c */ /* 0x000fe2000bfa6270 */
[----:B------:R-:W-:-:S02]  /*3630*/  IMAD R20, R0, 0x2, R20 ;  /* 0x0000000200147824 */ /* 0x000fc400078e0214 */
[----:B------:R1:W-:Y:S01]  /*3640*/  @P0 STS.128 [R215+0x10800], RZ ;  /* 0x010800ffd7000388 */ /* 0x0003e20000000c00 */
[----:B------:R-:W-:-:S03]  /*3650*/  IMAD.IADD R0, R109, 0x1, R6 ;  /* 0x000000016d007824 */ /* 0x000fc600078e0206 */
[----:B------:R1:W-:Y:S02]  /*3660*/  @P0 STS.128 [R215+0x12800], RZ ;  /* 0x012800ffd7000388 */ /* 0x0003e40000000c00 */
[----:B------:R-:W-:Y:S02]  /*3670*/  LEA R21, R0, UR5, 0x1 ;  /* 0x0000000500157c11 */ /* 0x000fe4000f8e08ff */
[----:B------:R1:W-:Y:S04]  /*3680*/  @P0 STS.128 [R215+0x14800], RZ ;  /* 0x014800ffd7000388 */ /* 0x0003e80000000c00 */
[----:B------:R1:W-:Y:S01]  /*3690*/  @P0 STS.128 [R215+0x16800], RZ ;  /* 0x016800ffd7000388 */ /* 0x0003e20000000c00 */
[----:B------:R-:W-:Y:S05]  /*36a0*/  @P0 BRA `(.L_x_558) ;  /* 0x00000000007c0947 */ /* 0x000fea0003800000 */
[----:B------:R-:W5:Y:S01]  /*36b0*/  LDCU UR6, c[0x0][0x440] ;  /* 0x00008800ff0677ac */ /* 0x000f620008000800 */
[----:B------:R-:W-:-:S04]  /*36c0*/  ULEA UR13, UP0, UR8, UR36, 0x4 ;  /* 0x00000024080d7291 */ /* 0x000fc8000f8020ff */
[----:B------:R-:W-:Y:S02]  /*36d0*/  ULEA.HI.X UR12, UR8, UR7, UR9, 0x4, UP0 ;  /* 0x00000007080c7291 */ /* 0x000fe400080f2409 */
[----:B------:R-:W-:-:S04]  /*36e0*/  IMAD.U32 R0, RZ, RZ, UR13 ;  /* 0x0000000dff007e24 */ /* 0x000fc8000f8e00ff */
[----:B-1----:R-:W-:Y:S01]  /*36f0*/  IMAD.U32 R3, RZ, RZ, UR12 ;  /* 0x0000000cff037e24 */ /* 0x002fe2000f8e00ff */
        /* <DEDUP_REMOVED lines=26> */
.L_x_558:
[----:B------:R-:W-:Y:S05]  /*38a0*/  BSYNC.RECONVERGENT B0 ;  /* 0x0000000000007941 */ /* 0x000fea0003800200 */
.L_x_557:
        /* <DEDUP_REMOVED lines=13> */
[----:B-1----:R-:W-:Y:S01]  /*3980*/  IMAD.U32 R3, RZ, RZ, UR12 ;  /* 0x0000000cff037e24 */ /* 0x002fe2000f8e00ff */
        /* <DEDUP_REMOVED lines=25> */
.L_x_560:
[----:B------:R-:W-:Y:S05]  /*3b20*/  BSYNC.RECONVERGENT B0 ;  /* 0x0000000000007941 */ /* 0x000fea0003800200 */
.L_x_559:
        /* <DEDUP_REMOVED lines=41> */
.L_x_562:
[----:B------:R-:W-:Y:S05]  /*3dc0*/  BSYNC.RECONVERGENT B0 ;  /* 0x0000000000007941 */ /* 0x000fea0003800200 */
.L_x_561:
[----:B------:R-:W-:Y:S01]  /*3dd0*/  LDSM.16.M88.4 R8, [R21] ;  /* 0x000000001508783b */ /* 0x000fe20000000200 */
[----:B------:R-:W-:Y:S01]  /*3de0*/  IMAD.MOV.U32 R112, RZ, RZ, 0x20 ;  /* 0x00000020ff707424 */ /* 0x000fe200078e00ff */
[----:B------:R-:W-:Y:S01]  /*3df0*/  LOP3.LUT P0, R0, R210, 0x2, RZ, 0xc0, !PT ;  /* 0x00000002d2007812 */ /* 0x000fe2000780c0ff */
[----:B------:R-:W-:Y:S01]  /*3e00*/  VIADD R134, R20, UR5 ;  /* 0x0000000514867c36 */ /* 0x000fe20008000000 */
[----:B------:R-:W5:Y:S01]  /*3e10*/  LDSM.16.M88.4 R12, [R20+UR5+0x8000] ;  /* 0x00800005140c783b */ /* 0x000f620008000200 */
[----:B-1----:R-:W-:Y:S01]  /*3e20*/  LOP3.LUT R2, R210, 0x4, RZ, 0xc0, !PT ;  /* 0x00000004d2027812 */ /* 0x002fe200078ec0ff */
[----:B------:R-:W-:Y:S01]  /*3e30*/  UISETP.NE.AND UP1, UPT, UR23, 0x1, UPT ;  /* 0x000000011700788c */ /* 0x000fe2000bf25270 */
[----:B------:R-:W-:Y:S01]  /*3e40*/  SEL R112, R112, 0xffffffe0, !P0 ;  /* 0xffffffe070707807 */ /* 0x000fe20004000000 */
[----:B------:R-:W1:Y:S01]  /*3e50*/  LDSM.16.M88.4 R28, [R20+UR5+0x8800] ;  /* 0x00880005141c783b */ /* 0x000e620008000200 */
[----:B------:R-:W-:Y:S01]  /*3e60*/  ISETP.NE.AND P0, PT, R2, RZ, PT ;  /* 0x000000ff0200720c */ /* 0x000fe20003f05270 */
[----:B------:R-:W-:Y:S01]  /*3e70*/  IMAD.MOV.U32 R2, RZ, RZ, 0x40 ;  /* 0x00000040ff027424 */ /* 0x000fe200078e00ff */
[----:B------:R-:W1:Y:S01]  /*3e80*/  LDCU.U8 UR4, c[0x0][0x4f8] ;  /* 0x00009f00ff0477ac */ /* 0x000e620008000000 */
[----:B------:R4:W-:Y:S01]  /*3e90*/  STL [R1+0xd0], R0 ;  /* 0x0000d00001007387 */ /* 0x0009e20000100800 */
[----:B--2---:R-:W-:-:S02]  /*3ea0*/  IMAD.IADD R22, R21, 0x1, R112 ;  /* 0x0000000115167824 */ /* 0x004fc400078e0270 */
[----:B------:R-:W-:Y:S01]  /*3eb0*/  SEL R113, R2, 0xffffffc0, !P0 ;  /* 0xffffffc002717807 */ /* 0x000fe20004000000 */
[----:B------:R-:W2:Y:S03]  /*3ec0*/  LDSM.16.M88.4 R24, [R20+UR5+0x9800] ;  /* 0x009800051418783b */ /* 0x000ea60008000200 */
[----:B------:R-:W-:Y:S01]  /*3ed0*/  IADD3 R133, PT, PT, R134, R113, RZ ;  /* 0x0000007186857210 */ /* 0x000fe20007ffe0ff */
[----:B------:R-:W2:Y:S01]  /*3ee0*/  LDSM.16.M88.4 R16, [R20+UR5+0x9000] ;  /* 0x009000051410783b */ /* 0x000ea20008000200 */
[----:B------:R-:W-:-:S03]  /*3ef0*/  IMAD.IADD R104, R21, 0x1, R113 ;  /* 0x0000000115687824 */ /* 0x000fc600078e0271 */
[----:B---3--:R-:W-:Y:S01]  /*3f00*/  LDSM.16.M88.4 R4, [R22] ;  /* 0x000000001604783b */ /* 0x008fe20000000200 */
[C---:B------:R-:W-:Y:S02]  /*3f10*/  IMAD.IADD R3, R112.reuse, 0x1, R104 ;  /* 0x0000000170037824 */ /* 0x040fe400078e0268 */
[----:B------:R-:W-:Y:S01]  /*3f20*/  IMAD.IADD R2, R112, 0x1, R133 ;  /* 0x0000000170027824 */ /* 0x000fe200078e0285 */
[----:B------:R-:W-:Y:S04]  /*3f30*/  LDSM.16.M88.4 R76, [R133+0x8000] ;  /* 0x00800000854c783b */ /* 0x000fe80000000200 */
[----:B------:R-:W-:Y:S04]  /*3f40*/  LDSM.16.M88.4 R72, [R133+0x8800] ;  /* 0x008800008548783b */ /* 0x000fe80000000200 */
[----:B------:R-:W-:Y:S01]  /*3f50*/  LDSM.16.M88.4 R80, [R133+0x9000] ;  /* 0x009000008550783b */ /* 0x000fe20000000200 */
[----:B----4-:R-:W-:-:S03]  /*3f60*/  IADD3 R0, PT, PT, R134, R112, RZ ;  /* 0x0000007086007210 */ /* 0x010fc60007ffe0ff */
[----:B------:R-:W-:Y:S04]  /*3f70*/  LDSM.16.M88.4 R84, [R133+0x9800] ;  /* 0x009800008554783b */ /* 0x000fe80000000200 */
[----:B------:R-:W3:Y:S01]  /*3f80*/  LDSM.16.M88.4 R48, [R0+0x8000] ;  /* 0x008000000030783b */ /* 0x000ee20000000200 */
[C---:B-----5:R-:W-:Y:S03]  /*3f90*/  HMMA.16816.F32.BF16 R32, R8.reuse, R12, RZ ;  /* 0x0000000c0820723c */ /* 0x060fe600000418ff */
[----:B------:R-:W4:Y:S04]  /*3fa0*/  LDSM.16.M88.4 R56, [R0+0x8800] ;  /* 0x008800000038783b */ /* 0x000f280000000200 */
[----:B------:R-:W5:Y:S01]  /*3fb0*/  LDSM.16.M88.4 R64, [R0+0x9000] ;  /* 0x009000000040783b */ /* 0x000f620000000200 */
[C---:B------:R-:W-:Y:S03]  /*3fc0*/  HMMA.16816.F32.BF16 R36, R8.reuse, R14, RZ ;  /* 0x0000000e0824723c */ /* 0x040fe600000418ff */
[----:B------:R-:W5:Y:S04]  /*3fd0*/  LDSM.16.M88.4 R12, [R104] ;  /* 0x00000000680c783b */ /* 0x000f680000000200 */
[----:B------:R-:W5:Y:S01]  /*3fe0*/  LDSM.16.M88.4 R68, [R0+0x9800] ;  /* 0x009800000044783b */ /* 0x000f620000000200 */
[C---:B-1----:R-:W-:Y:S03]  /*3ff0*/  HMMA.16816.F32.BF16 R44, R8.reuse, R28, RZ ;  /* 0x0000001c082c723c */ /* 0x042fe600000418ff */
[----:B------:R-:W-:Y:S04]  /*4000*/  LDSM.16.M88.4 R88, [R0+0xc000] ;  /* 0x00c000000058783b */ /* 0x000fe80000000200 */
[----:B------:R-:W-:Y:S01]  /*4010*/  LDSM.16.M88.4 R92, [R0+0xd800] ;  /* 0x00d80000005c783b */ /* 0x000fe20000000200 */
[C---:B------:R-:W-:Y:S03]  /*4020*/  HMMA.16816.F32.BF16 R28, R8.reuse, R30, RZ ;  /* 0x0000001e081c723c */ /* 0x040fe600000418ff */
[----:B------:R-:W-:Y:S04]  /*4030*/  LDSM.16.M88.4 R100, [R2+0xd000] ;  /* 0x00d000000264783b */ /* 0x000fe80000000200 */
[----:B------:R-:W-:Y:S01]  /*4040*/  LDSM.16.M88.4 R96, [R20+UR5+0xe800] ;  /* 0x00e800051460783b */ /* 0x000fe20008000200 */
[C---:B--2---:R-:W-:Y:S03]  /*4050*/  HMMA.16816.F32.BF16 R40, R8.reuse, R24, RZ ;  /* 0x000000180828723c */ /* 0x044fe600000418ff */
[----:B------:R-:W0:Y:S04]  /*4060*/  LDGDEPBAR ;  /* 0x00000000000079af */ /* 0x000e280000000000 */
[----:B------:R-:W-:Y:S01]  /*4070*/  STL [R1+0x4c], R113 ;  /* 0x00004c7101007387 */ /* 0x000fe20000100800 */
[C---:B------:R-:W-:Y:S08]  /*4080*/  HMMA.16816.F32.BF16 R52, R8.reuse, R16, RZ ;  /* 0x000000100834723c */ /* 0x040ff000000418ff */
[C---:B------:R-:W-:Y:S08]  /*4090*/  HMMA.16816.F32.BF16 R60, R8.reuse, R18, RZ ;  /* 0x00000012083c723c */ /* 0x040ff000000418ff */
[----:B------:R-:W-:Y:S08]  /*40a0*/  HMMA.16816.F32.BF16 R24, R8, R26, RZ ;  /* 0x0000001a0818723c */ /* 0x000ff000000418ff */
[C---:B---3--:R-:W-:Y:S01]  /*40b0*/  HMMA.16816.F32.BF16 R8, R4.reuse, R50, R36 ;  /* 0x000000320408723c */ /* 0x048fe20000041824 */
[----:B------:R-:W-:Y:S07]  /*40c0*/  LDSM.16.M88.4 R36, [R2+0x8800] ;  /* 0x008800000224783b */ /* 0x000fee0000000200 */
[C---:B------:R-:W-:Y:S01]  /*40d0*/  HMMA.16816.F32.BF16 R16, R4.reuse, R48, R32 ;  /* 0x000000300410723c */ /* 0x040fe20000041820 */
[----:B------:R-:W-:Y:S07]  /*40e0*/  LDSM.16.M88.4 R48, [R2+0x8000] ;  /* 0x008000000230783b */ /* 0x000fee0000000200 */
[C---:B----4-:R-:W-:Y:S08]  /*40f0*/  HMMA.16816.F32.BF16 R32, R4.reuse, R56, R44 ;  /* 0x000000380420723c */ /* 0x050ff0000004182c */
[C---:B------:R-:W-:Y:S08]  /*4100*/  HMMA.16816.F32.BF16 R28, R4.reuse, R58, R28 ;  /* 0x0000003a041c723c */ /* 0x040ff0000004181c */
[C---:B-----5:R-:W-:Y:S08]  /*4110*/  HMMA.16816.F32.BF16 R56, R4.reuse, R64, R52 ;  /* 0x000000400438723c */ /* 0x060ff00000041834 */
[----:B------:R-:W-:Y:S08]  /*4120*/  HMMA.16816.F32.BF16 R64, R4, R66, R60 ;  /* 0x000000420440723c */ /* 0x000ff0000004183c */
[----:B------:R-:W-:Y:S01]  /*4130*/  HMMA.16816.F32.BF16 R44, R12, R78, R8 ;  /* 0x0000004e0c2c723c */ /* 0x000fe20000041808 */
[----:B------:R-:W1:Y:S07]  /*4140*/  LDSM.16.M88.4 R8, [R3] ;  /* 0x000000000308783b */ /* 0x000e6e0000000200 */
[----:B------:R-:W-:Y:S08]  /*4150*/  HMMA.16816.F32.BF16 R60, R4, R68, R40 ;  /* 0x00000044043c723c */ /* 0x000ff00000041828 */
[----:B------:R-:W-:Y:S01]  /*4160*/  HMMA.16816.F32.BF16 R40, R12, R72, R32 ;  /* 0x000000480c28723c */ /* 0x000fe20000041820 */
[----:B------:R-:W2:Y:S07]  /*4170*/  LDSM.16.M88.4 R32, [R2+0x9000] ;  /* 0x009000000220783b */ /* 0x000eae0000000200 */
[----:B------:R-:W-:Y:S01]  /*4180*/  HMMA.16816.F32.BF16 R4, R4, R70, R24 ;  /* 0x000000460404723c */ /* 0x000fe20000041818 */
[----:B------:R-:W-:Y:S07]  /*4190*/  LDSM.16.M88.4 R68, [R0+0xa000] ;  /* 0x00a000000044783b */ /* 0x000fee0000000200 */
[C---:B------:R-:W-:Y:S01]  /*41a0*/  HMMA.16816.F32.BF16 R52, R12.reuse, R76, R16 ;  /* 0x0000004c0c34723c */ /* 0x040fe20000041810 */
[----:B------:R-:W-:Y:S07]  /*41b0*/  LDSM.16.M88.4 R76, [R20+UR5+0xa000] ;  /* 0x00a00005144c783b */ /* 0x000fee0008000200 */
[C---:B------:R-:W-:Y:S08]  /*41c0*/  HMMA.16816.F32.BF16 R28, R12.reuse, R74, R28 ;  /* 0x0000004a0c1c723c */ /* 0x040ff0000004181c */
[C---:B------:R-:W-:Y:S08]  /*41d0*/  HMMA.16816.F32.BF16 R24, R12.reuse, R80, R56 ;  /* 0x000000500c18723c */ /* 0x040ff00000041838 */
[C---:B------:R-:W-:Y:S01]  /*41e0*/  HMMA.16816.F32.BF16 R16, R12.reuse, R82, R64 ;  /* 0x000000520c10723c */ /* 0x040fe20000041840 */
[----:B------:R-:W3:Y:S04]  /*41f0*/  LDSM.16.M88.4 R80, [R2+0x9800] ;  /* 0x009800000250783b */ /* 0x000ee80000000200 */
[----:B------:R-:W-:Y:S03]  /*4200*/  LDSM.16.M88.4 R64, [R20+UR5+0xa800] ;  /* 0x00a800051440783b */ /* 0x000fe60008000200 */
[C---:B------:R-:W-:Y:S08]  /*4210*/  HMMA.16816.F32.BF16 R72, R12.reuse, R84, R60 ;  /* 0x000000540c48723c */ /* 0x040ff0000004183c */
[----:B------:R-:W-:Y:S01]  /*4220*/  HMMA.16816.F32.BF16 R60, R12, R86, R4 ;  /* 0x000000560c3c723c */ /* 0x000fe20000041804 */
[----:B------:R-:W4:Y:S04]  /*4230*/  LDSM.16.M88.4 R4, [R21+0x2000] ;  /* 0x002000001504783b */ /* 0x000f280000000200 */
[----:B------:R-:W-:Y:S03]  /*4240*/  LDSM.16.M88.4 R12, [R22+0x2000] ;  /* 0x00200000160c783b */ /* 0x000fe60000000200 */
[C---:B-1----:R-:W-:Y:S01]  /*4250*/  HMMA.16816.F32.BF16 R56, R8.reuse, R48, R52 ;  /* 0x000000300838723c */ /* 0x042fe20000041834 */
[----:B------:R-:W-:Y:S07]  /*4260*/  LDSM.16.M88.4 R84, [R0+0xa800] ;  /* 0x00a800000054783b */ /* 0x000fee0000000200 */
[C---:B------:R-:W-:Y:S08]  /*4270*/  HMMA.16816.F32.BF16 R44, R8.reuse, R50, R44 ;  /* 0x00000032082c723c */ /* 0x040ff0000004182c */
[C---:B------:R-:W-:Y:S01]  /*4280*/  HMMA.16816.F32.BF16 R52, R8.reuse, R36, R40 ;  /* 0x000000240834723c */ /* 0x040fe20000041828 */
[----:B------:R-:W1:Y:S07]  /*4290*/  LDSM.16.M88.4 R40, [R20+UR5+0xb000] ;  /* 0x00b000051428783b */ /* 0x000e6e0008000200 */
[C---:B------:R-:W-:Y:S08]  /*42a0*/  HMMA.16816.F32.BF16 R48, R8.reuse, R38, R28 ;  /* 0x000000260830723c */ /* 0x040ff0000004181c */
[C---:B--2---:R-:W-:Y:S08]  /*42b0*/  HMMA.16816.F32.BF16 R36, R8.reuse, R32, R24 ;  /* 0x000000200824723c */ /* 0x044ff00000041818 */
[C---:B------:R-:W-:Y:S01]  /*42c0*/  HMMA.16816.F32.BF16 R28, R8.reuse, R34, R16 ;  /* 0x00000022081c723c */ /* 0x040fe20000041810 */
[----:B------:R-:W2:Y:S07]  /*42d0*/  LDSM.16.M88.4 R32, [R20+UR5+0xb800] ;  /* 0x00b800051420783b */ /* 0x000eae0008000200 */
[C---:B---3--:R-:W-:Y:S01]  /*42e0*/  HMMA.16816.F32.BF16 R24, R8.reuse, R80, R72 ;  /* 0x000000500818723c */ /* 0x048fe20000041848 */
[----:B------:R-:W-:Y:S07]  /*42f0*/  LDSM.16.M88.4 R72, [R0+0xb800] ;  /* 0x00b800000048783b */ /* 0x000fee0000000200 */
[----:B------:R-:W-:Y:S01]  /*4300*/  HMMA.16816.F32.BF16 R16, R8, R82, R60 ;  /* 0x000000520810723c */ /* 0x000fe2000004183c */
[----:B------:R-:W3:Y:S07]  /*4310*/  LDSM.16.M88.4 R80, [R0+0xb000] ;  /* 0x00b000000050783b */ /* 0x000eee0000000200 */
[C---:B----4-:R-:W-:Y:S08]  /*4320*/  HMMA.16816.F32.BF16 R8, R4.reuse, R76, R56 ;  /* 0x0000004c0408723c */ /* 0x050ff00000041838 */
[C---:B------:R-:W-:Y:S08]  /*4330*/  HMMA.16816.F32.BF16 R56, R4.reuse, R64, R52 ;  /* 0x000000400438723c */ /* 0x040ff00000041834 */
[C---:B-1----:R-:W-:Y:S08]  /*4340*/  HMMA.16816.F32.BF16 R52, R4.reuse, R40, R36 ;  /* 0x000000280434723c */ /* 0x042ff00000041824 */
[C---:B------:R-:W-:Y:S08]  /*4350*/  HMMA.16816.F32.BF16 R64, R4.reuse, R66, R48 ;  /* 0x000000420440723c */ /* 0x040ff00000041830 */
[C---:B--2---:R-:W-:Y:S08]  /*4360*/  HMMA.16816.F32.BF16 R36, R4.reuse, R32, R24 ;  /* 0x000000200424723c */ /* 0x044ff00000041818 */
[C---:B------:R-:W-:Y:S08]  /*4370*/  HMMA.16816.F32.BF16 R44, R4.reuse, R78, R44 ;  /* 0x0000004e042c723c */ /* 0x040ff0000004182c */
[C---:B------:R-:W-:Y:S01]  /*4380*/  HMMA.16816.F32.BF16 R48, R4.reuse, R42, R28 ;  /* 0x0000002a0430723c */ /* 0x040fe2000004181c */
[----:B------:R-:W-:Y:S07]  /*4390*/  LDSM.16.M88.4 R28, [R133+0xa000] ;  /* 0x00a00000851c783b */ /* 0x000fee0000000200 */
[----:B------:R-:W-:Y:S01]  /*43a0*/  HMMA.16816.F32.BF16 R32, R4, R34, R16 ;  /* 0x000000220420723c */ /* 0x000fe20000041810 */
[----:B------:R-:W1:Y:S07]  /*43b0*/  LDSM.16.M88.4 R4, [R104+0x2000] ;  /* 0x002000006804783b */ /* 0x000e6e0000000200 */
[C---:B------:R-:W-:Y:S01]  /*43c0*/  HMMA.16816.F32.BF16 R24, R12.reuse, R68, R8 ;  /* 0x000000440c18723c */ /* 0x040fe20000041808 */
[----:B------:R-:W-:Y:S07]  /*43d0*/  LDSM.16.M88.4 R8, [R3+0x2000] ;  /* 0x002000000308783b */ /* 0x000fee0000000200 */
[C---:B------:R-:W-:Y:S01]  /*43e0*/  HMMA.16816.F32.BF16 R16, R12.reuse, R70, R44 ;  /* 0x000000460c10723c */ /* 0x040fe2000004182c */
[----:B------:R-:W-:Y:S07]  /*43f0*/  LDSM.16.M88.4 R68, [R133+0xb000] ;  /* 0x00b000008544783b */ /* 0x000fee0000000200 */
[C---:B------:R-:W-:Y:S01]  /*4400*/  HMMA.16816.F32.BF16 R40, R12.reuse, R84, R56 ;  /* 0x000000540c28723c */ /* 0x040fe20000041838 */
[----:B------:R-:W2:Y:S07]  /*4410*/  LDSM.16.M88.4 R56, [R133+0xa800] ;  /* 0x00a800008538783b */ /* 0x000eae0000000200 */
[C---:B---3--:R-:W-:Y:S08]  /*4420*/  HMMA.16816.F32.BF16 R60, R12.reuse, R80, R52 ;  /* 0x000000500c3c723c */ /* 0x048ff00000041834 */
[C---:B------:R-:W-:Y:S08]  /*4430*/  HMMA.16816.F32.BF16 R44, R12.reuse, R72, R36 ;  /* 0x000000480c2c723c */ /* 0x040ff00000041824 */
[C---:B------:R-:W-:Y:S01]  /*4440*/  HMMA.16816.F32.BF16 R52, R12.reuse, R82, R48 ;  /* 0x000000520c34723c */ /* 0x040fe20000041830 */
[----:B------:R-:W3:Y:S04]  /*4450*/  LDSM.16.M88.4 R48, [R133+0xb800] ;  /* 0x00b800008530783b */ /* 0x000ee80000000200 */
[----:B------:R-:W-:Y:S03]  /*4460*/  LDSM.16.M88.4 R80, [R2+0xb000] ;  /* 0x00b000000250783b */ /* 0x000fe60000000200 */
[----:B------:R-:W-:Y:S01]  /*4470*/  HMMA.16816.F32.BF16 R36, R12, R74, R32 ;  /* 0x0000004a0c24723c */ /* 0x000fe20000041820 */
[----:B------:R-:W4:Y:S07]  /*4480*/  LDSM.16.M88.4 R72, [R2+0xa000] ;  /* 0x00a000000248783b */ /* 0x000f2e0000000200 */
[C---:B-1----:R-:W-:Y:S08]  /*4490*/  HMMA.16816.F32.BF16 R32, R4.reuse, R28, R24 ;  /* 0x0000001c0420723c */ /* 0x042ff00000041818 */
[----:B------:R-:W-:Y:S01]  /*44a0*/  HMMA.16816.F32.BF16 R24, R4, R30, R16 ;  /* 0x0000001e0418723c */ /* 0x000fe20000041810 */
[----:B------:R-:W1:Y:S07]  /*44b0*/  LDSM.16.M88.4 R28, [R2+0xa800] ;  /* 0x00a80000021c783b */ /* 0x000e6e0000000200 */
[----:B------:R-:W-:Y:S01]  /*44c0*/  HMMA.16816.F32.BF16 R64, R12, R86, R64 ;  /* 0x000000560c40723c */ /* 0x000fe20000041840 */
[----:B------:R-:W-:Y:S07]  /*44d0*/  LDSM.16.M88.4 R84, [R0+0xc800] ;  /* 0x00c800000054783b */ /* 0x000fee0000000200 */
[C---:B--2---:R-:W-:Y:S08]  /*44e0*/  HMMA.16816.F32.BF16 R16, R4.reuse, R56, R40 ;  /* 0x000000380410723c */ /* 0x044ff00000041828 */
[C---:B------:R-:W-:Y:S01]  /*44f0*/  HMMA.16816.F32.BF16 R76, R4.reuse, R70, R52 ;  /* 0x00000046044c723c */ /* 0x040fe20000041834 */
[----:B------:R-:W2:Y:S07]  /*4500*/  LDSM.16.M88.4 R52, [R2+0xb800] ;  /* 0x00b800000234783b */ /* 0x000eae0000000200 */
[C---:B------:R-:W-:Y:S01]  /*4510*/  HMMA.16816.F32.BF16 R12, R4.reuse, R58, R64 ;  /* 0x0000003a040c723c */ /* 0x040fe20000041840 */
[----:B------:R-:W-:Y:S07]  /*4520*/  LDSM.16.M88.4 R56, [R20+UR5+0xc000] ;  /* 0x00c000051438783b */ /* 0x000fee0008000200 */
[C---:B------:R-:W-:Y:S01]  /*4530*/  HMMA.16816.F32.BF16 R60, R4.reuse, R68, R60 ;  /* 0x00000044043c723c */ /* 0x040fe2000004183c */
[----:B------:R-:W-:Y:S07]  /*4540*/  LDSM.16.M88.4 R68, [R20+UR5+0xd800] ;  /* 0x00d800051444783b */ /* 0x000fee0008000200 */
[C---:B---3--:R-:W-:Y:S08]  /*4550*/  HMMA.16816.F32.BF16 R64, R4.reuse, R48, R44 ;  /* 0x000000300440723c */ /* 0x048ff0000004182c */
[----:B------:R-:W-:Y:S01]  /*4560*/  HMMA.16816.F32.BF16 R40, R4, R50, R36 ;  /* 0x000000320428723c */ /* 0x000fe20000041824 */
[----:B------:R-:W3:Y:S07]  /*4570*/  LDSM.16.M88.4 R4, [R21+0x4000] ;  /* 0x004000001504783b */ /* 0x000eee0000000200 */
[C---:B----4-:R-:W-:Y:S08]  /*4580*/  HMMA.16816.F32.BF16 R44, R8.reuse, R74, R24 ;  /* 0x0000004a082c723c */ /* 0x050ff00000041818 */
[C---:B-1----:R-:W-:Y:S01]  /*4590*/  HMMA.16816.F32.BF16 R36, R8.reuse, R28, R16 ;  /* 0x0000001c0824723c */ /* 0x042fe20000041810 */
[----:B------:R-:W-:Y:S07]  /*45a0*/  LDSM.16.M88.4 R16, [R22+0x4000] ;  /* 0x004000001610783b */ /* 0x000fee0000000200 */
[C---:B------:R-:W-:Y:S01]  /*45b0*/  HMMA.16816.F32.BF16 R24, R8.reuse, R30, R12 ;  /* 0x0000001e0818723c */ /* 0x040fe2000004180c */
[----:B------:R-:W1:Y:S07]  /*45c0*/  LDSM.16.M88.4 R28, [R20+UR5+0xc800] ;  /* 0x00c80005141c783b */ /* 0x000e6e0008000200 */
[C---:B------:R-:W-:Y:S01]  /*45d0*/  HMMA.16816.F32.BF16 R48, R8.reuse, R72, R32 ;  /* 0x000000480830723c */ /* 0x040fe20000041820 */
[----:B------:R-:W4:Y:S04]  /*45e0*/  LDSM.16.M88.4 R32, [R20+UR5+0xd000] ;  /* 0x00d000051420783b */ /* 0x000f280008000200 */
[----:B------:R-:W-:Y:S03]  /*45f0*/  LDSM.16.M88.4 R72, [R133+0xc800] ;  /* 0x00c800008548783b */ /* 0x000fe60000000200 */
[C---:B------:R-:W-:Y:S08]  /*4600*/  HMMA.16816.F32.BF16 R12, R8.reuse, R80, R60 ;  /* 0x00000050080c723c */ /* 0x040ff0000004183c */
[C---:B------:R-:W-:Y:S01]  /*4610*/  HMMA.16816.F32.BF16 R60, R8.reuse, R82, R76 ;  /* 0x00000052083c723c */ /* 0x040fe2000004184c */
[----:B------:R-:W5:Y:S04]  /*4620*/  LDSM.16.M88.4 R80, [R0+0xd000] ;  /* 0x00d000000050783b */ /* 0x000f680000000200 */
[----:B------:R-:W-:Y:S03]  /*4630*/  LDSM.16.M88.4 R76, [R133+0xd000] ;  /* 0x00d00000854c783b */ /* 0x000fe60000000200 */
[C---:B--2---:R-:W-:Y:S08]  /*4640*/  HMMA.16816.F32.BF16 R64, R8.reuse, R52, R64 ;  /* 0x000000340840723c */ /* 0x044ff00000041840 */
[----:B------:R-:W-:Y:S08]  /*4650*/  HMMA.16816.F32.BF16 R40, R8, R54, R40 ;  /* 0x000000360828723c */ /* 0x000ff00000041828 */
[C---:B---3--:R-:W-:Y:S08]  /*4660*/  HMMA.16816.F32.BF16 R48, R4.reuse, R56, R48 ;  /* 0x000000380430723c */ /* 0x048ff00000041830 */
[C---:B------:R-:W-:Y:S08]  /*4670*/  HMMA.16816.F32.BF16 R56, R4.reuse, R58, R44 ;  /* 0x0000003a0438723c */ /* 0x040ff0000004182c */
[C---:B-1----:R-:W-:Y:S08]  /*4680*/  HMMA.16816.F32.BF16 R44, R4.reuse, R28, R36 ;  /* 0x0000001c042c723c */ /* 0x042ff00000041824 */
[C---:B------:R-:W-:Y:S08]  /*4690*/  HMMA.16816.F32.BF16 R36, R4.reuse, R30, R24 ;  /* 0x0000001e0424723c */ /* 0x040ff00000041818 */
[C---:B----4-:R-:W-:Y:S01]  /*46a0*/  HMMA.16816.F32.BF16 R28, R4.reuse, R32, R12 ;  /* 0x00000020041c723c */ /* 0x050fe2000004180c */
[----:B------:R-:W-:Y:S07]  /*46b0*/  LDSM.16.M88.4 R12, [R104+0x4000] ;  /* 0x00400000680c783b */ /* 0x000fee0000000200 */
[C---:B------:R-:W-:Y:S01]  /*46c0*/  HMMA.16816.F32.BF16 R24, R4.reuse, R34, R60 ;  /* 0x000000220418723c */ /* 0x040fe2000004183c */
[----:B------:R-:W-:Y:S07]  /*46d0*/  LDSM.16.M88.4 R60, [R133+0xd800] ;  /* 0x00d80000853c783b */ /* 0x000fee0000000200 */
[C---:B------:R-:W-:Y:S08]  /*46e0*/  HMMA.16816.F32.BF16 R8, R4.reuse, R68, R64 ;  /* 0x000000440408723c */ /* 0x040ff00000041840 */
[----:B------:R-:W-:Y:S01]  /*46f0*/  HMMA.16816.F32.BF16 R4, R4, R70, R40 ;  /* 0x000000460404723c */ /* 0x000fe20000041828 */
[----:B------:R-:W1:Y:S07]  /*4700*/  LDSM.16.M88.4 R68, [R133+0xc000] ;  /* 0x00c000008544783b */ /* 0x000e6e0000000200 */
[C---:B------:R-:W-:Y:S08]  /*4710*/  HMMA.16816.F32.BF16 R32, R16.reuse, R88, R48 ;  /* 0x000000581020723c */ /* 0x040ff00000041830 */
        /* <DEDUP_REMOVED lines=8> */
[C---:B------:R-:W-:Y:S01]  /*47a0*/  HMMA.16816.F32.BF16 R44, R16.reuse, R92, R8 ;  /* 0x0000005c102c723c */ /* 0x040fe20000041808 */
[----:B------:R-:W2:Y:S07]  /*47b0*/  LDSM.16.M88.4 R8, [R3+0x4000] ;  /* 0x004000000308783b */ /* 0x000eae0000000200 */
[----:B------:R-:W-:Y:S01]  /*47c0*/  HMMA.16816.F32.BF16 R36, R16, R94, R4 ;  /* 0x0000005e1024723c */ /* 0x000fe20000041804 */
[----:B------:R-:W-:Y:S04]  /*47d0*/  LDSM.16.M88.4 R4, [R21+0x6000] ;  /* 0x006000001504783b */ /* 0x000fe80000000200 */
[----:B------:R-:W3:Y:S03]  /*47e0*/  LDSM.16.M88.4 R92, [R20+UR5+0xe000] ;  /* 0x00e00005145c783b */ /* 0x000ee60008000200 */
[C---:B-1----:R-:W-:Y:S08]  /*47f0*/  HMMA.16816.F32.BF16 R32, R12.reuse, R68, R32 ;  /* 0x000000440c20723c */ /* 0x042ff00000041820 */
[C---:B------:R-:W-:Y:S08]  /*4800*/  HMMA.16816.F32.BF16 R28, R12.reuse, R70, R56 ;  /* 0x000000460c1c723c */ /* 0x040ff00000041838 */
[C---:B------:R-:W-:Y:S08]  /*4810*/  HMMA.16816.F32.BF16 R68, R12.reuse, R78, R64 ;  /* 0x0000004e0c44723c */ /* 0x040ff00000041840 */
[C---:B------:R-:W-:Y:S08]  /*4820*/  HMMA.16816.F32.BF16 R64, R12.reuse, R60, R44 ;  /* 0x0000003c0c40723c */ /* 0x040ff0000004182c */
[C---:B------:R-:W-:Y:S08]  /*4830*/  HMMA.16816.F32.BF16 R24, R12.reuse, R72, R52 ;  /* 0x000000480c18723c */ /* 0x040ff00000041834 */
[C---:B------:R-:W-:Y:S01]  /*4840*/  HMMA.16816.F32.BF16 R16, R12.reuse, R74, R48 ;  /* 0x0000004a0c10723c */ /* 0x040fe20000041830 */
[----:B------:R-:W-:Y:S07]  /*4850*/  LDSM.16.M88.4 R72, [R20+UR5+0xf800] ;  /* 0x00f800051448783b */ /* 0x000fee0008000200 */
[C---:B------:R-:W-:Y:S01]  /*4860*/  HMMA.16816.F32.BF16 R56, R12.reuse, R62, R36 ;  /* 0x0000003e0c38723c */ /* 0x040fe20000041824 */
[----:B------:R-:W1:Y:S07]  /*4870*/  LDSM.16.M88.4 R36, [R20+UR5+0xf000] ;  /* 0x00f000051424783b */ /* 0x000e6e0008000200 */
[----:B------:R-:W-:Y:S01]  /*4880*/  HMMA.16816.F32.BF16 R40, R12, R76, R40 ;  /* 0x0000004c0c28723c */ /* 0x000fe20000041828 */
[----:B------:R4:W-:Y:S04]  /*4890*/  LDSM.16.M88.4 R12, [R22+0x6000] ;  /* 0x00600000160c783b */ /* 0x0009e80000000200 */
[----:B------:R-:W-:Y:S03]  /*48a0*/  LDSM.16.M88.4 R76, [R0+0xf000] ;  /* 0x00f00000004c783b */ /* 0x000fe60000000200 */
[C---:B--2---:R-:W-:Y:S08]  /*48b0*/  HMMA.16816.F32.BF16 R52, R8.reuse, R80, R32 ;  /* 0x000000500834723c */ /* 0x044ff00000041820 */
[C---:B------:R-:W-:Y:S08]  /*48c0*/  HMMA.16816.F32.BF16 R44, R8.reuse, R88, R24 ;  /* 0x00000058082c723c */ /* 0x040ff00000041818 */
[C---:B----4-:R-:W-:Y:S01]  /*48d0*/  HMMA.16816.F32.BF16 R20, R8.reuse, R84, R64 ;  /* 0x000000540814723c */ /* 0x050fe20000041840 */
[----:B------:R-:W2:Y:S07]  /*48e0*/  LDSM.16.M88.4 R64, [R0+0xe800] ;  /* 0x00e800000040783b */ /* 0x000eae0000000200 */
[C---:B------:R-:W-:Y:S01]  /*48f0*/  HMMA.16816.F32.BF16 R32, R8.reuse, R90, R16 ;  /* 0x0000005a0820723c */ /* 0x040fe20000041810 */
[----:B------:R-:W-:Y:S07]  /*4900*/  LDSM.16.M88.4 R88, [R0+0xf800] ;  /* 0x00f800000058783b */ /* 0x000fee0000000200 */
[C---:B------:R-:W-:Y:S01]  /*4910*/  HMMA.16816.F32.BF16 R48, R8.reuse, R82, R28 ;  /* 0x000000520830723c */ /* 0x040fe2000004181c */
[----:B------:R4:W5:Y:S07]  /*4920*/  LDSM.16.M88.4 R80, [R0+0xe000] ;  /* 0x00e000000050783b */ /* 0x00096e0000000200 */
[C---:B------:R-:W-:Y:S08]  /*4930*/  HMMA.16816.F32.BF16 R28, R8.reuse, R100, R40 ;  /* 0x00000064081c723c */ /* 0x040ff00000041828 */
[C---:B------:R-:W-:Y:S01]  /*4940*/  HMMA.16816.F32.BF16 R24, R8.reuse, R102, R68 ;  /* 0x000000660818723c */ /* 0x040fe20000041844 */
[----:B------:R-:W-:Y:S07]  /*4950*/  LDSM.16.M88.4 R68, [R133+0xf000] ;  /* 0x00f000008544783b */ /* 0x000fee0000000200 */
[----:B------:R-:W-:Y:S01]  /*4960*/  HMMA.16816.F32.BF16 R16, R8, R86, R56 ;  /* 0x000000560810723c */ /* 0x000fe20000041838 */
[----:B------:R-:W-:Y:S01]  /*4970*/  LDSM.16.M88.4 R84, [R2+0xe800] ;  /* 0x00e800000254783b */ /* 0x000fe20000000200 */
[----:B----4-:R-:W-:-:S06]  /*4980*/  IADD3 R0, PT, PT, R118, UR21, RZ ;  /* 0x0000001576007c10 */ /* 0x010fcc000fffe0ff */
[C---:B---3--:R-:W-:Y:S08]  /*4990*/  HMMA.16816.F32.BF16 R8, R4.reuse, R92, R52 ;  /* 0x0000005c0408723c */ /* 0x048ff00000041834 */
[C---:B------:R-:W-:Y:S08]  /*49a0*/  HMMA.16816.F32.BF16 R52, R4.reuse, R96, R44 ;  /* 0x000000600434723c */ /* 0x040ff0000004182c */
[C---:B------:R-:W-:Y:S01]  /*49b0*/  HMMA.16816.F32.BF16 R60, R4.reuse, R98, R32 ;  /* 0x00000062043c723c */ /* 0x040fe20000041820 */
[----:B------:R-:W-:Y:S07]  /*49c0*/  LDSM.16.M88.4 R32, [R133+0xe800] ;  /* 0x00e800008520783b */ /* 0x000fee0000000200 */
[C---:B------:R-:W-:Y:S08]  /*49d0*/  HMMA.16816.F32.BF16 R56, R4.reuse, R94, R48 ;  /* 0x0000005e0438723c */ /* 0x040ff00000041830 */
[C---:B-1----:R-:W-:Y:S01]  /*49e0*/  HMMA.16816.F32.BF16 R48, R4.reuse, R36, R28 ;  /* 0x000000240430723c */ /* 0x042fe2000004181c */
[----:B------:R-:W-:Y:S07]  /*49f0*/  LDSM.16.M88.4 R28, [R133+0xe000] ;  /* 0x00e00000851c783b */ /* 0x000fee0000000200 */
[C---:B------:R-:W-:Y:S08]  /*4a00*/  HMMA.16816.F32.BF16 R44, R4.reuse, R38, R24 ;  /* 0x00000026042c723c */ /* 0x040ff00000041818 */
[C---:B------:R-:W-:Y:S08]  /*4a10*/  HMMA.16816.F32.BF16 R40, R4.reuse, R72, R20 ;  /* 0x000000480428723c */ /* 0x040ff00000041814 */
[----:B------:R-:W-:Y:S01]  /*4a20*/  HMMA.16816.F32.BF16 R36, R4, R74, R16 ;  /* 0x0000004a0424723c */ /* 0x000fe20000041810 */
[----:B------:R-:W1:Y:S04]  /*4a30*/  LDSM.16.M88.4 R4, [R104+0x6000] ;  /* 0x006000006804783b */ /* 0x000e680000000200 */
[----:B------:R-:W-:Y:S03]  /*4a40*/  LDSM.16.M88.4 R72, [R2+0xe000] ;  /* 0x00e000000248783b */ /* 0x000fe60000000200 */
[C---:B--2---:R-:W-:Y:S08]  /*4a50*/  HMMA.16816.F32.BF16 R16, R12.reuse, R64, R52 ;  /* 0x000000400c10723c */ /* 0x044ff00000041834 */
[C---:B------:R-:W-:Y:S01]  /*4a60*/  HMMA.16816.F32.BF16 R60, R12.reuse, R66, R60 ;  /* 0x000000420c3c723c */ /* 0x040fe2000004183c */
[----:B------:R-:W2:Y:S07]  /*4a70*/  LDSM.16.M88.4 R64, [R133+0xf800] ;  /* 0x00f800008540783b */ /* 0x000eae0000000200 */
[C---:B-----5:R-:W-:Y:S01]  /*4a80*/  HMMA.16816.F32.BF16 R24, R12.reuse, R80, R8 ;  /* 0x000000500c18723c */ /* 0x060fe20000041808 */
[----:B------:R3:W4:Y:S07]  /*4a90*/  LDSM.16.M88.4 R8, [R3+0x6000] ;  /* 0x006000000308783b */ /* 0x00072e0000000200 */
[C---:B------:R-:W-:Y:S01]  /*4aa0*/  HMMA.16816.F32.BF16 R20, R12.reuse, R82, R56 ;  /* 0x000000520c14723c */ /* 0x040fe20000041838 */
[----:B------:R-:W5:Y:S07]  /*4ab0*/  LDSM.16.M88.4 R80, [R2+0xf000] ;  /* 0x00f000000250783b */ /* 0x000f6e0000000200 */
[C---:B------:R-:W-:Y:S08]  /*4ac0*/  HMMA.16816.F32.BF16 R56, R12.reuse, R76, R48 ;  /* 0x0000004c0c38723c */ /* 0x040ff00000041830 */
[----:B------:R-:W-:Y:S01]  /*4ad0*/  HMMA.16816.F32.BF16 R52, R12, R78, R44 ;  /* 0x0000004e0c34723c */ /* 0x000fe2000004182c */
[----:B------:R2:W5:Y:S01]  /*4ae0*/  LDSM.16.M88.4 R76, [R2+0xf800] ;  /* 0x00f80000024c783b */ /* 0x0005620000000200 */
[----:B------:R-:W-:-:S04]  /*4af0*/  DEPBAR.LE SB0, 0x0 ;  /* 0x000080000000791a */ /* 0x000fc80000000000 */
[----:B---3--:R-:W-:Y:S02]  /*4b00*/  IMAD.U32 R3, RZ, RZ, UR29 ;  /* 0x0000001dff037e24 */ /* 0x008fe4000f8e00ff */
[C---:B------:R-:W-:Y:S08]  /*4b10*/  HMMA.16816.F32.BF16 R48, R12.reuse, R88, R40 ;  /* 0x000000580c30723c */ /* 0x040ff00000041828 */
[----:B------:R-:W-:Y:S08]  /*4b20*/  HMMA.16816.F32.BF16 R44, R12, R90, R36 ;  /* 0x0000005a0c2c723c */ /* 0x000ff00000041824 */
[----:B-1----:R-:W-:Y:S01]  /*4b30*/  HMMA.16816.F32.BF16 R40, R4, R28, R24 ;  /* 0x0000001c0428723c */ /* 0x002fe20000041818 */
[----:B--2---:R-:W-:-:S07]  /*4b40*/  VIADD R2, R0, 0x1 ;  /* 0x0000000100027836 */ /* 0x004fce0000000000 */
[C---:B------:R-:W-:Y:S08]  /*4b50*/  HMMA.16816.F32.BF16 R36, R4.reuse, R30, R20 ;  /* 0x0000001e0424723c */ /* 0x040ff00000041814 */
[C---:B------:R-:W-:Y:S08]  /*4b60*/  HMMA.16816.F32.BF16 R20, R4.reuse, R34, R60 ;  /* 0x000000220414723c */ /* 0x040ff0000004183c */
[C---:B------:R-:W-:Y:S08]  /*4b70*/  HMMA.16816.F32.BF16 R24, R4.reuse, R32, R16 ;  /* 0x000000200418723c */ /* 0x040ff00000041810 */
[C---:B------:R-:W-:Y:S08]  /*4b80*/  HMMA.16816.F32.BF16 R16, R4.reuse, R68, R56 ;  /* 0x000000440410723c */ /* 0x040ff00000041838 */
[C---:B------:R-:W-:Y:S08]  /*4b90*/  HMMA.16816.F32.BF16 R12, R4.reuse, R70, R52 ;  /* 0x00000046040c723c */ /* 0x040ff00000041834 */
[C---:B------:R-:W-:Y:S08]  /*4ba0*/  HMMA.16816.F32.BF16 R28, R4.reuse, R64, R48 ;  /* 0x00000040041c723c */ /* 0x040ff00000041830 */
[----:B------:R-:W-:Y:S08]  /*4bb0*/  HMMA.16816.F32.BF16 R4, R4, R66, R44 ;  /* 0x000000420404723c */ /* 0x000ff0000004182c */
[C---:B----4-:R-:W-:Y:S08]  /*4bc0*/  HMMA.16816.F32.BF16 R56, R8.reuse, R72, R40 ;  /* 0x000000480838723c */ /* 0x050ff00000041828 */
[----:B------:R-:W-:Y:S01]  /*4bd0*/  HMMA.16816.F32.BF16 R40, R8, R86, R20 ;  /* 0x000000560828723c */ /* 0x000fe20000041814 */
[----:B------:R-:W-:-:S02]  /*4be0*/  VIMNMX R20, PT, PT, R105, UR29, PT ;  /* 0x0000001d69147c48 */ /* 0x000fc4000bfe0100 */
[----:B------:R-:W-:Y:S01]  /*4bf0*/  VIADDMNMX R21, R105, 0x8, R3, PT ;  /* 0x0000000869157846 */ /* 0x000fe20003800103 */
[----:B------:R-:W-:Y:S01]  /*4c00*/  BAR.SYNC.DEFER_BLOCKING 0x0 ;  /* 0x0000000000007b1d */ /* 0x000fe20000010000 */
[C---:B------:R-:W-:Y:S02]  /*4c10*/  ISETP.GE.AND P6, PT, R2.reuse, R20, PT ;  /* 0x000000140200720c */ /* 0x040fe40003fc6270 */
[----:B------:R-:W-:Y:S01]  /*4c20*/  ISETP.GE.AND P5, PT, R2, R21, PT ;  /* 0x000000150200720c */ /* 0x000fe20003fa6270 */
[C---:B------:R-:W-:Y:S08]  /*4c30*/  HMMA.16816.F32.BF16 R32, R8.reuse, R84, R24 ;  /* 0x000000540820723c */ /* 0x040ff00000041818 */
[C---:B------:R-:W-:Y:S08]  /*4c40*/  HMMA.16816.F32.BF16 R36, R8.reuse, R74, R36 ;  /* 0x0000004a0824723c */ /* 0x040ff00000041824 */
[C---:B-----5:R-:W-:Y:S08]  /*4c50*/  HMMA.16816.F32.BF16 R52, R8.reuse, R80, R16 ;  /* 0x000000500834723c */ /* 0x060ff00000041810 */
[C---:B------:R-:W-:Y:S08]  /*4c60*/  HMMA.16816.F32.BF16 R48, R8.reuse, R82, R12 ;  /* 0x000000520830723c */ /* 0x040ff0000004180c */
[C---:B------:R-:W-:Y:S08]  /*4c70*/  HMMA.16816.F32.BF16 R44, R8.reuse, R76, R28 ;  /* 0x0000004c082c723c */ /* 0x040ff0000004181c */
[----:B------:R-:W-:Y:S01]  /*4c80*/  HMMA.16816.F32.BF16 R24, R8, R78, R4 ;  /* 0x0000004e0818723c */ /* 0x000fe20000041804 */
[C---:B------:R-:W-:Y:S01]  /*4c90*/  IADD3 R10, PT, PT, R0.reuse, 0x8, RZ ;  /* 0x00000008000a7810 */ /* 0x040fe20007ffe0ff */
[----:B------:R-:W-:Y:S01]  /*4ca0*/  VIADD R11, R0, 0x9 ;  /* 0x00000009000b7836 */ /* 0x000fe20000000000 */
[----:B------:R-:W-:-:S02]  /*4cb0*/  NOP ;  /* 0x0000000000007918 */ /* 0x000fc40000000000 */
[----:B------:R-:W-:-:S15]  /*4cc0*/  BRA.U !UP1, `(.L_x_563) ;  /* 0x0000000509c47547 */ /* 0x000fde000b800000 */
        /* <DEDUP_REMOVED lines=13> */
[CC--:B------:R-:W-:Y:S01]  /*4da0*/  LEA R6, P0, R5.reuse, R114.reuse, 0x1 ;  /* 0x0000007205067211 */ /* 0x0c0fe200078008ff */
[----:B------:R-:W-:Y:S01]  /*4db0*/  IMAD.U32 R3, RZ, RZ, UR7 ;  /* 0x00000007ff037e24 */ /* 0x000fe2000f8e00ff */
[----:B------:R-:W-:Y:S01]  /*4dc0*/  UIADD3.X UR13, UPT, UPT, UR17, UR7, URZ, UP0, !UPT ;  /* 0x00000007110d7290 */ /* 0x000fe200087fe4ff */
[-C--:B------:R-:W-:Y:S01]  /*4dd0*/  LEA.HI.X R9, R2, R111.reuse, R4, 0x1, P1 ;  /* 0x0000006f02097211 */ /* 0x080fe200008f0c04 */
[----:B------:R-:W-:Y:S01]  /*4de0*/  IMAD.U32 R2, RZ, RZ, UR15 ;  /* 0x0000000fff027e24 */ /* 0x000fe2000f8e00ff */
        /* <DEDUP_REMOVED lines=95> */
.L_x_563:
[C---:B-1----:R-:W-:Y:S01]  /*53e0*/  VIADD R2, R0.reuse, 0x10 ;  /* 0x0000001000027836 */ /* 0x042fe20000000000 */
[----:B------:R-:W-:Y:S01]  /*53f0*/  FSEL R15, R57, -INF , !P6 ;  /* 0xff800000390f7808 */ /* 0x000fe20007000000 */
[----:B------:R-:W-:Y:S01]  /*5400*/  VIADD R3, R0, 0x11 ;  /* 0x0000001100037836 */ /* 0x000fe20000000000 */
[-C--:B------:R-:W-:Y:S01]  /*5410*/  ISETP.GE.AND P4, PT, R10, R20.reuse, PT ;  /* 0x000000140a00720c */ /* 0x080fe20003f86270 */
        /* <DEDUP_REMOVED lines=8> */
[----:B------:R-:W-:Y:S01]  /*54a0*/  IMAD.WIDE.U32 R66, R106, -0x326172a9, RZ ;  /* 0xcd9e8d576a427825 */ /* 0x000fe200078e00ff */
[----:B------:R-:W-:Y:S01]  /*54b0*/  FSEL R29, R59, -INF , !P5 ;  /* 0xff8000003b1d7808 */ /* 0x000fe20006800000 */
[----:B------:R-:W-:Y:S01]  /*54c0*/  USHF.L.U32 UR28, UR22, 0x1, URZ ;  /* 0x00000001161c7899 */ /* 0x000fe200080006ff */
[----:B------:R-:W-:Y:S01]  /*54d0*/  FSEL R16, R36, -INF , !P4 ;  /* 0xff80000024107808 */ /* 0x000fe20006000000 */
[----:B------:R-:W-:Y:S01]  /*54e0*/  UIADD3 UR6, UPT, UPT, UR33, -0x4498517b, URZ ;  /* 0xbb67ae8521067890 */ /* 0x000fe2000fffe0ff */
[CC--:B------:R-:W-:Y:S01]  /*54f0*/  ISETP.GE.AND P5, PT, R3.reuse, R20.reuse, PT ;  /* 0x000000140300720c */ /* 0x0c0fe20003fa6270 */
[----:B------:R-:W-:Y:S01]  /*5500*/  IMAD.WIDE.U32 R76, R108, -0x2daee0ad, RZ ;  /* 0xd2511f536c4c7825 */ /* 0x000fe200078e00ff */
[-C--:B------:R-:W-:Y:S01]  /*5510*/  ISETP.GE.AND P4, PT, R3, R21.reuse, PT ;  /* 0x000000150300720c */ /* 0x080fe20003f86270 */
[----:B------:R-:W1:Y:S01]  /*5520*/  LDCU UR29, c[0x0][0x45c] ;  /* 0x00008b80ff1d77ac */ /* 0x000e620008000800 */
[----:B------:R-:W-:Y:S01]  /*5530*/  FSEL R28, R38, -INF , !P1 ;  /* 0xff800000261c7808 */ /* 0x000fe20004800000 */
[----:B------:R-:W-:Y:S01]  /*5540*/  VIADD R3, R0, 0x20 ;  /* 0x0000002000037836 */ /* 0x000fe20000000000 */
[----:B------:R-:W-:Y:S01]  /*5550*/  FSEL R17, R37, -INF , !P3 ;  /* 0xff80000025117808 */ /* 0x000fe20005800000 */
[----:B------:R-:W-:Y:S01]  /*5560*/  UIADD3 UR25, UPT, UPT, UR32, -0x61c88647, URZ ;  /* 0x9e3779b920197890 */ /* 0x000fe2000fffe0ff */
[CC--:B------:R-:W-:Y:S01]  /*5570*/  ISETP.GE.AND P1, PT, R2.reuse, R20.reuse, PT ;  /* 0x000000140200720c */ /* 0x0c0fe20003f26270 */
[----:B------:R-:W-:Y:S01]  /*5580*/  UIADD3 UR22, UPT, UPT, UR32, 0x3c6ef372, URZ ;  /* 0x3c6ef37220167890 */ /* 0x000fe2000fffe0ff */
[-C--:B------:R-:W-:Y:S01]  /*5590*/  ISETP.GE.AND P3, PT, R2, R21.reuse, PT ;  /* 0x000000150200720c */ /* 0x080fe20003f66270 */
[----:B------:R-:W-:Y:S01]  /*55a0*/  VIADD R2, R0, 0x21 ;  /* 0x0000002100027836 */ /* 0x000fe20000000000 */
[-C--:B------:R-:W-:Y:S01]  /*55b0*/  ISETP.GE.AND P0, PT, R11, R21.reuse, PT ;  /* 0x000000150b00720c */ /* 0x080fe20003f06270 */
[----:B------:R-:W-:Y:S01]  /*55c0*/  UIADD3 UR21, UPT, UPT, UR33, 0x76cf5d0a, URZ ;  /* 0x76cf5d0a21157890 */ /* 0x000fe2000fffe0ff */
[----:B------:R-:W-:Y:S01]  /*55d0*/  FSEL R19, R32, -INF , !P2 ;  /* 0xff80000020137808 */ /* 0x000fe20005000000 */
[----:B------:R-:W-:Y:S01]  /*55e0*/  UIADD3 UR18, UPT, UPT, UR33, 0x32370b8f, URZ ;  /* 0x32370b8f21127890 */ /* 0x000fe2000fffe0ff */
[----:B------:R-:W-:Y:S01]  /*55f0*/  FSEL R32, R34, -INF , !P6 ;  /* 0xff80000022207808 */ /* 0x000fe20007000000 */
[----:B------:R-:W-:Y:S01]  /*5600*/  UIADD3 UR19, UPT, UPT, UR32, -0x255992d5, URZ ;  /* 0xdaa66d2b20137890 */ /* 0x000fe2000fffe0ff */
[----:B------:R-:W-:Y:S01]  /*5610*/  FSEL R22, R33, -INF , !P5 ;  /* 0xff80000021167808 */ /* 0x000fe20006800000 */
[----:B------:R-:W-:Y:S01]  /*5620*/  UIADD3 UR16, UPT, UPT, UR32, 0x78dde6e4, URZ ;  /* 0x78dde6e420107890 */ /* 0x000fe2000fffe0ff */
[----:B------:R-:W-:Y:S01]  /*5630*/  FSEL R34, R42, -INF , !P3 ;  /* 0xff8000002a227808 */ /* 0x000fe20005800000 */
[----:B------:R-:W-:Y:S01]  /*5640*/  UIADD3 UR15, UPT, UPT, UR33, -0x126145ec, URZ ;  /* 0xed9eba14210f7890 */ /* 0x000fe2000fffe0ff */
[----:B------:R-:W-:Y:S01]  /*5650*/  FSEL R30, R39, -INF , !P0 ;  /* 0xff800000271e7808 */ /* 0x000fe20004000000 */
[----:B------:R-:W-:Y:S01]  /*5660*/  UIADD3 UR12, UPT, UPT, UR33, -0x56f99767, URZ ;  /* 0xa9066899210c7890 */ /* 0x000fe2000fffe0ff */
[CC--:B------:R-:W-:Y:S01]  /*5670*/  ISETP.GE.AND P6, PT, R3.reuse, R20.reuse, PT ;  /* 0x000000140300720c */ /* 0x0c0fe20003fc6270 */
[----:B------:R-:W-:Y:S01]  /*5680*/  UIADD3 UR13, UPT, UPT, UR32, 0x1715609d, URZ ;  /* 0x1715609d200d7890 */ /* 0x000fe2000fffe0ff */
[----:B------:R-:W-:Y:S01]  /*5690*/  ISETP.GE.AND P5, PT, R3, R21, PT ;  /* 0x000000150300720c */ /* 0x000fe20003fa6270 */
[----:B------:R-:W-:Y:S01]  /*56a0*/  VIADD R3, R0, 0x28 ;  /* 0x0000002800037836 */ /* 0x000fe20000000000 */
[----:B------:R-:W-:Y:S01]  /*56b0*/  FSEL R31, R35, -INF , !P4 ;  /* 0xff800000231f7808 */ /* 0x000fe20006000000 */
[----:B------:R-:W-:Y:S01]  /*56c0*/  UIADD3 UR7, UPT, UPT, UR32, -0x4ab325aa, URZ ;  /* 0xb54cda5620077890 */ /* 0x000fe2000fffe0ff */
[----:B------:R-:W-:Y:S01]  /*56d0*/  FSEL R23, R40, -INF , !P1 ;  /* 0xff80000028177808 */ /* 0x000fe20004800000 */
[----:B------:R-:W-:Y:S01]  /*56e0*/  STL.64 [R1+0x78], R76 ;  /* 0x0000784c01007387 */ /* 0x000fe20000100a00 */
[----:B------:R-:W-:-:S02]  /*56f0*/  ISETP.GE.AND P3, PT, R0, R20, PT ;  /* 0x000000140000720c */ /* 0x000fc40003f66270 */
[-C--:B------:R-:W-:Y:S02]  /*5700*/  ISETP.GE.AND P0, PT, R4, R20.reuse, PT ;  /* 0x000000140400720c */ /* 0x080fe40003f06270 */
[C---:B------:R-:W-:Y:S02]  /*5710*/  ISETP.GE.AND P4, PT, R2.reuse, R20, PT ;  /* 0x000000140200720c */ /* 0x040fe40003f86270 */
[----:B------:R-:W-:Y:S01]  /*5720*/  ISETP.GE.AND P1, PT, R2, R21, PT ;  /* 0x000000150200720c */ /* 0x000fe20003f26270 */
[----:B------:R-:W-:Y:S01]  /*5730*/  VIADD R2, R0, 0x29 ;  /* 0x0000002900027836 */ /* 0x000fe20000000000 */
[----:B------:R-:W-:Y:S02]  /*5740*/  FSEL R9, R56, -INF , !P3 ;  /* 0xff80000038097808 */ /* 0x000fe40005800000 */
[----:B------:R-:W-:Y:S02]  /*5750*/  FSEL R33, R41, -INF , !P0 ;  /* 0xff80000029217808 */ /* 0x000fe40004000000 */
[----:B------:R-:W-:-:S02]  /*5760*/  FSEL R60, R52, -INF , !P6 ;  /* 0xff800000343c7808 */ /* 0x000fc40007000000 */
[CC--:B------:R-:W-:Y:S02]  /*5770*/  ISETP.GE.AND P0, PT, R3.reuse, R20.reuse, PT ;  /* 0x000000140300720c */ /* 0x0c0fe40003f06270 */
[-C--:B------:R-:W-:Y:S01]  /*5780*/  ISETP.GE.AND P6, PT, R3, R21.reuse, PT ;  /* 0x000000150300720c */ /* 0x080fe20003fc6270 */
[----:B------:R-:W-:Y:S01]  /*5790*/  VIADD R3, R0, 0x30 ;  /* 0x0000003000037836 */ /* 0x000fe20000000000 */
[----:B------:R-:W-:Y:S02]  /*57a0*/  FSEL R53, R53, -INF , !P4 ;  /* 0xff80000035357808 */ /* 0x000fe40006000000 */
[C---:B------:R-:W-:Y:S02]  /*57b0*/  ISETP.GE.AND P4, PT, R2.reuse, R20, PT ;  /* 0x000000140200720c */ /* 0x040fe40003f86270 */
[----:B------:R-:W-:Y:S02]  /*57c0*/  ISETP.GE.AND P3, PT, R2, R21, PT ;  /* 0x000000150200720c */ /* 0x000fe40003f66270 */
[----:B------:R-:W-:-:S02]  /*57d0*/  FMNMX3.FTZ R2, R9, R15, R16, !PT ;  /* 0x0000000f09027276 */ /* 0x000fc40007810010 */
[----:B------:R-:W-:Y:S02]  /*57e0*/  FSEL R74, R48, -INF , !P0 ;  /* 0xff800000304a7808 */ /* 0x000fe40004000000 */
[----:B------:R-:W-:Y:S02]  /*57f0*/  FMNMX3.FTZ R2, R2, R17, R19, !PT ;  /* 0x0000001102027276 */ /* 0x000fe40007810013 */
[----:B------:R-:W-:Y:S02]  /*5800*/  ISETP.GE.AND P0, PT, R3, R20, PT ;  /* 0x000000140300720c */ /* 0x000fe40003f06270 */
[----:B------:R-:W-:Y:S02]  /*5810*/  FMNMX3.FTZ R2, R2, R22, R23, !PT ;  /* 0x0000001602027276 */ /* 0x000fe40007810017 */
[----:B------:R-:W-:Y:S02]  /*5820*/  FSEL R99, R44, -INF , !P0 ;  /* 0xff8000002c637808 */ /* 0x000fe40004000000 */
[----:B------:R-:W-:-:S02]  /*5830*/  FSEL R75, R49, -INF , !P4 ;  /* 0xff800000314b7808 */ /* 0x000fc40006000000 */
[----:B------:R-:W-:Y:S02]  /*5840*/  ISETP.GE.AND P0, PT, R0, R21, PT ;  /* 0x000000150000720c */ /* 0x000fe40003f06270 */
[----:B------:R-:W-:Y:S02]  /*5850*/  ISETP.GE.AND P4, PT, R5, R20, PT ;  /* 0x000000140500720c */ /* 0x000fe40003f86270 */
[----:B------:R-:W-:Y:S02]  /*5860*/  FMNMX3.FTZ R2, R2, R33, R60, !PT ;  /* 0x0000002102027276 */ /* 0x000fe4000781003c */
[----:B------:R-:W-:Y:S02]  /*5870*/  FSEL R18, R58, -INF , !P0 ;  /* 0xff8000003a127808 */ /* 0x000fe40004000000 */
[----:B------:R-:W-:Y:S01]  /*5880*/  ISETP.GE.AND P2, PT, R4, R21, PT ;  /* 0x000000150400720c */ /* 0x000fe20003f46270 */
[----:B------:R-:W-:Y:S01]  /*5890*/  VIADD R4, R0, 0x39 ;  /* 0x0000003900047836 */ /* 0x000fe20000000000 */
[----:B------:R-:W-:-:S02]  /*58a0*/  FSEL R98, R45, -INF , !P4 ;  /* 0xff8000002d627808 */ /* 0x000fc40006000000 */
[-C--:B------:R-:W-:Y:S02]  /*58b0*/  ISETP.GE.AND P4, PT, R6, R20.reuse, PT ;  /* 0x000000140600720c */ /* 0x080fe40003f86270 */
[----:B------:R-:W-:Y:S02]  /*58c0*/  FMNMX3.FTZ R0, R2, R53, R74, !PT ;  /* 0x0000003502007276 */ /* 0x000fe4000781004a */
[----:B------:R-:W-:Y:S02]  /*58d0*/  FMNMX3.FTZ R7, R18, R29, R28, !PT ;  /* 0x0000001d12077276 */ /* 0x000fe4000781001c */
[----:B------:R-:W-:Y:S02]  /*58e0*/  FSEL R97, R24, -INF , !P4 ;  /* 0xff80000018617808 */ /* 0x000fe40006000000 */
[----:B------:R-:W-:Y:S02]  /*58f0*/  ISETP.GE.AND P4, PT, R4, R20, PT ;  /* 0x000000140400720c */ /* 0x000fe40003f86270 */
[----:B------:R-:W-:-:S02]  /*5900*/  FMNMX3.FTZ R2, R0, R75, R99, !PT ;  /* 0x0000004b00027276 */ /* 0x000fc40007810063 */
[----:B------:R-:W-:Y:S02]  /*5910*/  FMNMX3.FTZ R0, R7, R30, R32, !PT ;  /* 0x0000001e07007276 */ /* 0x000fe40007810020 */
[----:B------:R-:W-:Y:S02]  /*5920*/  FSEL R96, R25, -INF , !P4 ;  /* 0xff80000019607808 */ /* 0x000fe40006000000 */
[----:B------:R-:W-:Y:S02]  /*5930*/  FMNMX3.FTZ R2, R2, R98, R97, !PT ;  /* 0x0000006202027276 */ /* 0x000fe40007810061 */
[----:B------:R-:W-:Y:S02]  /*5940*/  FSEL R24, R43, -INF , !P2 ;  /* 0xff8000002b187808 */ /* 0x000fe40005000000 */
[----:B------:R-:W-:Y:S02]  /*5950*/  FSEL R54, R54, -INF , !P5 ;  /* 0xff80000036367808 */ /* 0x000fe40006800000 */
[----:B------:R-:W-:-:S02]  /*5960*/  FMNMX3.FTZ R0, R0, R31, R34, !PT ;  /* 0x0000001f00007276 */ /* 0x000fc40007810022 */
[----:B------:R-:W-:Y:S02]  /*5970*/  FMNMX.FTZ R2, R96, R2, !PT ;  /* 0x0000000260027209 */ /* 0x000fe40007810000 */
[-C--:B------:R-:W-:Y:S02]  /*5980*/  ISETP.GE.AND P0, PT, R3, R21.reuse, PT ;  /* 0x000000150300720c */ /* 0x080fe40003f06270 */
[----:B------:R-:W-:Y:S01]  /*5990*/  FSEL R55, R55, -INF , !P1 ;  /* 0xff80000037377808 */ /* 0x000fe20004800000 */
[----:B------:R-:W2:Y:S01]  /*59a0*/  SHFL.BFLY PT, R132, R2, 0x2, 0x1f ;  /* 0x0c401f0002847f89 */ /* 0x000ea200000e0000 */
[----:B------:R-:W-:Y:S02]  /*59b0*/  FSEL R69, R50, -INF , !P6 ;  /* 0xff80000032457808 */ /* 0x000fe40007000000 */
[----:B------:R-:W-:Y:S02]  /*59c0*/  FMNMX3.FTZ R0, R0, R24, R54, !PT ;  /* 0x0000001800007276 */ /* 0x000fe40007810036 */
[----:B------:R-:W-:-:S02]  /*59d0*/  ISETP.GE.AND P2, PT, R5, R21, PT ;  /* 0x000000150500720c */ /* 0x000fc40003f46270 */
[----:B------:R-:W-:Y:S02]  /*59e0*/  ISETP.GE.AND P1, PT, R6, R21, PT ;  /* 0x000000150600720c */ /* 0x000fe40003f26270 */
[----:B------:R-:W-:Y:S02]  /*59f0*/  FSEL R68, R51, -INF , !P3 ;  /* 0xff80000033447808 */ /* 0x000fe40005800000 */
[----:B------:R-:W-:Y:S02]  /*5a00*/  FSEL R92, R46, -INF , !P0 ;  /* 0xff8000002e5c7808 */ /* 0x000fe40004000000 */
[----:B------:R-:W-:Y:S02]  /*5a10*/  FMNMX3.FTZ R0, R0, R55, R69, !PT ;  /* 0x0000003700007276 */ /* 0x000fe40007810045 */
[----:B------:R-:W-:Y:S02]  /*5a20*/  ISETP.GE.AND P0, PT, R4, R21, PT ;  /* 0x000000150400720c */ /* 0x000fe40003f06270 */
[----:B------:R-:W-:-:S02]  /*5a30*/  FSEL R93, R47, -INF , !P2 ;  /* 0xff8000002f5d7808 */ /* 0x000fc40005000000 */
[----:B------:R-:W-:Y:S02]  /*5a40*/  FSEL R95, R26, -INF , !P1 ;  /* 0xff8000001a5f7808 */ /* 0x000fe40004800000 */
[----:B------:R-:W-:Y:S02]  /*5a50*/  FMNMX3.FTZ R0, R0, R68, R92, !PT ;  /* 0x0000004400007276 */ /* 0x000fe4000781005c */
[----:B------:R-:W-:Y:S02]  /*5a60*/  FSEL R94, R27, -INF , !P0 ;  /* 0xff8000001b5e7808 */ /* 0x000fe40004000000 */
[----:B------:R-:W-:Y:S02]  /*5a70*/  FMNMX3.FTZ R0, R0, R93, R95, !PT ;  /* 0x0000005d00007276 */ /* 0x000fe4000781005f */
[----:B--2---:R-:W-:Y:S01]  /*5a80*/  FMNMX.FTZ R132, R2, R132, !PT ;  /* 0x0000008402847209 */ /* 0x004fe20007810000 */
[----:B------:R-:W-:Y:S01]  /*5a90*/  IMAD.U32 R2, RZ, RZ, UR28 ;  /* 0x0000001cff027e24 */ /* 0x000fe2000f8e00ff */
[----:B------:R-:W-:Y:S01]  /*5aa0*/  FMNMX.FTZ R0, R94, R0, !PT ;  /* 0x000000005e007209 */ /* 0x000fe20007810000 */
[----:B------:R-:W-:Y:S01]  /*5ab0*/  UIADD3 UR28, UPT, UPT, UR28, 0x1, URZ ;  /* 0x000000011c1c7890 */ /* 0x000fe2000fffe0ff */
[----:B------:R-:W-:Y:S01]  /*5ac0*/  LOP3.LUT R3, R107, UR32, R67, 0x96, !PT ;  /* 0x000000206b037c12 */ /* 0x000fe2000f8e9643 */
[----:B------:R-:W2:Y:S01]  /*5ad0*/  SHFL.BFLY PT, R7, R132, 0x1, 0x1f ;  /* 0x0c201f0084077f89 */ /* 0x000ea200000e0000 */
[----:B------:R-:W-:-:S03]  /*5ae0*/  LOP3.LUT R2, R2, UR33, R77, 0x96, !PT ;  /* 0x0000002102027c12 */ /* 0x000fc6000f8e964d */
[----:B------:R-:W3:Y:S01]  /*5af0*/  SHFL.BFLY PT, R6, R0, 0x2, 0x1f ;  /* 0x0c401f0000067f89 */ /* 0x000ee200000e0000 */
[----:B------:R-:W-:-:S04]  /*5b00*/  IMAD.WIDE.U32 R64, R3, -0x2daee0ad, RZ ;  /* 0xd2511f5303407825 */ /* 0x000fc800078e00ff */
[----:B------:R-:W-:Y:S01]  /*5b10*/  IMAD.WIDE.U32 R2, R2, -0x326172a9, RZ ;  /* 0xcd9e8d5702027825 */ /* 0x000fe200078e00ff */
[----:B------:R-:W-:Y:S01]  /*5b20*/  LOP3.LUT R4, R76, UR6, R65, 0x96, !PT ;  /* 0x000000064c047c12 */ /* 0x000fe2000f8e9641 */
[----:B------:R-:W-:Y:S01]  /*5b30*/  UIADD3 UR6, UPT, UPT, UR33, 0x646e171e, URZ ;  /* 0x646e171e21067890 */ /* 0x000fe2000fffe0ff */
[----:B------:R-:W-:Y:S02]  /*5b40*/  STL.64 [R1+0x70], R64 ;  /* 0x0000704001007387 */ /* 0x000fe40000100a00 */
[----:B------:R-:W-:Y:S01]  /*5b50*/  LOP3.LUT R5, R66, UR25, R3, 0x96, !PT ;  /* 0x0000001942057c12 */ /* 0x000fe2000f8e9603 */
[----:B------:R-:W-:-:S04]  /*5b60*/  IMAD.WIDE.U32 R62, R4, -0x326172a9, RZ ;  /* 0xcd9e8d57043e7825 */ /* 0x000fc800078e00ff */
[----:B------:R-:W-:Y:S01]  /*5b70*/  IMAD.WIDE.U32 R4, R5, -0x2daee0ad, RZ ;  /* 0xd2511f5305047825 */ /* 0x000fe200078e00ff */
[----:B--2---:R-:W-:Y:S02]  /*5b80*/  FMNMX.FTZ R132, R132, R7, !PT ;  /* 0x0000000784847209 */ /* 0x004fe40007810000 */
[----:B---3--:R-:W-:-:S03]  /*5b90*/  FMNMX.FTZ R8, R0, R6, !PT ;  /* 0x0000000600087209 */ /* 0x008fc60007810000 */
[----:B-1----:R-:W-:Y:S01]  /*5ba0*/  FMUL.FTZ R0, R132, UR29 ;  /* 0x0000001d84007c20 */ /* 0x002fe20008410000 */
[----:B------:R-:W-:Y:S02]  /*5bb0*/  LOP3.LUT R6, R2, UR22, R63, 0x96, !PT ;  /* 0x0000001602067c12 */ /* 0x000fe4000f8e963f */
[----:B------:R-:W-:Y:S01]  /*5bc0*/  LOP3.LUT R2, R64, UR21, R5, 0x96, !PT ;  /* 0x0000001540027c12 */ /* 0x000fe2000f8e9605 */
[----:B------:R-:W1:Y:S01]  /*5bd0*/  SHFL.BFLY PT, R14, R8, 0x1, 0x1f ;  /* 0x0c201f00080e7f89 */ /* 0x000e6200000e0000 */
[----:B------:R-:W-:Y:S01]  /*5be0*/  FSETP.NEU.FTZ.AND P0, PT, R132, -INF , PT ;  /* 0xff8000008400780b */ /* 0x000fe20003f1d000 */
[----:B------:R-:W-:-:S04]  /*5bf0*/  IMAD.WIDE.U32 R6, R6, -0x2daee0ad, RZ ;  /* 0xd2511f5306067825 */ /* 0x000fc800078e00ff */
[----:B------:R-:W-:Y:S01]  /*5c00*/  IMAD.WIDE.U32 R2, R2, -0x326172a9, RZ ;  /* 0xcd9e8d5702027825 */ /* 0x000fe200078e00ff */
[----:B------:R-:W-:Y:S02]  /*5c10*/  LOP3.LUT R10, R4, UR18, R7, 0x96, !PT ;  /* 0x00000012040a7c12 */ /* 0x000fe4000f8e9607 */
[----:B------:R-:W-:Y:S02]  /*5c20*/  FSEL R4, R0, RZ, P0 ;  /* 0x000000ff00047208 */ /* 0x000fe40000000000 */
[----:B------:R-:W-:Y:S01]  /*5c30*/  LOP3.LUT R12, R62, UR19, R3, 0x96, !PT ;  /* 0x000000133e0c7c12 */ /* 0x000fe2000f8e9603 */
[----:B------:R-:W-:-:S04]  /*5c40*/  IMAD.WIDE.U32 R10, R10, -0x326172a9, RZ ;  /* 0xcd9e8d570a0a7825 */ /* 0x000fc800078e00ff */
[--C-:B------:R-:W-:Y:S01]  /*5c50*/  FFMA.FTZ R0, R9, UR29, -R4.reuse ;  /* 0x0000001d09007c23 */ /* 0x100fe20008010804 */
[----:B------:R-:W-:Y:S01]  /*5c60*/  FFMA.FTZ R5, R15, UR29, -R4 ;  /* 0x0000001d0f057c23 */ /* 0x000fe20008010804 */
[----:B------:R-:W-:Y:S01]  /*5c70*/  IMAD.WIDE.U32 R12, R12, -0x2daee0ad, RZ ;  /* 0xd2511f530c0c7825 */ /* 0x000fe200078e00ff */
[----:B------:R-:W-:-:S03]  /*5c80*/  LOP3.LUT R9, R2, UR16, R11, 0x96, !PT ;  /* 0x0000001002097c12 */ /* 0x000fc6000f8e960b */
[--C-:B------:R-:W-:Y:S01]  /*5c90*/  FFMA.FTZ R2, R16, UR29, -R4.reuse ;  /* 0x0000001d10027c23 */ /* 0x100fe20008010804 */
[----:B------:R2:W-:Y:S01]  /*5ca0*/  MUFU.EX2 R163, R0 ;  /* 0x0000000000a37308 */ /* 0x0005e20000000800 */
[--C-:B------:R-:W-:Y:S01]  /*5cb0*/  FFMA.FTZ R11, R22, UR29, -R4.reuse ;  /* 0x0000001d160b7c23 */ /* 0x100fe20008010804 */
[----:B------:R-:W-:Y:S02]  /*5cc0*/  LOP3.LUT R6, R6, UR15, R13, 0x96, !PT ;  /* 0x0000000f06067c12 */ /* 0x000fe4000f8e960d */
[----:B------:R3:W-:Y:S01]  /*5cd0*/  MUFU.EX2 R184, R2 ;  /* 0x0000000200b87308 */ /* 0x0007e20000000800 */
[----:B-1----:R-:W-:Y:S01]  /*5ce0*/  FMNMX.FTZ R3, R8, R14, !PT ;  /* 0x0000000e08037209 */ /* 0x002fe20007810000 */
[----:B------:R-:W-:Y:S02]  /*5cf0*/  IMAD.WIDE.U32 R8, R9, -0x2daee0ad, RZ ;  /* 0xd2511f5309087825 */ /* 0x000fe400078e00ff */
[----:B------:R1:W-:Y:S01]  /*5d00*/  MUFU.EX2 R162, R5 ;  /* 0x0000000500a27308 */ /* 0x0003e20000000800 */
[----:B------:R-:W-:Y:S01]  /*5d10*/  FSETP.NEU.FTZ.AND P0, PT, R3, -INF , PT ;  /* 0xff8000000300780b */ /* 0x000fe20003f1d000 */
[----:B------:R-:W-:Y:S01]  /*5d20*/  IMAD.WIDE.U32 R6, R6, -0x326172a9, RZ ;  /* 0xcd9e8d5706067825 */ /* 0x000fe200078e00ff */
[----:B------:R-:W-:Y:S01]  /*5d30*/  LOP3.LUT R12, R12, UR12, R9, 0x96, !PT ;  /* 0x0000000c0c0c7c12 */ /* 0x000fe2000f8e9609 */
[----:B------:R-:W-:Y:S02]  /*5d40*/  MUFU.EX2 R181, R11 ;  /* 0x0000000b00b57308 */ /* 0x000fe40000000800 */
[----:B--2---:R-:W-:Y:S01]  /*5d50*/  FFMA.FTZ R0, R17, UR29, -R4 ;  /* 0x0000001d11007c23 */ /* 0x004fe20008010804 */
[----:B------:R-:W-:Y:S01]  /*5d60*/  LOP3.LUT R10, R10, UR13, R7, 0x96, !PT ;  /* 0x0000000d0a0a7c12 */ /* 0x000fe2000f8e9607 */
[----:B------:R-:W-:-:S04]  /*5d70*/  IMAD.WIDE.U32 R70, R12, -0x326172a9, RZ ;  /* 0xcd9e8d570c467825 */ /* 0x000fc800078e00ff */
[----:B---3--:R-:W-:Y:S01]  /*5d80*/  FMUL.FTZ R2, R3, UR29 ;  /* 0x0000001d03027c20 */ /* 0x008fe20008410000 */
[----:B------:R2:W-:Y:S01]  /*5d90*/  MUFU.EX2 R223, R0 ;  /* 0x0000000000df7308 */ /* 0x0005e20000000800 */
[----:B------:R-:W-:Y:S01]  /*5da0*/  IMAD.WIDE.U32 R72, R10, -0x2daee0ad, RZ ;  /* 0xd2511f530a487825 */ /* 0x000fe200078e00ff */
[----:B------:R-:W-:-:S03]  /*5db0*/  PRMT R119, R70, 0x7771, RZ ;  /* 0x0000777146777816 */ /* 0x000fc600000000ff */
[----:B-1----:R-:W-:Y:S01]  /*5dc0*/  FFMA.FTZ R5, R19, UR29, -R4 ;  /* 0x0000001d13057c23 */ /* 0x002fe20008010804 */
[----:B------:R-:W-:Y:S01]  /*5dd0*/  FSEL R2, R2, RZ, P0 ;  /* 0x000000ff02027208 */ /* 0x000fe20000000000 */
[----:B------:R-:W1:Y:S01]  /*5de0*/  LDC R10, c[0x0][0x4f8] ;  /* 0x00013e00ff0a7b82 */ /* 0x000e620000000800 */
[C---:B------:R-:W-:Y:S01]  /*5df0*/  PRMT R118, R70.reuse, 0x7773, RZ ;  /* 0x0000777346767816 */ /* 0x040fe200000000ff */
[----:B------:R3:W4:Y:S01]  /*5e00*/  MUFU.EX2 R141, R5 ;  /* 0x00000005008d7308 */ /* 0x0007220000000800 */
[----:B------:R-:W-:Y:S01]  /*5e10*/  PRMT R120, R70, 0x7772, RZ ;  /* 0x0000777246787816 */ /* 0x000fe200000000ff */
[--C-:B------:R-:W-:Y:S01]  /*5e20*/  FFMA.FTZ R9, R28, UR29, -R2.reuse ;  /* 0x0000001d1c097c23 */ /* 0x100fe20008010802 */
[--C-:B------:R-:W-:Y:S01]  /*5e30*/  FFMA.FTZ R7, R30, UR29, -R2.reuse ;  /* 0x0000001d1e077c23 */ /* 0x100fe20008010802 */
[C---:B------:R-:W-:Y:S01]  /*5e40*/  PRMT R139, R72.reuse, 0x7771, RZ ;  /* 0x00007771488b7816 */ /* 0x040fe200000000ff */
[----:B------:R-:W-:Y:S01]  /*5e50*/  FFMA.FTZ R22, R93, UR29, -R2 ;  /* 0x0000001d5d167c23 */ /* 0x000fe20008010802 */
[----:B------:R5:W-:Y:S01]  /*5e60*/  MUFU.EX2 R161, R9 ;  /* 0x0000000900a17308 */ /* 0x000be20000000800 */
[----:B--2---:R-:W-:Y:S01]  /*5e70*/  FFMA.FTZ R0, R23, UR29, -R4 ;  /* 0x0000001d17007c23 */ /* 0x004fe20008010804 */
[----:B------:R-:W-:-:S02]  /*5e80*/  PRMT R157, R72, 0x7772, RZ ;  /* 0x00007772489d7816 */ /* 0x000fc400000000ff */
[----:B------:R2:W-:Y:S01]  /*5e90*/  MUFU.EX2 R222, R7 ;  /* 0x0000000700de7308 */ /* 0x0005e20000000800 */
[----:B------:R-:W-:Y:S02]  /*5ea0*/  PRMT R156, R72, 0x7773, RZ ;  /* 0x00007773489c7816 */ /* 0x000fe400000000ff */
[----:B------:R-:W-:Y:S01]  /*5eb0*/  ISETP.GT.U32.AND P3, PT, R119, UR4, PT ;  /* 0x0000000477007c0c */ /* 0x000fe2000bf64070 */
[----:B------:R4:W-:Y:S01]  /*5ec0*/  MUFU.EX2 R152, R0 ;  /* 0x0000000000987308 */ /* 0x0009e20000000800 */
[----:B---3--:R-:W-:Y:S01]  /*5ed0*/  FFMA.FTZ R5, R18, UR29, -R2 ;  /* 0x0000001d12057c23 */ /* 0x008fe20008010802 */
[----:B------:R-:W-:Y:S02]  /*5ee0*/  ISETP.GT.U32.AND P1, PT, R118, UR4, PT ;  /* 0x0000000476007c0c */ /* 0x000fe4000bf24070 */
[----:B------:R-:W-:Y:S01]  /*5ef0*/  MUFU.EX2 R250, R22 ;  /* 0x0000001600fa7308 */ /* 0x000fe20000000800 */
[----:B-----5:R-:W-:Y:S01]  /*5f00*/  LOP3.LUT R9, R8, UR6, R73, 0x96, !PT ;  /* 0x0000000608097c12 */ /* 0x020fe2000f8e9649 */
[----:B------:R-:W-:-:S02]  /*5f10*/  FFMA.FTZ R8, R33, UR29, -R4 ;  /* 0x0000001d21087c23 */ /* 0x000fc40008010804 */
[----:B------:R3:W-:Y:S01]  /*5f20*/  MUFU.EX2 R159, R5 ;  /* 0x00000005009f7308 */ /* 0x0007e20000000800 */
[--C-:B--2---:R-:W-:Y:S01]  /*5f30*/  FFMA.FTZ R7, R34, UR29, -R2.reuse ;  /* 0x0000001d22077c23 */ /* 0x104fe20008010802 */
[----:B------:R-:W-:Y:S02]  /*5f40*/  LOP3.LUT R123, R9, 0xff, RZ, 0xc0, !PT ;  /* 0x000000ff097b7812 */ /* 0x000fe400078ec0ff */
[----:B------:R2:W-:Y:S01]  /*5f50*/  MUFU.EX2 R224, R8 ;  /* 0x0000000800e07308 */ /* 0x0005e20000000800 */
[----:B------:R-:W-:Y:S01]  /*5f60*/  SHF.R.U32.HI R122, RZ, 0x18, R9 ;  /* 0x00000018ff7a7819 */ /* 0x000fe20000011609 */
[--C-:B----4-:R-:W-:Y:S02]  /*5f70*/  FFMA.FTZ R0, R29, UR29, -R2.reuse ;  /* 0x0000001d1d007c23 */ /* 0x110fe40008010802 */
[----:B------:R4:W-:Y:S04]  /*5f80*/  MUFU.EX2 R183, R7 ;  /* 0x0000000700b77308 */ /* 0x0009e80000000800 */
[----:B------:R5:W1:Y:S01]  /*5f90*/  MUFU.EX2 R158, R0 ;  /* 0x00000000009e7308 */ /* 0x000a620000000800 */
[----:B---3--:R-:W-:Y:S01]  /*5fa0*/  LOP3.LUT R5, R6, UR7, R71, 0x96, !PT ;  /* 0x0000000706057c12 */ /* 0x008fe2000f8e9647 */
[----:B------:R-:W-:-:S03]  /*5fb0*/  FFMA.FTZ R6, R32, UR29, -R2 ;  /* 0x0000001d20067c23 */ /* 0x000fc60008010802 */
[----:B------:R-:W-:Y:S01]  /*5fc0*/  LOP3.LUT R137, R5, 0xff, RZ, 0xc0, !PT ;  /* 0x000000ff05897812 */ /* 0x000fe200078ec0ff */
[----:B------:R1:W-:Y:S01]  /*5fd0*/  MUFU.EX2 R140, R6 ;  /* 0x00000006008c7308 */ /* 0x0003e20000000800 */
[----:B------:R-:W-:Y:S01]  /*5fe0*/  SHF.R.U32.HI R136, RZ, 0x18, R5 ;  /* 0x00000018ff887819 */ /* 0x000fe20000011605 */
[----:B--2---:R-:W-:Y:S01]  /*5ff0*/  IMAD.MOV.U32 R8, RZ, RZ, R70 ;  /* 0x000000ffff087224 */ /* 0x004fe200078e0046 */
[----:B----4-:R-:W-:Y:S02]  /*6000*/  F2FP.BF16.F32.PACK_AB R7, R181, R141 ;  /* 0x0000008db507723e */ /* 0x010fe400000010ff */
[----:B-----5:R-:W-:Y:S02]  /*6010*/  F2FP.BF16.F32.PACK_AB R0, R162, R163 ;  /* 0x000000a3a200723e */ /* 0x020fe400000010ff */
[----:B------:R-:W-:Y:S02]  /*6020*/  PRMT R212, R7, 0x7610, R212 ;  /* 0x0000761007d47816 */ /* 0x000fe400000000d4 */
[----:B------:R-:W-:-:S02]  /*6030*/  PRMT R200, R0, 0x7610, R200 ;  /* 0x0000761000c87816 */ /* 0x000fc400000000c8 */
[----:B------:R-:W-:Y:S01]  /*6040*/  PRMT R199, R0, 0x7632, R199 ;  /* 0x0000763200c77816 */ /* 0x000fe200000000c7 */
[----:B------:R-:W-:Y:S01]  /*6050*/  FFMA.FTZ R0, R31, UR29, -R2 ;  /* 0x0000001d1f007c23 */ /* 0x000fe20008010802 */
[----:B-1----:R-:W-:Y:S02]  /*6060*/  F2FP.BF16.F32.PACK_AB R6, R158, R159 ;  /* 0x0000009f9e06723e */ /* 0x002fe400000010ff */
[----:B------:R-:W-:Y:S01]  /*6070*/  PRMT R207, R7, 0x7632, R207 ;  /* 0x0000763207cf7816 */ /* 0x000fe200000000cf */
[----:B------:R1:W2:Y:S01]  /*6080*/  MUFU.EX2 R225, R0 ;  /* 0x0000000000e17308 */ /* 0x0002a20000000800 */
[C---:B------:R-:W-:Y:S02]  /*6090*/  PRMT R202, R6.reuse, 0x7610, R202 ;  /* 0x0000761006ca7816 */ /* 0x040fe400000000ca */
[----:B------:R-:W-:Y:S01]  /*60a0*/  PRMT R201, R6, 0x7632, R201 ;  /* 0x0000763206c97816 */ /* 0x000fe200000000c9 */
[----:B------:R-:W-:Y:S01]  /*60b0*/  FFMA.FTZ R6, R24, UR29, -R2 ;  /* 0x0000001d18067c23 */ /* 0x000fe20008010802 */
[----:B------:R-:W-:-:S03]  /*60c0*/  LOP3.LUT R7, R109, 0x200, R110, 0xf8, !PT ;  /* 0x000002006d077812 */ /* 0x000fc600078ef86e */
[----:B------:R2:W3:Y:S01]  /*60d0*/  MUFU.EX2 R227, R6 ;  /* 0x0000000600e37308 */ /* 0x0004e20000000800 */
[----:B------:R-:W-:Y:S02]  /*60e0*/  LEA R23, R7, UR5, 0x1 ;  /* 0x0000000507177c11 */ /* 0x000fe4000f8e08ff */
[----:B------:R-:W-:Y:S02]  /*60f0*/  LOP3.LUT R7, R5, 0xffff, RZ, 0xc0, !PT ;  /* 0x0000ffff05077812 */ /* 0x000fe400078ec0ff */
[----:B-1----:R-:W-:Y:S01]  /*6100*/  F2FP.BF16.F32.PACK_AB R0, R223, R184 ;  /* 0x000000b8df00723e */ /* 0x002fe200000010ff */
[----:B------:R-:W-:Y:S01]  /*6110*/  IMAD.IADD R52, R112, 0x1, R23 ;  /* 0x0000000170347824 */ /* 0x000fe200078e0217 */
[----:B------:R-:W-:Y:S02]  /*6120*/  SHF.R.U32.HI R121, RZ, 0x8, R7 ;  /* 0x00000008ff797819 */ /* 0x000fe40000011607 */
[C---:B------:R-:W-:Y:S02]  /*6130*/  PRMT R211, R0.reuse, 0x7610, R211 ;  /* 0x0000761000d37816 */ /* 0x040fe400000000d3 */
[----:B------:R-:W-:Y:S01]  /*6140*/  PRMT R203, R0, 0x7632, R203 ;  /* 0x0000763200cb7816 */ /* 0x000fe200000000cb */
[----:B------:R-:W1:Y:S01]  /*6150*/  LDSM.16.MT88.4 R28, [R52+0x10000] ;  /* 0x01000000341c783b */ /* 0x000e620000004200 */
[----:B------:R-:W-:-:S02]  /*6160*/  F2FP.BF16.F32.PACK_AB R0, R222, R161 ;  /* 0x000000a1de00723e */ /* 0x000fc400000010ff */
[----:B--2---:R-:W-:Y:S01]  /*6170*/  F2FP.BF16.F32.PACK_AB R6, R225, R140 ;  /* 0x0000008ce106723e */ /* 0x004fe200000010ff */
[----:B------:R-:W2:Y:S01]  /*6180*/  LDSM.16.MT88.4 R36, [R52+0x10800] ;  /* 0x010800003424783b */ /* 0x000ea20000004200 */
[C---:B------:R-:W-:Y:S02]  /*6190*/  PRMT R214, R0.reuse, 0x7632, R214 ;  /* 0x0000763200d67816 */ /* 0x040fe400000000d6 */
[----:B------:R-:W-:Y:S01]  /*61a0*/  PRMT R213, R0, 0x7610, R213 ;  /* 0x0000761000d57816 */ /* 0x000fe200000000d5 */
[----:B------:R-:W4:Y:S01]  /*61b0*/  LDSM.16.MT88.4 R24, [R52+0x12000] ;  /* 0x012000003418783b */ /* 0x000f220000004200 */
[----:B------:R-:W-:Y:S02]  /*61c0*/  F2FP.BF16.F32.PACK_AB R0, R224, R152 ;  /* 0x00000098e000723e */ /* 0x000fe400000010ff */
[C---:B------:R-:W-:Y:S01]  /*61d0*/  PRMT R221, R6.reuse, 0x7610, R221 ;  /* 0x0000761006dd7816 */ /* 0x040fe200000000dd */
[----:B------:R-:W5:Y:S01]  /*61e0*/  LDSM.16.MT88.4 R44, [R52+0x12800] ;  /* 0x01280000342c783b */ /* 0x000f620000004200 */
[----:B------:R-:W-:-:S02]  /*61f0*/  PRMT R219, R6, 0x7632, R219 ;  /* 0x0000763206db7816 */ /* 0x000fc400000000db */
[C---:B------:R-:W-:Y:S01]  /*6200*/  PRMT R218, R0.reuse, 0x7610, R218 ;  /* 0x0000761000da7816 */ /* 0x040fe200000000da */
[----:B------:R-:W5:Y:S01]  /*6210*/  LDSM.16.MT88.4 R32, [R52+0x14000] ;  /* 0x014000003420783b */ /* 0x000f620000004200 */
[----:B------:R-:W-:Y:S02]  /*6220*/  PRMT R216, R0, 0x7632, R216 ;  /* 0x0000763200d87816 */ /* 0x000fe400000000d8 */
[----:B------:R-:W-:Y:S01]  /*6230*/  LOP3.LUT R0, R10, 0xff, RZ, 0xc0, !PT ;  /* 0x000000ff0a007812 */ /* 0x000fe200078ec0ff */
[----:B------:R-:W-:Y:S01]  /*6240*/  LDSM.16.MT88.4 R40, [R52+0x14800] ;  /* 0x014800003428783b */ /* 0x000fe20000004200 */
[----:B---3--:R-:W-:Y:S02]  /*6250*/  F2FP.BF16.F32.PACK_AB R6, R227, R183 ;  /* 0x000000b7e306723e */ /* 0x008fe400000010ff */
[----:B------:R-:W-:Y:S01]  /*6260*/  PRMT R7, R5, 0x7632, R7 ;  /* 0x0000763205077816 */ /* 0x000fe20000000007 */
[----:B------:R-:W-:Y:S01]  /*6270*/  IMAD R0, R0, 0x10000, R0 ;  /* 0x0001000000007824 */ /* 0x000fe200078e0200 */
[C---:B------:R-:W-:Y:S01]  /*6280*/  PRMT R220, R6.reuse, 0x7610, R220 ;  /* 0x0000761006dc7816 */ /* 0x040fe200000000dc */
[----:B------:R-:W3:Y:S01]  /*6290*/  LDSM.16.MT88.4 R56, [R52+0x16000] ;  /* 0x016000003438783b */ /* 0x000ee20000004200 */
[----:B------:R-:W-:-:S02]  /*62a0*/  PRMT R217, R6, 0x7632, R217 ;  /* 0x0000763206d97816 */ /* 0x000fc400000000d9 */
[----:B------:R-:W-:Y:S01]  /*62b0*/  PRMT R6, R137, 0x5410, R121 ;  /* 0x0000541089067816 */ /* 0x000fe20000000079 */
[----:B------:R-:W3:Y:S01]  /*62c0*/  LDSM.16.MT88.4 R48, [R52+0x16800] ;  /* 0x016800003430783b */ /* 0x000ee20000004200 */
[----:B------:R-:W-:Y:S02]  /*62d0*/  PRMT R5, R200, 0x5410, R199 ;  /* 0x00005410c8057816 */ /* 0x000fe400000000c7 */
[----:B------:R-:W-:Y:S01]  /*62e0*/  LOP3.LUT R138, R7, 0xff, RZ, 0xc0, !PT ;  /* 0x000000ff078a7812 */ /* 0x000fe200078ec0ff */
[----:B------:R-:W-:Y:S01]  /*62f0*/  LDSM.16.MT88.4 R148, [R52+0x11800] ;  /* 0x011800003494783b */ /* 0x000fe20000004200 */
[----:B------:R-:W-:Y:S02]  /*6300*/  HSET2.LE.AND R6, R6, R0, PT ;  /* 0x0000000006067233 */ /* 0x000fe40003803000 */
[----:B------:R-:W-:-:S03]  /*6310*/  PRMT R7, R202, 0x5410, R201 ;  /* 0x00005410ca077816 */ /* 0x000fc600000000c9 */
[----:B------:R-:W-:Y:S02]  /*6320*/  LOP3.LUT R12, R5, R6, RZ, 0xc0, !PT ;  /* 0x00000006050c7212 */ /* 0x000fe400078ec0ff */
[----:B------:R-:W-:Y:S02]  /*6330*/  PRMT R5, R138, 0x5410, R136 ;  /* 0x000054108a057816 */ /* 0x000fe40000000088 */
[----:B------:R-:W-:-:S03]  /*6340*/  LOP3.LUT R6, R8, 0xff, RZ, 0xc0, !PT ;  /* 0x000000ff08067812 */ /* 0x000fc600078ec0ff */
[----:B------:R-:W-:Y:S02]  /*6350*/  HSET2.LE.AND R5, R5, R0, PT ;  /* 0x0000000005057233 */ /* 0x000fe40003803000 */
[----:B------:R-:W-:-:S03]  /*6360*/  PRMT R6, R6, 0x5410, R119 ;  /* 0x0000541006067816 */ /* 0x000fc60000000077 */
[----:B------:R-:W-:Y:S02]  /*6370*/  LOP3.LUT R13, R7, R5, RZ, 0xc0, !PT ;  /* 0x00000005070d7212 */ /* 0x000fe400078ec0ff */
[----:B------:R-:W-:Y:S02]  /*6380*/  HSET2.LE.AND R6, R6, R0, PT ;  /* 0x0000000006067233 */ /* 0x000fe40003803000 */
[----:B------:R-:W-:Y:S02]  /*6390*/  PRMT R5, R211, 0x5410, R203 ;  /* 0x00005410d3057816 */ /* 0x000fe400000000cb */
[----:B------:R-:W-:Y:S02]  /*63a0*/  PRMT R7, R120, 0x5410, R118 ;  /* 0x0000541078077816 */ /* 0x000fe40000000076 */
[----:B------:R-:W-:Y:S01]  /*63b0*/  LOP3.LUT R14, R5, R6, RZ, 0xc0, !PT ;  /* 0x00000006050e7212 */ /* 0x000fe200078ec0ff */
[----:B------:R-:W-:Y:S01]  /*63c0*/  IMAD.MOV.U32 R5, RZ, RZ, R72 ;  /* 0x000000ffff057224 */ /* 0x000fe200078e0048 */
[----:B------:R-:W-:-:S04]  /*63d0*/  LOP3.LUT R7, R7, 0xff00ff, RZ, 0xc0, !PT ;  /* 0x00ff00ff07077812 */ /* 0x000fc800078ec0ff */
[----:B------:R-:W-:Y:S02]  /*63e0*/  LOP3.LUT R6, R5, 0xff, RZ, 0xc0, !PT ;  /* 0x000000ff05067812 */ /* 0x000fe400078ec0ff */
[----:B------:R-:W-:Y:S02]  /*63f0*/  HSET2.LE.AND R5, R7, R0, PT ;  /* 0x0000000007057233 */ /* 0x000fe40003803000 */
[----:B------:R-:W-:Y:S02]  /*6400*/  PRMT R6, R6, 0x5410, R139 ;  /* 0x0000541006067816 */ /* 0x000fe4000000008b */
[----:B------:R-:W-:-:S03]  /*6410*/  PRMT R7, R213, 0x5410, R214 ;  /* 0x00005410d5077816 */ /* 0x000fc600000000d6 */
[----:B------:R-:W-:Y:S02]  /*6420*/  HSET2.LE.AND R6, R6, R0, PT ;  /* 0x0000000006067233 */ /* 0x000fe40003803000 */
[----:B------:R-:W-:Y:S02]  /*6430*/  LOP3.LUT R15, R7, R5, RZ, 0xc0, !PT ;  /* 0x00000005070f7212 */ /* 0x000fe400078ec0ff */
[----:B------:R-:W-:Y:S02]  /*6440*/  PRMT R5, R218, 0x5410, R216 ;  /* 0x00005410da057816 */ /* 0x000fe400000000d8 */
[----:B------:R-:W-:Y:S02]  /*6450*/  PRMT R7, R157, 0x5410, R156 ;  /* 0x000054109d077816 */ /* 0x000fe4000000009c */
[----:B------:R-:W-:Y:S01]  /*6460*/  LOP3.LUT R10, R5, R6, RZ, 0xc0, !PT ;  /* 0x00000006050a7212 */ /* 0x000fe200078ec0ff */
[----:B-1----:R-:W-:Y:S01]  /*6470*/  HMMA.16816.F32.BF16 R16, R12, R28, RZ ;  /* 0x0000001c0c10723c */ /* 0x002fe200000418ff */
[----:B------:R-:W-:-:S02]  /*6480*/  LOP3.LUT R5, R9, 0xffff, RZ, 0xc0, !PT ;  /* 0x0000ffff09057812 */ /* 0x000fc400078ec0ff */
[----:B------:R-:W-:Y:S02]  /*6490*/  LOP3.LUT R6, R7, 0xff00ff, RZ, 0xc0, !PT ;  /* 0x00ff00ff07067812 */ /* 0x000fe400078ec0ff */
[----:B------:R-:W-:Y:S02]  /*64a0*/  PRMT R7, R9, 0x7632, R7 ;  /* 0x0000763209077816 */ /* 0x000fe40000000007 */
[----:B------:R-:W-:Y:S01]  /*64b0*/  SHF.R.U32.HI R180, RZ, 0x8, R5 ;  /* 0x00000008ffb47819 */ /* 0x000fe20000011605 */
[----:B------:R-:W-:Y:S01]  /*64c0*/  HMMA.16816.F32.BF16 R28, R12, R30, RZ ;  /* 0x0000001e0c1c723c */ /* 0x000fe200000418ff */
[----:B------:R-:W-:Y:S02]  /*64d0*/  HSET2.LE.AND R5, R6, R0, PT ;  /* 0x0000000006057233 */ /* 0x000fe40003803000 */
[----:B------:R-:W-:Y:S02]  /*64e0*/  LOP3.LUT R160, R7, 0xff, RZ, 0xc0, !PT ;  /* 0x000000ff07a07812 */ /* 0x000fe400078ec0ff */
[----:B------:R-:W-:-:S02]  /*64f0*/  PRMT R7, R220, 0x5410, R217 ;  /* 0x00005410dc077816 */ /* 0x000fc400000000d9 */
[----:B------:R-:W-:Y:S02]  /*6500*/  PRMT R6, R123, 0x5410, R180 ;  /* 0x000054107b067816 */ /* 0x000fe400000000b4 */
[----:B------:R-:W-:Y:S02]  /*6510*/  LOP3.LUT R11, R7, R5, RZ, 0xc0, !PT ;  /* 0x00000005070b7212 */ /* 0x000fe400078ec0ff */
[----:B------:R-:W-:Y:S02]  /*6520*/  PRMT R5, R160, 0x5410, R122 ;  /* 0x00005410a0057816 */ /* 0x000fe4000000007a */
[--C-:B------:R-:W-:Y:S02]  /*6530*/  HSET2.LE.AND R6, R6, R0.reuse, PT ;  /* 0x0000000006067233 */ /* 0x100fe40003803000 */
[----:B------:R-:W-:Y:S02]  /*6540*/  PRMT R7, R212, 0x5410, R207 ;  /* 0x00005410d4077816 */ /* 0x000fe400000000cf */
[----:B------:R-:W-:-:S02]  /*6550*/  HSET2.LE.AND R5, R5, R0, PT ;  /* 0x0000000005057233 */ /* 0x000fc40003803000 */
[----:B------:R-:W-:Y:S02]  /*6560*/  LOP3.LUT R8, R7, R6, RZ, 0xc0, !PT ;  /* 0x0000000607087212 */ /* 0x000fe400078ec0ff */
[----:B------:R-:W-:-:S04]  /*6570*/  PRMT R6, R221, 0x5410, R219 ;  /* 0x00005410dd067816 */ /* 0x000fc800000000db */
[----:B------:R-:W-:Y:S01]  /*6580*/  LOP3.LUT R9, R6, R5, RZ, 0xc0, !PT ;  /* 0x0000000506097212 */ /* 0x000fe200078ec0ff */
[----:B------:R-:W-:-:S05]  /*6590*/  IMAD.U32 R5, RZ, RZ, UR28 ;  /* 0x0000001cff057e24 */ /* 0x000fca000f8e00ff */
[----:B------:R-:W-:Y:S01]  /*65a0*/  LOP3.LUT R5, R5, UR33, R77, 0x96, !PT ;  /* 0x0000002105057c12 */ /* 0x000fe2000f8e964d */
[----:B--2---:R-:W-:Y:S04]  /*65b0*/  HMMA.16816.F32.BF16 R144, R8, R36, R16 ;  /* 0x000000240890723c */ /* 0x004fe80000041810 */
[----:B------:R-:W-:-:S04]  /*65c0*/  IMAD.WIDE.U32 R6, R5, -0x326172a9, RZ ;  /* 0xcd9e8d5705067825 */ /* 0x000fc800078e00ff */
[----:B----4-:R-:W-:Y:S01]  /*65d0*/  HMMA.16816.F32.BF16 R16, R12, R24, RZ ;  /* 0x000000180c10723c */ /* 0x010fe200000418ff */
[----:B------:R-:W-:Y:S02]  /*65e0*/  LOP3.LUT R7, R66, UR25, R7, 0x96, !PT ;  /* 0x0000001942077c12 */ /* 0x000fe4000f8e9607 */
[----:B------:R-:W-:-:S03]  /*65f0*/  LOP3.LUT R5, R6, UR22, R63, 0x96, !PT ;  /* 0x0000001606057c12 */ /* 0x000fc6000f8e963f */
[----:B------:R-:W-:Y:S02]  /*6600*/  IMAD.WIDE.U32 R6, R7, -0x2daee0ad, RZ ;  /* 0xd2511f5307067825 */ /* 0x000fe400078e00ff */
[----:B------:R-:W-:Y:S08]  /*6610*/  HMMA.16816.F32.BF16 R24, R12, R26, RZ ;  /* 0x0000001a0c18723c */ /* 0x000ff000000418ff */
[C---:B------:R-:W-:Y:S08]  /*6620*/  HMMA.16816.F32.BF16 R88, R8.reuse, R38, R28 ;  /* 0x000000260858723c */ /* 0x040ff0000004181c */
[----:B-----5:R-:W-:Y:S01]  /*6630*/  HMMA.16816.F32.BF16 R76, R8, R44, R16 ;  /* 0x0000002c084c723c */ /* 0x020fe20000041810 */
[----:B------:R-:W-:Y:S01]  /*6640*/  IMAD.WIDE.U32 R16, R5, -0x2daee0ad, RZ ;  /* 0xd2511f5305107825 */ /* 0x000fe200078e00ff */
[----:B------:R-:W-:-:S04]  /*6650*/  LOP3.LUT R5, R64, UR21, R7, 0x96, !PT ;  /* 0x0000001540057c12 */ /* 0x000fc8000f8e9607 */
[----:B------:R-:W-:Y:S01]  /*6660*/  LOP3.LUT R6, R6, UR18, R17, 0x96, !PT ;  /* 0x0000001206067c12 */ /* 0x000fe2000f8e9611 */
[----:B------:R-:W-:Y:S01]  /*6670*/  IMAD.WIDE.U32 R18, R5, -0x326172a9, RZ ;  /* 0xcd9e8d5705127825 */ /* 0x000fe200078e00ff */
[----:B------:R-:W-:Y:S03]  /*6680*/  HMMA.16816.F32.BF16 R84, R8, R46, R24 ;  /* 0x0000002e0854723c */ /* 0x000fe60000041818 */
[----:B------:R-:W-:Y:S01]  /*6690*/  FFMA.FTZ R5, R60, UR29, -R4 ;  /* 0x0000001d3c057c23 */ /* 0x000fe20008010804 */
[----:B------:R-:W-:Y:S01]  /*66a0*/  LDSM.16.MT88.4 R44, [R52+0x15000] ;  /* 0x01500000342c783b */ /* 0x000fe20000004200 */
[----:B------:R-:W-:Y:S01]  /*66b0*/  IMAD.WIDE.U32 R38, R6, -0x326172a9, RZ ;  /* 0xcd9e8d5706267825 */ /* 0x000fe200078e00ff */
[----:B------:R-:W-:Y:S01]  /*66c0*/  LOP3.LUT R6, R62, UR19, R19, 0x96, !PT ;  /* 0x000000133e067c12 */ /* 0x000fe2000f8e9613 */
[----:B------:R1:W-:Y:S01]  /*66d0*/  MUFU.EX2 R143, R5 ;  /* 0x00000005008f7308 */ /* 0x0003e20000000800 */
[----:B------:R-:W-:Y:S02]  /*66e0*/  HMMA.16816.F32.BF16 R24, R12, R32, RZ ;  /* 0x000000200c18723c */ /* 0x000fe400000418ff */
[----:B------:R-:W-:Y:S01]  /*66f0*/  LOP3.LUT R17, R18, UR16, R39, 0x96, !PT ;  /* 0x0000001012117c12 */ /* 0x000fe2000f8e9627 */
[----:B------:R-:W-:-:S04]  /*6700*/  IMAD.WIDE.U32 R6, R6, -0x2daee0ad, RZ ;  /* 0xd2511f5306067825 */ /* 0x000fc800078e00ff */
[----:B------:R-:W-:Y:S01]  /*6710*/  FFMA.FTZ R18, R53, UR29, -R4 ;  /* 0x0000001d35127c23 */ /* 0x000fe20008010804 */
[----:B------:R-:W-:-:S03]  /*6720*/  IMAD.WIDE.U32 R36, R17, -0x2daee0ad, RZ ;  /* 0xd2511f5311247825 */ /* 0x000fc600078e00ff */
[----:B------:R-:W2:Y:S01]  /*6730*/  MUFU.EX2 R165, R18 ;  /* 0x0000001200a57308 */ /* 0x000ea20000000800 */
[----:B------:R-:W-:Y:S01]  /*6740*/  LOP3.LUT R7, R16, UR15, R7, 0x96, !PT ;  /* 0x0000000f10077c12 */ /* 0x000fe2000f8e9607 */
[--C-:B------:R-:W-:Y:S01]  /*6750*/  FFMA.FTZ R16, R55, UR29, -R2.reuse ;  /* 0x0000001d37107c23 */ /* 0x100fe20008010802 */
[----:B------:R-:W-:Y:S01]  /*6760*/  HMMA.16816.F32.BF16 R28, R12, R34, RZ ;  /* 0x000000220c1c723c */ /* 0x000fe200000418ff */
[--C-:B-1----:R-:W-:Y:S01]  /*6770*/  FFMA.FTZ R5, R54, UR29, -R2.reuse ;  /* 0x0000001d36057c23 */ /* 0x102fe20008010802 */
[----:B------:R-:W-:Y:S01]  /*6780*/  LOP3.LUT R6, R6, UR12, R37, 0x96, !PT ;  /* 0x0000000c06067c12 */ /* 0x000fe2000f8e9625 */
[----:B------:R1:W-:Y:S01]  /*6790*/  MUFU.EX2 R164, R16 ;  /* 0x0000001000a47308 */ /* 0x0003e20000000800 */
[----:B------:R-:W-:-:S03]  /*67a0*/  FFMA.FTZ R17, R69, UR29, -R2 ;  /* 0x0000001d45117c23 */ /* 0x000fc60008010802 */
[----:B------:R4:W5:Y:S01]  /*67b0*/  MUFU.EX2 R228, R5 ;  /* 0x0000000500e47308 */ /* 0x0009620000000800 */
[----:B---3--:R-:W-:Y:S03]  /*67c0*/  HMMA.16816.F32.BF16 R32, R12, R56, RZ ;  /* 0x000000380c20723c */ /* 0x008fe600000418ff */
[----:B------:R-:W3:Y:S05]  /*67d0*/  MUFU.EX2 R167, R17 ;  /* 0x0000001100a77308 */ /* 0x000eea0000000800 */
[----:B------:R-:W-:Y:S01]  /*67e0*/  HMMA.16816.F32.BF16 R64, R8, R40, R24 ;  /* 0x000000280840723c */ /* 0x000fe20000041818 */
[----:B------:R-:W-:-:S04]  /*67f0*/  IMAD.WIDE.U32 R26, R7, -0x326172a9, RZ ;  /* 0xcd9e8d57071a7825 */ /* 0x000fc800078e00ff */
[----:B------:R-:W-:Y:S01]  /*6800*/  FFMA.FTZ R7, R75, UR29, -R4 ;  /* 0x0000001d4b077c23 */ /* 0x000fe20008010804 */
[----:B-1----:R-:W-:Y:S01]  /*6810*/  FFMA.FTZ R16, R68, UR29, -R2 ;  /* 0x0000001d44107c23 */ /* 0x002fe20008010802 */
[----:B----4-:R-:W-:Y:S01]  /*6820*/  FFMA.FTZ R5, R74, UR29, -R4 ;  /* 0x0000001d4a057c23 */ /* 0x010fe20008010804 */
[----:B------:R-:W-:Y:S01]  /*6830*/  IMAD.WIDE.U32 R24, R6, -0x326172a9, RZ ;  /* 0xcd9e8d5706187825 */ /* 0x000fe200078e00ff */
[----:B------:R-:W-:Y:S01]  /*6840*/  MUFU.EX2 R191, R7 ;  /* 0x0000000700bf7308 */ /* 0x000fe20000000800 */
[----:B--2---:R-:W-:Y:S01]  /*6850*/  F2FP.BF16.F32.PACK_AB R6, R165, R143 ;  /* 0x0000008fa506723e */ /* 0x004fe200000010ff */
[C---:B------:R-:W-:Y:S01]  /*6860*/  HMMA.16816.F32.BF16 R60, R8.reuse, R42, R28 ;  /* 0x0000002a083c723c */ /* 0x040fe2000004181c */
[----:B------:R-:W-:Y:S01]  /*6870*/  LDSM.16.MT88.4 R40, [R52+0x11000] ;  /* 0x011000003428783b */ /* 0x000fe20000004200 */
[----:B------:R1:W2:Y:S01]  /*6880*/  MUFU.EX2 R182, R5 ;  /* 0x0000000500b67308 */ /* 0x0002a20000000800 */
[C---:B------:R-:W-:Y:S01]  /*6890*/  PRMT R198, R6.reuse, 0x7610, R198 ;  /* 0x0000761006c67816 */ /* 0x040fe200000000c6 */
[----:B------:R-:W-:Y:S01]  /*68a0*/  IMAD.IADD R68, R113, 0x1, R23 ;  /* 0x0000000171447824 */ /* 0x000fe200078e0217 */
[----:B------:R-:W-:Y:S01]  /*68b0*/  PRMT R197, R6, 0x7632, R197 ;  /* 0x0000763206c57816 */ /* 0x000fe200000000c5 */
[----:B------:R4:W4:Y:S01]  /*68c0*/  MUFU.EX2 R226, R16 ;  /* 0x0000001000e27308 */ /* 0x0009220000000800 */
[----:B-----5:R-:W-:Y:S01]  /*68d0*/  F2FP.BF16.F32.PACK_AB R6, R164, R228 ;  /* 0x000000e4a406723e */ /* 0x020fe200000010ff */
[----:B------:R-:W-:Y:S01]  /*68e0*/  HMMA.16816.F32.BF16 R80, R8, R48, R32 ;  /* 0x000000300850723c */ /* 0x000fe20000041820 */
[----:B------:R-:W5:Y:S01]  /*68f0*/  LDSM.16.MT88.4 R32, [R52+0x13000] ;  /* 0x013000003420783b */ /* 0x000f620000004200 */
[----:B------:R-:W-:Y:S01]  /*6900*/  PRMT R75, R24, 0x7772, RZ ;  /* 0x00007772184b7816 */ /* 0x000fe200000000ff */
[----:B---3--:R-:W-:Y:S01]  /*6910*/  IMAD.MOV.U32 R119, RZ, RZ, R167 ;  /* 0x000000ffff777224 */ /* 0x008fe200078e00a7 */
[----:B------:R-:W-:-:S02]  /*6920*/  PRMT R196, R6, 0x7610, R196 ;  /* 0x0000761006c47816 */ /* 0x000fc400000000c4 */
[----:B------:R-:W-:Y:S02]  /*6930*/  PRMT R195, R6, 0x7632, R195 ;  /* 0x0000763206c37816 */ /* 0x000fe400000000c3 */
[----:B-1----:R-:W-:Y:S01]  /*6940*/  LOP3.LUT R5, R26, UR7, R25, 0x96, !PT ;  /* 0x000000071a057c12 */ /* 0x002fe2000f8e9619 */
[----:B------:R-:W-:Y:S01]  /*6950*/  HMMA.16816.F32.BF16 R28, R12, R58, RZ ;  /* 0x0000003a0c1c723c */ /* 0x000fe200000418ff */
[----:B------:R-:W-:Y:S01]  /*6960*/  PRMT R104, R24, 0x7773, RZ ;  /* 0x0000777318687816 */ /* 0x000fe200000000ff */
[----:B------:R-:W-:Y:S01]  /*6970*/  IMAD.MOV.U32 R26, RZ, RZ, R183 ;  /* 0x000000ffff1a7224 */ /* 0x000fe200078e00b7 */
[C---:B------:R-:W-:Y:S02]  /*6980*/  LOP3.LUT R7, R5.reuse, 0xffff, RZ, 0xc0, !PT ;  /* 0x0000ffff05077812 */ /* 0x040fe400078ec0ff */
[----:B------:R-:W-:Y:S02]  /*6990*/  LOP3.LUT R116, R5, 0xff, RZ, 0xc0, !PT ;  /* 0x000000ff05747812 */ /* 0x000fe400078ec0ff */
[----:B------:R-:W-:-:S02]  /*69a0*/  SHF.R.U32.HI R117, RZ, 0x8, R7 ;  /* 0x00000008ff757819 */ /* 0x000fc40000011607 */
[----:B--2---:R-:W-:Y:S02]  /*69b0*/  F2FP.BF16.F32.PACK_AB R7, R191, R182 ;  /* 0x000000b6bf07723e */ /* 0x004fe400000010ff */
[----:B------:R-:W-:Y:S02]  /*69c0*/  PRMT R6, R116, 0x5410, R117 ;  /* 0x0000541074067816 */ /* 0x000fe40000000075 */
[C---:B------:R-:W-:Y:S02]  /*69d0*/  PRMT R193, R7.reuse, 0x7610, R193 ;  /* 0x0000761007c17816 */ /* 0x040fe400000000c1 */
[----:B------:R-:W-:Y:S02]  /*69e0*/  PRMT R194, R7, 0x7632, R194 ;  /* 0x0000763207c27816 */ /* 0x000fe400000000c2 */
[----:B------:R-:W-:Y:S02]  /*69f0*/  HSET2.LE.AND R6, R6, R0, PT ;  /* 0x0000000006067233 */ /* 0x000fe40003803000 */
[----:B------:R-:W-:Y:S01]  /*6a00*/  PRMT R7, R198, 0x5410, R197 ;  /* 0x00005410c6077816 */ /* 0x000fe200000000c5 */
[----:B------:R-:W-:Y:S01]  /*6a10*/  HMMA.16816.F32.BF16 R56, R8, R50, R28 ;  /* 0x000000320838723c */ /* 0x000fe2000004181c */
[----:B------:R-:W-:Y:S01]  /*6a20*/  SHF.R.U32.HI R106, RZ, 0x18, R5 ;  /* 0x00000018ff6a7819 */ /* 0x000fe20000011605 */
[----:B------:R-:W-:Y:S01]  /*6a30*/  LDSM.16.MT88.4 R48, [R52+0x13800] ;  /* 0x013800003430783b */ /* 0x000fe20000004200 */
[----:B----4-:R-:W-:Y:S01]  /*6a40*/  LOP3.LUT R16, R7, R6, RZ, 0xc0, !PT ;  /* 0x0000000607107212 */ /* 0x010fe200078ec0ff */
[----:B------:R-:W-:Y:S01]  /*6a50*/  IMAD.MOV.U32 R6, RZ, RZ, R24 ;  /* 0x000000ffff067224 */ /* 0x000fe200078e0018 */
[----:B------:R-:W-:Y:S01]  /*6a60*/  PRMT R7, R5, 0x7632, R7 ;  /* 0x0000763205077816 */ /* 0x000fe20000000007 */
[----:B------:R-:W-:Y:S01]  /*6a70*/  LDSM.16.MT88.4 R28, [R23+0x10000] ;  /* 0x01000000171c783b */ /* 0x000fe20000004200 */
[----:B------:R-:W-:-:S02]  /*6a80*/  F2FP.BF16.F32.PACK_AB R5, R226, R167 ;  /* 0x000000a7e205723e */ /* 0x000fc400000010ff */
[----:B------:R-:W-:Y:S02]  /*6a90*/  LOP3.LUT R107, R7, 0xff, RZ, 0xc0, !PT ;  /* 0x000000ff076b7812 */ /* 0x000fe400078ec0ff */
[----:B------:R-:W-:Y:S02]  /*6aa0*/  LOP3.LUT R7, R6, 0xff, RZ, 0xc0, !PT ;  /* 0x000000ff06077812 */ /* 0x000fe400078ec0ff */
[C---:B------:R-:W-:Y:S02]  /*6ab0*/  PRMT R192, R5.reuse, 0x7610, R192 ;  /* 0x0000761005c07816 */ /* 0x040fe400000000c0 */
[----:B------:R-:W-:Y:S02]  /*6ac0*/  PRMT R171, R5, 0x7632, R171 ;  /* 0x0000763205ab7816 */ /* 0x000fe400000000ab */
[----:B------:R-:W-:Y:S02]  /*6ad0*/  PRMT R6, R75, 0x5410, R104 ;  /* 0x000054104b067816 */ /* 0x000fe40000000068 */
[----:B------:R-:W-:-:S02]  /*6ae0*/  PRMT R5, R107, 0x5410, R106 ;  /* 0x000054106b057816 */ /* 0x000fc4000000006a */
[----:B------:R-:W-:Y:S02]  /*6af0*/  PRMT R74, R24, 0x7771, RZ ;  /* 0x00007771184a7816 */ /* 0x000fe400000000ff */
[----:B------:R-:W-:Y:S02]  /*6b00*/  LOP3.LUT R18, R6, 0xff00ff, RZ, 0xc0, !PT ;  /* 0x00ff00ff06127812 */ /* 0x000fe400078ec0ff */
[----:B------:R-:W-:Y:S02]  /*6b10*/  HSET2.LE.AND R5, R5, R0, PT ;  /* 0x0000000005057233 */ /* 0x000fe40003803000 */
[----:B------:R-:W-:Y:S02]  /*6b20*/  PRMT R6, R7, 0x5410, R74 ;  /* 0x0000541007067816 */ /* 0x000fe4000000004a */
[----:B------:R-:W-:-:S03]  /*6b30*/  PRMT R7, R196, 0x5410, R195 ;  /* 0x00005410c4077816 */ /* 0x000fc600000000c3 */
[--C-:B------:R-:W-:Y:S02]  /*6b40*/  HSET2.LE.AND R6, R6, R0.reuse, PT ;  /* 0x0000000006067233 */ /* 0x100fe40003803000 */
[----:B------:R-:W-:Y:S02]  /*6b50*/  LOP3.LUT R17, R7, R5, RZ, 0xc0, !PT ;  /* 0x0000000507117212 */ /* 0x000fe400078ec0ff */
[----:B------:R-:W-:Y:S02]  /*6b60*/  PRMT R7, R193, 0x5410, R194 ;  /* 0x00005410c1077816 */ /* 0x000fe400000000c2 */
[----:B------:R-:W-:Y:S02]  /*6b70*/  HSET2.LE.AND R5, R18, R0, PT ;  /* 0x0000000012057233 */ /* 0x000fe40003803000 */
[----:B------:R-:W-:Y:S01]  /*6b80*/  LOP3.LUT R18, R7, R6, RZ, 0xc0, !PT ;  /* 0x0000000607127212 */ /* 0x000fe200078ec0ff */
[----:B------:R-:W-:Y:S01]  /*6b90*/  FFMA.FTZ R7, R96, UR29, -R4 ;  /* 0x0000001d60077c23 */ /* 0x000fe20008010804 */
[----:B------:R-:W-:-:S03]  /*6ba0*/  PRMT R6, R192, 0x5410, R171 ;  /* 0x00005410c0067816 */ /* 0x000fc600000000ab */
[----:B------:R-:W-:Y:S01]  /*6bb0*/  MUFU.EX2 R251, R7 ;  /* 0x0000000700fb7308 */ /* 0x000fe20000000800 */
[----:B------:R-:W-:Y:S01]  /*6bc0*/  LOP3.LUT R19, R6, R5, RZ, 0xc0, !PT ;  /* 0x0000000506137212 */ /* 0x000fe200078ec0ff */
[--C-:B------:R-:W-:Y:S01]  /*6bd0*/  FFMA.FTZ R6, R98, UR29, -R4.reuse ;  /* 0x0000001d62067c23 */ /* 0x100fe20008010804 */
[----:B------:R-:W-:-:S03]  /*6be0*/  FFMA.FTZ R5, R99, UR29, -R4 ;  /* 0x0000001d63057c23 */ /* 0x000fc60008010804 */
[----:B------:R1:W-:Y:S02]  /*6bf0*/  MUFU.EX2 R142, R6 ;  /* 0x00000006008e7308 */ /* 0x0003e40000000800 */
[C---:B-----5:R-:W-:Y:S02]  /*6c00*/  HMMA.16816.F32.BF16 R76, R16.reuse, R32, R76 ;  /* 0x00000020104c723c */ /* 0x060fe4000004184c */
[----:B------:R2:W3:Y:S06]  /*6c10*/  MUFU.EX2 R166, R5 ;  /* 0x0000000500a67308 */ /* 0x0004ec0000000800 */
[----:B------:R-:W-:Y:S01]  /*6c20*/  HMMA.16816.F32.BF16 R84, R16, R34, R84 ;  /* 0x000000221054723c */ /* 0x000fe20000041854 */
[----:B------:R-:W4:Y:S01]  /*6c30*/  LDSM.16.MT88.4 R32, [R52+0x17000] ;  /* 0x017000003420783b */ /* 0x000f220000004200 */
[----:B-1----:R-:W-:Y:S01]  /*6c40*/  LOP3.LUT R6, R38, UR13, R27, 0x96, !PT ;  /* 0x0000000d26067c12 */ /* 0x002fe2000f8e961b */
[----:B------:R-:W-:-:S02]  /*6c50*/  IMAD.MOV.U32 R27, RZ, RZ, R224 ;  /* 0x000000ffff1b7224 */ /* 0x000fc400078e00e0 */
[----:B--2---:R-:W-:Y:S01]  /*6c60*/  FFMA.FTZ R5, R97, UR29, -R4 ;  /* 0x0000001d61057c23 */ /* 0x004fe20008010804 */
[----:B------:R-:W-:Y:S01]  /*6c70*/  FFMA.FTZ R4, R92, UR29, -R2 ;  /* 0x0000001d5c047c23 */ /* 0x000fe20008010802 */
[----:B------:R-:W-:Y:S01]  /*6c80*/  IMAD.WIDE.U32 R6, R6, -0x2daee0ad, RZ ;  /* 0xd2511f5306067825 */ /* 0x000fe200078e00ff */
[C---:B------:R-:W-:Y:S01]  /*6c90*/  HMMA.16816.F32.BF16 R100, R16.reuse, R44, R64 ;  /* 0x0000002c1064723c */ /* 0x040fe20000041840 */
[----:B------:R-:W1:Y:S01]  /*6ca0*/  LDSM.16.MT88.4 R64, [R68+0x10000] ;  /* 0x010000004440783b */ /* 0x000e620000004200 */
[----:B------:R2:W5:Y:S01]  /*6cb0*/  MUFU.EX2 R248, R4 ;  /* 0x0000000400f87308 */ /* 0x0005620000000800 */
[----:B---3--:R-:W-:Y:S01]  /*6cc0*/  F2FP.BF16.F32.PACK_AB R25, R142, R166 ;  /* 0x000000a68e19723e */ /* 0x008fe200000010ff */
[----:B------:R-:W-:Y:S01]  /*6cd0*/  IMAD.MOV.U32 R118, RZ, RZ, R166 ;  /* 0x000000ffff767224 */ /* 0x000fe200078e00a6 */
[C---:B------:R-:W-:Y:S01]  /*6ce0*/  PRMT R71, R6.reuse, 0x7772, RZ ;  /* 0x0000777206477816 */ /* 0x040fe200000000ff */
[----:B------:R3:W5:Y:S01]  /*6cf0*/  MUFU.EX2 R252, R5 ;  /* 0x0000000500fc7308 */ /* 0x0007620000000800 */
[C---:B------:R-:W-:Y:S01]  /*6d00*/  PRMT R73, R6.reuse, 0x7773, RZ ;  /* 0x0000777306497816 */ /* 0x040fe200000000ff */
[----:B------:R-:W-:Y:S01]  /*6d10*/  HMMA.16816.F32.BF16 R144, R16, R40, R144 ;  /* 0x000000281090723c */ /* 0x000fe20000041890 */
[----:B------:R-:W-:-:S02]  /*6d20*/  PRMT R69, R6, 0x7771, RZ ;  /* 0x0000777106457816 */ /* 0x000fc400000000ff */
[C---:B------:R-:W-:Y:S02]  /*6d30*/  PRMT R127, R25.reuse, 0x7610, R127 ;  /* 0x00007610197f7816 */ /* 0x040fe4000000007f */
[----:B------:R-:W-:Y:S01]  /*6d40*/  PRMT R126, R25, 0x7632, R126 ;  /* 0x00007632197e7816 */ /* 0x000fe2000000007e */
[--C-:B--2---:R-:W-:Y:S02]  /*6d50*/  FFMA.FTZ R4, R94, UR29, -R2.reuse ;  /* 0x0000001d5e047c23 */ /* 0x104fe40008010802 */
[C---:B------:R-:W-:Y:S01]  /*6d60*/  HMMA.16816.F32.BF16 R40, R16.reuse, R42, R88 ;  /* 0x0000002a1028723c */ /* 0x040fe20000041858 */
[----:B---3--:R-:W-:Y:S01]  /*6d70*/  FFMA.FTZ R5, R95, UR29, -R2 ;  /* 0x0000001d5f057c23 */ /* 0x008fe20008010802 */
[--C-:B------:R-:W-:Y:S01]  /*6d80*/  LOP3.LUT R2, R36, UR6, R7.reuse, 0x96, !PT ;  /* 0x0000000624027c12 */ /* 0x100fe2000f8e9607 */
[----:B------:R2:W-:Y:S03]  /*6d90*/  MUFU.EX2 R235, R4 ;  /* 0x0000000400eb7308 */ /* 0x0005e60000000800 */
[C---:B------:R-:W-:Y:S01]  /*6da0*/  PRMT R7, R2.reuse, 0x7632, R7 ;  /* 0x0000763202077816 */ /* 0x040fe20000000007 */
[----:B------:R3:W5:Y:S01]  /*6db0*/  MUFU.EX2 R249, R5 ;  /* 0x0000000500f97308 */ /* 0x0007620000000800 */
[----:B------:R-:W-:Y:S01]  /*6dc0*/  LOP3.LUT R105, R2, 0xff, RZ, 0xc0, !PT ;  /* 0x000000ff02697812 */ /* 0x000fe200078ec0ff */
[----:B------:R-:W-:Y:S01]  /*6dd0*/  HMMA.16816.F32.BF16 R96, R16, R46, R60 ;  /* 0x0000002e1060723c */ /* 0x000fe2000004183c */
[----:B------:R-:W-:Y:S01]  /*6de0*/  SHF.R.U32.HI R232, RZ, 0x18, R2 ;  /* 0x00000018ffe87819 */ /* 0x000fe20000011602 */
[----:B------:R-:W-:Y:S01]  /*6df0*/  LDSM.16.MT88.4 R60, [R23+0x10800] ;  /* 0x01080000173c783b */ /* 0x000fe20000004200 */
[----:B------:R-:W-:-:S04]  /*6e00*/  LOP3.LUT R233, R7, 0xff, RZ, 0xc0, !PT ;  /* 0x000000ff07e97812 */ /* 0x000fc800078ec0ff */
[----:B------:R-:W-:Y:S01]  /*6e10*/  PRMT R22, R233, 0x5410, R232 ;  /* 0x00005410e9167816 */ /* 0x000fe200000000e8 */
[----:B--2---:R-:W-:Y:S01]  /*6e20*/  IMAD.MOV.U32 R4, RZ, RZ, R6 ;  /* 0x000000ffff047224 */ /* 0x004fe200078e0006 */
[C---:B----4-:R-:W-:Y:S01]  /*6e30*/  HMMA.16816.F32.BF16 R88, R16.reuse, R34, R56 ;  /* 0x000000221058723c */ /* 0x050fe20000041838 */
[----:B------:R-:W2:Y:S01]  /*6e40*/  LDSM.16.MT88.4 R56, [R68+0x10800] ;  /* 0x010800004438783b */ /* 0x000ea20000004200 */
[----:B---3--:R-:W-:Y:S02]  /*6e50*/  LOP3.LUT R5, R2, 0xffff, RZ, 0xc0, !PT ;  /* 0x0000ffff02057812 */ /* 0x008fe400078ec0ff */
[----:B------:R-:W-:Y:S02]  /*6e60*/  PRMT R2, R71, 0x5410, R73 ;  /* 0x0000541047027816 */ /* 0x000fe40000000049 */
[----:B------:R-:W-:Y:S02]  /*6e70*/  LOP3.LUT R4, R4, 0xff, RZ, 0xc0, !PT ;  /* 0x000000ff04047812 */ /* 0x000fe400078ec0ff */
[----:B------:R-:W-:Y:S01]  /*6e80*/  HMMA.16816.F32.BF16 R108, R16, R32, R80 ;  /* 0x00000020106c723c */ /* 0x000fe20000041850 */
[----:B------:R-:W-:Y:S01]  /*6e90*/  SHF.R.U32.HI R234, RZ, 0x8, R5 ;  /* 0x00000008ffea7819 */ /* 0x000fe20000011605 */
[----:B------:R-:W-:Y:S01]  /*6ea0*/  LDSM.16.MT88.4 R80, [R52+0x15800] ;  /* 0x015800003450783b */ /* 0x000fe20000004200 */
[----:B------:R-:W-:-:S02]  /*6eb0*/  LOP3.LUT R7, R2, 0xff00ff, RZ, 0xc0, !PT ;  /* 0x00ff00ff02077812 */ /* 0x000fc400078ec0ff */
[----:B------:R-:W-:Y:S02]  /*6ec0*/  PRMT R2, R4, 0x5410, R69 ;  /* 0x0000541004027816 */ /* 0x000fe40000000045 */
[----:B------:R-:W-:Y:S01]  /*6ed0*/  PRMT R5, R105, 0x5410, R234 ;  /* 0x0000541069057816 */ /* 0x000fe200000000ea */
[C---:B-1----:R-:W-:Y:S01]  /*6ee0*/  HMMA.16816.F32.BF16 R32, R12.reuse, R66, RZ ;  /* 0x000000420c20723c */ /* 0x042fe200000418ff */
[--C-:B------:R-:W-:Y:S01]  /*6ef0*/  HSET2.LE.AND R4, R7, R0.reuse, PT ;  /* 0x0000000007047233 */ /* 0x100fe20003803000 */
[----:B------:R-:W-:Y:S01]  /*6f00*/  IMAD.MOV.U32 R66, RZ, RZ, R143 ;  /* 0x000000ffff427224 */ /* 0x000fe200078e008f */
[--C-:B------:R-:W-:Y:S01]  /*6f10*/  HSET2.LE.AND R2, R2, R0.reuse, PT ;  /* 0x0000000002027233 */ /* 0x100fe20003803000 */
[----:B------:R-:W-:Y:S01]  /*6f20*/  IMAD.MOV.U32 R67, RZ, RZ, R152 ;  /* 0x000000ffff437224 */ /* 0x000fe200078e0098 */
[--C-:B------:R-:W-:Y:S02]  /*6f30*/  HSET2.LE.AND R5, R5, R0.reuse, PT ;  /* 0x0000000005057233 */ /* 0x100fe40003803000 */
[----:B------:R-:W-:Y:S01]  /*6f40*/  HSET2.LE.AND R0, R22, R0, PT ;  /* 0x0000000016007233 */ /* 0x000fe20003803000 */
[----:B------:R-:W-:Y:S01]  /*6f50*/  HMMA.16816.F32.BF16 R36, R12, R64, RZ ;  /* 0x000000400c24723c */ /* 0x000fe200000418ff */
[----:B-----5:R-:W-:Y:S01]  /*6f60*/  F2FP.BF16.F32.PACK_AB R7, R250, R248 ;  /* 0x000000f8fa07723e */ /* 0x020fe200000010ff */
[----:B------:R-:W-:Y:S01]  /*6f70*/  IMAD.MOV.U32 R64, RZ, RZ, R191 ;  /* 0x000000ffff407224 */ /* 0x000fe200078e00bf */
[----:B------:R-:W-:Y:S01]  /*6f80*/  F2FP.BF16.F32.PACK_AB R22, R251, R252 ;  /* 0x000000fcfb16723e */ /* 0x000fe200000010ff */
[----:B------:R1:W3:Y:S01]  /*6f90*/  LDL.LU.S16 R191, [R1+0x48] ;  /* 0x0000480001bf7983 */ /* 0x0002e20000300600 */
[C---:B------:R-:W-:Y:S01]  /*6fa0*/  PRMT R125, R7.reuse, 0x7610, R125 ;  /* 0x00007610077d7816 */ /* 0x040fe2000000007d */
[----:B------:R-:W-:Y:S01]  /*6fb0*/  IMAD.MOV.U32 R65, RZ, RZ, R27 ;  /* 0x000000ffff417224 */ /* 0x000fe200078e001b */
[----:B------:R-:W-:-:S02]  /*6fc0*/  PRMT R124, R7, 0x7632, R124 ;  /* 0x00007632077c7816 */ /* 0x000fc4000000007c */
[C---:B------:R-:W-:Y:S02]  /*6fd0*/  PRMT R170, R22.reuse, 0x7610, R170 ;  /* 0x0000761016aa7816 */ /* 0x040fe400000000aa */
[----:B------:R-:W-:Y:S02]  /*6fe0*/  PRMT R169, R22, 0x7632, R169 ;  /* 0x0000763216a97816 */ /* 0x000fe400000000a9 */
[----:B------:R-:W-:Y:S02]  /*6ff0*/  F2FP.BF16.F32.PACK_AB R7, R235, R249 ;  /* 0x000000f9eb07723e */ /* 0x000fe400000010ff */
[----:B------:R-:W-:Y:S02]  /*7000*/  PRMT R22, R170, 0x5410, R169 ;  /* 0x00005410aa167816 */ /* 0x000fe400000000a9 */
[C---:B------:R-:W-:Y:S02]  /*7010*/  PRMT R168, R7.reuse, 0x7610, R168 ;  /* 0x0000761007a87816 */ /* 0x040fe400000000a8 */
[----:B------:R-:W-:Y:S01]  /*7020*/  PRMT R135, R7, 0x7632, R135 ;  /* 0x0000763207877816 */ /* 0x000fe20000000087 */
[----:B------:R-:W-:Y:S01]  /*7030*/  IMAD.IADD R7, R112, 0x1, R68 ;  /* 0x0000000170077824 */ /* 0x000fe200078e0244 */
[----:B------:R-:W-:Y:S01]  /*7040*/  LOP3.LUT R130, R22, R2, RZ, 0xc0, !PT ;  /* 0x0000000216827212 */ /* 0x000fe200078ec0ff */
[----:B------:R4:W-:Y:S01]  /*7050*/  LDSM.16.MT88.4 R112, [R52+0x17800] ;  /* 0x017800003470783b */ /* 0x0009e20000004200 */
[----:B------:R-:W-:Y:S01]  /*7060*/  PRMT R2, R168, 0x5410, R135 ;  /* 0x00005410a8027816 */ /* 0x000fe20000000087 */
[----:B--2---:R-:W-:Y:S02]  /*7070*/  HMMA.16816.F32.BF16 R152, R8, R56, R36 ;  /* 0x000000380898723c */ /* 0x004fe40000041824 */
[----:B------:R-:W2:Y:S01]  /*7080*/  LDSM.16.MT88.4 R92, [R7+0x10000] ;  /* 0x01000000075c783b */ /* 0x000ea20000004200 */
[----:B------:R-:W-:Y:S01]  /*7090*/  LOP3.LUT R131, R2, R4, RZ, 0xc0, !PT ;  /* 0x0000000402837212 */ /* 0x000fe200078ec0ff */
[----:B------:R-:W-:Y:S01]  /*70a0*/  IMAD.MOV.U32 R4, RZ, RZ, R182 ;  /* 0x000000ffff047224 */ /* 0x000fe200078e00b6 */
[----:B------:R-:W-:-:S04]  /*70b0*/  PRMT R2, R127, 0x5410, R126 ;  /* 0x000054107f027816 */ /* 0x000fc8000000007e */
[----:B------:R-:W-:Y:S01]  /*70c0*/  LOP3.LUT R128, R2, R5, RZ, 0xc0, !PT ;  /* 0x0000000502807212 */ /* 0x000fe200078ec0ff */
[----:B------:R-:W-:Y:S01]  /*70d0*/  IMAD.MOV.U32 R5, RZ, RZ, R142 ;  /* 0x000000ffff057224 */ /* 0x000fe200078e008e */
[----:B------:R-:W-:-:S04]  /*70e0*/  PRMT R2, R125, 0x5410, R124 ;  /* 0x000054107d027816 */ /* 0x000fc8000000007c */
[----:B------:R-:W-:Y:S01]  /*70f0*/  LOP3.LUT R129, R2, R0, RZ, 0xc0, !PT ;  /* 0x0000000002817212 */ /* 0x000fe200078ec0ff */
[----:B------:R-:W-:Y:S02]  /*7100*/  IMAD.MOV.U32 R0, RZ, RZ, R141 ;  /* 0x000000ffff007224 */ /* 0x000fe400078e008d */
[----:B------:R-:W-:Y:S02]  /*7110*/  IMAD.MOV.U32 R2, RZ, RZ, R140 ;  /* 0x000000ffff027224 */ /* 0x000fe400078e008c */
[----:B------:R-:W-:Y:S01]  /*7120*/  HMMA.16816.F32.BF16 R140, R8, R58, R32 ;  /* 0x0000003a088c723c */ /* 0x000fe20000041820 */
[----:B------:R-:W-:Y:S04]  /*7130*/  LDSM.16.MT88.4 R32, [R23+0x12000] ;  /* 0x012000001720783b */ /* 0x000fe80000004200 */
[----:B------:R-:W-:Y:S03]  /*7140*/  LDSM.16.MT88.4 R56, [R68+0x12800] ;  /* 0x012800004438783b */ /* 0x000fe60000004200 */
[C---:B------:R-:W-:Y:S08]  /*7150*/  HMMA.16816.F32.BF16 R44, R128.reuse, R48, R76 ;  /* 0x00000030802c723c */ /* 0x040ff0000004184c */
[C---:B------:R-:W-:Y:S01]  /*7160*/  HMMA.16816.F32.BF16 R48, R128.reuse, R50, R84 ;  /* 0x000000328030723c */ /* 0x040fe20000041854 */
[----:B------:R-:W5:Y:S07]  /*7170*/  LDSM.16.MT88.4 R84, [R7+0x10800] ;  /* 0x010800000754783b */ /* 0x000f6e0000004200 */
[C---:B------:R-:W-:Y:S08]  /*7180*/  HMMA.16816.F32.BF16 R144, R128.reuse, R148, R144 ;  /* 0x000000948090723c */ /* 0x040ff00000041890 */
[----:B------:R-:W-:Y:S08]  /*7190*/  HMMA.16816.F32.BF16 R148, R128, R150, R40 ;  /* 0x000000968094723c */ /* 0x000ff00000041828 */
[C---:B----4-:R-:W-:Y:S08]  /*71a0*/  HMMA.16816.F32.BF16 R52, R12.reuse, R28, RZ ;  /* 0x0000001c0c34723c */ /* 0x050ff000000418ff */
[C---:B------:R-:W-:Y:S08]  /*71b0*/  HMMA.16816.F32.BF16 R40, R12.reuse, R30, RZ ;  /* 0x0000001e0c28723c */ /* 0x040ff000000418ff */
[----:B--2---:R-:W-:Y:S08]  /*71c0*/  HMMA.16816.F32.BF16 R28, R12, R92, RZ ;  /* 0x0000005c0c1c723c */ /* 0x004ff000000418ff */
[C---:B------:R-:W-:Y:S01]  /*71d0*/  HMMA.16816.F32.BF16 R244, R8.reuse, R60, R52 ;  /* 0x0000003c08f4723c */ /* 0x040fe20000041834 */
[----:B------:R-:W2:Y:S07]  /*71e0*/  LDSM.16.MT88.4 R52, [R68+0x12000] ;  /* 0x012000004434783b */ /* 0x000eae0000004200 */
[C---:B------:R-:W-:Y:S01]  /*71f0*/  HMMA.16816.F32.BF16 R240, R8.reuse, R62, R40 ;  /* 0x0000003e08f0723c */ /* 0x040fe20000041828 */
[----:B------:R-:W4:Y:S07]  /*7200*/  LDSM.16.MT88.4 R40, [R23+0x12800] ;  /* 0x012800001728783b */ /* 0x000f2e0000004200 */
[----:B-----5:R-:W-:Y:S08]  /*7210*/  HMMA.16816.F32.BF16 R236, R8, R84, R28 ;  /* 0x0000005408ec723c */ /* 0x020ff0000004181c */
[C---:B------:R-:W-:Y:S08]  /*7220*/  HMMA.16816.F32.BF16 R28, R12.reuse, R94, RZ ;  /* 0x0000005e0c1c723c */ /* 0x040ff000000418ff */
[----:B------:R-:W-:Y:S08]  /*7230*/  HMMA.16816.F32.BF16 R36, R12, R32, RZ ;  /* 0x000000200c24723c */ /* 0x000ff000000418ff */
[C---:B------:R-:W-:Y:S08]  /*7240*/  HMMA.16816.F32.BF16 R108, R128.reuse, R112, R108 ;  /* 0x00000070806c723c */ /* 0x040ff0000004186c */
[----:B------:R-:W-:Y:S01]  /*7250*/  HMMA.16816.F32.BF16 R112, R128, R114, R88 ;  /* 0x000000728070723c */ /* 0x000fe20000041858 */
[----:B------:R-:W-:-:S02]  /*7260*/  IMAD.MOV.U32 R91, RZ, RZ, R228 ;  /* 0x000000ffff5b7224 */ /* 0x000fc400078e00e4 */
[----:B------:R-:W-:Y:S02]  /*7270*/  IMAD.MOV.U32 R90, RZ, RZ, R227 ;  /* 0x000000ffff5a7224 */ /* 0x000fe400078e00e3 */
[----:B------:R-:W-:Y:S02]  /*7280*/  IMAD.MOV.U32 R89, RZ, RZ, R226 ;  /* 0x000000ffff597224 */ /* 0x000fe400078e00e2 */
[----:B------:R-:W-:Y:S01]  /*7290*/  IMAD.MOV.U32 R88, RZ, RZ, R225 ;  /* 0x000000ffff587224 */ /* 0x000fe200078e00e1 */
[----:B------:R-:W-:Y:S08]  /*72a0*/  HMMA.16816.F32.BF16 R228, R8, R86, R28 ;  /* 0x0000005608e4723c */ /* 0x000ff0000004181c */
[----:B--2---:R-:W-:Y:S01]  /*72b0*/  HMMA.16816.F32.BF16 R28, R12, R52, RZ ;  /* 0x000000340c1c723c */ /* 0x004fe200000418ff */
[----:B------:R-:W-:-:S02]  /*72c0*/  IMAD.MOV.U32 R53, RZ, RZ, R181 ;  /* 0x000000ffff357224 */ /* 0x000fc400078e00b5 */
[----:B------:R-:W-:-:S05]  /*72d0*/  IMAD.MOV.U32 R52, RZ, RZ, R180 ;  /* 0x000000ffff347224 */ /* 0x000fca00078e00b4 */
[----:B------:R-:W-:Y:S08]  /*72e0*/  HMMA.16816.F32.BF16 R32, R12, R34, RZ ;  /* 0x000000220c20723c */ /* 0x000ff000000418ff */
[C---:B----4-:R-:W-:Y:S01]  /*72f0*/  HMMA.16816.F32.BF16 R224, R8.reuse, R40, R36 ;  /* 0x0000002808e0723c */ /* 0x050fe20000041824 */
[----:B------:R-:W2:Y:S07]  /*7300*/  LDSM.16.MT88.4 R36, [R7+0x12000] ;  /* 0x012000000724783b */ /* 0x000eae0000004200 */
[C---:B------:R-:W-:Y:S08]  /*7310*/  HMMA.16816.F32.BF16 R60, R8.reuse, R56, R28 ;  /* 0x00000038083c723c */ /* 0x040ff0000004181c */
[----:B------:R-:W-:Y:S01]  /*7320*/  HMMA.16816.F32.BF16 R180, R8, R42, R32 ;  /* 0x0000002a08b4723c */ /* 0x000fe20000041820 */
[----:B------:R-:W4:Y:S07]  /*7330*/  LDSM.16.MT88.4 R32, [R7+0x12800] ;  /* 0x012800000720783b */ /* 0x000f2e0000004200 */
[----:B------:R-:W-:Y:S01]  /*7340*/  HMMA.16816.F32.BF16 R28, R12, R54, RZ ;  /* 0x000000360c1c723c */ /* 0x000fe200000418ff */
[----:B------:R-:W-:Y:S01]  /*7350*/  IMAD.MOV.U32 R54, RZ, RZ, R0 ;  /* 0x000000ffff367224 */ /* 0x000fe200078e0000 */
[----:B------:R-:W-:Y:S01]  /*7360*/  PRMT R0, R70, 0x7770, RZ ;  /* 0x0000777046007816 */ /* 0x000fe200000000ff */
[----:B------:R-:W-:Y:S01]  /*7370*/  IMAD.MOV.U32 R70, RZ, RZ, R5 ;  /* 0x000000ffff467224 */ /* 0x000fe200078e0005 */
[----:B------:R-:W-:Y:S01]  /*7380*/  ISETP.LE.U32.AND P6, PT, R137, UR4, PT ;  /* 0x0000000489007c0c */ /* 0x000fe2000bfc3070 */
[----:B------:R-:W-:Y:S01]  /*7390*/  IMAD.MOV.U32 R5, RZ, RZ, R26 ;  /* 0x000000ffff057224 */ /* 0x000fe200078e001a */
[----:B------:R-:W-:Y:S01]  /*73a0*/  ISETP.LE.U32.AND P4, PT, R0, UR4, PT ;  /* 0x0000000400007c0c */ /* 0x000fe2000bf83070 */
[----:B------:R-:W-:Y:S01]  /*73b0*/  @P3 HFMA2.BF16_V2 R175, -RZ.H0_H0, RZ.H0_H0, -R203.H0_H0 ;  /* 0x200000ffffaf3231 */ /* 0x000fe200003409cb */
[----:B------:R-:W-:Y:S01]  /*73c0*/  HMMA.16816.F32.BF16 R76, R128, R80, R100 ;  /* 0x00000050804c723c */ /* 0x000fe20000041864 */
[----:B------:R-:W-:-:S02]  /*73d0*/  ISETP.GT.U32.AND P2, PT, R120, UR4, PT ;  /* 0x0000000478007c0c */ /* 0x000fc4000bf44070 */
[----:B------:R-:W-:Y:S01]  /*73e0*/  ISETP.LE.U32.AND P5, PT, R136, UR4, PT ;  /* 0x0000000488007c0c */ /* 0x000fe2000bfa3070 */
[----:B------:R-:W-:Y:S02]  /*73f0*/  @P1 HFMA2.BF16_V2 R177, -RZ.H0_H0, RZ.H0_H0, -R214.H0_H0 ;  /* 0x200000ffffb11231 */ /* 0x000fe400003409d6 */
[----:B------:R-:W-:-:S06]  /*7400*/  IMAD.MOV.U32 R55, RZ, RZ, R2 ;  /* 0x000000ffff377224 */ /* 0x000fcc00078e0002 */
[----:B------:R-:W-:Y:S08]  /*7410*/  HMMA.16816.F32.BF16 R56, R8, R58, R28 ;  /* 0x0000003a0838723c */ /* 0x000ff0000004181c */
[----:B--2---:R-:W-:Y:S01]  /*7420*/  HMMA.16816.F32.BF16 R28, R12, R36, RZ ;  /* 0x000000240c1c723c */ /* 0x004fe200000418ff */
[----:B------:R-:W-:Y:S02]  /*7430*/  IMAD.MOV.U32 R37, RZ, RZ, R165 ;  /* 0x000000ffff257224 */ /* 0x000fe400078e00a5 */
[----:B------:R-:W-:Y:S01]  /*7440*/  IMAD.MOV.U32 R36, RZ, RZ, R164 ;  /* 0x000000ffff247224 */ /* 0x000fe200078e00a4 */
[----:B------:R-:W-:-:S04]  /*7450*/  LOP3.LUT R0, R121, 0xffff, RZ, 0xc0, !PT ;  /* 0x0000ffff79007812 */ /* 0x000fc800078ec0ff */
[----:B------:R-:W-:-:S12]  /*7460*/  HMMA.16816.F32.BF16 R80, R128, R82, R96 ;  /* 0x000000528050723c */ /* 0x000fd80000041860 */
[----:B----4-:R-:W-:Y:S08]  /*7470*/  HMMA.16816.F32.BF16 R164, R8, R32, R28 ;  /* 0x0000002008a4723c */ /* 0x010ff0000004181c */
[----:B------:R-:W-:Y:S01]  /*7480*/  HMMA.16816.F32.BF16 R28, R12, R38, RZ ;  /* 0x000000260c1c723c */ /* 0x000fe200000418ff */
[----:B------:R1:W2:Y:S01]  /*7490*/  LDL.LU.S16 R38, [R1+0x58] ;  /* 0x0000580001267983 */ /* 0x0002a20000300600 */
[----:B------:R-:W-:Y:S01]  /*74a0*/  ISETP.LE.U32.AND P0, PT, R0, UR4, PT ;  /* 0x0000000400007c0c */ /* 0x000fe2000bf03070 */
[----:B------:R-:W-:Y:S01]  /*74b0*/  @!P6 HFMA2.BF16_V2 R173, -RZ.H0_H0, RZ.H0_H0, -R200.H0_H0 ;  /* 0x200000ffffade231 */ /* 0x000fe200003409c8 */
[----:B------:R-:W-:Y:S01]  /*74c0*/  @P3 PRMT R203, R175, 0x5410, RZ ;  /* 0x00005410afcb3816 */ /* 0x000fe200000000ff */
[----:B------:R1:W4:Y:S01]  /*74d0*/  LDL.LU.S16 R121, [R1+0x5c] ;  /* 0x00005c0001797983 */ /* 0x0003220000300600 */
[----:B------:R-:W-:-:S02]  /*74e0*/  @!P5 HFMA2.BF16_V2 R178, -RZ.H0_H0, RZ.H0_H0, -R201.H0_H0 ;  /* 0x200000ffffb2d231 */ /* 0x000fc400003409c9 */
[----:B------:R-:W-:Y:S01]  /*74f0*/  @!P4 HFMA2.BF16_V2 R176, -RZ.H0_H0, RZ.H0_H0, -R211.H0_H0 ;  /* 0x200000ffffb0c231 */ /* 0x000fe200003409d3 */
[----:B------:R1:W5:Y:S01]  /*7500*/  LDL.LU.S16 R137, [R1+0x50] ;  /* 0x0000500001897983 */ /* 0x0003620000300600 */
[----:B------:R-:W-:Y:S01]  /*7510*/  @P2 HFMA2.BF16_V2 R179, -RZ.H0_H0, RZ.H0_H0, -R213.H0_H0 ;  /* 0x200000ffffb32231 */ /* 0x000fe200003409d5 */
[----:B------:R-:W-:Y:S01]  /*7520*/  @P1 PRMT R214, R177, 0x5410, RZ ;  /* 0x00005410b1d61816 */ /* 0x000fe200000000ff */
[----:B------:R-:W-:-:S08]  /*7530*/  IMAD.MOV.U32 R39, RZ, RZ, R4 ;  /* 0x000000ffff277224 */ /* 0x000fd000078e0004 */
[----:B------:R-:W-:Y:S01]  /*7540*/  HMMA.16816.F32.BF16 R96, R8, R34, R28 ;  /* 0x000000220860723c */ /* 0x000fe2000004181c */
[----:B------:R-:W1:Y:S04]  /*7550*/  LDSM.16.MT88.4 R28, [R23+0x14000] ;  /* 0x01400000171c783b */ /* 0x000e680000004200 */
[----:B------:R-:W3:Y:S01]  /*7560*/  LDSM.16.MT88.4 R32, [R23+0x14800] ;  /* 0x014800001720783b */ /* 0x000ee20000004200 */
[----:B------:R-:W-:Y:S02]  /*7570*/  PRMT R0, R24, 0x7770, RZ ;  /* 0x0000777018007816 */ /* 0x000fe400000000ff */
[----:B-1----:R-:W-:-:S15]  /*7580*/  HMMA.16816.F32.BF16 R24, R12, R28, RZ ;  /* 0x0000001c0c18723c */ /* 0x002fde00000418ff */
[----:B------:R-:W-:-:S05]  /*7590*/  NOP ;  /* 0x0000000000007918 */ /* 0x000fca0000000000 */
[----:B---3--:R-:W-:Y:S08]  /*75a0*/  HMMA.16816.F32.BF16 R92, R8, R32, R24 ;  /* 0x00000020085c723c */ /* 0x008ff00000041818 */
[----:B------:R-:W-:Y:S01]  /*75b0*/  HMMA.16816.F32.BF16 R24, R12, R30, RZ ;  /* 0x0000001e0c18723c */ /* 0x000fe200000418ff */
[----:B------:R-:W1:-:S15]  /*75c0*/  LDSM.16.MT88.4 R28, [R68+0x14000] ;  /* 0x01400000441c783b */ /* 0x000e5e0000004200 */
[----:B------:R-:W-:-:S04]  /*75d0*/  NOP ;  /* 0x0000000000007918 */ /* 0x000fc80000000000 */
[----:B------:R-:W-:Y:S01]  /*75e0*/  HMMA.16816.F32.BF16 R100, R8, R34, R24 ;  /* 0x000000220864723c */ /* 0x000fe20000041818 */
[----:B------:R-:W3:Y:S07]  /*75f0*/  LDSM.16.MT88.4 R32, [R68+0x14800] ;  /* 0x014800004420783b */ /* 0x000eee0000004200 */
[----:B-1----:R-:W-:-:S15]  /*7600*/  HMMA.16816.F32.BF16 R24, R12, R28, RZ ;  /* 0x0000001c0c18723c */ /* 0x002fde00000418ff */
[----:B------:R-:W-:-:S05]  /*7610*/  NOP ;  /* 0x0000000000007918 */ /* 0x000fca0000000000 */
[----:B---3--:R-:W-:Y:S08]  /*7620*/  HMMA.16816.F32.BF16 R84, R8, R32, R24 ;  /* 0x000000200854723c */ /* 0x008ff00000041818 */
[----:B------:R-:W-:Y:S01]  /*7630*/  HMMA.16816.F32.BF16 R24, R12, R30, RZ ;  /* 0x0000001e0c18723c */ /* 0x000fe200000418ff */
[----:B------:R-:W1:-:S15]  /*7640*/  LDSM.16.MT88.4 R28, [R7+0x14000] ;  /* 0x01400000071c783b */ /* 0x000e5e0000004200 */
[----:B------:R-:W-:-:S04]  /*7650*/  NOP ;  /* 0x0000000000007918 */ /* 0x000fc80000000000 */
[----:B------:R-:W-:Y:S01]  /*7660*/  HMMA.16816.F32.BF16 R40, R8, R34, R24 ;  /* 0x000000220828723c */ /* 0x000fe20000041818 */
[----:B------:R-:W3:Y:S01]  /*7670*/  LDSM.16.MT88.4 R32, [R7+0x14800] ;  /* 0x014800000720783b */ /* 0x000ee20000004200 */
[----:B------:R-:W-:Y:S02]  /*7680*/  @!P6 PRMT R200, R173, 0x5410, RZ ;  /* 0x00005410adc8e816 */ /* 0x000fe400000000ff */
[----:B------:R-:W-:Y:S01]  /*7690*/  ISETP.LE.U32.AND P6, PT, R138, UR4, PT ;  /* 0x000000048a007c0c */ /* 0x000fe2000bfc3070 */
[----:B------:R-:W-:-:S03]  /*76a0*/  @!P0 HFMA2.BF16_V2 R172, -RZ.H0_H0, RZ.H0_H0, -R199.H0_H0 ;  /* 0x200000ffffac8231 */ /* 0x000fc600003409c7 */
[----:B-1----:R-:W-:Y:S09]  /*76b0*/  HMMA.16816.F32.BF16 R24, R12, R28, RZ ;  /* 0x0000001c0c18723c */ /* 0x002ff200000418ff */
[----:B------:R-:W-:Y:S01]  /*76c0*/  @!P6 HFMA2.BF16_V2 R174, -RZ.H0_H0, RZ.H0_H0, -R202.H0_H0 ;  /* 0x200000ffffaee231 */ /* 0x000fe200003409ca */
[----:B------:R-:W-:-:S04]  /*76d0*/  @!P0 PRMT R199, R172, 0x5410, RZ ;  /* 0x00005410acc78816 */ /* 0x000fc800000000ff */
[----:B------:R-:W-:-:S06]  /*76e0*/  @!P6 PRMT R202, R174, 0x5410, RZ ;  /* 0x00005410aecae816 */ /* 0x000fcc00000000ff */
[----:B---3--:R-:W-:Y:S08]  /*76f0*/  HMMA.16816.F32.BF16 R172, R8, R32, R24 ;  /* 0x0000002008ac723c */ /* 0x008ff00000041818 */
[----:B------:R-:W-:Y:S01]  /*7700*/  HMMA.16816.F32.BF16 R24, R12, R30, RZ ;  /* 0x0000001e0c18723c */ /* 0x000fe200000418ff */
[----:B------:R-:W1:Y:S01]  /*7710*/  LDSM.16.MT88.4 R28, [R23+0x16000] ;  /* 0x01600000171c783b */ /* 0x000e620000004200 */
[----:B------:R-:W-:-:S02]  /*7720*/  @!P5 PRMT R201, R178, 0x5410, RZ ;  /* 0x00005410b2c9d816 */ /* 0x000fc400000000ff */
[----:B------:R-:W-:Y:S02]  /*7730*/  @!P4 PRMT R211, R176, 0x5410, RZ ;  /* 0x00005410b0d3c816 */ /* 0x000fe400000000ff */
[----:B------:R-:W-:Y:S02]  /*7740*/  @P2 PRMT R213, R179, 0x5410, RZ ;  /* 0x00005410b3d52816 */ /* 0x000fe400000000ff */
[----:B------:R-:W-:Y:S02]  /*7750*/  PRMT R2, R72, 0x7770, RZ ;  /* 0x0000777048027816 */ /* 0x000fe400000000ff */
[----:B------:R-:W-:Y:S02]  /*7760*/  ISETP.LE.U32.AND P1, PT, R122, UR4, PT ;  /* 0x000000047a007c0c */ /* 0x000fe4000bf23070 */
[----:B------:R-:W-:-:S08]  /*7770*/  ISETP.LE.U32.AND P2, PT, R2, UR4, PT ;  /* 0x0000000402007c0c */ /* 0x000fd0000bf43070 */
[----:B------:R-:W-:Y:S01]  /*7780*/  HMMA.16816.F32.BF16 R176, R8, R34, R24 ;  /* 0x0000002208b0723c */ /* 0x000fe20000041818 */
[----:B------:R-:W3:Y:S02]  /*7790*/  LDSM.16.MT88.4 R32, [R23+0x16800] ;  /* 0x016800001720783b */ /* 0x000ee40000004200 */
[----:B------:R-:W-:Y:S02]  /*77a0*/  @!P1 HFMA2.BF16_V2 R185, -RZ.H0_H0, RZ.H0_H0, -R219.H0_H0 ;  /* 0x200000ffffb99231 */ /* 0x000fe400003409db */
[----:B------:R-:W-:Y:S01]  /*77b0*/  @!P2 HFMA2.BF16_V2 R187, -RZ.H0_H0, RZ.H0_H0, -R218.H0_H0 ;  /* 0x200000ffffbba231 */ /* 0x000fe200003409da */
[----:B------:R-:W-:Y:S02]  /*77c0*/  ISETP.LE.U32.AND P3, PT, R123, UR4, PT ;  /* 0x000000047b007c0c */ /* 0x000fe4000bf63070 */
[----:B------:R-:W-:Y:S02]  /*77d0*/  @!P1 PRMT R219, R185, 0x5410, RZ ;  /* 0x00005410b9db9816 */ /* 0x000fe400000000ff */
[----:B------:R-:W-:-:S02]  /*77e0*/  @!P2 PRMT R218, R187, 0x5410, RZ ;  /* 0x00005410bbdaa816 */ /* 0x000fc400000000ff */
[----:B------:R-:W-:Y:S02]  /*77f0*/  ISETP.GT.U32.AND P2, PT, R156, UR4, PT ;  /* 0x000000049c007c0c */ /* 0x000fe4000bf44070 */
[----:B------:R-:W-:Y:S01]  /*7800*/  ISETP.GT.U32.AND P1, PT, R157, UR4, PT ;  /* 0x000000049d007c0c */ /* 0x000fe2000bf24070 */
[----:B-1----:R-:W-:Y:S04]  /*7810*/  HMMA.16816.F32.BF16 R24, R12, R28, RZ ;  /* 0x0000001c0c18723c */ /* 0x002fe800000418ff */
[----:B------:R-:W-:Y:S02]  /*7820*/  @!P3 HFMA2.BF16_V2 R186, -RZ.H0_H0, RZ.H0_H0, -R212.H0_H0 ;  /* 0x200000ffffbab231 */ /* 0x000fe400003409d4 */
[----:B------:R-:W-:-:S04]  /*7830*/  FADD.FTZ R4, R163, R162 ;  /* 0x000000a2a3047221 */ /* 0x000fc80000010000 */
[----:B------:R-:W-:Y:S02]  /*7840*/  @P2 HFMA2.BF16_V2 R190, -RZ.H0_H0, RZ.H0_H0, -R217.H0_H0 ;  /* 0x200000ffffbe2231 */ /* 0x000fe400003409d9 */
[----:B------:R-:W-:Y:S01]  /*7850*/  @P1 HFMA2.BF16_V2 R189, -RZ.H0_H0, RZ.H0_H0, -R220.H0_H0 ;  /* 0x200000ffffbd1231 */ /* 0x000fe200003409dc */
[----:B------:R-:W-:Y:S01]  /*7860*/  @!P3 PRMT R212, R186, 0x5410, RZ ;  /* 0x00005410bad4b816 */ /* 0x000fe200000000ff */
[----:B------:R-:W-:Y:S01]  /*7870*/  FADD.FTZ R4, R184, R4 ;  /* 0x00000004b8047221 */ /* 0x000fe20000010000 */
[----:B------:R-:W-:Y:S02]  /*7880*/  @P2 PRMT R217, R190, 0x5410, RZ ;  /* 0x00005410bed92816 */ /* 0x000fe400000000ff */
[----:B------:R-:W-:Y:S02]  /*7890*/  ISETP.GT.U32.AND P3, PT, R139, UR4, PT ;  /* 0x000000048b007c0c */ /* 0x000fe4000bf64070 */
[----:B------:R-:W-:Y:S02]  /*78a0*/  ISETP.LE.U32.AND P2, PT, R107, UR4, PT ;  /* 0x000000046b007c0c */ /* 0x000fe4000bf43070 */
[----:B------:R-:W-:Y:S01]  /*78b0*/  @P1 PRMT R220, R189, 0x5410, RZ ;  /* 0x00005410bddc1816 */ /* 0x000fe200000000ff */
[----:B---3--:R-:W-:Y:S01]  /*78c0*/  HMMA.16816.F32.BF16 R184, R8, R32, R24 ;  /* 0x0000002008b8723c */ /* 0x008fe20000041818 */
[----:B------:R-:W-:-:S07]  /*78d0*/  ISETP.LE.U32.AND P1, PT, R106, UR4, PT ;  /* 0x000000046a007c0c */ /* 0x000fce000bf23070 */
[----:B------:R-:W-:Y:S01]  /*78e0*/  HMMA.16816.F32.BF16 R24, R12, R30, RZ ;  /* 0x0000001e0c18723c */ /* 0x000fe200000418ff */
[----:B------:R-:W-:Y:S02]  /*78f0*/  @P3 HFMA2.BF16_V2 R188, -RZ.H0_H0, RZ.H0_H0, -R216.H0_H0 ;  /* 0x200000ffffbc3231 */ /* 0x000fe400003409d8 */
[----:B------:R-:W-:-:S03]  /*7900*/  @!P2 HFMA2.BF16_V2 R191, -RZ.H0_H0, RZ.H0_H0, -R196.H0_H0 ;  /* 0x200000ffffbfa231 */ /* 0x000fc600003409c4 */
[----:B------:R-:W-:Y:S01]  /*7910*/  @P3 PRMT R216, R188, 0x5410, RZ ;  /* 0x00005410bcd83816 */ /* 0x000fe200000000ff */
[----:B----4-:R-:W-:Y:S01]  /*7920*/  @!P1 HFMA2.BF16_V2 R121, -RZ.H0_H0, RZ.H0_H0, -R195.H0_H0 ;  /* 0x200000ffff799231 */ /* 0x010fe200003409c3 */
[----:B------:R-:W-:-:S04]  /*7930*/  PRMT R22, R191, 0x7610, R22 ;  /* 0x00007610bf167816 */ /* 0x000fc80000000016 */
[----:B------:R-:W-:Y:S02]  /*7940*/  @!P2 PRMT R196, R22, 0x5410, RZ ;  /* 0x0000541016c4a816 */ /* 0x000fe400000000ff */
[----:B------:R-:W3:Y:S06]  /*7950*/  LDL R22, [R1+0x4c] ;  /* 0x00004c0001167983 */ /* 0x000eec0000100800 */
[----:B------:R-:W-:Y:S01]  /*7960*/  HMMA.16816.F32.BF16 R188, R8, R34, R24 ;  /* 0x0000002208bc723c */ /* 0x000fe20000041818 */
[----:B------:R-:W-:Y:S01]  /*7970*/  PRMT R24, R121, 0x7610, R24 ;  /* 0x0000761079187816 */ /* 0x000fe20000000018 */
[----:B------:R1:W4:Y:S03]  /*7980*/  LDL.LU.S16 R72, [R1+0x90] ;  /* 0x0000900001487983 */ /* 0x0003260000300600 */
[----:B------:R-:W-:Y:S01]  /*7990*/  @!P1 PRMT R195, R24, 0x5410, RZ ;  /* 0x0000541018c39816 */ /* 0x000fe200000000ff */
[----:B------:R-:W-:Y:S01]  /*79a0*/  LDSM.16.MT88.4 R32, [R68+0x16800] ;  /* 0x016800004420783b */ /* 0x000fe20000004200 */
[----:B------:R-:W-:-:S03]  /*79b0*/  ISETP.GT.U32.AND P1, PT, R71, UR4, PT ;  /* 0x0000000447007c0c */ /* 0x000fc6000bf24070 */
[----:B------:R1:W3:Y:S01]  /*79c0*/  LDL.LU.S16 R71, [R1+0x94] ;  /* 0x0000940001477983 */ /* 0x0002e20000300600 */
[----:B------:R-:W-:Y:S02]  /*79d0*/  ISETP.LE.U32.AND P3, PT, R116, UR4, PT ;  /* 0x0000000474007c0c */ /* 0x000fe4000bf63070 */
[----:B------:R-:W-:Y:S02]  /*79e0*/  ISETP.LE.U32.AND P0, PT, R0, UR4, PT ;  /* 0x0000000400007c0c */ /* 0x000fe4000bf03070 */
[----:B------:R-:W-:-:S09]  /*79f0*/  PRMT R0, R6, 0x7770, RZ ;  /* 0x0000777006007816 */ /* 0x000fd200000000ff */
[----:B-----5:R-:W-:Y:S02]  /*7a00*/  @!P3 HFMA2.BF16_V2 R137, -RZ.H0_H0, RZ.H0_H0, -R198.H0_H0 ;  /* 0x200000ffff89b231 */ /* 0x020fe400003409c6 */
[----:B--2---:R-:W-:-:S03]  /*7a10*/  @!P0 HFMA2.BF16_V2 R38, -RZ.H0_H0, RZ.H0_H0, -R193.H0_H0 ;  /* 0x200000ffff268231 */ /* 0x004fc600003409c1 */
[----:B------:R-:W-:-:S04]  /*7a20*/  PRMT R28, R137, 0x7610, R28 ;  /* 0x00007610891c7816 */ /* 0x000fc8000000001c */
[----:B------:R-:W-:Y:S02]  /*7a30*/  @!P3 PRMT R198, R28, 0x5410, RZ ;  /* 0x000054101cc6b816 */ /* 0x000fe400000000ff */
[----:B------:R-:W-:Y:S01]  /*7a40*/  ISETP.LE.U32.AND P3, PT, R0, UR4, PT ;  /* 0x0000000400007c0c */ /* 0x000fe2000bf63070 */
[----:B------:R-:W2:Y:S01]  /*7a50*/  LDSM.16.MT88.4 R28, [R68+0x16000] ;  /* 0x01600000441c783b */ /* 0x000ea20000004200 */
[----:B------:R-:W-:-:S04]  /*7a60*/  PRMT R0, R38, 0x7610, R0 ;  /* 0x0000761026007816 */ /* 0x000fc80000000000 */
[----:B------:R-:W-:Y:S02]  /*7a70*/  @!P0 PRMT R193, R0, 0x5410, RZ ;  /* 0x0000541000c18816 */ /* 0x000fe400000000ff */
[----:B------:R1:W5:Y:S01]  /*7a80*/  LDL.LU.S16 R0, [R1+0x9c] ;  /* 0x00009c0001007983 */ /* 0x0003620000300600 */
[----:B------:R-:W-:-:S03]  /*7a90*/  ISETP.GT.U32.AND P2, PT, R69, UR4, PT ;  /* 0x0000000445007c0c */ /* 0x000fc6000bf44070 */
[----:B------:R1:W5:Y:S01]  /*7aa0*/  LDL.LU.S16 R69, [R1+0x98] ;  /* 0x0000980001457983 */ /* 0x0003620000300600 */
[----:B------:R-:W-:Y:S02]  /*7ab0*/  IMAD.MOV.U32 R120, RZ, RZ, R39 ;  /* 0x000000ffff787224 */ /* 0x000fe400078e0027 */
[----:B------:R-:W-:Y:S02]  /*7ac0*/  IMAD.MOV.U32 R137, RZ, RZ, R36 ;  /* 0x000000ffff897224 */ /* 0x000fe400078e0024 */
[----:B------:R-:W-:Y:S01]  /*7ad0*/  IMAD.MOV.U32 R121, RZ, RZ, R37 ;  /* 0x000000ffff797224 */ /* 0x000fe200078e0025 */
[----:B--2---:R-:W-:-:S15]  /*7ae0*/  HMMA.16816.F32.BF16 R24, R12, R28, RZ ;  /* 0x0000001c0c18723c */ /* 0x004fde00000418ff */
[----:B------:R-:W-:-:S05]  /*7af0*/  NOP ;  /* 0x0000000000007918 */ /* 0x000fca0000000000 */
[----:B------:R-:W-:Y:S08]  /*7b00*/  HMMA.16816.F32.BF16 R36, R8, R32, R24 ;  /* 0x000000200824723c */ /* 0x000ff00000041818 */
[----:B------:R-:W-:Y:S01]  /*7b10*/  HMMA.16816.F32.BF16 R24, R12, R30, RZ ;  /* 0x0000001e0c18723c */ /* 0x000fe200000418ff */
[----:B------:R-:W-:-:S15]  /*7b20*/  ISETP.GT.U32.AND P6, PT, R74, UR4, PT ;  /* 0x000000044a007c0c */ /* 0x000fde000bfc4070 */
[----:B------:R-:W-:-:S04]  /*7b30*/  NOP ;  /* 0x0000000000007918 */ /* 0x000fc80000000000 */
[----:B------:R-:W-:Y:S01]  /*7b40*/  HMMA.16816.F32.BF16 R32, R8, R34, R24 ;  /* 0x000000220820723c */ /* 0x000fe20000041818 */
[----:B------:R-:W2:Y:S01]  /*7b50*/  LDSM.16.MT88.4 R24, [R7+0x16000] ;  /* 0x016000000718783b */ /* 0x000ea20000004200 */
[----:B------:R-:W-:Y:S02]  /*7b60*/  ISETP.GT.U32.AND P5, PT, R75, UR4, PT ;  /* 0x000000044b007c0c */ /* 0x000fe4000bfa4070 */
[----:B------:R-:W-:Y:S01]  /*7b70*/  ISETP.GT.U32.AND P4, PT, R104, UR4, PT ;  /* 0x0000000468007c0c */ /* 0x000fe2000bf84070 */
[----:B------:R-:W-:Y:S01]  /*7b80*/  FADD.FTZ R2, R159, R158 ;  /* 0x0000009e9f027221 */ /* 0x000fe20000010000 */
[----:B------:R-:W-:-:S03]  /*7b90*/  ISETP.GT.U32.AND P0, PT, R73, UR4, PT ;  /* 0x0000000449007c0c */ /* 0x000fc6000bf04070 */
[----:B------:R-:W-:Y:S01]  /*7ba0*/  FADD.FTZ R2, R161, R2 ;  /* 0x00000002a1027221 */ /* 0x000fe20000010000 */
[----:B------:R-:W-:Y:S02]  /*7bb0*/  IMAD.MOV.U32 R161, RZ, RZ, R65 ;  /* 0x000000ffffa17224 */ /* 0x000fe400078e0041 */
[----:B------:R-:W-:Y:S01]  /*7bc0*/  FADD.FTZ R4, R223, R4 ;  /* 0x00000004df047221 */ /* 0x000fe20000010000 */
[----:B------:R-:W-:Y:S02]  /*7bd0*/  IMAD.MOV.U32 R104, RZ, RZ, R120 ;  /* 0x000000ffff687224 */ /* 0x000fe400078e0078 */
[----:B------:R-:W-:Y:S02]  /*7be0*/  IMAD.MOV.U32 R107, RZ, RZ, R121 ;  /* 0x000000ffff6b7224 */ /* 0x000fe400078e0079 */
[----:B------:R-:W-:Y:S02]  /*7bf0*/  IMAD.MOV.U32 R223, RZ, RZ, R70 ;  /* 0x000000ffffdf7224 */ /* 0x000fe400078e0046 */
[----:B------:R-:W-:-:S02]  /*7c00*/  IMAD.MOV.U32 R70, RZ, RZ, R54 ;  /* 0x000000ffff467224 */ /* 0x000fc400078e0036 */
[----:B------:R-:W-:Y:S02]  /*7c10*/  IMAD.MOV.U32 R121, RZ, RZ, R55 ;  /* 0x000000ffff797224 */ /* 0x000fe400078e0037 */
[----:B------:R-:W-:Y:S02]  /*7c20*/  IMAD.MOV.U32 R120, RZ, RZ, R52 ;  /* 0x000000ffff787224 */ /* 0x000fe400078e0034 */
[----:B------:R-:W-:Y:S02]  /*7c30*/  IMAD.MOV.U32 R123, RZ, RZ, R53 ;  /* 0x000000ffff7b7224 */ /* 0x000fe400078e0035 */
[----:B----4-:R-:W-:Y:S02]  /*7c40*/  @P6 HFMA2.BF16_V2 R72, -RZ.H0_H0, RZ.H0_H0, -R194.H0_H0 ;  /* 0x200000ffff486231 */ /* 0x010fe400003409c2 */
[----:B---3--:R-:W-:-:S03]  /*7c50*/  @P5 HFMA2.BF16_V2 R71, -RZ.H0_H0, RZ.H0_H0, -R192.H0_H0 ;  /* 0x200000ffff475231 */ /* 0x008fc600003409c0 */
[----:B------:R-:W-:Y:S02]  /*7c60*/  PRMT R29, R72, 0x7610, R29 ;  /* 0x00007610481d7816 */ /* 0x000fe4000000001d */
[----:B------:R-:W-:Y:S02]  /*7c70*/  PRMT R28, R71, 0x7610, R28 ;  /* 0x00007610471c7816 */ /* 0x000fe4000000001c */
[----:B------:R-:W-:Y:S02]  /*7c80*/  @P6 PRMT R194, R29, 0x5410, RZ ;  /* 0x000054101dc26816 */ /* 0x000fe400000000ff */
[----:B------:R-:W-:Y:S02]  /*7c90*/  @P5 PRMT R192, R28, 0x5410, RZ ;  /* 0x000054101cc05816 */ /* 0x000fe400000000ff */
[C---:B--2---:R-:W-:Y:S08]  /*7ca0*/  HMMA.16816.F32.BF16 R28, R12.reuse, R24, RZ ;  /* 0x000000180c1c723c */ /* 0x044ff000000418ff */
[----:B------:R-:W-:Y:S01]  /*7cb0*/  HMMA.16816.F32.BF16 R12, R12, R26, RZ ;  /* 0x0000001a0c0c723c */ /* 0x000fe200000418ff */
[----:B------:R-:W2:Y:S01]  /*7cc0*/  LDSM.16.MT88.4 R24, [R7+0x16800] ;  /* 0x016800000718783b */ /* 0x000ea20000004200 */
[----:B-----5:R-:W-:-:S02]  /*7cd0*/  @P4 HFMA2.BF16_V2 R0, -RZ.H0_H0, RZ.H0_H0, -R171.H0_H0 ;  /* 0x200000ffff004231 */ /* 0x020fc400003409ab */
[----:B------:R-:W-:-:S03]  /*7ce0*/  @!P3 HFMA2.BF16_V2 R69, -RZ.H0_H0, RZ.H0_H0, -R170.H0_H0 ;  /* 0x200000ffff45b231 */ /* 0x000fc600003409aa */
[----:B------:R-:W-:Y:S02]  /*7cf0*/  PRMT R68, R0, 0x7610, R68 ;  /* 0x0000761000447816 */ /* 0x000fe40000000044 */
[----:B------:R-:W-:Y:S02]  /*7d00*/  LOP3.LUT R0, R117, 0xffff, RZ, 0xc0, !PT ;  /* 0x0000ffff75007812 */ /* 0x000fe400078ec0ff */
[----:B------:R-:W-:Y:S02]  /*7d10*/  PRMT R6, R69, 0x7610, R6 ;  /* 0x0000761045067816 */ /* 0x000fe40000000006 */
[----:B------:R-:W-:Y:S01]  /*7d20*/  ISETP.LE.U32.AND P5, PT, R0, UR4, PT ;  /* 0x0000000400007c0c */ /* 0x000fe2000bfa3070 */
[----:B------:R-:W-:Y:S01]  /*7d30*/  IMAD.IADD R0, R22, 0x1, R23 ;  /* 0x0000000116007824 */ /* 0x000fe200078e0217 */
[----:B------:R-:W-:Y:S01]  /*7d40*/  @!P3 PRMT R170, R6, 0x5410, RZ ;  /* 0x0000541006aab816 */ /* 0x000fe200000000ff */
[----:B------:R-:W-:Y:S02]  /*7d50*/  IMAD.MOV.U32 R71, RZ, RZ, R66 ;  /* 0x000000ffff477224 */ /* 0x000fe400078e0042 */
[----:B------:R-:W-:Y:S01]  /*7d60*/  IMAD.MOV.U32 R6, RZ, RZ, R67 ;  /* 0x000000ffff067224 */ /* 0x000fe200078e0043 */
[C---:B--2---:R-:W-:Y:S01]  /*7d70*/  HMMA.16816.F32.BF16 R72, R8.reuse, R24, R28 ;  /* 0x000000180848723c */ /* 0x044fe2000004181c */
[----:B------:R-:W-:Y:S01]  /*7d80*/  IMAD.MOV.U32 R69, RZ, RZ, R64 ;  /* 0x000000ffff457224 */ /* 0x000fe200078e0040 */
[----:B------:R-:W-:Y:S01]  /*7d90*/  @P4 PRMT R171, R68, 0x5410, RZ ;  /* 0x0000541044ab4816 */ /* 0x000fe200000000ff */
[----:B------:R-:W-:Y:S01]  /*7da0*/  FADD.FTZ R2, R222, R2 ;  /* 0x00000002de027221 */ /* 0x000fe20000010000 */
[----:B------:R-:W-:Y:S01]  /*7db0*/  IMAD.MOV.U32 R106, RZ, RZ, R137 ;  /* 0x000000ffff6a7224 */ /* 0x000fe200078e0089 */
[----:B------:R-:W-:Y:S03]  /*7dc0*/  LDSM.16.MT88.4 R156, [R0+0x11800] ;  /* 0x01180000009c783b */ /* 0x000fe60000004200 */
[----:B------:R-:W-:Y:S01]  /*7dd0*/  HMMA.16816.F32.BF16 R64, R8, R26, R12 ;  /* 0x0000001a0840723c */ /* 0x000fe2000004180c */
[----:B------:R-:W2:Y:S04]  /*7de0*/  LDSM.16.MT88.4 R8, [R0+0x11000] ;  /* 0x011000000008783b */ /* 0x000ea80000004200 */
[----:B------:R-:W3:Y:S03]  /*7df0*/  LDSM.16.MT88.4 R12, [R0+0x13000] ;  /* 0x01300000000c783b */ /* 0x000ee60000004200 */
[C---:B--2---:R-:W-:Y:S08]  /*7e00*/  HMMA.16816.F32.BF16 R152, R16.reuse, R8, R152 ;  /* 0x000000081098723c */ /* 0x044ff00000041898 */
[----:B------:R-:W-:Y:S01]  /*7e10*/  HMMA.16816.F32.BF16 R24, R16, R10, R140 ;  /* 0x0000000a1018723c */ /* 0x000fe2000004188c */
[----:B------:R-:W2:Y:S01]  /*7e20*/  LDSM.16.MT88.4 R8, [R0+0x15000] ;  /* 0x015000000008783b */ /* 0x000ea20000004200 */
[----:B------:R-:W-:Y:S01]  /*7e30*/  ISETP.LE.U32.AND P4, PT, R105, UR4, PT ;  /* 0x0000000469007c0c */ /* 0x000fe2000bf83070 */
[----:B------:R-:W-:-:S02]  /*7e40*/  IMAD.MOV.U32 R222, RZ, RZ, R118 ;  /* 0x000000ffffde7224 */ /* 0x000fc400078e0076 */
[----:B------:R-:W-:Y:S02]  /*7e50*/  IMAD.MOV.U32 R122, RZ, RZ, R88 ;  /* 0x000000ffff7a7224 */ /* 0x000fe400078e0058 */
[----:B------:R-:W-:Y:S01]  /*7e60*/  IMAD.MOV.U32 R162, RZ, RZ, R89 ;  /* 0x000000ffffa27224 */ /* 0x000fe200078e0059 */
[C---:B---3--:R-:W-:Y:S01]  /*7e70*/  HMMA.16816.F32.BF16 R52, R16.reuse, R12, R60 ;  /* 0x0000000c1034723c */ /* 0x048fe2000004183c */
[----:B------:R-:W-:Y:S01]  /*7e80*/  IMAD.MOV.U32 R163, RZ, RZ, R90 ;  /* 0x000000ffffa37224 */ /* 0x000fe200078e005a */
[----:B------:R-:W-:Y:S01]  /*7e90*/  ISETP.LE.U32.AND P6, PT, R160, UR4, PT ;  /* 0x00000004a0007c0c */ /* 0x000fe2000bfc3070 */
[----:B------:R-:W-:Y:S01]  /*7ea0*/  IMAD.MOV.U32 R68, RZ, RZ, R91 ;  /* 0x000000ffff447224 */ /* 0x000fe200078e005b */
[----:B------:R-:W-:Y:S04]  /*7eb0*/  LDSM.16.MT88.4 R140, [R23+0x11800] ;  /* 0x01180000178c783b */ /* 0x000fe80000004200 */
[C---:B------:R-:W-:Y:S01]  /*7ec0*/  HMMA.16816.F32.BF16 R28, R16.reuse, R14, R56 ;  /* 0x0000000e101c723c */ /* 0x040fe20000041838 */
[----:B------:R-:W3:Y:S07]  /*7ed0*/  LDSM.16.MT88.4 R12, [R0+0x17000] ;  /* 0x01700000000c783b */ /* 0x000eee0000004200 */
[C---:B--2---:R-:W-:Y:S08]  /*7ee0*/  HMMA.16816.F32.BF16 R84, R16.reuse, R8, R84 ;  /* 0x000000081054723c */ /* 0x044ff00000041854 */
[----:B------:R-:W-:Y:S01]  /*7ef0*/  HMMA.16816.F32.BF16 R40, R16, R10, R40 ;  /* 0x0000000a1028723c */ /* 0x000fe20000041828 */
[----:B------:R-:W2:Y:S01]  /*7f00*/  LDSM.16.MT88.4 R8, [R23+0x11000] ;  /* 0x011000001708783b */ /* 0x000ea20000004200 */
[----:B------:R-:W-:-:S03]  /*7f10*/  IMAD.MOV.U32 R105, RZ, RZ, R119 ;  /* 0x000000ffff697224 */ /* 0x000fc600078e0077 */
[----:B------:R-:W-:Y:S03]  /*7f20*/  LDSM.16.MT88.4 R88, [R0+0x15800] ;  /* 0x015800000058783b */ /* 0x000fe60000004200 */
[C---:B---3--:R-:W-:Y:S01]  /*7f30*/  HMMA.16816.F32.BF16 R116, R16.reuse, R12, R36 ;  /* 0x0000000c1074723c */ /* 0x048fe20000041824 */
[----:B------:R-:W-:Y:S07]  /*7f40*/  LDSM.16.MT88.4 R56, [R0+0x13800] ;  /* 0x013800000038783b */ /* 0x000fee0000004200 */
[C---:B------:R-:W-:Y:S08]  /*7f50*/  HMMA.16816.F32.BF16 R32, R16.reuse, R14, R32 ;  /* 0x0000000e1020723c */ /* 0x040ff00000041820 */
[C---:B--2---:R-:W-:Y:S08]  /*7f60*/  HMMA.16816.F32.BF16 R136, R16.reuse, R8, R244 ;  /* 0x000000081088723c */ /* 0x044ff000000418f4 */
[----:B------:R-:W-:Y:S01]  /*7f70*/  HMMA.16816.F32.BF16 R12, R16, R10, R240 ;  /* 0x0000000a100c723c */ /* 0x000fe200000418f0 */
[----:B------:R-:W2:Y:S01]  /*7f80*/  LDSM.16.MT88.4 R8, [R7+0x11000] ;  /* 0x011000000708783b */ /* 0x000ea20000004200 */
[----:B------:R-:W-:-:S02]  /*7f90*/  IMAD.MOV.U32 R243, RZ, RZ, R161 ;  /* 0x000000fffff37224 */ /* 0x000fc400078e00a1 */
[----:B------:R-:W-:Y:S02]  /*7fa0*/  IMAD.MOV.U32 R242, RZ, RZ, R163 ;  /* 0x000000fffff27224 */ /* 0x000fe400078e00a3 */
[----:B------:R-:W-:Y:S02]  /*7fb0*/  IMAD.MOV.U32 R247, RZ, RZ, R162 ;  /* 0x000000fffff77224 */ /* 0x000fe400078e00a2 */
[C---:B------:R-:W-:Y:S08]  /*7fc0*/  HMMA.16816.F32.BF16 R152, R128.reuse, R156, R152 ;  /* 0x0000009c8098723c */ /* 0x040ff00000041898 */
[----:B------:R-:W-:Y:S08]  /*7fd0*/  HMMA.16816.F32.BF16 R156, R128, R158, R24 ;  /* 0x0000009e809c723c */ /* 0x000ff00000041818 */
[C---:B--2---:R-:W-:Y:S01]  /*7fe0*/  HMMA.16816.F32.BF16 R160, R16.reuse, R8, R236 ;  /* 0x0000000810a0723c */ /* 0x044fe200000418ec */
[----:B------:R1:W2:Y:S04]  /*7ff0*/  LDL.LU.S16 R237, [R1+0xa4] ;  /* 0x0000a40001ed7983 */ /* 0x0002a80000300600 */
[----:B------:R1:W3:Y:S03]  /*8000*/  LDL.LU.S16 R236, [R1+0xa0] ;  /* 0x0000a00001ec7983 */ /* 0x0002e60000300600 */
[----:B------:R-:W-:Y:S01]  /*8010*/  HMMA.16816.F32.BF16 R24, R16, R10, R228 ;  /* 0x0000000a1018723c */ /* 0x000fe200000418e4 */
[----:B------:R-:W4:Y:S07]  /*8020*/  LDSM.16.MT88.4 R8, [R23+0x13000] ;  /* 0x013000001708783b */ /* 0x000f2e0000004200 */
[C---:B------:R-:W-:Y:S08]  /*8030*/  HMMA.16816.F32.BF16 R84, R128.reuse, R88, R84 ;  /* 0x000000588054723c */ /* 0x040ff00000041854 */
[C---:B------:R-:W-:Y:S01]  /*8040*/  HMMA.16816.F32.BF16 R88, R128.reuse, R90, R40 ;  /* 0x0000005a8058723c */ /* 0x040fe20000041828 */
[----:B------:R-:W5:Y:S07]  /*8050*/  LDSM.16.MT88.4 R40, [R23+0x13800] ;  /* 0x013800001728783b */ /* 0x000f6e0000004200 */
[C---:B------:R-:W-:Y:S08]  /*8060*/  HMMA.16816.F32.BF16 R52, R128.reuse, R56, R52 ;  /* 0x000000388034723c */ /* 0x040ff00000041834 */
[----:B------:R-:W-:Y:S08]  /*8070*/  HMMA.16816.F32.BF16 R56, R128, R58, R28 ;  /* 0x0000003a8038723c */ /* 0x000ff0000004181c */
[C---:B----4-:R-:W-:Y:S08]  /*8080*/  HMMA.16816.F32.BF16 R36, R16.reuse, R8, R224 ;  /* 0x000000081024723c */ /* 0x050ff000000418e0 */
[----:B------:R-:W-:Y:S01]  /*8090*/  HMMA.16816.F32.BF16 R28, R16, R10, R180 ;  /* 0x0000000a101c723c */ /* 0x000fe200000418b4 */
[----:B------:R-:W4:Y:S11]  /*80a0*/  LDSM.16.MT88.4 R8, [R7+0x13000] ;  /* 0x013000000708783b */ /* 0x000f360000004200 */
[C---:B-----5:R-:W-:Y:S08]  /*80b0*/  HMMA.16816.F32.BF16 R36, R128.reuse, R40, R36 ;  /* 0x000000288024723c */ /* 0x060ff00000041824 */
[----:B------:R-:W-:Y:S01]  /*80c0*/  HMMA.16816.F32.BF16 R40, R128, R42, R28 ;  /* 0x0000002a8028723c */ /* 0x000fe2000004181c */
[----:B------:R1:W5:Y:S04]  /*80d0*/  LDL.LU.S16 R29, [R1+0xa8] ;  /* 0x0000a800011d7983 */ /* 0x0003680000300600 */
[----:B------:R1:W5:Y:S01]  /*80e0*/  LDL.LU.S16 R28, [R1+0xb4] ;  /* 0x0000b400011c7983 */ /* 0x0003620000300600 */
[----:B------:R-:W-:-:S02]  /*80f0*/  IMAD.MOV.U32 R245, RZ, RZ, R68 ;  /* 0x000000fffff57224 */ /* 0x000fc400078e0044 */
[----:B------:R-:W-:Y:S02]  /*8100*/  IMAD.MOV.U32 R244, RZ, RZ, R71 ;  /* 0x000000fffff47224 */ /* 0x000fe400078e0047 */
[----:B------:R-:W-:Y:S02]  /*8110*/  IMAD.MOV.U32 R246, RZ, RZ, R69 ;  /* 0x000000fffff67224 */ /* 0x000fe400078e0045 */
[----:B------:R-:W-:Y:S01]  /*8120*/  IMAD.MOV.U32 R231, RZ, RZ, R70 ;  /* 0x000000ffffe77224 */ /* 0x000fe200078e0046 */
[C---:B----4-:R-:W-:Y:S01]  /*8130*/  HMMA.16816.F32.BF16 R60, R16.reuse, R8, R164 ;  /* 0x00000008103c723c */ /* 0x050fe200000418a4 */
[----:B------:R-:W-:Y:S07]  /*8140*/  LDSM.16.MT88.4 R164, [R7+0x11800] ;  /* 0x0118000007a4783b */ /* 0x000fee0000004200 */
[----:B------:R-:W-:Y:S01]  /*8150*/  HMMA.16816.F32.BF16 R68, R16, R10, R96 ;  /* 0x0000000a1044723c */ /* 0x000fe20000041860 */
[----:B------:R-:W4:Y:S07]  /*8160*/  LDSM.16.MT88.4 R8, [R23+0x15000] ;  /* 0x015000001708783b */ /* 0x000f2e0000004200 */
[----:B------:R-:W-:Y:S01]  /*8170*/  HMMA.16816.F32.BF16 R136, R128, R140, R136 ;  /* 0x0000008c8088723c */ /* 0x000fe20000041888 */
[----:B--2---:R-:W-:-:S07]  /*8180*/  @P2 HFMA2.BF16_V2 R237, -RZ.H0_H0, RZ.H0_H0, -R169.H0_H0 ;  /* 0x200000ffffed2231 */ /* 0x004fce00003409a9 */
[----:B----4-:R-:W-:Y:S01]  /*8190*/  HMMA.16816.F32.BF16 R92, R16, R8, R92 ;  /* 0x00000008105c723c */ /* 0x010fe2000004185c */
[----:B---3--:R-:W-:Y:S02]  /*81a0*/  @P1 HFMA2.BF16_V2 R236, -RZ.H0_H0, RZ.H0_H0, -R168.H0_H0 ;  /* 0x200000ffffec1231 */ /* 0x008fe400003409a8 */
[----:B-----5:R-:W-:-:S05]  /*81b0*/  @!P6 HFMA2.BF16_V2 R28, -RZ.H0_H0, RZ.H0_H0, -R221.H0_H0 ;  /* 0x200000ffff1ce231 */ /* 0x020fca00003409dd */
[----:B------:R-:W-:Y:S01]  /*81c0*/  HMMA.16816.F32.BF16 R100, R16, R10, R100 ;  /* 0x0000000a1064723c */ /* 0x000fe20000041864 */
[----:B------:R-:W2:Y:S01]  /*81d0*/  LDSM.16.MT88.4 R8, [R7+0x15000] ;  /* 0x015000000708783b */ /* 0x000ea20000004200 */
[----:B------:R-:W-:Y:S02]  /*81e0*/  IMAD.MOV.U32 R239, RZ, RZ, R120 ;  /* 0x000000ffffef7224 */ /* 0x000fe400078e0078 */
[----:B------:R-:W-:Y:S02]  /*81f0*/  @P0 HFMA2.BF16_V2 R29, -RZ.H0_H0, RZ.H0_H0, -R135.H0_H0 ;  /* 0x200000ffff1d0231 */ /* 0x000fe40000340987 */
[----:B------:R-:W-:Y:S02]  /*8200*/  IMAD.MOV.U32 R241, RZ, RZ, R122 ;  /* 0x000000fffff17224 */ /* 0x000fe400078e007a */
[----:B------:R-:W-:Y:S02]  /*8210*/  IMAD.MOV.U32 R240, RZ, RZ, R123 ;  /* 0x000000fffff07224 */ /* 0x000fe400078e007b */
[----:B------:R-:W-:Y:S01]  /*8220*/  IMAD.MOV.U32 R238, RZ, RZ, R121 ;  /* 0x000000ffffee7224 */ /* 0x000fe200078e0079 */
[----:B------:R-:W-:Y:S01]  /*8230*/  HMMA.16816.F32.BF16 R140, R128, R142, R12 ;  /* 0x0000008e808c723c */ /* 0x000fe2000004180c */
[----:B------:R-:W-:Y:S01]  /*8240*/  ISETP.LE.U32.AND P3, PT, R232, UR4, PT ;  /* 0x00000004e8007c0c */ /* 0x000fe2000bf63070 */
[----:B------:R-:W-:Y:S01]  /*8250*/  LDSM.16.MT88.4 R120, [R0+0x17800] ;  /* 0x017800000078783b */ /* 0x000fe20000004200 */
[----:B------:R-:W-:-:S03]  /*8260*/  FADD.FTZ R4, R231, R4 ;  /* 0x00000004e7047221 */ /* 0x000fc60000010000 */
[----:B------:R-:W-:Y:S02]  /*8270*/  LDSM.16.MT88.4 R96, [R7+0x15800] ;  /* 0x015800000760783b */ /* 0x000fe40000004200 */
[C---:B--2---:R-:W-:Y:S08]  /*8280*/  HMMA.16816.F32.BF16 R172, R16.reuse, R8, R172 ;  /* 0x0000000810ac723c */ /* 0x044ff000000418ac */
[----:B------:R-:W-:Y:S01]  /*8290*/  HMMA.16816.F32.BF16 R176, R16, R10, R176 ;  /* 0x0000000a10b0723c */ /* 0x000fe200000418b0 */
[----:B------:R-:W2:Y:S01]  /*82a0*/  LDSM.16.MT88.4 R8, [R23+0x17000] ;  /* 0x017000001708783b */ /* 0x000ea20000004200 */
[----:B------:R-:W-:-:S02]  /*82b0*/  PRMT R14, R237, 0x7610, R14 ;  /* 0x00007610ed0e7816 */ /* 0x000fc4000000000e */
[----:B------:R-:W-:-:S04]  /*82c0*/  PRMT R13, R236, 0x7610, R13 ;  /* 0x00007610ec0d7816 */ /* 0x000fc8000000000d */
[C---:B--2---:R-:W-:Y:S08]  /*82d0*/  HMMA.16816.F32.BF16 R184, R16.reuse, R8, R184 ;  /* 0x0000000810b8723c */ /* 0x044ff000000418b8 */
[----:B------:R-:W-:Y:S01]  /*82e0*/  HMMA.16816.F32.BF16 R188, R16, R10, R188 ;  /* 0x0000000a10bc723c */ /* 0x000fe200000418bc */
[----:B------:R-:W2:Y:S01]  /*82f0*/  LDSM.16.MT88.4 R8, [R7+0x17000] ;  /* 0x017000000708783b */ /* 0x000ea20000004200 */
[----:B------:R-:W-:Y:S01]  /*8300*/  @P2 PRMT R169, R14, 0x5410, RZ ;  /* 0x000054100ea92816 */ /* 0x000fe200000000ff */
[----:B------:R-:W-:Y:S01]  /*8310*/  IMAD.MOV.U32 R237, RZ, RZ, R5 ;  /* 0x000000ffffed7224 */ /* 0x000fe200078e0005 */
[----:B------:R-:W-:-:S04]  /*8320*/  @P1 PRMT R168, R13, 0x5410, RZ ;  /* 0x000054100da81816 */ /* 0x000fc800000000ff */
[C---:B------:R-:W-:Y:S08]  /*8330*/  HMMA.16816.F32.BF16 R160, R128.reuse, R164, R160 ;  /* 0x000000a480a0723c */ /* 0x040ff000000418a0 */
[----:B------:R-:W-:Y:S01]  /*8340*/  HMMA.16816.F32.BF16 R164, R128, R166, R24 ;  /* 0x000000a680a4723c */ /* 0x000fe20000041818 */
[----:B------:R1:W3:Y:S04]  /*8350*/  LDL.LU.S16 R27, [R1+0xb0] ;  /* 0x0000b000011b7983 */ /* 0x0002e80000300600 */
[----:B------:R1:W4:Y:S04]  /*8360*/  LDL.LU.S16 R26, [R1+0xac] ;  /* 0x0000ac00011a7983 */ /* 0x0003280000300600 */
[----:B------:R1:W5:Y:S04]  /*8370*/  LDL.LU.S16 R14, [R1+0xb8] ;  /* 0x0000b800010e7983 */ /* 0x0003680000300600 */
[----:B------:R1:W3:Y:S04]  /*8380*/  LDL.LU.S16 R13, [R1+0xbc] ;  /* 0x0000bc00010d7983 */ /* 0x0002e80000300600 */
[----:B------:R1:W4:Y:S01]  /*8390*/  LDL.LU.S16 R5, [R1+0xc0] ;  /* 0x0000c00001057983 */ /* 0x0003220000300600 */
[----:B--2---:R-:W-:Y:S01]  /*83a0*/  HMMA.16816.F32.BF16 R180, R16, R8, R72 ;  /* 0x0000000810b4723c */ /* 0x004fe20000041848 */
[----:B------:R-:W-:-:S02]  /*83b0*/  PRMT R8, R28, 0x7610, R8 ;  /* 0x000076101c087816 */ /* 0x000fc40000000008 */
[----:B------:R-:W-:Y:S01]  /*83c0*/  LOP3.LUT R0, R239, 0xffff, RZ, 0xc0, !PT ;  /* 0x0000ffffef007812 */ /* 0x000fe200078ec0ff */
[----:B------:R-:W-:Y:S01]  /*83d0*/  FADD.FTZ R2, R238, R2 ;  /* 0x00000002ee027221 */ /* 0x000fe20000010000 */
[----:B------:R-:W-:Y:S01]  /*83e0*/  @!P6 PRMT R221, R8, 0x5410, RZ ;  /* 0x0000541008dde816 */ /* 0x000fe200000000ff */
[----:B------:R-:W-:Y:S01]  /*83f0*/  FADD.FTZ R4, R240, R4 ;  /* 0x00000004f0047221 */ /* 0x000fe20000010000 */
[----:B------:R1:W2:Y:S01]  /*8400*/  LDL.LU.S16 R8, [R1+0xc4] ;  /* 0x0000c40001087983 */ /* 0x0002a20000300600 */
[----:B------:R-:W-:Y:S02]  /*8410*/  ISETP.LE.U32.AND P2, PT, R0, UR4, PT ;  /* 0x0000000400007c0c */ /* 0x000fe4000bf43070 */
[----:B------:R-:W-:Y:S02]  /*8420*/  ISETP.LE.U32.AND P1, PT, R233, UR4, PT ;  /* 0x00000004e9007c0c */ /* 0x000fe4000bf23070 */
[----:B------:R-:W-:Y:S01]  /*8430*/  PRMT R25, R29, 0x7610, R25 ;  /* 0x000076101d197816 */ /* 0x000fe20000000019 */
[----:B------:R-:W-:Y:S01]  /*8440*/  HMMA.16816.F32.BF16 R16, R16, R10, R64 ;  /* 0x0000000a1010723c */ /* 0x000fe20000041840 */
[----:B------:R-:W-:Y:S01]  /*8450*/  LOP3.LUT R0, R234, 0xffff, RZ, 0xc0, !PT ;  /* 0x0000ffffea007812 */ /* 0x000fe200078ec0ff */
[----:B------:R-:W1:Y:S01]  /*8460*/  LDSM.16.MT88.4 R64, [R7+0x13800] ;  /* 0x013800000740783b */ /* 0x000e620000004200 */
[----:B------:R-:W-:-:S02]  /*8470*/  @P0 PRMT R135, R25, 0x5410, RZ ;  /* 0x0000541019870816 */ /* 0x000fc400000000ff */
[----:B------:R-:W-:Y:S01]  /*8480*/  ISETP.LE.U32.AND P0, PT, R0, UR4, PT ;  /* 0x0000000400007c0c */ /* 0x000fe2000bf03070 */
[----:B------:R-:W-:Y:S01]  /*8490*/  FADD.FTZ R2, R241, R2 ;  /* 0x00000002f1027221 */ /* 0x000fe20000010000 */
[----:B------:R-:W1:Y:S01]  /*84a0*/  LDSM.16.MT88.4 R72, [R23+0x15800] ;  /* 0x015800001748783b */ /* 0x000e620000004200 */
[----:B------:R-:W-:Y:S02]  /*84b0*/  IMAD.MOV.U32 R239, RZ, RZ, R242 ;  /* 0x000000ffffef7224 */ /* 0x000fe400078e00f2 */
[----:B------:R-:W-:Y:S02]  /*84c0*/  IMAD.MOV.U32 R238, RZ, RZ, R243 ;  /* 0x000000ffffee7224 */ /* 0x000fe400078e00f3 */
[----:B------:R-:W-:Y:S02]  /*84d0*/  IMAD.MOV.U32 R240, RZ, RZ, R244 ;  /* 0x000000fffff07224 */ /* 0x000fe400078e00f4 */
[----:B------:R-:W-:Y:S02]  /*84e0*/  IMAD.MOV.U32 R241, RZ, RZ, R245 ;  /* 0x000000fffff17224 */ /* 0x000fe400078e00f5 */
[----:B------:R-:W-:-:S02]  /*84f0*/  IMAD.MOV.U32 R245, RZ, RZ, R105 ;  /* 0x000000fffff57224 */ /* 0x000fc400078e0069 */
[----:B------:R-:W-:Y:S02]  /*8500*/  IMAD.MOV.U32 R242, RZ, RZ, R107 ;  /* 0x000000fffff27224 */ /* 0x000fe400078e006b */
[----:B------:R-:W-:Y:S02]  /*8510*/  IMAD.MOV.U32 R243, RZ, RZ, R106 ;  /* 0x000000fffff37224 */ /* 0x000fe400078e006a */
[----:B------:R-:W-:Y:S02]  /*8520*/  IMAD.MOV.U32 R244, RZ, RZ, R104 ;  /* 0x000000fffff47224 */ /* 0x000fe400078e0068 */
[----:B------:R-:W1:Y:S01]  /*8530*/  LDSM.16.MT88.4 R104, [R23+0x17800] ;  /* 0x017800001768783b */ /* 0x000e620000004200 */
[----:B------:R-:W-:Y:S01]  /*8540*/  USHF.L.U32 UR24, UR24, 0x3, URZ ;  /* 0x0000000318187899 */ /* 0x000fe200080006ff */
[----:B------:R-:W-:-:S05]  /*8550*/  FADD.FTZ R6, R6, R4 ;  /* 0x0000000406067221 */ /* 0x000fca0000010000 */
[----:B------:R-:W-:Y:S01]  /*8560*/  IMAD.U32 R0, RZ, RZ, UR24 ;  /* 0x00000018ff007e24 */ /* 0x000fe2000f8e00ff */
[----:B------:R-:W-:Y:S04]  /*8570*/  STG.E.U16 desc[UR26][R204.64], R200 ;  /* 0x000000c8cc007986 */ /* 0x000fe8000c10151a */
[----:B------:R-:W-:Y:S01]  /*8580*/  STG.E.U16 desc[UR26][R204.64+0x2], R199 ;  /* 0x000002c7cc007986 */ /* 0x000fe2000c10151a */
        /* <DEDUP_REMOVED lines=9> */
[----:B------:R-:W-:Y:S01]  /*8620*/  HMMA.16816.F32.BF16 R104, R128, R106, R188 ;  /* 0x0000006a8068723c */ /* 0x000fe200000418bc */
[----:B------:R-:W-:Y:S01]  /*8630*/  UMOV UR6, 0xffffffff ;  /* 0xffffffff00067882 */ /* 0x000fe20000000000 */
[----:B-----5:R-:W-:-:S02]  /*8640*/  @!P3 HFMA2.BF16_V2 R14, -RZ.H0_H0, RZ.H0_H0, -R124.H0_H0 ;  /* 0x200000ffff0eb231 */ /* 0x020fc4000034097c */
[----:B---3--:R-:W-:Y:S02]  /*8650*/  @!P2 HFMA2.BF16_V2 R13, -RZ.H0_H0, RZ.H0_H0, -R207.H0_H0 ;  /* 0x200000ffff0da231 */ /* 0x008fe400003409cf */
[----:B----4-:R-:W-:Y:S01]  /*8660*/  @!P1 HFMA2.BF16_V2 R5, -RZ.H0_H0, RZ.H0_H0, -R125.H0_H0 ;  /* 0x200000ffff059231 */ /* 0x010fe2000034097d */
[----:B------:R-:W-:Y:S02]  /*8670*/  PRMT R11, R14, 0x7610, R11 ;  /* 0x000076100e0b7816 */ /* 0x000fe4000000000b */
[----:B------:R-:W-:Y:S02]  /*8680*/  PRMT R10, R13, 0x7610, R10 ;  /* 0x000076100d0a7816 */ /* 0x000fe4000000000a */
[----:B------:R-:W-:Y:S02]  /*8690*/  PRMT R9, R5, 0x7610, R9 ;  /* 0x0000761005097816 */ /* 0x000fe40000000009 */
[----:B------:R-:W-:Y:S02]  /*86a0*/  @!P3 PRMT R124, R11, 0x5410, RZ ;  /* 0x000054100b7cb816 */ /* 0x000fe400000000ff */
[----:B------:R-:W-:Y:S01]  /*86b0*/  @!P2 PRMT R207, R10, 0x5410, RZ ;  /* 0x000054100acfa816 */ /* 0x000fe200000000ff */
[----:B--2---:R-:W-:Y:S01]  /*86c0*/  @!P0 HFMA2.BF16_V2 R8, -RZ.H0_H0, RZ.H0_H0, -R126.H0_H0 ;  /* 0x200000ffff088231 */ /* 0x004fe2000034097e */
[----:B------:R-:W-:-:S04]  /*86d0*/  @!P1 PRMT R125, R9, 0x5410, RZ ;  /* 0x00005410097d9816 */ /* 0x000fc800000000ff */
[----:B------:R-:W-:Y:S02]  /*86e0*/  PRMT R12, R8, 0x7610, R12 ;  /* 0x00007610080c7816 */ /* 0x000fe4000000000c */
[----:B------:R-:W1:Y:S01]  /*86f0*/  LDSM.16.MT88.4 R8, [R7+0x17800] ;  /* 0x017800000708783b */ /* 0x000e620000004200 */
[----:B------:R-:W-:Y:S02]  /*8700*/  @!P5 HFMA2.BF16_V2 R27, -RZ.H0_H0, RZ.H0_H0, -R197.H0_H0 ;  /* 0x200000ffff1bd231 */ /* 0x000fe400003409c5 */
[----:B------:R-:W-:-:S04]  /*8710*/  IMAD.WIDE R4, R0, 0x2, R204 ;  /* 0x0000000200047825 */ /* 0x000fc800078e02cc */
[----:B------:R-:W-:Y:S01]  /*8720*/  FADD.FTZ R0, R237, R2 ;  /* 0x00000002ed007221 */ /* 0x000fe20000010000 */
[----:B------:R-:W-:Y:S02]  /*8730*/  @!P4 HFMA2.BF16_V2 R26, -RZ.H0_H0, RZ.H0_H0, -R127.H0_H0 ;  /* 0x200000ffff1ac231 */ /* 0x000fe4000034097f */
[----:B------:R-:W-:Y:S01]  /*8740*/  FADD.FTZ R2, R238, R6 ;  /* 0x00000006ee027221 */ /* 0x000fe20000010000 */
[----:B------:R-:W-:Y:S01]  /*8750*/  PRMT R24, R27, 0x7610, R24 ;  /* 0x000076101b187816 */ /* 0x000fe20000000018 */
[----:B------:R-:W-:Y:S01]  /*8760*/  STG.E.U16 desc[UR26][R4.64], R202 ;  /* 0x000000ca04007986 */ /* 0x000fe2000c10151a */
[----:B------:R-:W-:Y:S01]  /*8770*/  FADD.FTZ R0, R239, R0 ;  /* 0x00000000ef007221 */ /* 0x000fe20000010000 */
[----:B------:R-:W-:Y:S02]  /*8780*/  PRMT R15, R26, 0x7610, R15 ;  /* 0x000076101a0f7816 */ /* 0x000fe4000000000f */
[----:B------:R-:W-:Y:S01]  /*8790*/  STG.E.U16 desc[UR26][R4.64+0x2], R201 ;  /* 0x000002c904007986 */ /* 0x000fe2000c10151a */
[----:B------:R-:W-:Y:S01]  /*87a0*/  @!P5 PRMT R197, R24, 0x5410, RZ ;  /* 0x0000541018c5d816 */ /* 0x000fe200000000ff */
[----:B------:R-:W-:-:S02]  /*87b0*/  FADD.FTZ R2, R240, R2 ;  /* 0x00000002f0027221 */ /* 0x000fc40000010000 */
[----:B------:R-:W-:Y:S01]  /*87c0*/  STG.E.U16 desc[UR26][R204.64+0x10], R211 ;  /* 0x000010d3cc007986 */ /* 0x000fe2000c10151a */
[----:B------:R-:W-:-:S03]  /*87d0*/  FADD.FTZ R0, R241, R0 ;  /* 0x00000000f1007221 */ /* 0x000fc60000010000 */
[----:B------:R-:W-:Y:S04]  /*87e0*/  STG.E.U16 desc[UR26][R204.64+0x12], R203 ;  /* 0x000012cbcc007986 */ /* 0x000fe8000c10151a */
[----:B------:R-:W-:Y:S04]  /*87f0*/  STG.E.U16 desc[UR26][R4.64+0x12], R214 ;  /* 0x000012d604007986 */ /* 0x000fe8000c10151a */
[----:B------:R-:W-:Y:S01]  /*8800*/  STG.E.U16 desc[UR26][R4.64+0x10], R213 ;  /* 0x000010d504007986 */ /* 0x000fe2000c10151a */
[----:B------:R-:W-:-:S03]  /*8810*/  @!P4 PRMT R127, R15, 0x5410, RZ ;  /* 0x000054100f7fc816 */ /* 0x000fc600000000ff */
[----:B------:R-:W-:Y:S01]  /*8820*/  STG.E.U16 desc[UR26][R204.64+0x20], R212 ;  /* 0x000020d4cc007986 */ /* 0x000fe2000c10151a */
[----:B------:R-:W-:-:S03]  /*8830*/  @!P0 PRMT R126, R12, 0x5410, RZ ;  /* 0x000054100c7e8816 */ /* 0x000fc600000000ff */
[----:B------:R-:W-:Y:S01]  /*8840*/  STG.E.U16 desc[UR26][R204.64+0x22], R207 ;  /* 0x000022cfcc007986 */ /* 0x000fe2000c10151a */
[----:B------:R-:W-:-:S03]  /*8850*/  FADD.FTZ R2, R242, R2 ;  /* 0x00000002f2027221 */ /* 0x000fc60000010000 */
[----:B------:R-:W-:Y:S04]  /*8860*/  STG.E.U16 desc[UR26][R4.64+0x20], R221 ;  /* 0x000020dd04007986 */ /* 0x000fe8000c10151a */
[----:B------:R-:W-:Y:S01]  /*8870*/  STG.E.U16 desc[UR26][R4.64+0x22], R219 ;  /* 0x000022db04007986 */ /* 0x000fe2000c10151a */
[----:B------:R-:W-:-:S03]  /*8880*/  FADD.FTZ R0, R243, R0 ;  /* 0x00000000f3007221 */ /* 0x000fc60000010000 */
[----:B------:R-:W-:Y:S04]  /*8890*/  STG.E.U16 desc[UR26][R204.64+0x30], R218 ;  /* 0x000030dacc007986 */ /* 0x000fe8000c10151a */
[----:B------:R-:W-:Y:S04]  /*88a0*/  STG.E.U16 desc[UR26][R204.64+0x32], R216 ;  /* 0x000032d8cc007986 */ /* 0x000fe8000c10151a */
[----:B------:R-:W-:Y:S04]  /*88b0*/  STG.E.U16 desc[UR26][R4.64+0x30], R220 ;  /* 0x000030dc04007986 */ /* 0x000fe8000c10151a */
[----:B------:R-:W-:Y:S04]  /*88c0*/  STG.E.U16 desc[UR26][R4.64+0x32], R217 ;  /* 0x000032d904007986 */ /* 0x000fe8000c10151a */
[----:B------:R-:W-:Y:S04]  /*88d0*/  STG.E.U16 desc[UR26][R204.64+0x40], R198 ;  /* 0x000040c6cc007986 */ /* 0x000fe8000c10151a */
        /* <DEDUP_REMOVED lines=13> */
[----:B------:R1:W-:Y:S01]  /*89b0*/  STG.E.U16 desc[UR26][R4.64+0x62], R124 ;  /* 0x0000627c04007986 */ /* 0x0003e2000c10151a */
[----:B------:R-:W-:-:S03]  /*89c0*/  FADD.FTZ R0, R247, R0 ;  /* 0x00000000f7007221 */ /* 0x000fc60000010000 */
[----:B------:R-:W-:Y:S04]  /*89d0*/  STG.E.U16 desc[UR26][R204.64+0x70], R170 ;  /* 0x000070aacc007986 */ /* 0x000fe8000c10151a */
[----:B------:R-:W-:Y:S04]  /*89e0*/  STG.E.U16 desc[UR26][R204.64+0x72], R169 ;  /* 0x000072a9cc007986 */ /* 0x000fe8000c10151a */
[----:B------:R-:W-:Y:S04]  /*89f0*/  STG.E.U16 desc[UR26][R4.64+0x70], R168 ;  /* 0x000070a804007986 */ /* 0x000fe8000c10151a */
[----:B------:R2:W-:Y:S01]  /*8a00*/  STG.E.U16 desc[UR26][R4.64+0x72], R135 ;  /* 0x0000728704007986 */ /* 0x0005e2000c10151a */
[C---:B-1----:R-:W-:Y:S08]  /*8a10*/  HMMA.16816.F32.BF16 R124, R128.reuse, R8, R180 ;  /* 0x00000008807c723c */ /* 0x042ff000000418b4 */
[----:B------:R-:W-:Y:S01]  /*8a20*/  HMMA.16816.F32.BF16 R128, R128, R10, R16 ;  /* 0x0000000a8080723c */ /* 0x000fe20000041810 */
[----:B--2---:R-:W-:Y:S01]  /*8a30*/  FADD.FTZ R4, R222, R2 ;  /* 0x00000002de047221 */ /* 0x004fe20000010000 */
[----:B------:R-:W-:-:S03]  /*8a40*/  FADD.FTZ R2, R248, R0 ;  /* 0x00000000f8027221 */ /* 0x000fc60000010000 */
[----:B------:R-:W-:Y:S01]  /*8a50*/  FADD.FTZ R0, R223, R4 ;  /* 0x00000004df007221 */ /* 0x000fe20000010000 */
[----:B------:R-:W-:Y:S01]  /*8a60*/  FADD.FTZ R240, R250, R2 ;  /* 0x00000002faf07221 */ /* 0x000fe20000010000 */
[----:B------:R-:W-:Y:S02]  /*8a70*/  IADD3 R244, P0, PT, R204, -0x80, RZ ;  /* 0xffffff80ccf47810 */ /* 0x000fe40007f1e0ff */
[----:B------:R-:W-:Y:S01]  /*8a80*/  FADD.FTZ R0, R252, R0 ;  /* 0x00000000fc007221 */ /* 0x000fe20000010000 */
[----:B------:R-:W-:Y:S01]  /*8a90*/  FADD.FTZ R240, R249, R240 ;  /* 0x000000f0f9f07221 */ /* 0x000fe20000010000 */
[----:B------:R-:W-:Y:S02]  /*8aa0*/  IADD3.X R241, PT, PT, R205, -0x1, RZ, P0, !PT ;  /* 0xffffffffcdf17810 */ /* 0x000fe400007fe4ff */
[----:B------:R-:W-:Y:S01]  /*8ab0*/  FADD.FTZ R231, R251, R0 ;  /* 0x00000000fbe77221 */ /* 0x000fe20000010000 */
[----:B------:R-:W-:Y:S01]  /*8ac0*/  FADD.FTZ R240, R235, R240 ;  /* 0x000000f0ebf07221 */ /* 0x000fe20000010000 */
[----:B------:R-:W-:Y:S06]  /*8ad0*/  BRA.U !UP1, `(.L_x_564) ;  /* 0x00000071098c7547 */ /* 0x000fec000b800000 */
[----:B------:R-:W2:Y:S01]  /*8ae0*/  LDL.LU R242, [R1+0xc8] ;  /* 0x0000c80001f27983 */ /* 0x000ea20000300800 */
[----:B------:R-:W-:Y:S01]  /*8af0*/  UIADD3 UR12, UPT, UPT, UR23, -0x2, URZ ;  /* 0xfffffffe170c7890 */ /* 0x000fe2000fffe0ff */
[----:B------:R-:W-:-:S04]  /*8b00*/  DEPBAR.LE SB0, 0x0 ;  /* 0x000080000000791a */ /* 0x000fc80000000000 */
[----:B------:R-:W2:Y:S01]  /*8b10*/  LDL.LU R243, [R1+0xcc] ;  /* 0x0000cc0001f37983 */ /* 0x000ea20000300800 */
[----:B------:R-:W1:Y:S03]  /*8b20*/  LDCU UR4, c[0x0][0x440] ;  /* 0x00008800ff0477ac */ /* 0x000e660008000800 */
[----:B------:R-:W3:Y:S04]  /*8b30*/  LDL R245, [R1+0x6c] ;  /* 0x00006c0001f57983 */ /* 0x000ee80000100800 */
[----:B------:R-:W4:Y:S04]  /*8b40*/  LDL R222, [R1+0x68] ;  /* 0x0000680001de7983 */ /* 0x000f280000100800 */
[----:B------:R-:W1:Y:S04]  /*8b50*/  LDL R223, [R1+0x8c] ;  /* 0x00008c0001df7983 */ /* 0x000e680000100800 */
[----:B------:R-:W5:Y:S04]  /*8b60*/  LDL R246, [R1+0x88] ;  /* 0x0000880001f67983 */ /* 0x000f680000100800 */
[----:B------:R-:W2:Y:S01]  /*8b70*/  LDL R247, [R1+0x84] ;  /* 0x0000840001f77983 */ /* 0x000ea20000100800 */
[----:B------:R-:W-:-:S02]  /*8b80*/  UIMAD.WIDE.U32 UR18, UR12, UR8, URZ ;  /* 0x000000080c1272a5 */ /* 0x000fc4000f8e00ff */
[----:B------:R-:W-:Y:S02]  /*8b90*/  UIMAD UR12, UR12, UR9, URZ ;  /* 0x000000090c0c72a4 */ /* 0x000fe4000f8e02ff */
[----:B------:R-:W-:Y:S02]  /*8ba0*/  USHF.L.U32 UR15, UR8, 0x4, URZ ;  /* 0x00000004080f7899 */ /* 0x000fe400080006ff */
[----:B------:R-:W-:Y:S02]  /*8bb0*/  USHF.L.U64.HI UR13, UR8, 0x4, UR9 ;  /* 0x00000004080d7899 */ /* 0x000fe40008010209 */
[----:B------:R-:W-:Y:S02]  /*8bc0*/  UIADD3 UR6, UPT, UPT, UR12, UR19, URZ ;  /* 0x000000130c067290 */ /* 0x000fe4000fffe0ff */
[----:B------:R-:W-:Y:S01]  /*8bd0*/  ULEA UR7, UP0, UR18, UR15, 0x6 ;  /* 0x0000000f12077291 */ /* 0x000fe2000f8030ff */
[----:B------:R-:W-:Y:S01]  /*8be0*/  IMAD.U32 R5, RZ, RZ, UR19 ;  /* 0x00000013ff057e24 */ /* 0x000fe2000f8e00ff */
[----:B------:R-:W-:-:S02]  /*8bf0*/  UIADD3 UR12, UPT, UPT, UR19, UR12, URZ ;  /* 0x0000000c130c7290 */ /* 0x000fc4000fffe0ff */
[----:B------:R-:W-:Y:S01]  /*8c00*/  ULEA.HI.X UR6, UR18, UR13, UR6, 0x6, UP0 ;  /* 0x0000000d12067291 */ /* 0x000fe200080f3406 */
[----:B------:R-:W-:Y:S02]  /*8c10*/  IMAD.U32 R4, RZ, RZ, UR18 ;  /* 0x00000012ff047e24 */ /* 0x000fe4000f8e00ff */
[----:B------:R-:W-:Y:S01]  /*8c20*/  IMAD.U32 R5, RZ, RZ, UR7 ;  /* 0x00000007ff057e24 */ /* 0x000fe2000f8e00ff */
[----:B------:R-:W-:Y:S01]  /*8c30*/  UIADD3 UR15, UP1, UPT, UR7, UR15, URZ ;  /* 0x0000000f070f7290 */ /* 0x000fe2000ff3e0ff */
[----:B------:R-:W-:Y:S01]  /*8c40*/  IMAD.U32 R2, RZ, RZ, UR12 ;  /* 0x0000000cff027e24 */ /* 0x000fe2000f8e00ff */
[----:B------:R-:W-:Y:S01]  /*8c50*/  ULEA UR7, UP0, UR8, UR7, 0x5 ;  /* 0x0000000708077291 */ /* 0x000fe2000f8028ff */
[----:B------:R-:W-:Y:S01]  /*8c60*/  IMAD.U32 R0, RZ, RZ, UR6 ;  /* 0x00000006ff007e24 */ /* 0x000fe2000f8e00ff */
[----:B------:R-:W-:Y:S02]  /*8c70*/  UIADD3.X UR13, UPT, UPT, UR6, UR13, URZ, UP1, !UPT ;  /* 0x0000000d060d7290 */ /* 0x000fe40008ffe4ff */
[----:B------:R-:W-:-:S06]  /*8c80*/  ULEA.HI.X UR6, UR8, UR6, UR9, 0x5, UP0 ;  /* 0x0000000608067291 */ /* 0x000fcc00080f2c09 */
[----:B------:R-:W-:Y:S01]  /*8c90*/  IMAD.U32 R13, RZ, RZ, UR6 ;  /* 0x00000006ff0d7e24 */ /* 0x000fe2000f8e00ff */
[----:B------:R-:W-:Y:S01]  /*8ca0*/  BAR.SYNC.DEFER_BLOCKING 0x0 ;  /* 0x0000000000007b1d */ /* 0x000fe20000010000 */
[CC--:B---3--:R-:W-:Y:S02]  /*8cb0*/  LEA R8, P0, R5.reuse, R245.reuse, 0x1 ;  /* 0x000000f505087211 */ /* 0x0c8fe400078008ff */
[CC--:B------:R-:W-:Y:S02]  /*8cc0*/  LEA R10, P1, R4.reuse, R245.reuse, 0x7 ;  /* 0x000000f5040a7211 */ /* 0x0c0fe400078238ff */
[-C--:B----4-:R-:W-:Y:S01]  /*8cd0*/  LEA.HI.X R9, R5, R222.reuse, R0, 0x1, P0 ;  /* 0x000000de05097211 */ /* 0x090fe200000f0c00 */
[----:B------:R-:W-:Y:S01]  /*8ce0*/  IMAD.U32 R5, RZ, RZ, UR15 ;  /* 0x0000000fff057e24 */ /* 0x000fe2000f8e00ff */
[----:B------:R-:W-:Y:S01]  /*8cf0*/  LEA.HI.X R11, R4, R222, R2, 0x7, P1 ;  /* 0x000000de040b7211 */ /* 0x000fe200008f3c02 */
[----:B------:R-:W-:Y:S02]  /*8d00*/  IMAD.U32 R2, RZ, RZ, UR7 ;  /* 0x00000007ff027e24 */ /* 0x000fe4000f8e00ff */
[----:B------:R-:W-:Y:S01]  /*8d10*/  IMAD.U32 R0, RZ, RZ, UR13 ;  /* 0x0000000dff007e24 */ /* 0x000fe2000f8e00ff */
[----:B------:R-:W-:-:S02]  /*8d20*/  LEA R6, P1, R5, R245, 0x1 ;  /* 0x000000f505067211 */ /* 0x000fc400078208ff */
[C---:B------:R-:W-:Y:S02]  /*8d30*/  LEA R4, P0, R2.reuse, R245, 0x1 ;  /* 0x000000f502047211 */ /* 0x040fe400078008ff */
[-C--:B------:R-:W-:Y:S02]  /*8d40*/  LEA.HI.X R7, R5, R222.reuse, R0, 0x1, P1 ;  /* 0x000000de05077211 */ /* 0x080fe400008f0c00 */
[----:B------:R-:W-:Y:S02]  /*8d50*/  LEA.HI.X R5, R2, R222, R13, 0x1, P0 ;  /* 0x000000de02057211 */ /* 0x000fe400000f0c0d */
[----:B-1----:R-:W-:Y:S02]  /*8d60*/  ISETP.GE.AND P0, PT, R223, UR4, PT ;  /* 0x00000004df007c0c */ /* 0x002fe4000bf06270 */
[----:B------:R-:W3:Y:S01]  /*8d70*/  LDL.LU R223, [R1+0xd0] ;  /* 0x0000d00001df7983 */ /* 0x000ee20000300800 */
[----:B------:R-:W-:Y:S02]  /*8d80*/  ISETP.GE.AND P3, PT, R206, UR4, PT ;  /* 0x00000004ce007c0c */ /* 0x000fe4000bf66270 */
[----:B-----5:R-:W-:-:S02]  /*8d90*/  ISETP.GE.AND P2, PT, R246, UR4, PT ;  /* 0x00000004f6007c0c */ /* 0x020fc4000bf46270 */
[----:B--2---:R-:W-:Y:S01]  /*8da0*/  LOP3.LUT R12, R243, R242, RZ, 0xfc, !PT ;  /* 0x000000f2f30c7212 */ /* 0x004fe200078efcff */
[----:B------:R-:W-:Y:S01]  /*8db0*/  IMAD.MOV.U32 R0, RZ, RZ, 0x20 ;  /* 0x00000020ff007424 */ /* 0x000fe200078e00ff */
[----:B------:R-:W-:Y:S01]  /*8dc0*/  ISETP.GE.AND P1, PT, R247, UR4, PT ;  /* 0x00000004f7007c0c */ /* 0x000fe2000bf26270 */
[----:B------:R-:W2:Y:S06]  /*8dd0*/  LDL.64 R238, [R1+0x78] ;  /* 0x0000780001ee7983 */ /* 0x000eac0000100a00 */
        /* <DEDUP_REMOVED lines=59> */
[----:B------:R-:W-:Y:S01]  /*9190*/  @P0 STS.128 [R215+0x17000], RZ ;  /* 0x017000ffd7000388 */ /* 0x000fe20000000c00 */
[----:B------:R-:W-:-:S03]  /*91a0*/  LEA R211, R12, UR5, 0x1 ;  /* 0x000000050cd37c11 */ /* 0x000fc6000f8e08ff */
        /* <DEDUP_REMOVED lines=20> */
[----:B------:R-:W-:Y:S04]  /*92f0*/  LDSM.16.M88.4 R16, [R134+0x8000] ;  /* 0x008000008610783b */ /* 0x000fe80000000200 */
[----:B------:R-:W-:Y:S04]  /*9300*/  LDSM.16.M88.4 R12, [R134+0x8800] ;  /* 0x00880000860c783b */ /* 0x000fe80000000200 */
[----:B------:R-:W-:Y:S04]  /*9310*/  LDSM.16.M88.4 R180, [R134+0x9800] ;  /* 0x0098000086b4783b */ /* 0x000fe80000000200 */
[----:B------:R-:W-:Y:S01]  /*9320*/  LDSM.16.M88.4 R28, [R134+0x9000] ;  /* 0x00900000861c783b */ /* 0x000fe20000000200 */
[----:B------:R-:W-:-:S03]  /*9330*/  IMAD.IADD R135, R22, 0x1, R211 ;  /* 0x0000000116877824 */ /* 0x000fc600078e02d3 */
[----:B------:R-:W2:Y:S04]  /*9340*/  LDL.64 R242, [R1+0x70] ;  /* 0x0000700001f27983 */ /* 0x000ea80000100a00 */
[----:B-1----:R-:W1:Y:S01]  /*9350*/  LDSM.16.M88.4 R4, [R211] ;  /* 0x00000000d304783b */ /* 0x002e620000000200 */
[----:B---3--:R-:W-:Y:S01]  /*9360*/  ISETP.NE.AND P4, PT, R223, RZ, PT ;  /* 0x000000ffdf00720c */ /* 0x008fe20003f85270 */
[----:B------:R-:W-:Y:S02]  /*9370*/  IMAD.SHL.U32 R247, R210, 0x2, RZ ;  /* 0x00000002d2f77824 */ /* 0x000fe400078e00ff */
[----:B------:R-:W0:Y:S01]  /*9380*/  LDGDEPBAR ;  /* 0x00000000000079af */ /* 0x000e220000000000 */
[----:B------:R-:W-:-:S05]  /*9390*/  SEL R2, R0, 0xffffffe0, !P4 ;  /* 0xffffffe000027807 */ /* 0x000fca0006000000 */
[----:B------:R-:W-:Y:S02]  /*93a0*/  IMAD.IADD R207, R2, 0x1, R211 ;  /* 0x0000000102cf7824 */ /* 0x000fe400078e02d3 */
[----:B------:R-:W-:-:S03]  /*93b0*/  IMAD.IADD R0, R134, 0x1, R2 ;  /* 0x0000000186007824 */ /* 0x000fc600078e0202 */
[----:B------:R-:W-:Y:S04]  /*93c0*/  LDSM.16.M88.4 R8, [R207] ;  /* 0x00000000cf08783b */ /* 0x000fe80000000200 */
[----:B------:R-:W3:Y:S04]  /*93d0*/  LDSM.16.M88.4 R192, [R0+0x8000] ;  /* 0x0080000000c0783b */ /* 0x000ee80000000200 */
[----:B------:R-:W4:Y:S04]  /*93e0*/  LDSM.16.M88.4 R188, [R0+0x8800] ;  /* 0x0088000000bc783b */ /* 0x000f280000000200 */
[----:B------:R-:W5:Y:S01]  /*93f0*/  LDSM.16.M88.4 R196, [R0+0x9800] ;  /* 0x0098000000c4783b */ /* 0x000f620000000200 */
[C---:B-1----:R-:W-:Y:S03]  /*9400*/  HMMA.16816.F32.BF16 R176, R4.reuse, R16, RZ ;  /* 0x0000001004b0723c */ /* 0x042fe600000418ff */
[----:B------:R-:W1:Y:S05]  /*9410*/  LDSM.16.M88.4 R184, [R0+0x9000] ;  /* 0x0090000000b8783b */ /* 0x000e6a0000000200 */
[C---:B------:R-:W-:Y:S08]  /*9420*/  HMMA.16816.F32.BF16 R172, R4.reuse, R18, RZ ;  /* 0x0000001204ac723c */ /* 0x040ff000000418ff */
[C---:B------:R-:W-:Y:S08]  /*9430*/  HMMA.16816.F32.BF16 R168, R4.reuse, R12, RZ ;  /* 0x0000000c04a8723c */ /* 0x040ff000000418ff */
[C---:B------:R-:W-:Y:S08]  /*9440*/  HMMA.16816.F32.BF16 R32, R4.reuse, R14, RZ ;  /* 0x0000000e0420723c */ /* 0x040ff000000418ff */
[C---:B------:R-:W-:Y:S08]  /*9450*/  HMMA.16816.F32.BF16 R12, R4.reuse, R180, RZ ;  /* 0x000000b4040c723c */ /* 0x040ff000000418ff */
[C---:B------:R-:W-:Y:S08]  /*9460*/  HMMA.16816.F32.BF16 R24, R4.reuse, R28, RZ ;  /* 0x0000001c0418723c */ /* 0x040ff000000418ff */
[C---:B------:R-:W-:Y:S08]  /*9470*/  HMMA.16816.F32.BF16 R16, R4.reuse, R30, RZ ;  /* 0x0000001e0410723c */ /* 0x040ff000000418ff */
[----:B------:R-:W-:Y:S01]  /*9480*/  HMMA.16816.F32.BF16 R28, R4, R182, RZ ;  /* 0x000000b6041c723c */ /* 0x000fe200000418ff */
[----:B------:R-:W-:Y:S07]  /*9490*/  LDSM.16.M88.4 R4, [R135] ;  /* 0x000000008704783b */ /* 0x000fee0000000200 */
[C---:B---3--:R-:W-:Y:S01]  /*94a0*/  HMMA.16816.F32.BF16 R216, R8.reuse, R192, R176 ;  /* 0x000000c008d8723c */ /* 0x048fe200000418b0 */
[----:B------:R-:W-:Y:S07]  /*94b0*/  LDSM.16.M88.4 R176, [R133+0x8800] ;  /* 0x0088000085b0783b */ /* 0x000fee0000000200 */
[C---:B------:R-:W-:Y:S08]  /*94c0*/  HMMA.16816.F32.BF16 R200, R8.reuse, R194, R172 ;  /* 0x000000c208c8723c */ /* 0x040ff000000418ac */
[C---:B----4-:R-:W-:Y:S08]  /*94d0*/  HMMA.16816.F32.BF16 R192, R8.reuse, R188, R168 ;  /* 0x000000bc08c0723c */ /* 0x050ff000000418a8 */
[C---:B------:R-:W-:Y:S01]  /*94e0*/  HMMA.16816.F32.BF16 R188, R8.reuse, R190, R32 ;  /* 0x000000be08bc723c */ /* 0x040fe20000041820 */
[----:B------:R-:W3:Y:S07]  /*94f0*/  LDSM.16.M88.4 R32, [R133+0x9000] ;  /* 0x009000008520783b */ /* 0x000eee0000000200 */
[C---:B-----5:R-:W-:Y:S01]  /*9500*/  HMMA.16816.F32.BF16 R168, R8.reuse, R196, R12 ;  /* 0x000000c408a8723c */ /* 0x060fe2000004180c */
[----:B------:R-:W4:Y:S07]  /*9510*/  LDSM.16.M88.4 R12, [R133+0x8000] ;  /* 0x00800000850c783b */ /* 0x000f2e0000000200 */
[C---:B-1----:R-:W-:Y:S08]  /*9520*/  HMMA.16816.F32.BF16 R180, R8.reuse, R184, R24 ;  /* 0x000000b808b4723c */ /* 0x042ff00000041818 */
[----:B------:R-:W-:Y:S01]  /*9530*/  HMMA.16816.F32.BF16 R24, R8, R198, R28 ;  /* 0x000000c60818723c */ /* 0x000fe2000004181c */
[----:B------:R-:W1:Y:S01]  /*9540*/  LDSM.16.M88.4 R28, [R133+0x9800] ;  /* 0x00980000851c783b */ /* 0x000e620000000200 */
[----:B------:R-:W-:-:S02]  /*9550*/  IMAD.IADD R22, R2, 0x1, R135 ;  /* 0x0000000102167824 */ /* 0x000fc400078e0287 */
[----:B------:R-:W-:-:S04]  /*9560*/  IMAD.IADD R2, R2, 0x1, R133 ;  /* 0x0000000102027824 */ /* 0x000fc800078e0285 */
[----:B------:R-:W-:Y:S01]  /*9570*/  HMMA.16816.F32.BF16 R184, R8, R186, R16 ;  /* 0x000000ba08b8723c */ /* 0x000fe20000041810 */
[----:B------:R-:W-:Y:S04]  /*9580*/  LDSM.16.M88.4 R8, [R22] ;  /* 0x000000001608783b */ /* 0x000fe80000000200 */
[----:B------:R-:W5:Y:S03]  /*9590*/  LDSM.16.M88.4 R172, [R2+0x8000] ;  /* 0x0080000002ac783b */ /* 0x000f660000000200 */
[C---:B---3--:R-:W-:Y:S01]  /*95a0*/  HMMA.16816.F32.BF16 R196, R4.reuse, R32, R180 ;  /* 0x0000002004c4723c */ /* 0x048fe200000418b4 */
[----:B------:R-:W3:Y:S07]  /*95b0*/  LDSM.16.M88.4 R180, [R2+0x8800] ;  /* 0x0088000002b4783b */ /* 0x000eee0000000200 */
[C---:B----4-:R-:W-:Y:S08]  /*95c0*/  HMMA.16816.F32.BF16 R16, R4.reuse, R12, R216 ;  /* 0x0000000c0410723c */ /* 0x050ff000000418d8 */
[C---:B------:R-:W-:Y:S08]  /*95d0*/  HMMA.16816.F32.BF16 R12, R4.reuse, R14, R200 ;  /* 0x0000000e040c723c */ /* 0x040ff000000418c8 */
[C---:B------:R-:W-:Y:S08]  /*95e0*/  HMMA.16816.F32.BF16 R216, R4.reuse, R176, R192 ;  /* 0x000000b004d8723c */ /* 0x040ff000000418c0 */
[C---:B------:R-:W-:Y:S01]  /*95f0*/  HMMA.16816.F32.BF16 R200, R4.reuse, R178, R188 ;  /* 0x000000b204c8723c */ /* 0x040fe200000418bc */
[----:B------:R-:W4:Y:S07]  /*9600*/  LDSM.16.M88.4 R176, [R2+0x9000] ;  /* 0x0090000002b0783b */ /* 0x000f2e0000000200 */
[C---:B------:R-:W-:Y:S01]  /*9610*/  HMMA.16816.F32.BF16 R192, R4.reuse, R34, R184 ;  /* 0x0000002204c0723c */ /* 0x040fe200000418b8 */
[----:B------:R-:W2:Y:S07]  /*9620*/  LDSM.16.M88.4 R32, [R2+0x9800] ;  /* 0x009800000220783b */ /* 0x000eae0000000200 */
[C---:B-1----:R-:W-:Y:S08]  /*9630*/  HMMA.16816.F32.BF16 R188, R4.reuse, R28, R168 ;  /* 0x0000001c04bc723c */ /* 0x042ff000000418a8 */
[----:B------:R-:W-:Y:S01]  /*9640*/  HMMA.16816.F32.BF16 R184, R4, R30, R24 ;  /* 0x0000001e04b8723c */ /* 0x000fe20000041818 */
[----:B------:R-:W-:Y:S04]  /*9650*/  LDSM.16.M88.4 R4, [R211+0x2000] ;  /* 0x00200000d304783b */ /* 0x000fe80000000200 */
[----:B------:R-:W1:Y:S04]  /*9660*/  LDSM.16.M88.4 R28, [R134+0xa000] ;  /* 0x00a00000861c783b */ /* 0x000e680000000200 */
[----:B------:R-:W1:Y:S01]  /*9670*/  LDSM.16.M88.4 R24, [R134+0xa800] ;  /* 0x00a800008618783b */ /* 0x000e620000000200 */
[C---:B-----5:R-:W-:Y:S08]  /*9680*/  HMMA.16816.F32.BF16 R168, R8.reuse, R172, R16 ;  /* 0x000000ac08a8723c */ /* 0x060ff00000041810 */
[C---:B------:R-:W-:Y:S08]  /*9690*/  HMMA.16816.F32.BF16 R16, R8.reuse, R174, R12 ;  /* 0x000000ae0810723c */ /* 0x040ff0000004180c */
[C---:B---3--:R-:W-:Y:S08]  /*96a0*/  HMMA.16816.F32.BF16 R12, R8.reuse, R180, R216 ;  /* 0x000000b4080c723c */ /* 0x048ff000000418d8 */
[C---:B------:R-:W-:Y:S08]  /*96b0*/  HMMA.16816.F32.BF16 R180, R8.reuse, R182, R200 ;  /* 0x000000b608b4723c */ /* 0x040ff000000418c8 */
[C---:B----4-:R-:W-:Y:S08]  /*96c0*/  HMMA.16816.F32.BF16 R216, R8.reuse, R176, R196 ;  /* 0x000000b008d8723c */ /* 0x050ff000000418c4 */
[C---:B--2---:R-:W-:Y:S01]  /*96d0*/  HMMA.16816.F32.BF16 R200, R8.reuse, R32, R188 ;  /* 0x0000002008c8723c */ /* 0x044fe200000418bc */
[----:B------:R-:W-:Y:S07]  /*96e0*/  LDSM.16.M88.4 R188, [R0+0xb000] ;  /* 0x00b0000000bc783b */ /* 0x000fee0000000200 */
[C---:B------:R-:W-:Y:S01]  /*96f0*/  HMMA.16816.F32.BF16 R196, R8.reuse, R34, R184 ;  /* 0x0000002208c4723c */ /* 0x040fe200000418b8 */
[----:B------:R-:W2:Y:S07]  /*9700*/  LDSM.16.M88.4 R32, [R134+0xb800] ;  /* 0x00b800008620783b */ /* 0x000eae0000000200 */
[----:B------:R-:W-:Y:S01]  /*9710*/  HMMA.16816.F32.BF16 R176, R8, R178, R192 ;  /* 0x000000b208b0723c */ /* 0x000fe200000418c0 */
[----:B------:R-:W-:Y:S07]  /*9720*/  LDSM.16.M88.4 R8, [R207+0x2000] ;  /* 0x00200000cf08783b */ /* 0x000fee0000000200 */
[C---:B-1----:R-:W-:Y:S01]  /*9730*/  HMMA.16816.F32.BF16 R192, R4.reuse, R28, R168 ;  /* 0x0000001c04c0723c */ /* 0x042fe200000418a8 */
[----:B------:R-:W1:Y:S07]  /*9740*/  LDSM.16.M88.4 R168, [R134+0xb000] ;  /* 0x00b0000086a8783b */ /* 0x000e6e0000000200 */
[C---:B------:R-:W-:Y:S01]  /*9750*/  HMMA.16816.F32.BF16 R184, R4.reuse, R30, R16 ;  /* 0x0000001e04b8723c */ /* 0x040fe20000041810 */
[----:B------:R-:W3:Y:S07]  /*9760*/  LDSM.16.M88.4 R28, [R0+0xa000] ;  /* 0x00a00000001c783b */ /* 0x000eee0000000200 */
[C---:B------:R-:W-:Y:S08]  /*9770*/  HMMA.16816.F32.BF16 R172, R4.reuse, R24, R12 ;  /* 0x0000001804ac723c */ /* 0x040ff0000004180c */
[C---:B------:R-:W-:Y:S01]  /*9780*/  HMMA.16816.F32.BF16 R16, R4.reuse, R26, R180 ;  /* 0x0000001a0410723c */ /* 0x040fe200000418b4 */
[----:B------:R-:W4:Y:S04]  /*9790*/  LDSM.16.M88.4 R24, [R0+0xa800] ;  /* 0x00a800000018783b */ /* 0x000f280000000200 */
[----:B------:R-:W5:Y:S03]  /*97a0*/  LDSM.16.M88.4 R180, [R0+0xb800] ;  /* 0x00b8000000b4783b */ /* 0x000f660000000200 */
[C---:B--2---:R-:W-:Y:S08]  /*97b0*/  HMMA.16816.F32.BF16 R220, R4.reuse, R32, R200 ;  /* 0x0000002004dc723c */ /* 0x044ff000000418c8 */
[C---:B------:R-:W-:Y:S01]  /*97c0*/  HMMA.16816.F32.BF16 R200, R4.reuse, R34, R196 ;  /* 0x0000002204c8723c */ /* 0x040fe200000418c4 */
[----:B------:R-:W-:Y:S07]  /*97d0*/  LDSM.16.M88.4 R32, [R133+0xa000] ;  /* 0x00a000008520783b */ /* 0x000fee0000000200 */
[----:B-1----:R-:W-:Y:S01]  /*97e0*/  HMMA.16816.F32.BF16 R12, R4, R168, R216 ;  /* 0x000000a8040c723c */ /* 0x002fe200000418d8 */
[----:B------:R-:W-:Y:S07]  /*97f0*/  LDSM.16.M88.4 R216, [R133+0xb800] ;  /* 0x00b8000085d8783b */ /* 0x000fee0000000200 */
[----:B---3--:R-:W-:Y:S08]  /*9800*/  HMMA.16816.F32.BF16 R196, R8, R28, R192 ;  /* 0x0000001c08c4723c */ /* 0x008ff000000418c0 */
[----:B------:R-:W-:Y:S01]  /*9810*/  HMMA.16816.F32.BF16 R176, R4, R170, R176 ;  /* 0x000000aa04b0723c */ /* 0x000fe200000418b0 */
[----:B------:R-:W1:Y:S07]  /*9820*/  LDSM.16.M88.4 R4, [R135+0x2000] ;  /* 0x002000008704783b */ /* 0x000e6e0000000200 */
[C---:B------:R-:W-:Y:S01]  /*9830*/  HMMA.16816.F32.BF16 R192, R8.reuse, R30, R184 ;  /* 0x0000001e08c0723c */ /* 0x040fe200000418b8 */
[----:B------:R-:W2:Y:S07]  /*9840*/  LDSM.16.M88.4 R28, [R133+0xa800] ;  /* 0x00a80000851c783b */ /* 0x000eae0000000200 */
[C---:B----4-:R-:W-:Y:S08]  /*9850*/  HMMA.16816.F32.BF16 R172, R8.reuse, R24, R172 ;  /* 0x0000001808ac723c */ /* 0x050ff000000418ac */
[C---:B------:R-:W-:Y:S01]  /*9860*/  HMMA.16816.F32.BF16 R168, R8.reuse, R26, R16 ;  /* 0x0000001a08a8723c */ /* 0x040fe20000041810 */
[----:B------:R-:W3:Y:S07]  /*9870*/  LDSM.16.M88.4 R24, [R133+0xb000] ;  /* 0x00b000008518783b */ /* 0x000eee0000000200 */
[C---:B------:R-:W-:Y:S08]  /*9880*/  HMMA.16816.F32.BF16 R16, R8.reuse, R188, R12 ;  /* 0x000000bc0810723c */ /* 0x040ff0000004180c */
[C---:B------:R-:W-:Y:S08]  /*9890*/  HMMA.16816.F32.BF16 R12, R8.reuse, R190, R176 ;  /* 0x000000be080c723c */ /* 0x040ff000000418b0 */
[C---:B-----5:R-:W-:Y:S08]  /*98a0*/  HMMA.16816.F32.BF16 R184, R8.reuse, R180, R220 ;  /* 0x000000b408b8723c */ /* 0x060ff000000418dc */
[----:B------:R-:W-:Y:S01]  /*98b0*/  HMMA.16816.F32.BF16 R200, R8, R182, R200 ;  /* 0x000000b608c8723c */ /* 0x000fe200000418c8 */
[----:B------:R-:W-:Y:S07]  /*98c0*/  LDSM.16.M88.4 R8, [R22+0x2000] ;  /* 0x002000001608783b */ /* 0x000fee0000000200 */
[C---:B-1----:R-:W-:Y:S08]  /*98d0*/  HMMA.16816.F32.BF16 R196, R4.reuse, R32, R196 ;  /* 0x0000002004c4723c */ /* 0x042ff000000418c4 */
[C---:B------:R-:W-:Y:S01]  /*98e0*/  HMMA.16816.F32.BF16 R192, R4.reuse, R34, R192 ;  /* 0x0000002204c0723c */ /* 0x040fe200000418c0 */
[----:B------:R-:W1:Y:S07]  /*98f0*/  LDSM.16.M88.4 R32, [R2+0xb000] ;  /* 0x00b000000220783b */ /* 0x000e6e0000000200 */
[C---:B--2---:R-:W-:Y:S08]  /*9900*/  HMMA.16816.F32.BF16 R188, R4.reuse, R28, R172 ;  /* 0x0000001c04bc723c */ /* 0x044ff000000418ac */
[C---:B------:R-:W-:Y:S01]  /*9910*/  HMMA.16816.F32.BF16 R180, R4.reuse, R30, R168 ;  /* 0x0000001e04b4723c */ /* 0x040fe200000418a8 */
[----:B------:R-:W2:Y:S07]  /*9920*/  LDSM.16.M88.4 R28, [R2+0xa000] ;  /* 0x00a00000021c783b */ /* 0x000eae0000000200 */
[C---:B---3--:R-:W-:Y:S01]  /*9930*/  HMMA.16816.F32.BF16 R176, R4.reuse, R24, R16 ;  /* 0x0000001804b0723c */ /* 0x048fe20000041810 */
[----:B------:R-:W-:Y:S07]  /*9940*/  LDSM.16.M88.4 R16, [R2+0xb800] ;  /* 0x00b800000210783b */ /* 0x000fee0000000200 */
[C---:B------:R-:W-:Y:S01]  /*9950*/  HMMA.16816.F32.BF16 R172, R4.reuse, R26, R12 ;  /* 0x0000001a04ac723c */ /* 0x040fe2000004180c */
[----:B------:R-:W3:Y:S07]  /*9960*/  LDSM.16.M88.4 R24, [R2+0xa800] ;  /* 0x00a800000218783b */ /* 0x000eee0000000200 */
[C---:B------:R-:W-:Y:S08]  /*9970*/  HMMA.16816.F32.BF16 R168, R4.reuse, R216, R184 ;  /* 0x000000d804a8723c */ /* 0x040ff000000418b8 */
[----:B------:R-:W-:Y:S01]  /*9980*/  HMMA.16816.F32.BF16 R12, R4, R218, R200 ;  /* 0x000000da040c723c */ /* 0x000fe200000418c8 */
[----:B------:R-:W-:Y:S07]  /*9990*/  LDSM.16.M88.4 R4, [R211+0x4000] ;  /* 0x00400000d304783b */ /* 0x000fee0000000200 */
[C---:B-1----:R-:W-:Y:S01]  /*99a0*/  HMMA.16816.F32.BF16 R184, R8.reuse, R32, R176 ;  /* 0x0000002008b8723c */ /* 0x042fe200000418b0 */
[----:B------:R-:W1:Y:S07]  /*99b0*/  LDSM.16.M88.4 R176, [R134+0xc000] ;  /* 0x00c0000086b0783b */ /* 0x000e6e0000000200 */
[C---:B--2---:R-:W-:Y:S08]  /*99c0*/  HMMA.16816.F32.BF16 R200, R8.reuse, R28, R196 ;  /* 0x0000001c08c8723c */ /* 0x044ff000000418c4 */
[C---:B------:R-:W-:Y:S01]  /*99d0*/  HMMA.16816.F32.BF16 R196, R8.reuse, R30, R192 ;  /* 0x0000001e08c4723c */ /* 0x040fe200000418c0 */
[----:B------:R-:W2:Y:S07]  /*99e0*/  LDSM.16.M88.4 R28, [R134+0xd000] ;  /* 0x00d00000861c783b */ /* 0x000eae0000000200 */
[C---:B---3--:R-:W-:Y:S08]  /*99f0*/  HMMA.16816.F32.BF16 R192, R8.reuse, R24, R188 ;  /* 0x0000001808c0723c */ /* 0x048ff000000418bc */
[C---:B------:R-:W-:Y:S01]  /*9a00*/  HMMA.16816.F32.BF16 R188, R8.reuse, R26, R180 ;  /* 0x0000001a08bc723c */ /* 0x040fe200000418b4 */
[----:B------:R-:W3:Y:S07]  /*9a10*/  LDSM.16.M88.4 R24, [R134+0xd800] ;  /* 0x00d800008618783b */ /* 0x000eee0000000200 */
[C---:B------:R-:W-:Y:S01]  /*9a20*/  HMMA.16816.F32.BF16 R180, R8.reuse, R34, R172 ;  /* 0x0000002208b4723c */ /* 0x040fe200000418ac */
[----:B------:R-:W4:Y:S07]  /*9a30*/  LDSM.16.M88.4 R32, [R134+0xc800] ;  /* 0x00c800008620783b */ /* 0x000f2e0000000200 */
[C---:B------:R-:W-:Y:S01]  /*9a40*/  HMMA.16816.F32.BF16 R172, R8.reuse, R16, R168 ;  /* 0x0000001008ac723c */ /* 0x040fe200000418a8 */
[----:B------:R-:W-:Y:S07]  /*9a50*/  LDSM.16.M88.4 R168, [R0+0xc000] ;  /* 0x00c0000000a8783b */ /* 0x000fee0000000200 */
[----:B------:R-:W-:Y:S01]  /*9a60*/  HMMA.16816.F32.BF16 R16, R8, R18, R12 ;  /* 0x000000120810723c */ /* 0x000fe2000004180c */
[----:B------:R-:W5:Y:S07]  /*9a70*/  LDSM.16.M88.4 R8, [R207+0x4000] ;  /* 0x00400000cf08783b */ /* 0x000f6e0000000200 */
[C---:B-1----:R-:W-:Y:S08]  /*9a80*/  HMMA.16816.F32.BF16 R12, R4.reuse, R176, R200 ;  /* 0x000000b0040c723c */ /* 0x042ff000000418c8 */
[C---:B------:R-:W-:Y:S08]  /*9a90*/  HMMA.16816.F32.BF16 R176, R4.reuse, R178, R196 ;  /* 0x000000b204b0723c */ /* 0x040ff000000418c4 */
[C---:B--2---:R-:W-:Y:S08]  /*9aa0*/  HMMA.16816.F32.BF16 R196, R4.reuse, R28, R184 ;  /* 0x0000001c04c4723c */ /* 0x044ff000000418b8 */
[C---:B---3--:R-:W-:Y:S08]  /*9ab0*/  HMMA.16816.F32.BF16 R184, R4.reuse, R24, R172 ;  /* 0x0000001804b8723c */ /* 0x048ff000000418ac */
[C---:B------:R-:W-:Y:S01]  /*9ac0*/  HMMA.16816.F32.BF16 R172, R4.reuse, R26, R16 ;  /* 0x0000001a04ac723c */ /* 0x040fe20000041810 */
[----:B------:R-:W1:Y:S04]  /*9ad0*/  LDSM.16.M88.4 R24, [R0+0xd000] ;  /* 0x00d000000018783b */ /* 0x000e680000000200 */
[----:B------:R-:W2:Y:S03]  /*9ae0*/  LDSM.16.M88.4 R16, [R0+0xd800] ;  /* 0x00d800000010783b */ /* 0x000ea60000000200 */
[C---:B----4-:R-:W-:Y:S08]  /*9af0*/  HMMA.16816.F32.BF16 R216, R4.reuse, R32, R192 ;  /* 0x0000002004d8723c */ /* 0x050ff000000418c0 */
[C---:B------:R-:W-:Y:S01]  /*9b00*/  HMMA.16816.F32.BF16 R192, R4.reuse, R30, R180 ;  /* 0x0000001e04c0723c */ /* 0x040fe200000418b4 */
[----:B------:R-:W3:Y:S07]  /*9b10*/  LDSM.16.M88.4 R28, [R0+0xc800] ;  /* 0x00c80000001c783b */ /* 0x000eee0000000200 */
[----:B------:R-:W-:Y:S01]  /*9b20*/  HMMA.16816.F32.BF16 R200, R4, R34, R188 ;  /* 0x0000002204c8723c */ /* 0x000fe200000418bc */
[----:B------:R-:W-:Y:S04]  /*9b30*/  LDSM.16.M88.4 R4, [R135+0x4000] ;  /* 0x004000008704783b */ /* 0x000fe80000000200 */
[----:B------:R-:W4:Y:S03]  /*9b40*/  LDSM.16.M88.4 R32, [R133+0xc000] ;  /* 0x00c000008520783b */ /* 0x000f260000000200 */
[C---:B-----5:R-:W-:Y:S01]  /*9b50*/  HMMA.16816.F32.BF16 R12, R8.reuse, R168, R12 ;  /* 0x000000a8080c723c */ /* 0x060fe2000004180c */
[----:B------:R-:W5:Y:S07]  /*9b60*/  LDSM.16.M88.4 R188, [R133+0xc800] ;  /* 0x00c8000085bc783b */ /* 0x000f6e0000000200 */
[C---:B------:R-:W-:Y:S08]  /*9b70*/  HMMA.16816.F32.BF16 R168, R8.reuse, R170, R176 ;  /* 0x000000aa08a8723c */ /* 0x040ff000000418b0 */
[C---:B-1----:R-:W-:Y:S08]  /*9b80*/  HMMA.16816.F32.BF16 R220, R8.reuse, R24, R196 ;  /* 0x0000001808dc723c */ /* 0x042ff000000418c4 */
[C---:B--2---:R-:W-:Y:S01]  /*9b90*/  HMMA.16816.F32.BF16 R196, R8.reuse, R16, R184 ;  /* 0x0000001008c4723c */ /* 0x044fe200000418b8 */
[----:B------:R-:W1:Y:S07]  /*9ba0*/  LDSM.16.M88.4 R184, [R133+0xd000] ;  /* 0x00d0000085b8783b */ /* 0x000e6e0000000200 */
[C---:B---3--:R-:W-:Y:S08]  /*9bb0*/  HMMA.16816.F32.BF16 R176, R8.reuse, R28, R216 ;  /* 0x0000001c08b0723c */ /* 0x048ff000000418d8 */
[C---:B------:R-:W-:Y:S01]  /*9bc0*/  HMMA.16816.F32.BF16 R216, R8.reuse, R26, R192 ;  /* 0x0000001a08d8723c */ /* 0x040fe200000418c0 */
[----:B------:R-:W-:Y:S07]  /*9bd0*/  LDSM.16.M88.4 R24, [R2+0xc000] ;  /* 0x00c000000218783b */ /* 0x000fee0000000200 */
[----:B------:R-:W-:Y:S08]  /*9be0*/  HMMA.16816.F32.BF16 R192, R8, R18, R172 ;  /* 0x0000001208c0723c */ /* 0x000ff000000418ac */
[----:B----4-:R-:W-:Y:S01]  /*9bf0*/  HMMA.16816.F32.BF16 R16, R4, R32, R12 ;  /* 0x000000200410723c */ /* 0x010fe2000004180c */
[----:B------:R-:W2:Y:S07]  /*9c00*/  LDSM.16.M88.4 R12, [R22+0x4000] ;  /* 0x00400000160c783b */ /* 0x000eae0000000200 */
[----:B------:R-:W-:Y:S01]  /*9c10*/  HMMA.16816.F32.BF16 R180, R8, R30, R200 ;  /* 0x0000001e08b4723c */ /* 0x000fe200000418c8 */
[----:B------:R-:W3:Y:S04]  /*9c20*/  LDSM.16.M88.4 R28, [R133+0xd800] ;  /* 0x00d80000851c783b */ /* 0x000ee80000000200 */
[----:B------:R-:W-:Y:S03]  /*9c30*/  LDSM.16.M88.4 R200, [R2+0xd000] ;  /* 0x00d0000002c8783b */ /* 0x000fe60000000200 */
[C---:B------:R-:W-:Y:S01]  /*9c40*/  HMMA.16816.F32.BF16 R8, R4.reuse, R34, R168 ;  /* 0x000000220408723c */ /* 0x040fe200000418a8 */
[----:B------:R-:W4:Y:S07]  /*9c50*/  LDSM.16.M88.4 R168, [R2+0xc800] ;  /* 0x00c8000002a8783b */ /* 0x000f2e0000000200 */
[C---:B-----5:R-:W-:Y:S08]  /*9c60*/  HMMA.16816.F32.BF16 R32, R4.reuse, R188, R176 ;  /* 0x000000bc0420723c */ /* 0x060ff000000418b0 */
[C---:B------:R-:W-:Y:S08]  /*9c70*/  HMMA.16816.F32.BF16 R172, R4.reuse, R190, R180 ;  /* 0x000000be04ac723c */ /* 0x040ff000000418b4 */
[C---:B-1----:R-:W-:Y:S08]  /*9c80*/  HMMA.16816.F32.BF16 R176, R4.reuse, R184, R220 ;  /* 0x000000b804b0723c */ /* 0x042ff000000418dc */
[----:B------:R-:W-:Y:S01]  /*9c90*/  HMMA.16816.F32.BF16 R216, R4, R186, R216 ;  /* 0x000000ba04d8723c */ /* 0x000fe200000418d8 */
[----:B------:R-:W1:Y:S07]  /*9ca0*/  LDSM.16.M88.4 R184, [R2+0xd800] ;  /* 0x00d8000002b8783b */ /* 0x000e6e0000000200 */
[----:B--2---:R-:W-:Y:S08]  /*9cb0*/  HMMA.16816.F32.BF16 R180, R12, R24, R16 ;  /* 0x000000180cb4723c */ /* 0x004ff00000041810 */
[C---:B---3--:R-:W-:Y:S08]  /*9cc0*/  HMMA.16816.F32.BF16 R188, R4.reuse, R28, R196 ;  /* 0x0000001c04bc723c */ /* 0x048ff000000418c4 */
[----:B------:R-:W-:Y:S01]  /*9cd0*/  HMMA.16816.F32.BF16 R192, R4, R30, R192 ;  /* 0x0000001e04c0723c */ /* 0x000fe200000418c0 */
[----:B------:R-:W-:Y:S07]  /*9ce0*/  LDSM.16.M88.4 R28, [R134+0xe800] ;  /* 0x00e80000861c783b */ /* 0x000fee0000000200 */
[C---:B------:R-:W-:Y:S01]  /*9cf0*/  HMMA.16816.F32.BF16 R24, R12.reuse, R26, R8 ;  /* 0x0000001a0c18723c */ /* 0x040fe20000041808 */
[----:B------:R-:W2:Y:S07]  /*9d00*/  LDSM.16.M88.4 R8, [R211+0x6000] ;  /* 0x00600000d308783b */ /* 0x000eae0000000200 */
[C---:B----4-:R-:W-:Y:S01]  /*9d10*/  HMMA.16816.F32.BF16 R16, R12.reuse, R168, R32 ;  /* 0x000000a80c10723c */ /* 0x050fe20000041820 */
[----:B------:R-:W3:Y:S07]  /*9d20*/  LDSM.16.M88.4 R32, [R134+0xe000] ;  /* 0x00e000008620783b */ /* 0x000eee0000000200 */
[C---:B------:R-:W-:Y:S08]  /*9d30*/  HMMA.16816.F32.BF16 R4, R12.reuse, R170, R172 ;  /* 0x000000aa0c04723c */ /* 0x040ff000000418ac */
[C---:B------:R-:W-:Y:S01]  /*9d40*/  HMMA.16816.F32.BF16 R172, R12.reuse, R200, R176 ;  /* 0x000000c80cac723c */ /* 0x040fe200000418b0 */
[----:B------:R-:W4:Y:S07]  /*9d50*/  LDSM.16.M88.4 R176, [R134+0xf000] ;  /* 0x00f0000086b0783b */ /* 0x000f2e0000000200 */
[C---:B------:R-:W-:Y:S08]  /*9d60*/  HMMA.16816.F32.BF16 R200, R12.reuse, R202, R216 ;  /* 0x000000ca0cc8723c */ /* 0x040ff000000418d8 */
[C---:B-1----:R-:W-:Y:S08]  /*9d70*/  HMMA.16816.F32.BF16 R216, R12.reuse, R184, R188 ;  /* 0x000000b80cd8723c */ /* 0x042ff000000418bc */
[----:B------:R-:W-:Y:S01]  /*9d80*/  HMMA.16816.F32.BF16 R196, R12, R186, R192 ;  /* 0x000000ba0cc4723c */ /* 0x000fe200000418c0 */
[----:B------:R-:W1:Y:S07]  /*9d90*/  LDSM.16.M88.4 R12, [R134+0xf800] ;  /* 0x00f80000860c783b */ /* 0x000e6e0000000200 */
[C---:B--2---:R-:W-:Y:S01]  /*9da0*/  HMMA.16816.F32.BF16 R184, R8.reuse, R28, R16 ;  /* 0x0000001c08b8723c */ /* 0x044fe20000041810 */
[----:B------:R-:W-:Y:S07]  /*9db0*/  LDSM.16.M88.4 R16, [R0+0xe000] ;  /* 0x00e000000010783b */ /* 0x000fee0000000200 */
[C---:B------:R-:W-:Y:S01]  /*9dc0*/  HMMA.16816.F32.BF16 R168, R8.reuse, R30, R4 ;  /* 0x0000001e08a8723c */ /* 0x040fe20000041804 */
[----:B------:R-:W2:Y:S07]  /*9dd0*/  LDSM.16.M88.4 R4, [R207+0x6000] ;  /* 0x00600000cf04783b */ /* 0x000eae0000000200 */
[C---:B---3--:R-:W-:Y:S01]  /*9de0*/  HMMA.16816.F32.BF16 R192, R8.reuse, R32, R180 ;  /* 0x0000002008c0723c */ /* 0x048fe200000418b4 */
[----:B------:R-:W-:Y:S07]  /*9df0*/  LDSM.16.M88.4 R180, [R0+0xf800] ;  /* 0x00f8000000b4783b */ /* 0x000fee0000000200 */
[C---:B------:R-:W-:Y:S01]  /*9e00*/  HMMA.16816.F32.BF16 R188, R8.reuse, R34, R24 ;  /* 0x0000002208bc723c */ /* 0x040fe20000041818 */
[----:B------:R-:W3:Y:S07]  /*9e10*/  LDSM.16.M88.4 R24, [R0+0xe800] ;  /* 0x00e800000018783b */ /* 0x000eee0000000200 */
[C---:B----4-:R-:W-:Y:S01]  /*9e20*/  HMMA.16816.F32.BF16 R32, R8.reuse, R176, R172 ;  /* 0x000000b00820723c */ /* 0x050fe200000418ac */
[----:B------:R-:W4:Y:S07]  /*9e30*/  LDSM.16.M88.4 R172, [R0+0xf000] ;  /* 0x00f0000000ac783b */ /* 0x000f2e0000000200 */
[C---:B------:R-:W-:Y:S08]  /*9e40*/  HMMA.16816.F32.BF16 R28, R8.reuse, R178, R200 ;  /* 0x000000b2081c723c */ /* 0x040ff000000418c8 */
[C---:B-1----:R-:W-:Y:S08]  /*9e50*/  HMMA.16816.F32.BF16 R176, R8.reuse, R12, R216 ;  /* 0x0000000c08b0723c */ /* 0x042ff000000418d8 */
[----:B------:R-:W-:Y:S01]  /*9e60*/  HMMA.16816.F32.BF16 R12, R8, R14, R196 ;  /* 0x0000000e080c723c */ /* 0x000fe200000418c4 */
[----:B------:R-:W-:Y:S07]  /*9e70*/  LDSM.16.M88.4 R8, [R135+0x6000] ;  /* 0x006000008708783b */ /* 0x000fee0000000200 */
[C---:B--2---:R-:W-:Y:S01]  /*9e80*/  HMMA.16816.F32.BF16 R216, R4.reuse, R18, R188 ;  /* 0x0000001204d8723c */ /* 0x044fe200000418bc */
[----:B------:R-:W1:Y:S07]  /*9e90*/  LDSM.16.M88.4 R188, [R133+0xe000] ;  /* 0x00e0000085bc783b */ /* 0x000e6e0000000200 */
[C---:B---3--:R-:W-:Y:S08]  /*9ea0*/  HMMA.16816.F32.BF16 R196, R4.reuse, R24, R184 ;  /* 0x0000001804c4723c */ /* 0x048ff000000418b8 */
[C---:B----4-:R-:W-:Y:S01]  /*9eb0*/  HMMA.16816.F32.BF16 R184, R4.reuse, R172, R32 ;  /* 0x000000ac04b8723c */ /* 0x050fe20000041820 */
[----:B------:R-:W2:Y:S07]  /*9ec0*/  LDSM.16.M88.4 R32, [R133+0xf800] ;  /* 0x00f800008520783b */ /* 0x000eae0000000200 */
[C---:B------:R-:W-:Y:S01]  /*9ed0*/  HMMA.16816.F32.BF16 R220, R4.reuse, R16, R192 ;  /* 0x0000001004dc723c */ /* 0x040fe200000418c0 */
[----:B------:R-:W3:Y:S04]  /*9ee0*/  LDSM.16.M88.4 R192, [R133+0xe800] ;  /* 0x00e8000085c0783b */ /* 0x000ee80000000200 */
[----:B------:R-:W-:Y:S03]  /*9ef0*/  LDSM.16.M88.4 R16, [R2+0xe000] ;  /* 0x00e000000210783b */ /* 0x000fe60000000200 */
[C---:B------:R-:W-:Y:S08]  /*9f00*/  HMMA.16816.F32.BF16 R200, R4.reuse, R26, R168 ;  /* 0x0000001a04c8723c */ /* 0x040ff000000418a8 */
[C---:B------:R-:W-:Y:S01]  /*9f10*/  HMMA.16816.F32.BF16 R172, R4.reuse, R174, R28 ;  /* 0x000000ae04ac723c */ /* 0x040fe2000004181c */
[----:B------:R-:W4:Y:S07]  /*9f20*/  LDSM.16.M88.4 R28, [R133+0xf000] ;  /* 0x00f00000851c783b */ /* 0x000f2e0000000200 */
[C---:B------:R-:W-:Y:S08]  /*9f30*/  HMMA.16816.F32.BF16 R168, R4.reuse, R180, R176 ;  /* 0x000000b404a8723c */ /* 0x040ff000000418b0 */
[----:B------:R-:W-:Y:S01]  /*9f40*/  HMMA.16816.F32.BF16 R176, R4, R182, R12 ;  /* 0x000000b604b0723c */ /* 0x000fe2000004180c */
[----:B------:R-:W5:Y:S07]  /*9f50*/  LDSM.16.M88.4 R4, [R22+0x6000] ;  /* 0x006000001604783b */ /* 0x000f6e0000000200 */
[C---:B-1----:R-:W-:Y:S08]  /*9f60*/  HMMA.16816.F32.BF16 R12, R8.reuse, R188, R220 ;  /* 0x000000bc080c723c */ /* 0x042ff000000418dc */
[C---:B------:R-:W-:Y:S01]  /*9f70*/  HMMA.16816.F32.BF16 R24, R8.reuse, R190, R216 ;  /* 0x000000be0818723c */ /* 0x040fe200000418d8 */
[----:B------:R-:W1:Y:S07]  /*9f80*/  LDSM.16.M88.4 R188, [R2+0xe800] ;  /* 0x00e8000002bc783b */ /* 0x000e6e0000000200 */
[----:B--2---:R-:W-:Y:S01]  /*9f90*/  HMMA.16816.F32.BF16 R216, R8, R32, R168 ;  /* 0x0000002008d8723c */ /* 0x004fe200000418a8 */
[----:B------:R-:W2:Y:S01]  /*9fa0*/  LDSM.16.M88.4 R168, [R2+0xf000] ;  /* 0x00f0000002a8783b */ /* 0x000ea20000000200 */
[----:B------:R-:W-:Y:S01]  /*9fb0*/  LOP3.LUT R247, R247, 0x6, RZ, 0xc0, !PT ;  /* 0x00000006f7f77812 */ /* 0x000fe200078ec0ff */
[----:B------:R-:W-:-:S05]  /*9fc0*/  IMAD.U32 R0, RZ, RZ, UR23 ;  /* 0x00000017ff007e24 */ /* 0x000fca000f8e00ff */
[C---:B---3--:R-:W-:Y:S08]  /*9fd0*/  HMMA.16816.F32.BF16 R180, R8.reuse, R192, R196 ;  /* 0x000000c008b4723c */ /* 0x048ff000000418c4 */
[----:B------:R-:W-:Y:S01]  /*9fe0*/  HMMA.16816.F32.BF16 R192, R8, R194, R200 ;  /* 0x000000c208c0723c */ /* 0x000fe200000418c8 */
[----:B------:R-:W-:-:S07]  /*9ff0*/  IMAD R0, R0, 0x40, R247 ;  /* 0x0000004000007824 */ /* 0x000fce00078e02f7 */
[C---:B----4-:R-:W-:Y:S08]  /*a000*/  HMMA.16816.F32.BF16 R196, R8.reuse, R28, R184 ;  /* 0x0000001c08c4723c */ /* 0x050ff000000418b8 */
[----:B------:R-:W-:Y:S01]  /*a010*/  HMMA.16816.F32.BF16 R200, R8, R30, R172 ;  /* 0x0000001e08c8723c */ /* 0x000fe200000418ac */
[----:B------:R3:W4:Y:S01]  /*a020*/  LDSM.16.M88.4 R172, [R2+0xf800] ;  /* 0x00f8000002ac783b */ /* 0x0007220000000200 */
[----:B------:R-:W-:-:S06]  /*a030*/  DEPBAR.LE SB0, 0x0 ;  /* 0x000080000000791a */ /* 0x000fcc0000000000 */
[----:B-----5:R-:W-:Y:S01]  /*a040*/  HMMA.16816.F32.BF16 R28, R4, R16, R12 ;  /* 0x00000010041c723c */ /* 0x020fe2000004180c */
[----:B------:R-:W-:-:S07]  /*a050*/  VIADD R12, R0, 0xffffff80 ;  /* 0xffffff80000c7836 */ /* 0x000fce0000000000 */
[----:B------:R-:W-:Y:S01]  /*a060*/  HMMA.16816.F32.BF16 R24, R4, R18, R24 ;  /* 0x000000120418723c */ /* 0x000fe20000041818 */
[C---:B------:R-:W-:Y:S02]  /*a070*/  ISETP.GE.AND P6, PT, R12.reuse, R20, PT ;  /* 0x000000140c00720c */ /* 0x040fe40003fc6270 */
[----:B------:R-:W-:-:S05]  /*a080*/  ISETP.GE.AND P5, PT, R12, R21, PT ;  /* 0x000000150c00720c */ /* 0x000fca0003fa6270 */
[----:B------:R-:W-:Y:S01]  /*a090*/  HMMA.16816.F32.BF16 R184, R8, R34, R176 ;  /* 0x0000002208b8723c */ /* 0x000fe200000418b0 */
[C---:B------:R-:W-:Y:S02]  /*a0a0*/  VIADD R8, R0.reuse, 0xffffff81 ;  /* 0xffffff8100087836 */ /* 0x040fe40000000000 */
[----:B------:R-:W-:Y:S01]  /*a0b0*/  VIADD R9, R0, 0xffffff88 ;  /* 0xffffff8800097836 */ /* 0x000fe20000000000 */
[----:B------:R-:W-:-:S04]  /*a0c0*/  FSEL R33, R28, -INF , !P6 ;  /* 0xff8000001c217808 */ /* 0x000fc80007000000 */
[C---:B-1----:R-:W-:Y:S01]  /*a0d0*/  HMMA.16816.F32.BF16 R12, R4.reuse, R188, R180 ;  /* 0x000000bc040c723c */ /* 0x042fe200000418b4 */
[CC--:B------:R-:W-:Y:S02]  /*a0e0*/  ISETP.GE.AND P4, PT, R8.reuse, R20.reuse, PT ;  /* 0x000000140800720c */ /* 0x0c0fe40003f86270 */
[----:B------:R-:W-:Y:S01]  /*a0f0*/  ISETP.GE.AND P6, PT, R8, R21, PT ;  /* 0x000000150800720c */ /* 0x000fe20003fc6270 */
[----:B------:R-:W-:Y:S01]  /*a100*/  VIADD R8, R0, 0xffffff89 ;  /* 0xffffff8900087836 */ /* 0x000fe20000000000 */
[----:B------:R-:W-:Y:S02]  /*a110*/  FSEL R35, R30, -INF , !P5 ;  /* 0xff8000001e237808 */ /* 0x000fe40006800000 */
[----:B------:R-:W-:Y:S01]  /*a120*/  ISETP.GE.AND P5, PT, R9, R20, PT ;  /* 0x000000140900720c */ /* 0x000fe20003fa6270 */
[----:B------:R-:W-:Y:S01]  /*a130*/  HMMA.16816.F32.BF16 R16, R4, R190, R192 ;  /* 0x000000be0410723c */ /* 0x000fe200000418c0 */
[----:B------:R-:W-:Y:S02]  /*a140*/  FSEL R32, R29, -INF , !P4 ;  /* 0xff8000001d207808 */ /* 0x000fe40006000000 */
[----:B------:R-:W-:-:S02]  /*a150*/  FSEL R34, R31, -INF , !P6 ;  /* 0xff8000001f227808 */ /* 0x000fc40007000000 */
[----:B------:R-:W-:Y:S02]  /*a160*/  FSEL R133, R24, -INF , !P5 ;  /* 0xff80000018857808 */ /* 0x000fe40006800000 */
[-C--:B------:R-:W-:Y:S02]  /*a170*/  ISETP.GE.AND P4, PT, R9, R21.reuse, PT ;  /* 0x000000150900720c */ /* 0x080fe40003f86270 */
[C---:B------:R-:W-:Y:S02]  /*a180*/  ISETP.GE.AND P6, PT, R8.reuse, R20, PT ;  /* 0x000000140800720c */ /* 0x040fe40003fc6270 */
[----:B------:R-:W-:Y:S01]  /*a190*/  ISETP.GE.AND P5, PT, R8, R21, PT ;  /* 0x000000150800720c */ /* 0x000fe20003fa6270 */
[----:B------:R-:W-:Y:S01]  /*a1a0*/  VIADD R8, R0, 0xffffff90 ;  /* 0xffffff9000087836 */ /* 0x000fe20000000000 */
[----:B------:R-:W-:Y:S01]  /*a1b0*/  FSEL R176, R26, -INF , !P4 ;  /* 0xff8000001ab07808 */ /* 0x000fe20006000000 */
[----:B---3--:R-:W-:Y:S01]  /*a1c0*/  VIADD R2, R0, 0xffffff91 ;  /* 0xffffff9100027836 */ /* 0x008fe20000000000 */
[----:B------:R-:W-:-:S02]  /*a1d0*/  FSEL R134, R25, -INF , !P6 ;  /* 0xff80000019867808 */ /* 0x000fc40007000000 */
[----:B------:R-:W-:Y:S02]  /*a1e0*/  FSEL R135, R27, -INF , !P5 ;  /* 0xff8000001b877808 */ /* 0x000fe40006800000 */
[----:B--2---:R-:W-:Y:S01]  /*a1f0*/  HMMA.16816.F32.BF16 R24, R4, R168, R196 ;  /* 0x000000a80418723c */ /* 0x004fe200000418c4 */
[----:B------:R-:W-:Y:S01]  /*a200*/  BAR.SYNC.DEFER_BLOCKING 0x0 ;  /* 0x0000000000007b1d */ /* 0x000fe20000010000 */
[CC--:B------:R-:W-:Y:S02]  /*a210*/  ISETP.GE.AND P4, PT, R8.reuse, R20.reuse, PT ;  /* 0x000000140800720c */ /* 0x0c0fe40003f86270 */
[----:B------:R-:W-:Y:S01]  /*a220*/  ISETP.GE.AND P6, PT, R8, R21, PT ;  /* 0x000000150800720c */ /* 0x000fe20003fc6270 */
[----:B------:R-:W-:Y:S01]  /*a230*/  VIADD R8, R0, 0xffffff98 ;  /* 0xffffff9800087836 */ /* 0x000fe20000000000 */
[----:B------:R-:W-:Y:S02]  /*a240*/  ISETP.GE.AND P5, PT, R2, R20, PT ;  /* 0x000000140200720c */ /* 0x000fe40003fa6270 */
[----:B------:R-:W-:-:S02]  /*a250*/  FSEL R177, R12, -INF , !P4 ;  /* 0xff8000000cb17808 */ /* 0x000fc40006000000 */
[-C--:B------:R-:W-:Y:S01]  /*a260*/  ISETP.GE.AND P4, PT, R2, R21.reuse, PT ;  /* 0x000000150200720c */ /* 0x080fe20003f86270 */
[----:B------:R-:W-:Y:S01]  /*a270*/  VIADD R2, R0, 0xffffff99 ;  /* 0xffffff9900027836 */ /* 0x000fe20000000000 */
[----:B------:R-:W-:Y:S02]  /*a280*/  FSEL R169, R14, -INF , !P6 ;  /* 0xff8000000ea97808 */ /* 0x000fe40007000000 */
[----:B------:R-:W-:Y:S02]  /*a290*/  FSEL R168, R13, -INF , !P5 ;  /* 0xff8000000da87808 */ /* 0x000fe40006800000 */
[C---:B------:R-:W-:Y:S02]  /*a2a0*/  ISETP.GE.AND P6, PT, R8.reuse, R20, PT ;  /* 0x000000140800720c */ /* 0x040fe40003fc6270 */
[----:B------:R-:W-:Y:S01]  /*a2b0*/  ISETP.GE.AND P5, PT, R8, R21, PT ;  /* 0x000000150800720c */ /* 0x000fe20003fa6270 */
[----:B------:R-:W-:Y:S01]  /*a2c0*/  VIADD R8, R0, 0xffffffa0 ;  /* 0xffffffa000087836 */ /* 0x000fe20000000000 */
[----:B------:R-:W-:-:S02]  /*a2d0*/  FSEL R178, R15, -INF , !P4 ;  /* 0xff8000000fb27808 */ /* 0x000fc40006000000 */
[----:B------:R-:W-:Y:S01]  /*a2e0*/  HMMA.16816.F32.BF16 R12, R4, R170, R200 ;  /* 0x000000aa040c723c */ /* 0x000fe200000418c8 */
[----:B------:R-:W-:Y:S02]  /*a2f0*/  FSEL R179, R16, -INF , !P6 ;  /* 0xff80000010b37808 */ /* 0x000fe40007000000 */
[CC--:B------:R-:W-:Y:S02]  /*a300*/  ISETP.GE.AND P4, PT, R2.reuse, R20.reuse, PT ;  /* 0x000000140200720c */ /* 0x0c0fe40003f86270 */
[----:B------:R-:W-:Y:S01]  /*a310*/  ISETP.GE.AND P6, PT, R2, R21, PT ;  /* 0x000000150200720c */ /* 0x000fe20003fc6270 */
[----:B------:R-:W-:Y:S01]  /*a320*/  VIADD R2, R0, 0xffffffa1 ;  /* 0xffffffa100027836 */ /* 0x000fe20000000000 */
[----:B------:R-:W-:Y:S02]  /*a330*/  FSEL R180, R18, -INF , !P5 ;  /* 0xff80000012b47808 */ /* 0x000fe40006800000 */
[----:B------:R-:W-:Y:S02]  /*a340*/  ISETP.GE.AND P5, PT, R8, R20, PT ;  /* 0x000000140800720c */ /* 0x000fe40003fa6270 */
[----:B------:R-:W-:-:S02]  /*a350*/  FSEL R171, R19, -INF , !P6 ;  /* 0xff80000013ab7808 */ /* 0x000fc40007000000 */
[----:B------:R-:W-:Y:S02]  /*a360*/  FSEL R181, R24, -INF , !P5 ;  /* 0xff80000018b57808 */ /* 0x000fe40006800000 */
[----:B------:R-:W-:Y:S02]  /*a370*/  FSEL R170, R17, -INF , !P4 ;  /* 0xff80000011aa7808 */ /* 0x000fe40006000000 */
[C---:B------:R-:W-:Y:S01]  /*a380*/  ISETP.GE.AND P6, PT, R2.reuse, R20, PT ;  /* 0x000000140200720c */ /* 0x040fe20003fc6270 */
[----:B----4-:R-:W-:Y:S01]  /*a390*/  HMMA.16816.F32.BF16 R16, R4, R172, R216 ;  /* 0x000000ac0410723c */ /* 0x010fe200000418d8 */
[-C--:B------:R-:W-:Y:S01]  /*a3a0*/  ISETP.GE.AND P5, PT, R2, R21.reuse, PT ;  /* 0x000000150200720c */ /* 0x080fe20003fa6270 */
[----:B------:R-:W-:Y:S01]  /*a3b0*/  VIADD R2, R0, 0xffffffa8 ;  /* 0xffffffa800027836 */ /* 0x000fe20000000000 */
[----:B------:R-:W-:Y:S01]  /*a3c0*/  ISETP.GE.AND P4, PT, R8, R21, PT ;  /* 0x000000150800720c */ /* 0x000fe20003f86270 */
[----:B------:R-:W-:Y:S01]  /*a3d0*/  VIADD R8, R0, 0xffffffa9 ;  /* 0xffffffa900087836 */ /* 0x000fe20000000000 */
[----:B------:R-:W-:-:S02]  /*a3e0*/  FSEL R172, R25, -INF , !P6 ;  /* 0xff80000019ac7808 */ /* 0x000fc40007000000 */
[----:B------:R-:W-:Y:S02]  /*a3f0*/  FSEL R182, R26, -INF , !P4 ;  /* 0xff8000001ab67808 */ /* 0x000fe40006000000 */
[----:B------:R-:W-:Y:S02]  /*a400*/  FSEL R173, R27, -INF , !P5 ;  /* 0xff8000001bad7808 */ /* 0x000fe40006800000 */
[CC--:B------:R-:W-:Y:S01]  /*a410*/  ISETP.GE.AND P4, PT, R2.reuse, R20.reuse, PT ;  /* 0x000000140200720c */ /* 0x0c0fe20003f86270 */
[----:B------:R-:W-:Y:S01]  /*a420*/  HMMA.16816.F32.BF16 R24, R4, R174, R184 ;  /* 0x000000ae0418723c */ /* 0x000fe200000418b8 */
        /* <DEDUP_REMOVED lines=8> */
[CC--:B------:R-:W-:Y:S02]  /*a4b0*/  ISETP.GE.AND P6, PT, R2.reuse, R20.reuse, PT ;  /* 0x000000140200720c */ /* 0x0c0fe40003fc6270 */
[----:B------:R-:W-:Y:S01]  /*a4c0*/  ISETP.GE.AND P5, PT, R2, R21, PT ;  /* 0x000000150200720c */ /* 0x000fe20003fa6270 */
[C---:B------:R-:W-:Y:S01]  /*a4d0*/  VIADD R2, R0.reuse, 0xffffffb8 ;  /* 0xffffffb800027836 */ /* 0x040fe20000000000 */
[----:B------:R-:W-:Y:S01]  /*a4e0*/  FSEL R175, R15, -INF , !P4 ;  /* 0xff8000000faf7808 */ /* 0x000fe20006000000 */
[----:B------:R-:W-:Y:S01]  /*a4f0*/  VIADD R0, R0, 0xffffffb9 ;  /* 0xffffffb900007836 */ /* 0x000fe20000000000 */
[----:B------:R-:W-:-:S02]  /*a500*/  ISETP.GE.AND P4, PT, R8, R20, PT ;  /* 0x000000140800720c */ /* 0x000fc40003f86270 */
[----:B------:R-:W-:Y:S02]  /*a510*/  FSEL R222, R18, -INF , !P5 ;  /* 0xff80000012de7808 */ /* 0x000fe40006800000 */
[-C--:B------:R-:W-:Y:S02]  /*a520*/  ISETP.GE.AND P5, PT, R2, R20.reuse, PT ;  /* 0x000000140200720c */ /* 0x080fe40003fa6270 */
[----:B------:R-:W-:Y:S02]  /*a530*/  FSEL R174, R17, -INF , !P4 ;  /* 0xff80000011ae7808 */ /* 0x000fe40006000000 */
[----:B------:R-:W-:Y:S02]  /*a540*/  ISETP.GE.AND P4, PT, R0, R20, PT ;  /* 0x000000140000720c */ /* 0x000fe40003f86270 */
[----:B------:R-:W-:Y:S02]  /*a550*/  FMNMX3.FTZ R4, R132, R33, R32, !PT ;  /* 0x0000002184047276 */ /* 0x000fe40007810020 */
[----:B------:R-:W-:-:S02]  /*a560*/  FSEL R22, R24, -INF , !P5 ;  /* 0xff80000018167808 */ /* 0x000fc40006800000 */
[----:B------:R-:W-:Y:S02]  /*a570*/  FSEL R207, R25, -INF , !P4 ;  /* 0xff80000019cf7808 */ /* 0x000fe40006000000 */
[----:B------:R-:W-:Y:S02]  /*a580*/  FMNMX3.FTZ R4, R4, R133, R134, !PT ;  /* 0x0000008504047276 */ /* 0x000fe40007810086 */
[----:B------:R-:W-:Y:S01]  /*a590*/  FSEL R183, R16, -INF , !P6 ;  /* 0xff80000010b77808 */ /* 0x000fe20007000000 */
[----:B------:R1:W-:Y:S01]  /*a5a0*/  STL [R1+0xe0], R22 ;  /* 0x0000e01601007387 */ /* 0x0003e20000100800 */
[----:B------:R-:W-:Y:S02]  /*a5b0*/  ISETP.GE.AND P6, PT, R8, R21, PT ;  /* 0x000000150800720c */ /* 0x000fe40003fc6270 */
[----:B------:R-:W-:Y:S01]  /*a5c0*/  FMNMX3.FTZ R4, R4, R177, R168, !PT ;  /* 0x000000b104047276 */ /* 0x000fe200078100a8 */
[----:B------:R1:W-:Y:S01]  /*a5d0*/  STL [R1+0xdc], R207 ;  /* 0x0000dccf01007387 */ /* 0x0003e20000100800 */
[----:B------:R-:W-:-:S02]  /*a5e0*/  FSEL R220, R19, -INF , !P6 ;  /* 0xff80000013dc7808 */ /* 0x000fc40007000000 */
[----:B------:R-:W-:Y:S02]  /*a5f0*/  ISETP.GE.AND P6, PT, R2, R21, PT ;  /* 0x000000150200720c */ /* 0x000fe40003fc6270 */
[----:B------:R-:W-:Y:S01]  /*a600*/  FMNMX3.FTZ R2, R4, R179, R170, !PT ;  /* 0x000000b304027276 */ /* 0x000fe200078100aa */
[----:B------:R-:W-:Y:S01]  /*a610*/  UISETP.GE.U32.AND UP0, UPT, UR23, 0x3, UPT ;  /* 0x000000031700788c */ /* 0x000fe2000bf06070 */
[----:B------:R-:W-:Y:S02]  /*a620*/  ISETP.GE.AND P5, PT, R0, R21, PT ;  /* 0x000000150000720c */ /* 0x000fe40003fa6270 */
[----:B------:R-:W-:Y:S02]  /*a630*/  FMNMX3.FTZ R2, R2, R181, R172, !PT ;  /* 0x000000b502027276 */ /* 0x000fe400078100ac */
[----:B------:R-:W-:Y:S02]  /*a640*/  FMNMX3.FTZ R0, R3, R35, R34, !PT ;  /* 0x0000002303007276 */ /* 0x000fe40007810022 */
[----:B------:R-:W-:Y:S01]  /*a650*/  FMNMX3.FTZ R2, R2, R189, R188, !PT ;  /* 0x000000bd02027276 */ /* 0x000fe200078100bc */
[----:B------:R-:W-:Y:S01]  /*a660*/  UIADD3 UR9, UPT, UPT, UR23, -0x1, URZ ;  /* 0xffffffff17097890 */ /* 0x000fe2000fffe0ff */
[----:B------:R-:W-:Y:S01]  /*a670*/  FMNMX3.FTZ R0, R0, R176, R135, !PT ;  /* 0x000000b000007276 */ /* 0x000fe20007810087 */
[----:B------:R-:W-:Y:S01]  /*a680*/  UIADD3 UR6, UPT, UPT, UR33, -0x4498517b, URZ ;  /* 0xbb67ae8521067890 */ /* 0x000fe2000fffe0ff */
[----:B------:R-:W-:Y:S01]  /*a690*/  FMNMX3.FTZ R2, R2, R183, R174, !PT ;  /* 0x000000b702027276 */ /* 0x000fe200078100ae */
[----:B------:R-:W-:Y:S01]  /*a6a0*/  USHF.L.U32 UR9, UR9, 0x1, URZ ;  /* 0x0000000109097899 */ /* 0x000fe200080006ff */
[----:B------:R-:W-:Y:S01]  /*a6b0*/  FMNMX3.FTZ R12, R0, R169, R178, !PT ;  /* 0x000000a9000c7276 */ /* 0x000fe200078100b2 */
[----:B------:R-:W-:Y:S01]  /*a6c0*/  IMAD.U32 R15, RZ, RZ, UR33 ;  /* 0x00000021ff0f7e24 */ /* 0x000fe2000f8e00ff */
[----:B------:R-:W-:-:S02]  /*a6d0*/  FMNMX3.FTZ R0, R2, R22, R207, !PT ;  /* 0x0000001602007276 */ /* 0x000fc400078100cf */
[----:B------:R-:W-:Y:S01]  /*a6e0*/  LOP3.LUT R16, R238, UR6, R243, 0x96, !PT ;  /* 0x00000006ee107c12 */ /* 0x000fe2000f8e96f3 */
[----:B------:R-:W-:Y:S02]  /*a6f0*/  UIADD3 UR12, UPT, UPT, UR9, -0x2, URZ ;  /* 0xfffffffe090c7890 */ /* 0x000fe4000fffe0ff */
[----:B------:R-:W-:Y:S02]  /*a700*/  UIADD3 UR4, UPT, UPT, UR32, -0x61c88647, URZ ;  /* 0x9e3779b920047890 */ /* 0x000fe4000fffe0ff */
[----:B------:R-:W-:Y:S01]  /*a710*/  UIADD3 UR9, UPT, UPT, UR9, -0x1, URZ ;  /* 0xffffffff09097890 */ /* 0x000fe2000fffe0ff */
[----:B-1----:R-:W-:Y:S11]  /*a720*/  BRA.U !UP0, `(.L_x_565) ;  /* 0x0000000508bc7547 */ /* 0x002ff6000b800000 */
[----:B------:R-:W2:Y:S04]  /*a730*/  LDL R246, [R1+0x64] ;  /* 0x0000640001f67983 */ /* 0x000ea80000100800 */
[----:B------:R-:W3:Y:S01]  /*a740*/  LDL R247, [R1+0x60] ;  /* 0x0000600001f77983 */ /* 0x000ee20000100800 */
        /* <DEDUP_REMOVED lines=10> */
[----:B------:R-:W-:Y:S01]  /*a7f0*/  ULEA.HI.X UR7, UR18, UR17, UR7, 0x6, UP0 ;  /* 0x0000001112077291 */ /* 0x000fe200080f3407 */
[----:B------:R-:W-:Y:S01]  /*a800*/  IMAD.U32 R2, RZ, RZ, UR8 ;  /* 0x00000008ff027e24 */ /* 0x000fe2000f8e00ff */
[----:B------:R-:W-:-:S02]  /*a810*/  ULEA UR6, UP0, UR10, UR6, 0x5 ;  /* 0x000000060a067291 */ /* 0x000fc4000f8028ff */
[----:B------:R-:W-:Y:S01]  /*a820*/  UIADD3.X UR17, UPT, UPT, UR17, UR7, URZ, UP1, !UPT ;  /* 0x0000000711117290 */ /* 0x000fe20008ffe4ff */
[----:B--2---:R-:W-:-:S04]  /*a830*/  LEA R10, P4, R4, R246, 0x7 ;  /* 0x000000f6040a7211 */ /* 0x004fc800078838ff */
[-C--:B---3--:R-:W-:Y:S01]  /*a840*/  LEA.HI.X R11, R4, R247.reuse, R2, 0x7, P4 ;  /* 0x000000f7040b7211 */ /* 0x088fe200020f3c02 */
[----:B------:R-:W-:Y:S01]  /*a850*/  IMAD.U32 R4, RZ, RZ, UR34 ;  /* 0x00000022ff047e24 */ /* 0x000fe2000f8e00ff */
        /* <DEDUP_REMOVED lines=92> */
.L_x_565:
[----:B------:R-:W2:Y:S01]  /*ae20*/  S2R R28, SR_CTAID.X ;  /* 0x00000000001c7919 */ /* 0x000ea20000002500 */
[----:B-1----:R-:W-:Y:S01]  /*ae30*/  FMNMX3.FTZ R8, R12, R180, R171, !PT ;  /* 0x000000b40c087276 */ /* 0x002fe200078100ab */
[----:B------:R-:W-:Y:S01]  /*ae40*/  IMAD.U32 R13, RZ, RZ, UR12 ;  /* 0x0000000cff0d7e24 */ /* 0x000fe2000f8e00ff */
[----:B------:R-:W-:Y:S01]  /*ae50*/  SHF.R.U32.HI R18, RZ, 0x5, R210 ;  /* 0x00000005ff127819 */ /* 0x000fe200000116d2 */
[----:B------:R-:W1:Y:S01]  /*ae60*/  SHFL.BFLY PT, R19, R0, 0x2, 0x1f ;  /* 0x0c401f0000137f89 */ /* 0x000e6200000e0000 */
[----:B------:R-:W-:Y:S01]  /*ae70*/  FMNMX3.FTZ R14, R8, R182, R173, !PT ;  /* 0x000000b6080e7276 */ /* 0x000fe200078100ad */
[----:B------:R-:W-:Y:S01]  /*ae80*/  IMAD.WIDE.U32 R8, R16, -0x326172a9, RZ ;  /* 0xcd9e8d5710087825 */ /* 0x000fe200078e00ff */
[----:B------:R-:W-:Y:S01]  /*ae90*/  LOP3.LUT R15, R15, UR9, R239, 0x96, !PT ;  /* 0x000000090f0f7c12 */ /* 0x000fe2000f8e96ef */
[----:B------:R-:W-:Y:S01]  /*aea0*/  STL [R1+0x124], R204 ;  /* 0x000124cc01007387 */ /* 0x000fe20000100800 */
[----:B------:R-:W-:Y:S01]  /*aeb0*/  FMNMX3.FTZ R14, R14, R190, R175, !PT ;  /* 0x000000be0e0e7276 */ /* 0x000fe200078100af */
[----:B------:R-:W-:Y:S01]  /*aec0*/  UIADD3 UR7, UPT, UPT, UR32, 0x3c6ef372, URZ ;  /* 0x3c6ef37220077890 */ /* 0x000fe2000fffe0ff */
[----:B------:R-:W-:Y:S01]  /*aed0*/  LOP3.LUT R13, R13, UR33, R239, 0x96, !PT ;  /* 0x000000210d0d7c12 */ /* 0x000fe2000f8e96ef */
[----:B------:R-:W-:Y:S01]  /*aee0*/  IMAD.WIDE.U32 R16, R15, -0x326172a9, RZ ;  /* 0xcd9e8d570f107825 */ /* 0x000fe200078e00ff */
[----:B------:R-:W-:Y:S01]  /*aef0*/  FSEL R22, R26, -INF , !P6 ;  /* 0xff8000001a167808 */ /* 0x000fe20007000000 */
[----:B------:R-:W-:Y:S01]  /*af00*/  STL [R1+0x120], R205 ;  /* 0x000120cd01007387 */ /* 0x000fe20000100800 */
[----:B------:R-:W-:Y:S01]  /*af10*/  FSEL R24, R27, -INF , !P5 ;  /* 0xff8000001b187808 */ /* 0x000fe20006800000 */
[----:B------:R-:W-:Y:S01]  /*af20*/  IMAD.WIDE.U32 R20, R13, -0x326172a9, RZ ;  /* 0xcd9e8d570d147825 */ /* 0x000fe200078e00ff */
[----:B------:R-:W-:Y:S01]  /*af30*/  FMNMX3.FTZ R14, R14, R222, R220, !PT ;  /* 0x000000de0e0e7276 */ /* 0x000fe200078100dc */
[----:B------:R-:W-:Y:S01]  /*af40*/  STL [R1+0x11c], R215 ;  /* 0x00011cd701007387 */ /* 0x000fe20000100800 */
[----:B------:R-:W-:Y:S01]  /*af50*/  LOP3.LUT R16, R16, UR7, R9, 0x96, !PT ;  /* 0x0000000710107c12 */ /* 0x000fe2000f8e9609 */
[----:B------:R-:W-:Y:S01]  /*af60*/  UIADD3 UR6, UPT, UPT, UR33, 0x32370b8f, URZ ;  /* 0x32370b8f21067890 */ /* 0x000fe2000fffe0ff */
[----:B------:R-:W-:Y:S01]  /*af70*/  FMNMX3.FTZ R25, R14, R22, R24, !PT ;  /* 0x000000160e197276 */ /* 0x000fe20007810018 */
[----:B------:R-:W-:Y:S01]  /*af80*/  STL [R1+0x118], R209 ;  /* 0x000118d101007387 */ /* 0x000fe20000100800 */
[----:B------:R-:W-:-:S03]  /*af90*/  UIADD3 UR8, UPT, UPT, UR32, 0x1715609d, URZ ;  /* 0x1715609d20087890 */ /* 0x000fc6000fffe0ff */
[----:B------:R-:W-:Y:S01]  /*afa0*/  STL [R1+0x114], R208 ;  /* 0x000114d001007387 */ /* 0x000fe20000100800 */
[----:B-1----:R-:W-:-:S03]  /*afb0*/  FMNMX.FTZ R0, R0, R19, !PT ;  /* 0x0000001300007209 */ /* 0x002fc60007810000 */
[----:B------:R-:W-:Y:S01]  /*afc0*/  STL [R1+0x110], R206 ;  /* 0x000110ce01007387 */ /* 0x000fe20000100800 */
[----:B--2---:R-:W-:Y:S01]  /*afd0*/  IMAD R28, R28, 0x4, R18 ;  /* 0x000000041c1c7824 */ /* 0x004fe200078e0212 */
[----:B------:R-:W-:Y:S02]  /*afe0*/  LOP3.LUT R18, R20, UR7, R9, 0x96, !PT ;  /* 0x0000000714127c12 */ /* 0x000fe4000f8e9609 */
[----:B------:R-:W-:Y:S01]  /*aff0*/  STL [R1+0xd8], R22 ;  /* 0x0000d81601007387 */ /* 0x000fe20000100800 */
[----:B------:R-:W-:Y:S01]  /*b000*/  UIADD3 UR7, UPT, UPT, UR32, -0x255992d5, URZ ;  /* 0xdaa66d2b20077890 */ /* 0x000fe2000fffe0ff */
[----:B------:R-:W-:Y:S02]  /*b010*/  IMAD.WIDE.U32 R28, R28, -0x326172a9, RZ ;  /* 0xcd9e8d571c1c7825 */ /* 0x000fe400078e00ff */
[----:B------:R-:W1:Y:S02]  /*b020*/  SHFL.BFLY PT, R22, R25, 0x2, 0x1f ;  /* 0x0c401f0019167f89 */ /* 0x000e6400000e0000 */
[----:B------:R-:W-:Y:S01]  /*b030*/  IMAD.WIDE.U32 R18, R18, -0x2daee0ad, RZ ;  /* 0xd2511f5312127825 */ /* 0x000fe200078e00ff */
[C---:B------:R-:W-:Y:S01]  /*b040*/  LOP3.LUT R13, R28.reuse, UR4, R17, 0x96, !PT ;  /* 0x000000041c0d7c12 */ /* 0x040fe2000f8e9611 */
[----:B------:R-:W-:Y:S01]  /*b050*/  STL [R1+0xd4], R24 ;  /* 0x0000d41801007387 */ /* 0x000fe20000100800 */
[----:B------:R-:W-:Y:S01]  /*b060*/  LOP3.LUT R14, R28, UR4, R21, 0x96, !PT ;  /* 0x000000041c0e7c12 */ /* 0x000fe2000f8e9615 */
[----:B------:R-:W-:Y:S01]  /*b070*/  UIADD3 UR4, UPT, UPT, UR33, 0x76cf5d0a, URZ ;  /* 0x76cf5d0a21047890 */ /* 0x000fe2000fffe0ff */
[----:B------:R-:W-:Y:S01]  /*b080*/  IMAD.WIDE.U32 R16, R16, -0x2daee0ad, RZ ;  /* 0xd2511f5310107825 */ /* 0x000fe200078e00ff */
[----:B------:R-:W2:Y:S03]  /*b090*/  SHFL.BFLY PT, R24, R0, 0x1, 0x1f ;  /* 0x0c201f0000187f89 */ /* 0x000ea600000e0000 */
[----:B------:R-:W-:-:S04]  /*b0a0*/  IMAD.WIDE.U32 R20, R13, -0x2daee0ad, RZ ;  /* 0xd2511f530d147825 */ /* 0x000fc800078e00ff */
[----:B------:R-:W-:Y:S01]  /*b0b0*/  IMAD.WIDE.U32 R14, R14, -0x2daee0ad, RZ ;  /* 0xd2511f530e0e7825 */ /* 0x000fe200078e00ff */
[----:B------:R-:W-:Y:S02]  /*b0c0*/  LOP3.LUT R13, R242, UR4, R21, 0x96, !PT ;  /* 0x00000004f20d7c12 */ /* 0x000fe4000f8e9615 */
[----:B------:R-:W-:Y:S02]  /*b0d0*/  LOP3.LUT R20, R20, UR6, R17, 0x96, !PT ;  /* 0x0000000614147c12 */ /* 0x000fe4000f8e9611 */
[----:B------:R-:W-:Y:S01]  /*b0e0*/  LOP3.LUT R9, R242, UR4, R15, 0x96, !PT ;  /* 0x00000004f2097c12 */ /* 0x000fe2000f8e960f */
[----:B------:R-:W-:Y:S01]  /*b0f0*/  UIADD3 UR4, UPT, UPT, UR32, 0x78dde6e4, URZ ;  /* 0x78dde6e420047890 */ /* 0x000fe2000fffe0ff */
[----:B------:R-:W-:Y:S01]  /*b100*/  LOP3.LUT R26, R14, UR6, R19, 0x96, !PT ;  /* 0x000000060e1a7c12 */ /* 0x000fe2000f8e9613 */
[----:B------:R-:W-:Y:S01]  /*b110*/  IMAD.WIDE.U32 R28, R13, -0x326172a9, RZ ;  /* 0xcd9e8d570d1c7825 */ /* 0x000fe200078e00ff */
[----:B------:R-:W-:Y:S01]  /*b120*/  UIADD3 UR6, UPT, UPT, UR33, -0x126145ec, URZ ;  /* 0xed9eba1421067890 */ /* 0x000fe2000fffe0ff */
[----:B-1----:R-:W-:-:S02]  /*b130*/  FMNMX.FTZ R19, R25, R22, !PT ;  /* 0x0000001619137209 */ /* 0x002fc40007810000 */
[----:B------:R-:W-:Y:S01]  /*b140*/  IMAD.WIDE.U32 R30, R9, -0x326172a9, RZ ;  /* 0xcd9e8d57091e7825 */ /* 0x000fe200078e00ff */
[----:B------:R-:W-:-:S03]  /*b150*/  LOP3.LUT R9, R8, UR7, R29, 0x96, !PT ;  /* 0x0000000708097c12 */ /* 0x000fc6000f8e961d */
[----:B------:R-:W-:Y:S01]  /*b160*/  IMAD.WIDE.U32 R20, R20, -0x326172a9, RZ ;  /* 0xcd9e8d5714147825 */ /* 0x000fe200078e00ff */
[----:B------:R-:W-:Y:S01]  /*b170*/  LOP3.LUT R14, R8, UR7, R31, 0x96, !PT ;  /* 0x00000007080e7c12 */ /* 0x000fe2000f8e961f */
[----:B------:R-:W-:Y:S01]  /*b180*/  UIADD3 UR7, UPT, UPT, UR33, -0x56f99767, URZ ;  /* 0xa906689921077890 */ /* 0x000fe2000fffe0ff */
[----:B--2---:R-:W-:Y:S01]  /*b190*/  FMNMX.FTZ R191, R0, R24, !PT ;  /* 0x0000001800bf7209 */ /* 0x004fe20007810000 */
[----:B------:R-:W-:Y:S01]  /*b1a0*/  IMAD.WIDE.U32 R26, R26, -0x326172a9, RZ ;  /* 0xcd9e8d571a1a7825 */ /* 0x000fe200078e00ff */
[----:B------:R-:W-:Y:S02]  /*b1b0*/  LOP3.LUT R17, R28, UR4, R21, 0x96, !PT ;  /* 0x000000041c117c12 */ /* 0x000fe4000f8e9615 */
[----:B------:R-:W-:Y:S01]  /*b1c0*/  FSETP.NEU.FTZ.AND P3, PT, R191, -INF , PT ;  /* 0xff800000bf00780b */ /* 0x000fe20003f7d000 */
[----:B------:R-:W-:Y:S01]  /*b1d0*/  IMAD.WIDE.U32 R8, R9, -0x2daee0ad, RZ ;  /* 0xd2511f5309087825 */ /* 0x000fe200078e00ff */
[----:B------:R-:W-:Y:S01]  /*b1e0*/  LOP3.LUT R30, R30, UR4, R27, 0x96, !PT ;  /* 0x000000041e1e7c12 */ /* 0x000fe2000f8e961b */
[----:B------:R-:W1:Y:S01]  /*b1f0*/  LDCU UR4, c[0x0][0x45c] ;  /* 0x00008b80ff0477ac */ /* 0x000e620008000800 */
[----:B------:R-:W-:Y:S01]  /*b200*/  STL [R1+0xb4], R191 ;  /* 0x0000b4bf01007387 */ /* 0x000fe20000100800 */
[----:B------:R-:W-:Y:S01]  /*b210*/  IMAD.WIDE.U32 R14, R14, -0x2daee0ad, RZ ;  /* 0xd2511f530e0e7825 */ /* 0x000fe200078e00ff */
[----:B------:R-:W-:-:S02]  /*b220*/  LOP3.LUT R28, R16, UR6, R9, 0x96, !PT ;  /* 0x00000006101c7c12 */ /* 0x000fc4000f8e9609 */
[----:B------:R-:W-:Y:S01]  /*b230*/  FSEL R21, R191, RZ, P3 ;  /* 0x000000ffbf157208 */ /* 0x000fe20001800000 */
[----:B------:R-:W-:Y:S01]  /*b240*/  IMAD.WIDE.U32 R30, R30, -0x2daee0ad, RZ ;  /* 0xd2511f531e1e7825 */ /* 0x000fe200078e00ff */
[----:B------:R-:W-:Y:S01]  /*b250*/  LOP3.LUT R15, R18, UR6, R15, 0x96, !PT ;  /* 0x00000006120f7c12 */ /* 0x000fe2000f8e960f */
[----:B------:R-:W2:Y:S01]  /*b260*/  LDCU.U8 UR6, c[0x0][0x4f8] ;  /* 0x00009f00ff0677ac */ /* 0x000ea20008000000 */
[----:B------:R-:W3:Y:S01]  /*b270*/  SHFL.BFLY PT, R18, R19, 0x1, 0x1f ;  /* 0x0c201f0013127f89 */ /* 0x000ee200000e0000 */
[----:B------:R-:W-:Y:S01]  /*b280*/  IMAD.WIDE.U32 R16, R17, -0x2daee0ad, RZ ;  /* 0xd2511f5311107825 */ /* 0x000fe200078e00ff */
[----:B------:R-:W-:-:S03]  /*b290*/  LOP3.LUT R9, R14, UR7, R31, 0x96, !PT ;  /* 0x000000070e097c12 */ /* 0x000fc6000f8e961f */
[----:B------:R-:W-:Y:S01]  /*b2a0*/  IMAD.WIDE.U32 R14, R15, -0x326172a9, RZ ;  /* 0xcd9e8d570f0e7825 */ /* 0x000fe200078e00ff */
[----:B------:R-:W-:Y:S01]  /*b2b0*/  LOP3.LUT R24, R8, UR7, R17, 0x96, !PT ;  /* 0x0000000708187c12 */ /* 0x000fe2000f8e9611 */
[----:B------:R-:W-:Y:S02]  /*b2c0*/  UIADD3 UR7, UPT, UPT, UR32, -0x4ab325aa, URZ ;  /* 0xb54cda5620077890 */ /* 0x000fe4000fffe0ff */
[----:B------:R-:W-:-:S04]  /*b2d0*/  IMAD.WIDE.U32 R8, R9, -0x326172a9, RZ ;  /* 0xcd9e8d5709087825 */ /* 0x000fc800078e00ff */
[----:B-1----:R-:W-:Y:S01]  /*b2e0*/  FMUL.FTZ R22, R191, UR4 ;  /* 0x00000004bf167c20 */ /* 0x002fe20008410000 */
[----:B------:R-:W-:Y:S01]  /*b2f0*/  LOP3.LUT R26, R26, UR8, R15, 0x96, !PT ;  /* 0x000000081a1a7c12 */ /* 0x000fe2000f8e960f */
[----:B------:R-:W-:Y:S01]  /*b300*/  IMAD.WIDE.U32 R28, R28, -0x326172a9, RZ ;  /* 0xcd9e8d571c1c7825 */ /* 0x000fe200078e00ff */
[----:B------:R-:W-:Y:S02]  /*b310*/  LOP3.LUT R13, R14, UR7, R9, 0x96, !PT ;  /* 0x000000070e0d7c12 */ /* 0x000fe4000f8e9609 */
[----:B------:R-:W-:Y:S01]  /*b320*/  FSEL R22, R22, RZ, P3 ;  /* 0x000000ff16167208 */ /* 0x000fe20001800000 */
[----:B------:R-:W-:Y:S01]  /*b330*/  IMAD.WIDE.U32 R24, R24, -0x326172a9, RZ ;  /* 0xcd9e8d5718187825 */ /* 0x000fe200078e00ff */
[----:B------:R-:W-:Y:S02]  /*b340*/  LOP3.LUT R0, R13, 0xff, RZ, 0xc0, !PT ;  /* 0x000000ff0d007812 */ /* 0x000fe400078ec0ff */
[----:B------:R-:W-:Y:S01]  /*b350*/  LOP3.LUT R27, R20, UR8, R29, 0x96, !PT ;  /* 0x00000008141b7c12 */ /* 0x000fe2000f8e961d */
[--C-:B------:R-:W-:Y:S01]  /*b360*/  FFMA.FTZ R9, R33, UR4, -R22.reuse ;  /* 0x0000000421097c23 */ /* 0x100fe20008010816 */
[----:B--2---:R-:W-:Y:S01]  /*b370*/  ISETP.LE.U32.AND P2, PT, R0, UR6, PT ;  /* 0x0000000600007c0c */ /* 0x004fe2000bf43070 */
[----:B------:R-:W-:Y:S01]  /*b380*/  FFMA.FTZ R0, R32, UR4, -R22 ;  /* 0x0000000420007c23 */ /* 0x000fe20008010816 */
[----:B---3--:R-:W-:Y:S01]  /*b390*/  FMNMX.FTZ R193, R19, R18, !PT ;  /* 0x0000001213c17209 */ /* 0x008fe20007810000 */
[----:B------:R-:W-:Y:S01]  /*b3a0*/  MUFU.EX2 R185, R9 ;  /* 0x0000000900b97308 */ /* 0x000fe20000000800 */
[----:B------:R-:W-:Y:S01]  /*b3b0*/  LOP3.LUT R28, R28, UR7, R25, 0x96, !PT ;  /* 0x000000071c1c7c12 */ /* 0x000fe2000f8e9619 */
[----:B------:R-:W-:Y:S01]  /*b3c0*/  IMAD.MOV.U32 R195, RZ, RZ, R8 ;  /* 0x000000ffffc37224 */ /* 0x000fe200078e0008 */
[C---:B------:R-:W-:Y:S01]  /*b3d0*/  FSETP.NEU.FTZ.AND P6, PT, R193.reuse, -INF , PT ;  /* 0xff800000c100780b */ /* 0x040fe20003fdd000 */
[----:B------:R-:W1:Y:S01]  /*b3e0*/  MUFU.EX2 R192, R0 ;  /* 0x0000000000c07308 */ /* 0x000e620000000800 */
[----:B------:R-:W-:Y:S01]  /*b3f0*/  FMUL.FTZ R32, R193, UR4 ;  /* 0x00000004c1207c20 */ /* 0x000fe20008410000 */
[----:B------:R2:W-:Y:S01]  /*b400*/  STL [R1+0xc8], R193 ;  /* 0x0000c8c101007387 */ /* 0x0005e20000100800 */
[----:B------:R-:W-:Y:S01]  /*b410*/  MOV R20, R8 ;  /* 0x0000000800147202 */ /* 0x000fe20000000f00 */
[----:B------:R-:W-:Y:S01]  /*b420*/  UIADD3 UR7, UPT, UPT, UR33, 0x646e171e, URZ ;  /* 0x646e171e21077890 */ /* 0x000fe2000fffe0ff */
[----:B------:R-:W-:-:S02]  /*b430*/  PRMT R14, R8, 0x7771, RZ ;  /* 0x00007771080e7816 */ /* 0x000fc400000000ff */
[----:B------:R-:W-:Y:S02]  /*b440*/  FSEL R32, R32, RZ, P6 ;  /* 0x000000ff20207208 */ /* 0x000fe40003000000 */
[C---:B------:R-:W-:Y:S02]  /*b450*/  PRMT R17, R8.reuse, 0x7772, RZ ;  /* 0x0000777208117816 */ /* 0x040fe400000000ff */
[C---:B------:R-:W-:Y:S02]  /*b460*/  PRMT R15, R8.reuse, 0x7773, RZ ;  /* 0x00007773080f7816 */ /* 0x040fe400000000ff */
[C---:B------:R-:W-:Y:S01]  /*b470*/  PRMT R203, R8.reuse, 0x7771, RZ ;  /* 0x0000777108cb7816 */ /* 0x040fe200000000ff */
[----:B-1----:R1:W-:Y:S01]  /*b480*/  STL [R1+0x100], R192 ;  /* 0x000100c001007387 */ /* 0x0023e20000100800 */
[----:B------:R-:W-:Y:S02]  /*b490*/  LOP3.LUT R0, R13, 0xffff, RZ, 0xc0, !PT ;  /* 0x0000ffff0d007812 */ /* 0x000fe400078ec0ff */
[----:B------:R-:W-:-:S02]  /*b4a0*/  PRMT R19, R8, 0x7773, RZ ;  /* 0x0000777308137816 */ /* 0x000fc400000000ff */
[----:B------:R-:W-:Y:S02]  /*b4b0*/  SHF.R.U32.HI R0, RZ, 0x8, R0 ;  /* 0x00000008ff007819 */ /* 0x000fe40000011600 */
[----:B------:R-:W-:Y:S02]  /*b4c0*/  PRMT R18, R8, 0x7772, RZ ;  /* 0x0000777208127816 */ /* 0x000fe400000000ff */
[----:B------:R-:W-:Y:S01]  /*b4d0*/  LOP3.LUT R9, R0, 0xffff, RZ, 0xc0, !PT ;  /* 0x0000ffff00097812 */ /* 0x000fe200078ec0ff */
[--C-:B------:R-:W-:Y:S01]  /*b4e0*/  FFMA.FTZ R0, R35, UR4, -R32.reuse ;  /* 0x0000000423007c23 */ /* 0x100fe20008010820 */
[----:B------:R-:W-:Y:S02]  /*b4f0*/  F2FP.BF16.F32.PACK_AB R8, R192, R185 ;  /* 0x000000b9c008723e */ /* 0x000fe400000010ff */
[----:B------:R-:W-:Y:S01]  /*b500*/  ISETP.LE.U32.AND P0, PT, R9, UR6, PT ;  /* 0x0000000609007c0c */ /* 0x000fe2000bf03070 */
[----:B------:R-:W-:Y:S01]  /*b510*/  FFMA.FTZ R9, R34, UR4, -R32 ;  /* 0x0000000422097c23 */ /* 0x000fe20008010820 */
[----:B------:R3:W-:Y:S01]  /*b520*/  MUFU.EX2 R25, R0 ;  /* 0x0000000000197308 */ /* 0x0007e20000000800 */
[----:B------:R-:W-:-:S02]  /*b530*/  ISETP.GT.U32.AND P5, PT, R14, UR6, PT ;  /* 0x000000060e007c0c */ /* 0x000fc4000bfa4070 */
[----:B------:R-:W-:Y:S01]  /*b540*/  PRMT R197, R8, 0x7632, R197 ;  /* 0x0000763208c57816 */ /* 0x000fe200000000c5 */
[----:B--2---:R2:W4:Y:S01]  /*b550*/  MUFU.EX2 R193, R9 ;  /* 0x0000000900c17308 */ /* 0x0045220000000800 */
[----:B------:R-:W-:Y:S01]  /*b560*/  ISETP.GT.U32.AND P4, PT, R15, UR6, PT ;  /* 0x000000060f007c0c */ /* 0x000fe2000bf84070 */
[----:B------:R-:W-:Y:S01]  /*b570*/  FFMA.FTZ R15, R134, UR4, -R22 ;  /* 0x00000004860f7c23 */ /* 0x000fe20008010816 */
[----:B------:R-:W-:Y:S02]  /*b580*/  PRMT R186, R8, 0x7610, R186 ;  /* 0x0000761008ba7816 */ /* 0x000fe400000000ba */
[----:B------:R-:W-:Y:S01]  /*b590*/  ISETP.GT.U32.AND P1, PT, R17, UR6, PT ;  /* 0x0000000611007c0c */ /* 0x000fe2000bf24070 */
[----:B------:R4:W-:Y:S01]  /*b5a0*/  MUFU.EX2 R29, R15 ;  /* 0x0000000f001d7308 */ /* 0x0009e20000000800 */
[----:B------:R-:W-:Y:S01]  /*b5b0*/  @!P0 HFMA2.BF16_V2 R35, -RZ.H0_H0, RZ.H0_H0, -R197.H0_H0 ;  /* 0x200000ffff238231 */ /* 0x000fe200003409c5 */
[----:B-1----:R-:W-:Y:S01]  /*b5c0*/  PRMT R192, R186, 0x5410, R197 ;  /* 0x00005410bac07816 */ /* 0x002fe200000000c5 */
[----:B------:R-:W-:Y:S01]  /*b5d0*/  @!P2 HFMA2.BF16_V2 R33, -RZ.H0_H0, RZ.H0_H0, -R186.H0_H0 ;  /* 0x200000ffff21a231 */ /* 0x000fe200003409ba */
[----:B---3--:R-:W-:-:S02]  /*b5e0*/  PRMT R0, R13, 0x7632, R0 ;  /* 0x000076320d007816 */ /* 0x008fc40000000000 */
[----:B------:R-:W-:Y:S02]  /*b5f0*/  SHF.R.U32.HI R8, RZ, 0x18, R13 ;  /* 0x00000018ff087819 */ /* 0x000fe4000001160d */
[----:B------:R-:W-:Y:S01]  /*b600*/  LOP3.LUT R0, R0, 0xff, RZ, 0xc0, !PT ;  /* 0x000000ff00007812 */ /* 0x000fe200078ec0ff */
[----:B--2---:R-:W-:Y:S01]  /*b610*/  FFMA.FTZ R9, R133, UR4, -R22 ;  /* 0x0000000485097c23 */ /* 0x004fe20008010816 */
[----:B----4-:R-:W-:Y:S02]  /*b620*/  F2FP.BF16.F32.PACK_AB R14, R193, R25 ;  /* 0x00000019c10e723e */ /* 0x010fe400000010ff */
[----:B------:R-:W-:Y:S01]  /*b630*/  ISETP.LE.U32.AND P3, PT, R0, UR6, PT ;  /* 0x0000000600007c0c */ /* 0x000fe2000bf63070 */
[----:B------:R-:W-:Y:S01]  /*b640*/  IMAD.MOV.U32 R0, RZ, RZ, R24 ;  /* 0x000000ffff007224 */ /* 0x000fe200078e0018 */
[----:B------:R-:W-:Y:S01]  /*b650*/  PRMT R187, R14, 0x7610, R187 ;  /* 0x000076100ebb7816 */ /* 0x000fe200000000bb */
[----:B------:R1:W2:Y:S01]  /*b660*/  MUFU.EX2 R17, R9 ;  /* 0x0000000900117308 */ /* 0x0002a20000000800 */
[----:B------:R-:W-:Y:S01]  /*b670*/  @!P0 PRMT R197, R35, 0x5410, RZ ;  /* 0x0000541023c58816 */ /* 0x000fe200000000ff */
[----:B------:R-:W-:Y:S01]  /*b680*/  FFMA.FTZ R15, R135, UR4, -R32 ;  /* 0x00000004870f7c23 */ /* 0x000fe20008010820 */
[----:B------:R-:W-:-:S02]  /*b690*/  LOP3.LUT R0, R0, 0xff, RZ, 0xc0, !PT ;  /* 0x000000ff00007812 */ /* 0x000fc400078ec0ff */
[----:B------:R-:W-:Y:S02]  /*b6a0*/  PRMT R194, R14, 0x7632, R194 ;  /* 0x000076320ec27816 */ /* 0x000fe400000000c2 */
[----:B------:R-:W-:Y:S02]  /*b6b0*/  ISETP.LE.U32.AND P0, PT, R0, UR6, PT ;  /* 0x0000000600007c0c */ /* 0x000fe4000bf03070 */
[----:B------:R-:W-:Y:S01]  /*b6c0*/  @!P2 PRMT R186, R33, 0x5410, RZ ;  /* 0x0000541021baa816 */ /* 0x000fe200000000ff */
[----:B------:R-:W-:Y:S01]  /*b6d0*/  @!P3 HFMA2.BF16_V2 R34, -RZ.H0_H0, RZ.H0_H0, -R187.H0_H0 ;  /* 0x200000ffff22b231 */ /* 0x000fe200003409bb */
[----:B------:R-:W-:Y:S02]  /*b6e0*/  LOP3.LUT R0, R20, 0xff, RZ, 0xc0, !PT ;  /* 0x000000ff14007812 */ /* 0x000fe400078ec0ff */
[----:B------:R-:W-:Y:S01]  /*b6f0*/  ISETP.LE.U32.AND P2, PT, R8, UR6, PT ;  /* 0x0000000608007c0c */ /* 0x000fe2000bf43070 */
[----:B-1----:R-:W-:Y:S01]  /*b700*/  IMAD.WIDE.U32 R8, R26, -0x2daee0ad, RZ ;  /* 0xd2511f531a087825 */ /* 0x002fe200078e00ff */
[----:B------:R-:W-:Y:S01]  /*b710*/  PRMT R31, R187, 0x5410, R194 ;  /* 0x00005410bb1f7816 */ /* 0x000fe200000000c2 */
[----:B--2---:R1:W-:Y:S01]  /*b720*/  STL [R1+0xf8], R17 ;  /* 0x0000f81101007387 */ /* 0x0043e20000100800 */
[----:B------:R-:W-:Y:S01]  /*b730*/  @!P3 PRMT R187, R34, 0x5410, RZ ;  /* 0x0000541022bbb816 */ /* 0x000fe200000000ff */
[----:B------:R-:W-:Y:S01]  /*b740*/  IMAD.WIDE.U32 R34, R27, -0x2daee0ad, RZ ;  /* 0xd2511f531b227825 */ /* 0x000fe200078e00ff */
[----:B------:R-:W-:-:S03]  /*b750*/  ISETP.LE.U32.AND P3, PT, R0, UR6, PT ;  /* 0x0000000600007c0c */ /* 0x000fc6000bf63070 */
[----:B------:R-:W-:Y:S01]  /*b760*/  FFMA.FTZ R0, R176, UR4, -R32 ;  /* 0x00000004b0007c23 */ /* 0x000fe20008010820 */
[----:B------:R-:W-:Y:S01]  /*b770*/  LOP3.LUT R14, R30, UR7, R9, 0x96, !PT ;  /* 0x000000071e0e7c12 */ /* 0x000fe2000f8e9609 */
[----:B------:R2:W-:Y:S01]  /*b780*/  STL [R1+0xfc], R29 ;  /* 0x0000fc1d01007387 */ /* 0x0005e20000100800 */
[----:B------:R-:W-:Y:S02]  /*b790*/  F2FP.BF16.F32.PACK_AB R9, R29, R17 ;  /* 0x000000111d09723e */ /* 0x000fe400000010ff */
[----:B------:R-:W-:Y:S01]  /*b7a0*/  PRMT R191, R18, 0x5410, R19 ;  /* 0x0000541012bf7816 */ /* 0x000fe20000000013 */
[----:B------:R-:W-:Y:S01]  /*b7b0*/  @!P2 HFMA2.BF16_V2 R176, -RZ.H0_H0, RZ.H0_H0, -R194.H0_H0 ;  /* 0x200000ffffb0a231 */ /* 0x000fe200003409c2 */
[----:B------:R3:W-:Y:S01]  /*b7c0*/  MUFU.EX2 R19, R0 ;  /* 0x0000000000137308 */ /* 0x0007e20000000800 */
[----:B------:R-:W-:Y:S02]  /*b7d0*/  PRMT R202, R9, 0x7610, R202 ;  /* 0x0000761009ca7816 */ /* 0x000fe400000000ca */
[----:B------:R-:W-:-:S02]  /*b7e0*/  PRMT R9, R28, 0x7632, R9 ;  /* 0x000076321c097816 */ /* 0x000fc40000000009 */
[----:B------:R-:W-:Y:S01]  /*b7f0*/  @!P2 PRMT R194, R176, 0x5410, RZ ;  /* 0x00005410b0c2a816 */ /* 0x000fe200000000ff */
[----:B------:R-:W-:Y:S01]  /*b800*/  @!P3 HFMA2.BF16_V2 R134, -RZ.H0_H0, RZ.H0_H0, -R202.H0_H0 ;  /* 0x200000ffff86b231 */ /* 0x000fe200003409ca */
[C---:B------:R-:W-:Y:S02]  /*b810*/  PRMT R201, R9.reuse, 0x7632, R201 ;  /* 0x0000763209c97816 */ /* 0x040fe400000000c9 */
[----:B------:R-:W-:Y:S02]  /*b820*/  LOP3.LUT R9, R9, 0xff, RZ, 0xc0, !PT ;  /* 0x000000ff09097812 */ /* 0x000fe400078ec0ff */
[----:B------:R-:W-:Y:S01]  /*b830*/  PRMT R30, R202, 0x5410, R201 ;  /* 0x00005410ca1e7816 */ /* 0x000fe200000000c9 */
[----:B------:R-:W-:Y:S01]  /*b840*/  @P5 HFMA2.BF16_V2 R133, -RZ.H0_H0, RZ.H0_H0, -R201.H0_H0 ;  /* 0x200000ffff855231 */ /* 0x000fe200003409c9 */
[----:B------:R-:W-:Y:S01]  /*b850*/  @!P3 PRMT R202, R134, 0x5410, RZ ;  /* 0x0000541086cab816 */ /* 0x000fe200000000ff */
[----:B-1----:R-:W1:Y:S01]  /*b860*/  MUFU.EX2 R17, R15 ;  /* 0x0000000f00117308 */ /* 0x002e620000000800 */
[----:B---3--:R-:W-:-:S02]  /*b870*/  LOP3.LUT R0, R28, 0xffff, RZ, 0xc0, !PT ;  /* 0x0000ffff1c007812 */ /* 0x008fc400078ec0ff */
[----:B------:R-:W-:Y:S01]  /*b880*/  ISETP.LE.U32.AND P2, PT, R9, UR6, PT ;  /* 0x0000000609007c0c */ /* 0x000fe2000bf43070 */
[----:B------:R-:W-:Y:S01]  /*b890*/  FFMA.FTZ R9, R177, UR4, -R22 ;  /* 0x00000004b1097c23 */ /* 0x000fe20008010816 */
[----:B------:R-:W-:Y:S02]  /*b8a0*/  SHF.R.U32.HI R0, RZ, 0x8, R0 ;  /* 0x00000008ff007819 */ /* 0x000fe40000011600 */
[----:B------:R-:W-:Y:S01]  /*b8b0*/  @P5 PRMT R201, R133, 0x5410, RZ ;  /* 0x0000541085c95816 */ /* 0x000fe200000000ff */
[----:B------:R3:W-:Y:S01]  /*b8c0*/  MUFU.EX2 R204, R9 ;  /* 0x0000000900cc7308 */ /* 0x0007e20000000800 */
[----:B------:R-:W-:Y:S02]  /*b8d0*/  LOP3.LUT R0, R0, 0xffff, RZ, 0xc0, !PT ;  /* 0x0000ffff00007812 */ /* 0x000fe400078ec0ff */
[----:B------:R-:W-:Y:S02]  /*b8e0*/  LOP3.LUT R33, R16, UR7, R35, 0x96, !PT ;  /* 0x0000000710217c12 */ /* 0x000fe4000f8e9623 */
[----:B------:R-:W-:Y:S01]  /*b8f0*/  ISETP.LE.U32.AND P3, PT, R0, UR6, PT ;  /* 0x0000000600007c0c */ /* 0x000fe2000bf63070 */
[----:B-1----:R1:W-:Y:S01]  /*b900*/  STL [R1+0xf4], R17 ;  /* 0x0000f41101007387 */ /* 0x0023e20000100800 */
[----:B------:R-:W-:-:S02]  /*b910*/  F2FP.BF16.F32.PACK_AB R0, R17, R19 ;  /* 0x000000131100723e */ /* 0x000fc400000010ff */
[----:B------:R-:W-:Y:S02]  /*b920*/  PRMT R15, R14, 0x7632, R15 ;  /* 0x000076320e0f7816 */ /* 0x000fe4000000000f */
[C---:B------:R-:W-:Y:S02]  /*b930*/  PRMT R26, R0.reuse, 0x7610, R26 ;  /* 0x00007610001a7816 */ /* 0x040fe4000000001a */
[----:B------:R-:W-:Y:S02]  /*b940*/  PRMT R20, R0, 0x7632, R20 ;  /* 0x0000763200147816 */ /* 0x000fe40000000014 */
[----:B---3--:R-:W-:Y:S01]  /*b950*/  LOP3.LUT R9, R15, 0xff, RZ, 0xc0, !PT ;  /* 0x000000ff0f097812 */ /* 0x008fe200078ec0ff */
[----:B------:R-:W-:Y:S01]  /*b960*/  FFMA.FTZ R15, R178, UR4, -R32 ;  /* 0x00000004b20f7c23 */ /* 0x000fe20008010820 */
[----:B--2---:R-:W-:Y:S01]  /*b970*/  PRMT R29, R26, 0x5410, R20 ;  /* 0x000054101a1d7816 */ /* 0x004fe20000000014 */
[----:B------:R-:W-:Y:S01]  /*b980*/  @P4 HFMA2.BF16_V2 R135, -RZ.H0_H0, RZ.H0_H0, -R20.H0_H0 ;  /* 0x200000ffff874231 */ /* 0x000fe20000340914 */
[----:B------:R-:W-:-:S02]  /*b990*/  ISETP.LE.U32.AND P5, PT, R9, UR6, PT ;  /* 0x0000000609007c0c */ /* 0x000fc4000bfa3070 */
[C---:B------:R-:W-:Y:S02]  /*b9a0*/  LOP3.LUT R9, R14.reuse, 0xff, RZ, 0xc0, !PT ;  /* 0x000000ff0e097812 */ /* 0x040fe400078ec0ff */
[----:B------:R-:W-:Y:S02]  /*b9b0*/  @P4 PRMT R20, R135, 0x5410, RZ ;  /* 0x0000541087144816 */ /* 0x000fe400000000ff */
[----:B------:R-:W-:-:S04]  /*b9c0*/  LOP3.LUT R0, R14, 0xffff, RZ, 0xc0, !PT ;  /* 0x0000ffff0e007812 */ /* 0x000fc800078ec0ff */
[----:B------:R-:W-:Y:S01]  /*b9d0*/  SHF.R.U32.HI R0, RZ, 0x8, R0 ;  /* 0x00000008ff007819 */ /* 0x000fe20000011600 */
[----:B-1----:R-:W-:Y:S01]  /*b9e0*/  FFMA.FTZ R17, R168, UR4, -R22 ;  /* 0x00000004a8117c23 */ /* 0x002fe20008010816 */
[----:B------:R-:W-:Y:S02]  /*b9f0*/  @P1 HFMA2.BF16_V2 R168, -RZ.H0_H0, RZ.H0_H0, -R26.H0_H0 ;  /* 0x200000ffffa81231 */ /* 0x000fe4000034091a */
[----:B------:R-:W-:Y:S01]  /*ba00*/  LOP3.LUT R0, R0, 0xffff, RZ, 0xc0, !PT ;  /* 0x0000ffff00007812 */ /* 0x000fe200078ec0ff */
[----:B------:R-:W1:Y:S02]  /*ba10*/  MUFU.EX2 R18, R17 ;  /* 0x0000001100127308 */ /* 0x000e640000000800 */
[----:B------:R-:W-:Y:S02]  /*ba20*/  @P1 PRMT R26, R168, 0x5410, RZ ;  /* 0x00005410a81a1816 */ /* 0x000fe400000000ff */
[----:B------:R-:W-:Y:S02]  /*ba30*/  ISETP.LE.U32.AND P1, PT, R9, UR6, PT ;  /* 0x0000000609007c0c */ /* 0x000fe4000bf23070 */
[----:B------:R-:W-:Y:S01]  /*ba40*/  ISETP.LE.U32.AND P4, PT, R0, UR6, PT ;  /* 0x0000000600007c0c */ /* 0x000fe2000bf83070 */
[----:B------:R-:W-:-:S04]  /*ba50*/  FFMA.FTZ R0, R169, UR4, -R32 ;  /* 0x00000004a9007c23 */ /* 0x000fc80008010820 */
[----:B------:R2:W-:Y:S01]  /*ba60*/  MUFU.EX2 R205, R0 ;  /* 0x0000000000cd7308 */ /* 0x0005e20000000800 */
[----:B-1----:R-:W-:Y:S01]  /*ba70*/  F2FP.BF16.F32.PACK_AB R9, R18, R204 ;  /* 0x000000cc1209723e */ /* 0x002fe200000010ff */
[----:B------:R-:W-:Y:S03]  /*ba80*/  STL [R1+0x108], R18 ;  /* 0x0001081201007387 */ /* 0x000fe60000100800 */
[C---:B------:R-:W-:Y:S01]  /*ba90*/  PRMT R198, R9.reuse, 0x7610, R198 ;  /* 0x0000761009c67816 */ /* 0x040fe200000000c6 */
[----:B------:R-:W-:Y:S01]  /*baa0*/  STL [R1+0x54], R26 ;  /* 0x0000541a01007387 */ /* 0x000fe20000100800 */
[----:B------:R-:W-:Y:S02]  /*bab0*/  PRMT R199, R9, 0x7632, R199 ;  /* 0x0000763209c77816 */ /* 0x000fe400000000c7 */
[----:B------:R-:W1:Y:S01]  /*bac0*/  MUFU.EX2 R9, R15 ;  /* 0x0000000f00097308 */ /* 0x000e620000000800 */
[----:B------:R-:W-:Y:S01]  /*bad0*/  STL [R1+0x50], R20 ;  /* 0x0000501401007387 */ /* 0x000fe20000100800 */
[----:B------:R-:W-:Y:S01]  /*bae0*/  @!P1 HFMA2.BF16_V2 R169, -RZ.H0_H0, RZ.H0_H0, -R198.H0_H0 ;  /* 0x200000ffffa99231 */ /* 0x000fe200003409c6 */
[----:B--2---:R-:W-:Y:S01]  /*baf0*/  MOV R0, R34 ;  /* 0x0000002200007202 */ /* 0x004fe20000000f00 */
[----:B------:R-:W-:Y:S01]  /*bb00*/  @!P4 HFMA2.BF16_V2 R177, -RZ.H0_H0, RZ.H0_H0, -R199.H0_H0 ;  /* 0x200000ffffb1c231 */ /* 0x000fe200003409c7 */
[----:B------:R-:W-:-:S02]  /*bb10*/  PRMT R200, R198, 0x5410, R199 ;  /* 0x00005410c6c87816 */ /* 0x000fc400000000c7 */
[----:B------:R-:W-:Y:S01]  /*bb20*/  LOP3.LUT R0, R0, 0xff, RZ, 0xc0, !PT ;  /* 0x000000ff00007812 */ /* 0x000fe200078ec0ff */
[----:B-1----:R1:W-:Y:S04]  /*bb30*/  STL [R1+0x104], R9 ;  /* 0x0001040901007387 */ /* 0x0023e80000100800 */
[----:B------:R2:W-:Y:S01]  /*bb40*/  STL [R1+0x144], R14 ;  /* 0x0001440e01007387 */ /* 0x0005e20000100800 */
[----:B-1----:R-:W-:-:S03]  /*bb50*/  SHF.R.U32.HI R9, RZ, 0x18, R14 ;  /* 0x00000018ff097819 */ /* 0x002fc6000001160e */
[----:B--2---:R-:W2:Y:S01]  /*bb60*/  LDL.LU R14, [R1+0x104] ;  /* 0x00010400010e7983 */ /* 0x004ea20000300800 */
[----:B------:R-:W-:Y:S02]  /*bb70*/  @!P4 PRMT R199, R177, 0x5410, RZ ;  /* 0x00005410b1c7c816 */ /* 0x000fe400000000ff */
[----:B------:R-:W-:Y:S02]  /*bb80*/  ISETP.LE.U32.AND P4, PT, R0, UR6, PT ;  /* 0x0000000600007c0c */ /* 0x000fe4000bf83070 */
[----:B------:R-:W-:Y:S02]  /*bb90*/  @!P1 PRMT R198, R169, 0x5410, RZ ;  /* 0x00005410a9c69816 */ /* 0x000fe400000000ff */
[----:B------:R-:W-:Y:S01]  /*bba0*/  ISETP.LE.U32.AND P1, PT, R9, UR6, PT ;  /* 0x0000000609007c0c */ /* 0x000fe2000bf23070 */
[----:B------:R-:W-:-:S04]  /*bbb0*/  FFMA.FTZ R9, R179, UR4, -R22 ;  /* 0x00000004b3097c23 */ /* 0x000fc80008010816 */
[----:B------:R-:W1:Y:S01]  /*bbc0*/  MUFU.EX2 R208, R9 ;  /* 0x0000000900d07308 */ /* 0x000e620000000800 */
[----:B--2---:R-:W-:Y:S01]  /*bbd0*/  STL [R1+0x14c], R14 ;  /* 0x00014c0e01007387 */ /* 0x004fe20000100800 */
[----:B------:R-:W-:-:S03]  /*bbe0*/  F2FP.BF16.F32.PACK_AB R0, R14, R205 ;  /* 0x000000cd0e00723e */ /* 0x000fc600000010ff */
[----:B------:R2:W-:Y:S04]  /*bbf0*/  STL [R1+0x128], R205 ;  /* 0x000128cd01007387 */ /* 0x0005e80000100800 */
[----:B--2---:R-:W2:Y:S01]  /*bc00*/  LDL.LU R205, [R1+0xc8] ;  /* 0x0000c80001cd7983 */ /* 0x004ea20000300800 */
[C---:B------:R-:W-:Y:S01]  /*bc10*/  PRMT R215, R0.reuse, 0x7610, R215 ;  /* 0x0000761000d77816 */ /* 0x040fe200000000d7 */
[----:B------:R-:W-:Y:S01]  /*bc20*/  IMAD.MOV.U32 R20, RZ, RZ, R192 ;  /* 0x000000ffff147224 */ /* 0x000fe200078e00c0 */
[----:B------:R-:W-:Y:S01]  /*bc30*/  PRMT R16, R0, 0x7632, R16 ;  /* 0x0000763200107816 */ /* 0x000fe20000000010 */
[----:B------:R-:W-:Y:S01]  /*bc40*/  FFMA.FTZ R0, R170, UR4, -R22 ;  /* 0x00000004aa007c23 */ /* 0x000fe20008010816 */
[----:B------:R-:W-:Y:S01]  /*bc50*/  MOV R26, R220 ;  /* 0x000000dc001a7202 */ /* 0x000fe20000000f00 */
[----:B------:R-:W-:Y:S01]  /*bc60*/  @!P5 HFMA2.BF16_V2 R178, -RZ.H0_H0, RZ.H0_H0, -R215.H0_H0 ;  /* 0x200000ffffb2d231 */ /* 0x000fe200003409d7 */
[----:B------:R-:W-:Y:S01]  /*bc70*/  PRMT R134, R215, 0x5410, R16 ;  /* 0x00005410d7867816 */ /* 0x000fe20000000010 */
[----:B------:R3:W4:Y:S01]  /*bc80*/  MUFU.EX2 R196, R0 ;  /* 0x0000000000c47308 */ /* 0x0007220000000800 */
[----:B------:R-:W-:-:S02]  /*bc90*/  @!P1 HFMA2.BF16_V2 R170, -RZ.H0_H0, RZ.H0_H0, -R16.H0_H0 ;  /* 0x200000ffffaa9231 */ /* 0x000fc40000340910 */
[----:B------:R-:W-:-:S03]  /*bca0*/  @!P5 PRMT R215, R178, 0x5410, RZ ;  /* 0x00005410b2d7d816 */ /* 0x000fc600000000ff */
[----:B------:R-:W-:Y:S02]  /*bcb0*/  @!P1 PRMT R16, R170, 0x5410, RZ ;  /* 0x00005410aa109816 */ /* 0x000fe400000000ff */
[----:B------:R-:W-:Y:S04]  /*bcc0*/  STL [R1+0x12c], R215 ;  /* 0x00012cd701007387 */ /* 0x000fe80000100800 */
[----:B------:R4:W-:Y:S01]  /*bcd0*/  STL [R1+0x40], R16 ;  /* 0x0000401001007387 */ /* 0x0009e20000100800 */
[----:B---3--:R-:W-:-:S03]  /*bce0*/  IMAD.MOV.U32 R0, RZ, RZ, R8 ;  /* 0x000000ffff007224 */ /* 0x008fc600078e0008 */
[----:B-1----:R-:W-:Y:S02]  /*bcf0*/  STL [R1+0x130], R208 ;  /* 0x000130d001007387 */ /* 0x002fe40000100800 */
[----:B------:R-:W-:-:S04]  /*bd00*/  LOP3.LUT R0, R0, 0xff, RZ, 0xc0, !PT ;  /* 0x000000ff00007812 */ /* 0x000fc800078ec0ff */
[----:B------:R-:W-:Y:S02]  /*bd10*/  ISETP.LE.U32.AND P5, PT, R0, UR6, PT ;  /* 0x0000000600007c0c */ /* 0x000fe4000bfa3070 */
[----:B------:R-:W-:-:S04]  /*bd20*/  PRMT R0, R8, 0x7771, RZ ;  /* 0x0000777108007816 */ /* 0x000fc800000000ff */
[----:B------:R-:W-:Y:S02]  /*bd30*/  ISETP.GT.U32.AND P1, PT, R0, UR6, PT ;  /* 0x0000000600007c0c */ /* 0x000fe4000bf24070 */
[----:B----4-:R-:W-:-:S04]  /*bd40*/  F2FP.BF16.F32.PACK_AB R0, R196, R208 ;  /* 0x000000d0c400723e */ /* 0x010fc800000010ff */
[C---:B------:R-:W-:Y:S02]  /*bd50*/  PRMT R209, R0.reuse, 0x7610, R209 ;  /* 0x0000761000d17816 */ /* 0x040fe400000000d1 */
[----:B------:R-:W-:Y:S01]  /*bd60*/  PRMT R14, R0, 0x7632, R14 ;  /* 0x00007632000e7816 */ /* 0x000fe2000000000e */
[----:B------:R-:W-:Y:S01]  /*bd70*/  FADD.FTZ R16, R132, -R21 ;  /* 0x8000001584107221 */ /* 0x000fe20000010000 */
[----:B------:R-:W-:Y:S01]  /*bd80*/  PRMT R0, R33, 0x7632, R0 ;  /* 0x0000763221007816 */ /* 0x000fe20000000000 */
[----:B------:R-:W-:Y:S01]  /*bd90*/  @!P5 HFMA2.BF16_V2 R179, -RZ.H0_H0, RZ.H0_H0, -R209.H0_H0 ;  /* 0x200000ffffb3d231 */ /* 0x000fe200003409d1 */
[----:B------:R-:W-:Y:S01]  /*bda0*/  PRMT R9, R209, 0x5410, R14 ;  /* 0x00005410d1097816 */ /* 0x000fe2000000000e */
[----:B------:R-:W-:Y:S01]  /*bdb0*/  @P1 HFMA2.BF16_V2 R184, -RZ.H0_H0, RZ.H0_H0, -R14.H0_H0 ;  /* 0x200000ffffb81231 */ /* 0x000fe2000034090e */
[----:B------:R-:W-:Y:S02]  /*bdc0*/  LOP3.LUT R0, R0, 0xff, RZ, 0xc0, !PT ;  /* 0x000000ff00007812 */ /* 0x000fe400078ec0ff */
[----:B------:R-:W-:Y:S01]  /*bdd0*/  @!P5 PRMT R209, R179, 0x5410, RZ ;  /* 0x00005410b3d1d816 */ /* 0x000fe200000000ff */
[----:B------:R1:W-:Y:S01]  /*bde0*/  STL [R1+0xc0], R9 ;  /* 0x0000c00901007387 */ /* 0x0003e20000100800 */
[----:B------:R-:W-:Y:S01]  /*bdf0*/  ISETP.LE.U32.AND P5, PT, R0, UR6, PT ;  /* 0x0000000600007c0c */ /* 0x000fe2000bfa3070 */
[--C-:B------:R-:W-:Y:S01]  /*be00*/  FFMA.FTZ R0, R171, UR4, -R32.reuse ;  /* 0x00000004ab007c23 */ /* 0x100fe20008010820 */
[----:B------:R-:W-:Y:S01]  /*be10*/  @P1 PRMT R14, R184, 0x5410, RZ ;  /* 0x00005410b80e1816 */ /* 0x000fe200000000ff */
[----:B------:R-:W-:Y:S01]  /*be20*/  STL [R1+0x134], R209 ;  /* 0x000134d101007387 */ /* 0x000fe20000100800 */
[----:B------:R-:W-:Y:S01]  /*be30*/  IADD3 R21, PT, PT, R23, 0x10040, RZ ;  /* 0x0001004017157810 */ /* 0x000fe20007ffe0ff */
[----:B------:R3:W-:Y:S02]  /*be40*/  MUFU.EX2 R18, R0 ;  /* 0x0000000000127308 */ /* 0x0007e40000000800 */
[----:B---3--:R-:W-:Y:S01]  /*be50*/  PRMT R0, R8, 0x7772, RZ ;  /* 0x0000777208007816 */ /* 0x008fe200000000ff */
[----:B-1----:R-:W-:-:S04]  /*be60*/  FFMA.FTZ R9, R180, UR4, -R32 ;  /* 0x00000004b4097c23 */ /* 0x002fc80008010820 */
[----:B------:R-:W1:Y:S02]  /*be70*/  MUFU.EX2 R206, R9 ;  /* 0x0000000900ce7308 */ /* 0x000e640000000800 */
[----:B-1----:R-:W-:-:S04]  /*be80*/  F2FP.BF16.F32.PACK_AB R15, R18, R206 ;  /* 0x000000ce120f723e */ /* 0x002fc800000010ff */
[C---:B------:R-:W-:Y:S02]  /*be90*/  PRMT R215, R15.reuse, 0x7610, R215 ;  /* 0x000076100fd77816 */ /* 0x040fe400000000d7 */
[----:B------:R-:W-:Y:S01]  /*bea0*/  PRMT R208, R15, 0x7632, R208 ;  /* 0x000076320fd07816 */ /* 0x000fe200000000d0 */
[----:B------:R-:W-:Y:S01]  /*beb0*/  FFMA.FTZ R15, R172, UR4, -R22 ;  /* 0x00000004ac0f7c23 */ /* 0x000fe20008010816 */
[----:B------:R-:W-:Y:S02]  /*bec0*/  IMAD.MOV.U32 R172, RZ, RZ, R196 ;  /* 0x000000ffffac7224 */ /* 0x000fe400078e00c4 */
[----:B------:R-:W-:Y:S02]  /*bed0*/  PRMT R27, R215, 0x5410, R208 ;  /* 0x00005410d71b7816 */ /* 0x000fe400000000d0 */
[----:B--2---:R-:W-:Y:S01]  /*bee0*/  FSEL R9, R205, RZ, P6 ;  /* 0x000000ffcd097208 */ /* 0x004fe20003000000 */
[----:B------:R-:W-:Y:S01]  /*bef0*/  STL [R1+0x138], R205 ;  /* 0x000138cd01007387 */ /* 0x000fe20000100800 */
[----:B------:R-:W-:-:S02]  /*bf00*/  ISETP.GT.U32.AND P6, PT, R0, UR6, PT ;  /* 0x0000000600007c0c */ /* 0x000fc4000bfc4070 */
[----:B------:R-:W-:Y:S01]  /*bf10*/  PRMT R0, R8, 0x7773, RZ ;  /* 0x0000777308007816 */ /* 0x000fe200000000ff */
[----:B------:R1:W-:Y:S03]  /*bf20*/  STL [R1+0x13c], R206 ;  /* 0x00013cce01007387 */ /* 0x0003e60000100800 */
[----:B------:R-:W-:Y:S01]  /*bf30*/  ISETP.GT.U32.AND P1, PT, R0, UR6, PT ;  /* 0x0000000600007c0c */ /* 0x000fe2000bf24070 */
[----:B------:R-:W-:Y:S01]  /*bf40*/  FADD.FTZ R0, R3, -R9 ;  /* 0x8000000903007221 */ /* 0x000fe20000010000 */
[----:B------:R-:W-:Y:S01]  /*bf50*/  LOP3.LUT R9, R33, 0xffff, RZ, 0xc0, !PT ;  /* 0x0000ffff21097812 */ /* 0x000fe200078ec0ff */
[----:B------:R-:W-:Y:S01]  /*bf60*/  FMUL.FTZ R3, R16, UR4 ;  /* 0x0000000410037c20 */ /* 0x000fe20008410000 */
[----:B------:R-:W-:Y:S01]  /*bf70*/  STL [R1+0x140], R27 ;  /* 0x0001401b01007387 */ /* 0x000fe20000100800 */
[----:B------:R-:W-:Y:S01]  /*bf80*/  FMUL.FTZ R0, R0, UR4 ;  /* 0x0000000400007c20 */ /* 0x000fe20008410000 */
[----:B------:R-:W-:Y:S01]  /*bf90*/  SHF.R.U32.HI R9, RZ, 0x8, R9 ;  /* 0x00000008ff097819 */ /* 0x000fe20000011609 */
[----:B------:R-:W-:-:S02]  /*bfa0*/  @P6 HFMA2.BF16_V2 R171, -RZ.H0_H0, RZ.H0_H0, -R215.H0_H0 ;  /* 0x200000ffffab6231 */ /* 0x000fc400003409d7 */
[----:B------:R-:W2:Y:S01]  /*bfb0*/  MUFU.EX2 R3, R3 ;  /* 0x0000000300037308 */ /* 0x000ea20000000800 */
[----:B------:R-:W-:Y:S02]  /*bfc0*/  LOP3.LUT R9, R9, 0xffff, RZ, 0xc0, !PT ;  /* 0x0000ffff09097812 */ /* 0x000fe400078ec0ff */
[----:B------:R-:W-:Y:S01]  /*bfd0*/  @P6 PRMT R215, R171, 0x5410, RZ ;  /* 0x00005410abd76816 */ /* 0x000fe200000000ff */
[----:B------:R-:W3:Y:S01]  /*bfe0*/  MUFU.EX2 R0, R0 ;  /* 0x0000000000007308 */ /* 0x000ee20000000800 */
[----:B------:R-:W-:Y:S01]  /*bff0*/  ISETP.LE.U32.AND P6, PT, R9, UR6, PT ;  /* 0x0000000609007c0c */ /* 0x000fe2000bfc3070 */
[----:B------:R-:W-:Y:S01]  /*c000*/  FFMA.FTZ R9, R181, UR4, -R22 ;  /* 0x00000004b5097c23 */ /* 0x000fe20008010816 */
[----:B------:R-:W-:Y:S01]  /*c010*/  @P1 HFMA2.BF16_V2 R132, -RZ.H0_H0, RZ.H0_H0, -R208.H0_H0 ;  /* 0x200000ffff841231 */ /* 0x000fe200003409d0 */
[----:B------:R4:W-:Y:S04]  /*c020*/  STL [R1+0x148], R215 ;  /* 0x000148d701007387 */ /* 0x0009e80000100800 */
[----:B------:R-:W-:Y:S01]  /*c030*/  @P1 PRMT R208, R132, 0x5410, RZ ;  /* 0x0000541084d01816 */ /* 0x000fe200000000ff */
[----:B-1----:R1:W-:Y:S01]  /*c040*/  MUFU.EX2 R206, R9 ;  /* 0x0000000900ce7308 */ /* 0x0023e20000000800 */
[-C--:B--2---:R-:W-:Y:S01]  /*c050*/  FFMA.FTZ R209, R231, R3.reuse, R185 ;  /* 0x00000003e7d17223 */ /* 0x084fe200000100b9 */
[-C--:B------:R-:W-:Y:S01]  /*c060*/  FMUL.FTZ R112, R112, R3.reuse ;  /* 0x0000000370707220 */ /* 0x080fe20000410000 */
[-C--:B------:R-:W-:Y:S01]  /*c070*/  FMUL.FTZ R133, R37, R3.reuse ;  /* 0x0000000325857220 */ /* 0x080fe20000410000 */
[-C--:B------:R-:W-:Y:S01]  /*c080*/  FMUL.FTZ R169, R49, R3.reuse ;  /* 0x0000000331a97220 */ /* 0x080fe20000410000 */
[-C--:B------:R-:W-:Y:S01]  /*c090*/  FMUL.FTZ R176, R52, R3.reuse ;  /* 0x0000000334b07220 */ /* 0x080fe20000410000 */
[----:B------:R-:W-:Y:S01]  /*c0a0*/  STL [R1+0x150], R209 ;  /* 0x000150d101007387 */ /* 0x000fe20000100800 */
[-C--:B------:R-:W-:Y:S01]  /*c0b0*/  FMUL.FTZ R177, R53, R3.reuse ;  /* 0x0000000335b17220 */ /* 0x080fe20000410000 */
[----:B---3--:R-:W-:Y:S01]  /*c0c0*/  FFMA.FTZ R135, R240, R0, R25 ;  /* 0x00000000f0877223 */ /* 0x008fe20000010019 */
[-C--:B------:R-:W-:Y:S01]  /*c0d0*/  FMUL.FTZ R16, R140, R3.reuse ;  /* 0x000000038c107220 */ /* 0x080fe20000410000 */
[----:B------:R-:W-:Y:S01]  /*c0e0*/  STL [R1+0x154], R208 ;  /* 0x000154d001007387 */ /* 0x000fe20000100800 */
[----:B------:R-:W-:Y:S01]  /*c0f0*/  FMUL.FTZ R17, R141, R3 ;  /* 0x000000038d117220 */ /* 0x000fe20000410000 */
[----:B------:R-:W-:Y:S01]  /*c100*/  IMAD.MOV.U32 R49, RZ, RZ, R201 ;  /* 0x000000ffff317224 */ /* 0x000fe200078e00c9 */
[----:B------:R-:W-:Y:S01]  /*c110*/  MOV R52, R200 ;  /* 0x000000c800347202 */ /* 0x000fe20000000f00 */
[----:B------:R-:W-:Y:S01]  /*c120*/  IMAD.MOV.U32 R37, RZ, RZ, R197 ;  /* 0x000000ffff257224 */ /* 0x000fe200078e00c5 */
[----:B-1----:R-:W-:Y:S01]  /*c130*/  LOP3.LUT R9, R28, 0xff, RZ, 0xc0, !PT ;  /* 0x000000ff1c097812 */ /* 0x002fe200078ec0ff */
[----:B------:R1:W-:Y:S01]  /*c140*/  STL [R1+0x158], R112 ;  /* 0x0001587001007387 */ /* 0x0003e20000100800 */
[----:B------:R-:W-:Y:S01]  /*c150*/  MOV R53, R193 ;  /* 0x000000c100357202 */ /* 0x000fe20000000f00 */
[-C--:B------:R-:W-:Y:S01]  /*c160*/  FMUL.FTZ R136, R136, R3.reuse ;  /* 0x0000000388887220 */ /* 0x080fe20000410000 */
[----:B------:R-:W-:Y:S01]  /*c170*/  ISETP.LE.U32.AND P1, PT, R9, UR6, PT ;  /* 0x0000000609007c0c */ /* 0x000fe2000bf23070 */
[----:B----4-:R-:W2:Y:S01]  /*c180*/  MUFU.EX2 R215, R15 ;  /* 0x0000000f00d77308 */ /* 0x010ea20000000800 */
[-C--:B------:R-:W-:Y:S01]  /*c190*/  FMUL.FTZ R137, R137, R3.reuse ;  /* 0x0000000389897220 */ /* 0x080fe20000410000 */
        /* <DEDUP_REMOVED lines=48> */
[-C--:B-1----:R-:W-:Y:S01]  /*c4a0*/  FMUL.FTZ R112, R117, R3.reuse ;  /* 0x0000000375707220 */ /* 0x082fe20000410000 */
[-C--:B------:R-:W-:Y:S01]  /*c4b0*/  FMUL.FTZ R120, R120, R3.reuse ;  /* 0x0000000378787220 */ /* 0x080fe20000410000 */
[-C--:B------:R-:W-:Y:S01]  /*c4c0*/  FMUL.FTZ R121, R121, R3.reuse ;  /* 0x0000000379797220 */ /* 0x080fe20000410000 */
[-C--:B------:R-:W-:Y:S01]  /*c4d0*/  FMUL.FTZ R124, R124, R3.reuse ;  /* 0x000000037c7c7220 */ /* 0x080fe20000410000 */
[-C--:B------:R-:W-:Y:S01]  /*c4e0*/  FMUL.FTZ R125, R125, R3.reuse ;  /* 0x000000037d7d7220 */ /* 0x080fe20000410000 */
[-C--:B------:R-:W-:Y:S01]  /*c4f0*/  FMUL.FTZ R180, R128, R3.reuse ;  /* 0x0000000380b47220 */ /* 0x080fe20000410000 */
[----:B------:R-:W-:Y:S01]  /*c500*/  FMUL.FTZ R181, R129, R3 ;  /* 0x0000000381b57220 */ /* 0x000fe20000410000 */
[----:B--2---:R-:W-:Y:S01]  /*c510*/  F2FP.BF16.F32.PACK_AB R3, R215, R206 ;  /* 0x000000ced703723e */ /* 0x004fe200000010ff */
[--C-:B------:R-:W-:Y:S01]  /*c520*/  FFMA.FTZ R15, R182, UR4, -R32.reuse ;  /* 0x00000004b60f7c23 */ /* 0x100fe20008010820 */
[----:B------:R-:W-:Y:S01]  /*c530*/  FFMA.FTZ R9, R173, UR4, -R32 ;  /* 0x00000004ad097c23 */ /* 0x000fe20008010820 */
[----:B------:R-:W-:Y:S01]  /*c540*/  MOV R76, R19 ;  /* 0x00000013004c7202 */ /* 0x000fe20000000f00 */
[----:B------:R-:W-:Y:S01]  /*c550*/  IMAD.MOV.U32 R68, RZ, RZ, R18 ;  /* 0x000000ffff447224 */ /* 0x000fe200078e0012 */
[C---:B------:R-:W-:Y:S01]  /*c560*/  PRMT R252, R3.reuse, 0x7610, R252 ;  /* 0x0000761003fc7816 */ /* 0x040fe200000000fc */
[----:B------:R-:W-:Y:S01]  /*c570*/  MUFU.EX2 R56, R15 ;  /* 0x0000000f00387308 */ /* 0x000fe20000000800 */
[----:B------:R-:W-:Y:S01]  /*c580*/  PRMT R247, R3, 0x7632, R247 ;  /* 0x0000763203f77816 */ /* 0x000fe200000000f7 */
[----:B------:R-:W-:Y:S01]  /*c590*/  IMAD.MOV.U32 R85, RZ, RZ, R203 ;  /* 0x000000ffff557224 */ /* 0x000fe200078e00cb */
[----:B------:R-:W-:Y:S01]  /*c5a0*/  SHF.R.U32.HI R3, RZ, 0x18, R28 ;  /* 0x00000018ff037819 */ /* 0x000fe2000001161c */
[----:B------:R-:W1:Y:S01]  /*c5b0*/  MUFU.EX2 R84, R9 ;  /* 0x0000000900547308 */ /* 0x000e620000000800 */
[----:B------:R-:W-:Y:S01]  /*c5c0*/  @!P1 HFMA2.BF16_V2 R36, -RZ.H0_H0, RZ.H0_H0, -R252.H0_H0 ;  /* 0x200000ffff249231 */ /* 0x000fe200003409fc */
[----:B------:R-:W-:Y:S01]  /*c5d0*/  PRMT R72, R252, 0x5410, R247 ;  /* 0x00005410fc487816 */ /* 0x000fe200000000f7 */
[----:B------:R-:W-:Y:S01]  /*c5e0*/  IMAD.MOV.U32 R48, RZ, RZ, R202 ;  /* 0x000000ffff307224 */ /* 0x000fe200078e00ca */
[----:B------:R-:W-:Y:S01]  /*c5f0*/  MOV R61, R199 ;  /* 0x000000c7003d7202 */ /* 0x000fe20000000f00 */
[----:B------:R-:W-:Y:S01]  /*c600*/  IMAD.MOV.U32 R64, RZ, RZ, R198 ;  /* 0x000000ffff407224 */ /* 0x000fe200078e00c6 */
[----:B------:R-:W-:Y:S01]  /*c610*/  @!P1 PRMT R252, R36, 0x5410, RZ ;  /* 0x0000541024fc9816 */ /* 0x000fe200000000ff */
[----:B------:R-:W-:Y:S01]  /*c620*/  IMAD.MOV.U32 R57, RZ, RZ, R222 ;  /* 0x000000ffff397224 */ /* 0x000fe200078e00de */
[----:B------:R-:W-:Y:S01]  /*c630*/  ISETP.LE.U32.AND P1, PT, R3, UR6, PT ;  /* 0x0000000603007c0c */ /* 0x000fe2000bf23070 */
[----:B------:R-:W-:Y:S01]  /*c640*/  IMAD.MOV.U32 R88, RZ, RZ, R195 ;  /* 0x000000ffff587224 */ /* 0x000fe200078e00c3 */
[----:B------:R-:W-:Y:S01]  /*c650*/  MOV R65, R135 ;  /* 0x0000008700417202 */ /* 0x000fe20000000f00 */
[----:B------:R-:W-:Y:S01]  /*c660*/  IMAD.MOV.U32 R81, RZ, RZ, R134 ;  /* 0x000000ffff517224 */ /* 0x000fe200078e0086 */
[----:B------:R-:W-:Y:S01]  /*c670*/  MOV R41, R186 ;  /* 0x000000ba00297202 */ /* 0x000fe20000000f00 */
[----:B------:R-:W-:-:S02]  /*c680*/  IMAD.MOV.U32 R73, RZ, RZ, R194 ;  /* 0x000000ffff497224 */ /* 0x000fc400078e00c2 */
[-C--:B------:R-:W-:Y:S01]  /*c690*/  FMUL.FTZ R18, R142, R0.reuse ;  /* 0x000000008e127220 */ /* 0x080fe20000410000 */
[----:B------:R-:W-:Y:S02]  /*c6a0*/  IMAD.MOV.U32 R69, RZ, RZ, R187 ;  /* 0x000000ffff457224 */ /* 0x000fe400078e00bb */
        /* <DEDUP_REMOVED lines=64> */
[----:B------:R-:W-:-:S02]  /*cab0*/  IMAD.MOV.U32 R60, RZ, RZ, R204 ;  /* 0x000000ffff3c7224 */ /* 0x000fc400078e00cc */
[----:B------:R-:W-:Y:S02]  /*cac0*/  @!P3 HFMA2.BF16_V2 R5, -RZ.H0_H0, RZ.H0_H0, -R247.H0_H0 ;  /* 0x200000ffff05b231 */ /* 0x000fe400003409f7 */
[----:B------:R-:W-:Y:S01]  /*cad0*/  FFMA.FTZ R3, R183, UR4, -R22 ;  /* 0x00000004b7037c23 */ /* 0x000fe20008010816 */
[C---:B------:R-:W-:Y:S01]  /*cae0*/  PRMT R245, R0.reuse, 0x7632, R245 ;  /* 0x0000763200f57816 */ /* 0x040fe200000000f5 */
[----:B------:R-:W-:Y:S01]  /*caf0*/  IMAD.MOV.U32 R89, RZ, RZ, 0x20 ;  /* 0x00000020ff597424 */ /* 0x000fe200078e00ff */
[----:B------:R-:W-:Y:S01]  /*cb00*/  PRMT R246, R0, 0x7610, R246 ;  /* 0x0000761000f67816 */ /* 0x000fe200000000f6 */
[----:B------:R-:W-:Y:S01]  /*cb10*/  FFMA.FTZ R0, R189, UR4, -R22 ;  /* 0x00000004bd007c23 */ /* 0x000fe20008010816 */
[----:B------:R-:W-:Y:S01]  /*cb20*/  @!P3 PRMT R247, R5, 0x5410, RZ ;  /* 0x0000541005f7b816 */ /* 0x000fe200000000ff */
[----:B------:R-:W-:Y:S01]  /*cb30*/  @!P1 HFMA2.BF16_V2 R2, -RZ.H0_H0, RZ.H0_H0, -R245.H0_H0 ;  /* 0x200000ffff029231 */ /* 0x000fe200003409f5 */
[----:B------:R-:W-:Y:S01]  /*cb40*/  PRMT R95, R246, 0x5410, R245 ;  /* 0x00005410f65f7816 */ /* 0x000fe200000000f5 */
[----:B------:R1:W-:Y:S01]  /*cb50*/  MUFU.EX2 R204, R0 ;  /* 0x0000000000cc7308 */ /* 0x0003e20000000800 */
[----:B------:R-:W-:Y:S01]  /*cb60*/  @!P2 HFMA2.BF16_V2 R4, -RZ.H0_H0, RZ.H0_H0, -R246.H0_H0 ;  /* 0x200000ffff04a231 */ /* 0x000fe200003409f6 */
[----:B------:R-:W-:Y:S01]  /*cb70*/  MOV R92, R88 ;  /* 0x00000058005c7202 */ /* 0x000fe20000000f00 */
[----:B------:R-:W-:Y:S01]  /*cb80*/  IMAD.MOV.U32 R15, RZ, RZ, R8 ;  /* 0x000000ffff0f7224 */ /* 0x000fe200078e0008 */
[----:B------:R-:W-:Y:S01]  /*cb90*/  @!P1 PRMT R245, R2, 0x5410, RZ ;  /* 0x0000541002f59816 */ /* 0x000fe200000000ff */
[----:B------:R-:W-:Y:S01]  /*cba0*/  FFMA.FTZ R2, R188, UR4, -R22 ;  /* 0x00000004bc027c23 */ /* 0x000fe20008010816 */
[----:B------:R-:W-:Y:S01]  /*cbb0*/  @!P2 PRMT R246, R4, 0x5410, RZ ;  /* 0x0000541004f6a816 */ /* 0x000fe200000000ff */
[----:B------:R-:W-:Y:S01]  /*cbc0*/  MUFU.EX2 R40, R3 ;  /* 0x0000000300287308 */ /* 0x000fe20000000800 */
[----:B------:R-:W-:Y:S01]  /*cbd0*/  MOV R88, R20 ;  /* 0x0000001400587202 */ /* 0x000fe20000000f00 */
[----:B------:R-:W-:Y:S01]  /*cbe0*/  IMAD.MOV.U32 R183, RZ, RZ, R131 ;  /* 0x000000ffffb77224 */ /* 0x000fe200078e0083 */
[----:B------:R-:W2:Y:S01]  /*cbf0*/  LDC R20, c[0x0][0x4f8] ;  /* 0x00013e00ff147b82 */ /* 0x000ea20000000800 */
[----:B------:R3:W4:Y:S01]  /*cc00*/  MUFU.EX2 R77, R2 ;  /* 0x00000002004d7308 */ /* 0x0007220000000800 */
[----:B------:R-:W-:-:S02]  /*cc10*/  PRMT R25, R8, 0x7771, RZ ;  /* 0x0000777108197816 */ /* 0x000fc400000000ff */
[----:B-1----:R-:W-:Y:S02]  /*cc20*/  PRMT R0, R24, 0x7771, RZ ;  /* 0x0000777118007816 */ /* 0x002fe400000000ff */
[----:B------:R-:W-:Y:S02]  /*cc30*/  MOV R188, R56 ;  /* 0x0000003800bc7202 */ /* 0x000fe40000000f00 */
[----:B------:R-:W-:Y:S02]  /*cc40*/  ISETP.GT.U32.AND P3, PT, R0, UR6, PT ;  /* 0x0000000600007c0c */ /* 0x000fe4000bf64070 */
[----:B------:R-:W-:-:S04]  /*cc50*/  PRMT R0, R24, 0x7772, RZ ;  /* 0x0000777218007816 */ /* 0x000fc800000000ff */
[----:B------:R-:W-:Y:S01]  /*cc60*/  ISETP.GT.U32.AND P2, PT, R0, UR6, PT ;  /* 0x0000000600007c0c */ /* 0x000fe2000bf44070 */
[--C-:B---3--:R-:W-:Y:S01]  /*cc70*/  FFMA.FTZ R2, R190, UR4, -R32.reuse ;  /* 0x00000004be027c23 */ /* 0x108fe20008010820 */
[----:B------:R-:W-:Y:S01]  /*cc80*/  PRMT R0, R24, 0x7773, RZ ;  /* 0x0000777318007816 */ /* 0x000fe200000000ff */
[----:B------:R-:W-:Y:S02]  /*cc90*/  IMAD.MOV.U32 R190, RZ, RZ, R57 ;  /* 0x000000ffffbe7224 */ /* 0x000fe400078e0039 */
[----:B------:R4:W-:Y:S01]  /*cca0*/  MUFU.EX2 R205, R2 ;  /* 0x0000000200cd7308 */ /* 0x0009e20000000800 */
[----:B------:R-:W-:Y:S01]  /*ccb0*/  ISETP.GT.U32.AND P1, PT, R0, UR6, PT ;  /* 0x0000000600007c0c */ /* 0x000fe2000bf24070 */
[----:B------:R-:W-:Y:S01]  /*ccc0*/  FFMA.FTZ R0, R175, UR4, -R32 ;  /* 0x00000004af007c23 */ /* 0x000fe20008010820 */
[----:B------:R-:W-:Y:S01]  /*ccd0*/  IMAD.MOV.U32 R175, RZ, RZ, R84 ;  /* 0x000000ffffaf7224 */ /* 0x000fe200078e0054 */
[----:B------:R-:W-:Y:S01]  /*cce0*/  MOV R84, R73 ;  /* 0x0000004900547202 */ /* 0x000fe20000000f00 */
[----:B------:R-:W-:Y:S01]  /*ccf0*/  IMAD.MOV.U32 R73, RZ, RZ, R68 ;  /* 0x000000ffff497224 */ /* 0x000fe200078e0044 */
[----:B------:R1:W3:Y:S01]  /*cd00*/  MUFU.EX2 R80, R0 ;  /* 0x0000000000507308 */ /* 0x0002e20000000800 */
[----:B--2---:R-:W-:-:S05]  /*cd10*/  LOP3.LUT R20, R20, 0xff, RZ, 0xc0, !PT ;  /* 0x000000ff14147812 */ /* 0x004fca00078ec0ff */
[----:B------:R-:W-:Y:S01]  /*cd20*/  IMAD R20, R20, 0x10000, R20 ;  /* 0x0001000014147824 */ /* 0x000fe200078e0214 */
[----:B----4-:R-:W-:-:S04]  /*cd30*/  F2FP.BF16.F32.PACK_AB R2, R77, R204 ;  /* 0x000000cc4d02723e */ /* 0x010fc800000010ff */
[----:B------:R-:W-:Y:S01]  /*cd40*/  PRMT R244, R2, 0x7610, R244 ;  /* 0x0000761002f47816 */ /* 0x000fe200000000f4 */
[----:B-1----:R-:W-:Y:S01]  /*cd50*/  FFMA.FTZ R0, R174, UR4, -R22 ;  /* 0x00000004ae007c23 */ /* 0x002fe20008010816 */
[----:B------:R-:W-:-:S03]  /*cd60*/  PRMT R214, R2, 0x7632, R214 ;  /* 0x0000763202d67816 */ /* 0x000fc600000000d6 */
[----:B------:R-:W-:Y:S01]  /*cd70*/  @!P0 HFMA2.BF16_V2 R6, -RZ.H0_H0, RZ.H0_H0, -R244.H0_H0 ;  /* 0x200000ffff068231 */ /* 0x000fe200003409f4 */
[----:B------:R1:W2:Y:S01]  /*cd80*/  MUFU.EX2 R27, R0 ;  /* 0x00000000001b7308 */ /* 0x0002a20000000800 */
[----:B------:R-:W-:Y:S01]  /*cd90*/  PRMT R94, R244, 0x5410, R214 ;  /* 0x00005410f45e7816 */ /* 0x000fe200000000d6 */
[----:B------:R-:W-:Y:S01]  /*cda0*/  @P3 HFMA2.BF16_V2 R10, -RZ.H0_H0, RZ.H0_H0, -R214.H0_H0 ;  /* 0x200000ffff0a3231 */ /* 0x000fe200003409d6 */
[----:B------:R-:W-:Y:S02]  /*cdb0*/  PRMT R2, R8, 0x7773, RZ ;  /* 0x0000777308027816 */ /* 0x000fe400000000ff */
[----:B------:R-:W-:Y:S02]  /*cdc0*/  @!P0 PRMT R244, R6, 0x5410, RZ ;  /* 0x0000541006f48816 */ /* 0x000fe400000000ff */
[----:B------:R-:W-:Y:S02]  /*cdd0*/  @P3 PRMT R214, R10, 0x5410, RZ ;  /* 0x000054100ad63816 */ /* 0x000fe400000000ff */
[----:B------:R-:W-:Y:S01]  /*cde0*/  MOV R174, R81 ;  /* 0x0000005100ae7202 */ /* 0x000fe20000000f00 */
[----:B------:R-:W-:Y:S01]  /*cdf0*/  IMAD.MOV.U32 R81, RZ, RZ, R69 ;  /* 0x000000ffff517224 */ /* 0x000fe200078e0045 */
[----:B-1----:R-:W-:-:S04]  /*ce00*/  LOP3.LUT R0, R33, 0xff, RZ, 0xc0, !PT ;  /* 0x000000ff21007812 */ /* 0x002fc800078ec0ff */
[----:B------:R-:W-:Y:S02]  /*ce10*/  ISETP.LE.U32.AND P0, PT, R0, UR6, PT ;  /* 0x0000000600007c0c */ /* 0x000fe4000bf03070 */
[----:B---3--:R-:W-:-:S04]  /*ce20*/  F2FP.BF16.F32.PACK_AB R0, R80, R205 ;  /* 0x000000cd5000723e */ /* 0x008fc800000010ff */
[C---:B------:R-:W-:Y:S02]  /*ce30*/  PRMT R213, R0.reuse, 0x7610, R213 ;  /* 0x0000761000d57816 */ /* 0x040fe400000000d5 */
[----:B------:R-:W-:Y:S02]  /*ce40*/  PRMT R212, R0, 0x7632, R212 ;  /* 0x0000763200d47816 */ /* 0x000fe400000000d4 */
[----:B--2---:R-:W-:Y:S01]  /*ce50*/  F2FP.BF16.F32.PACK_AB R0, R27, R40 ;  /* 0x000000281b00723e */ /* 0x004fe200000010ff */
[----:B------:R-:W-:Y:S01]  /*ce60*/  @P2 HFMA2.BF16_V2 R11, -RZ.H0_H0, RZ.H0_H0, -R213.H0_H0 ;  /* 0x200000ffff0b2231 */ /* 0x000fe200003409d5 */
[----:B------:R-:W-:Y:S01]  /*ce70*/  PRMT R93, R213, 0x5410, R212 ;  /* 0x00005410d55d7816 */ /* 0x000fe200000000d4 */
[----:B------:R-:W-:Y:S01]  /*ce80*/  @P1 HFMA2.BF16_V2 R7, -RZ.H0_H0, RZ.H0_H0, -R212.H0_H0 ;  /* 0x200000ffff071231 */ /* 0x000fe200003409d4 */
[C---:B------:R-:W-:Y:S02]  /*ce90*/  PRMT R211, R0.reuse, 0x7610, R211 ;  /* 0x0000761000d37816 */ /* 0x040fe400000000d3 */
[----:B------:R-:W-:-:S02]  /*cea0*/  PRMT R207, R0, 0x7632, R207 ;  /* 0x0000763200cf7816 */ /* 0x000fc400000000cf */
[----:B------:R-:W-:Y:S01]  /*ceb0*/  @P2 PRMT R213, R11, 0x5410, RZ ;  /* 0x000054100bd52816 */ /* 0x000fe200000000ff */
[----:B------:R-:W-:Y:S01]  /*cec0*/  @!P0 HFMA2.BF16_V2 R12, -RZ.H0_H0, RZ.H0_H0, -R211.H0_H0 ;  /* 0x200000ffff0c8231 */ /* 0x000fe200003409d3 */
[----:B------:R-:W-:Y:S02]  /*ced0*/  @P1 PRMT R212, R7, 0x5410, RZ ;  /* 0x0000541007d41816 */ /* 0x000fe400000000ff */
[----:B------:R-:W-:Y:S02]  /*cee0*/  PRMT R0, R34, 0x7771, RZ ;  /* 0x0000777122007816 */ /* 0x000fe400000000ff */
[----:B------:R-:W-:Y:S02]  /*cef0*/  R2P PR, R210, 0x6 ;  /* 0x00000006d2007804 */ /* 0x000fe40000000000 */
[----:B------:R-:W-:Y:S02]  /*cf00*/  ISETP.GT.U32.AND P3, PT, R0, UR6, PT ;  /* 0x0000000600007c0c */ /* 0x000fe4000bf64070 */
[----:B------:R-:W-:-:S02]  /*cf10*/  PRMT R0, R34, 0x7772, RZ ;  /* 0x0000777222007816 */ /* 0x000fc400000000ff */
[----:B------:R-:W-:Y:S02]  /*cf20*/  PRMT R189, R211, 0x5410, R207 ;  /* 0x00005410d3bd7816 */ /* 0x000fe400000000cf */
[----:B------:R-:W-:Y:S02]  /*cf30*/  @!P0 PRMT R211, R12, 0x5410, RZ ;  /* 0x000054100cd38816 */ /* 0x000fe400000000ff */
[----:B------:R-:W-:Y:S01]  /*cf40*/  ISETP.GT.U32.AND P0, PT, R0, UR6, PT ;  /* 0x0000000600007c0c */ /* 0x000fe2000bf04070 */
[----:B------:R-:W-:Y:S01]  /*cf50*/  VIADD R0, R23, 0x10000 ;  /* 0x0001000017007836 */ /* 0x000fe20000000000 */
[----:B------:R-:W-:Y:S01]  /*cf60*/  SEL R12, R89, 0xffffffe0, !P1 ;  /* 0xffffffe0590c7807 */ /* 0x000fe20004800000 */
[----:B------:R-:W-:Y:S02]  /*cf70*/  IMAD.MOV.U32 R89, RZ, RZ, R85 ;  /* 0x000000ffff597224 */ /* 0x000fe400078e0055 */
[----:B------:R-:W-:Y:S01]  /*cf80*/  @P2 VIADD R21, R0, 0xffffffc0 ;  /* 0xffffffc000152836 */ /* 0x000fe20000000000 */
[----:B------:R-:W-:Y:S01]  /*cf90*/  PRMT R0, R34, 0x7773, RZ ;  /* 0x0000777322007816 */ /* 0x000fe200000000ff */
[----:B------:R-:W-:-:S02]  /*cfa0*/  IMAD.MOV.U32 R85, RZ, RZ, R26 ;  /* 0x000000ffff557224 */ /* 0x000fc400078e001a */
[----:B------:R-:W-:Y:S01]  /*cfb0*/  IMAD.IADD R35, R23, 0x1, R12 ;  /* 0x0000000117237824 */ /* 0x000fe200078e020c */
[----:B------:R-:W-:Y:S01]  /*cfc0*/  ISETP.GT.U32.AND P2, PT, R0, UR6, PT ;  /* 0x0000000600007c0c */ /* 0x000fe2000bf44070 */
[----:B------:R-:W-:Y:S01]  /*cfd0*/  IMAD.MOV.U32 R173, RZ, RZ, R85 ;  /* 0x000000ffffad7224 */ /* 0x000fe200078e0055 */
[----:B------:R-:W-:-:S04]  /*cfe0*/  SHF.R.U32.HI R0, RZ, 0x18, R33 ;  /* 0x00000018ff007819 */ /* 0x000fc80000011621 */
[----:B------:R-:W-:Y:S02]  /*cff0*/  ISETP.LE.U32.AND P1, PT, R0, UR6, PT ;  /* 0x0000000600007c0c */ /* 0x000fe4000bf23070 */
[----:B------:R-:W-:Y:S02]  /*d000*/  PRMT R0, R8, 0x7772, RZ ;  /* 0x0000777208007816 */ /* 0x000fe400000000ff */
[----:B------:R-:W1:Y:S02]  /*d010*/  LDSM.16.MT88.4 R8, [R23+0x10000] ;  /* 0x010000001708783b */ /* 0x000e640000004200 */
[----:B------:R-:W-:Y:S02]  /*d020*/  PRMT R26, R0, 0x5410, R2 ;  /* 0x00005410001a7816 */ /* 0x000fe40000000002 */
[C---:B------:R-:W-:Y:S02]  /*d030*/  LOP3.LUT R0, R13.reuse, 0xffff, RZ, 0xc0, !PT ;  /* 0x0000ffff0d007812 */ /* 0x040fe400078ec0ff */
[----:B------:R-:W-:-:S02]  /*d040*/  LOP3.LUT R2, R13, 0xff, RZ, 0xc0, !PT ;  /* 0x000000ff0d027812 */ /* 0x000fc400078ec0ff */
[----:B------:R-:W-:-:S04]  /*d050*/  SHF.R.U32.HI R0, RZ, 0x8, R0 ;  /* 0x00000008ff007819 */ /* 0x000fc80000011600 */
[--C-:B------:R-:W-:Y:S02]  /*d060*/  PRMT R4, R2, 0x5410, R0.reuse ;  /* 0x0000541002047816 */ /* 0x100fe40000000000 */
[----:B------:R-:W-:Y:S02]  /*d070*/  PRMT R0, R13, 0x7632, R0 ;  /* 0x000076320d007816 */ /* 0x000fe40000000000 */
[----:B------:R-:W-:Y:S01]  /*d080*/  SHF.R.U32.HI R2, RZ, 0x18, R13 ;  /* 0x00000018ff027819 */ /* 0x000fe2000001160d */
[----:B------:R-:W-:Y:S01]  /*d090*/  IMAD.MOV.U32 R13, RZ, RZ, R73 ;  /* 0x000000ffff0d7224 */ /* 0x000fe200078e0049 */
[----:B------:R-:W-:-:S04]  /*d0a0*/  LOP3.LUT R0, R0, 0xff, RZ, 0xc0, !PT ;  /* 0x000000ff00007812 */ /* 0x000fc800078ec0ff */
[----:B------:R-:W-:Y:S02]  /*d0b0*/  PRMT R2, R0, 0x5410, R2 ;  /* 0x0000541000027816 */ /* 0x000fe40000000002 */
[----:B------:R-:W-:Y:S02]  /*d0c0*/  LOP3.LUT R0, R92, 0xff, RZ, 0xc0, !PT ;  /* 0x000000ff5c007812 */ /* 0x000fe400078ec0ff */
[----:B------:R-:W-:Y:S01]  /*d0d0*/  IADD3 R92, PT, PT, R12, R21, RZ ;  /* 0x000000150c5c7210 */ /* 0x000fe20007ffe0ff */
[----:B------:R-:W-:Y:S01]  /*d0e0*/  IMAD.MOV.U32 R12, RZ, RZ, R81 ;  /* 0x000000ffff0c7224 */ /* 0x000fe200078e0051 */
[----:B------:R-:W-:Y:S02]  /*d0f0*/  PRMT R3, R0, 0x5410, R89 ;  /* 0x0000541000037816 */ /* 0x000fe40000000059 */
[--C-:B------:R-:W-:Y:S02]  /*d100*/  HSET2.LE.AND R0, R4, R20.reuse, PT ;  /* 0x0000001404007233 */ /* 0x100fe40003803000 */
[----:B------:R-:W-:-:S02]  /*d110*/  HSET2.LE.AND R2, R2, R20, PT ;  /* 0x0000001402027233 */ /* 0x000fc40003803000 */
[--C-:B------:R-:W-:Y:S02]  /*d120*/  HSET2.LE.AND R3, R3, R20.reuse, PT ;  /* 0x0000001403037233 */ /* 0x100fe40003803000 */
[----:B------:R-:W-:Y:S02]  /*d130*/  LOP3.LUT R4, R88, R0, RZ, 0xc0, !PT ;  /* 0x0000000058047212 */ /* 0x000fe400078ec0ff */
[----:B------:R-:W-:Y:S02]  /*d140*/  LOP3.LUT R0, R191, 0xff00ff, RZ, 0xc0, !PT ;  /* 0x00ff00ffbf007812 */ /* 0x000fe400078ec0ff */
[----:B------:R-:W-:Y:S01]  /*d150*/  LOP3.LUT R5, R31, R2, RZ, 0xc0, !PT ;  /* 0x000000021f057212 */ /* 0x000fe200078ec0ff */
[----:B------:R-:W-:Y:S01]  /*d160*/  IMAD.MOV.U32 R31, RZ, RZ, R37 ;  /* 0x000000ffff1f7224 */ /* 0x000fe200078e0025 */
[----:B------:R-:W-:Y:S01]  /*d170*/  LOP3.LUT R6, R30, R3, RZ, 0xc0, !PT ;  /* 0x000000031e067212 */ /* 0x000fe200078ec0ff */
[----:B------:R-:W-:Y:S01]  /*d180*/  IMAD.MOV.U32 R3, RZ, RZ, R77 ;  /* 0x000000ffff037224 */ /* 0x000fe200078e004d */
[----:B------:R-:W-:Y:S01]  /*d190*/  HSET2.LE.AND R0, R0, R20, PT ;  /* 0x0000001400007233 */ /* 0x000fe20003803000 */
[----:B------:R-:W-:Y:S01]  /*d1a0*/  IMAD.MOV.U32 R30, RZ, RZ, R76 ;  /* 0x000000ffff1e7224 */ /* 0x000fe200078e004c */
[----:B------:R-:W-:Y:S01]  /*d1b0*/  MOV R191, R65 ;  /* 0x0000004100bf7202 */ /* 0x000fe20000000f00 */
[----:B------:R-:W-:Y:S01]  /*d1c0*/  IMAD.MOV.U32 R65, RZ, RZ, R64 ;  /* 0x000000ffff417224 */ /* 0x000fe200078e0040 */
[----:B------:R-:W-:Y:S01]  /*d1d0*/  MOV R2, R116 ;  /* 0x0000007400027202 */ /* 0x000fe20000000f00 */
[----:B------:R-:W-:Y:S01]  /*d1e0*/  IMAD.MOV.U32 R64, RZ, RZ, R61 ;  /* 0x000000ffff407224 */ /* 0x000fe200078e003d */
[----:B------:R-:W-:Y:S01]  /*d1f0*/  LOP3.LUT R7, R29, R0, RZ, 0xc0, !PT ;  /* 0x000000001d077212 */ /* 0x000fe200078ec0ff */
[----:B------:R-:W-:Y:S01]  /*d200*/  IMAD.MOV.U32 R29, RZ, RZ, R52 ;  /* 0x000000ffff1d7224 */ /* 0x000fe200078e0034 */
[----:B------:R-:W-:-:S05]  /*d210*/  MOV R0, R53 ;  /* 0x0000003500007202 */ /* 0x000fca0000000f00 */
[C---:B-1----:R-:W-:Y:S08]  /*d220*/  HMMA.16816.F32.BF16 R52, R4.reuse, R8, R136 ;  /* 0x000000080434723c */ /* 0x042ff00000041888 */
[C---:B------:R-:W-:Y:S01]  /*d230*/  HMMA.16816.F32.BF16 R16, R4.reuse, R10, R16 ;  /* 0x0000000a0410723c */ /* 0x040fe20000041810 */
[----:B------:R-:W1:Y:S07]  /*d240*/  LDSM.16.MT88.4 R8, [R35+0x10000] ;  /* 0x010000002308783b */ /* 0x000e6e0000004200 */
[C---:B-1----:R-:W-:Y:S08]  /*d250*/  HMMA.16816.F32.BF16 R88, R4.reuse, R8, R144 ;  /* 0x000000080458723c */ /* 0x042ff00000041890 */
[C---:B------:R-:W-:Y:S01]  /*d260*/  HMMA.16816.F32.BF16 R76, R4.reuse, R10, R148 ;  /* 0x0000000a044c723c */ /* 0x040fe20000041894 */
[----:B------:R-:W1:Y:S07]  /*d270*/  LDSM.16.MT88.4 R8, [R21] ;  /* 0x000000001508783b */ /* 0x000e6e0000004200 */
[----:B-1----:R-:W-:Y:S01]  /*d280*/  HMMA.16816.F32.BF16 R68, R4, R8, R152 ;  /* 0x000000080444723c */ /* 0x002fe20000041898 */
[----:B------:R-:W-:Y:S01]  /*d290*/  MOV R155, R60 ;  /* 0x0000003c009b7202 */ /* 0x000fe20000000f00 */
[----:B------:R-:W-:Y:S01]  /*d2a0*/  IMAD.MOV.U32 R154, RZ, RZ, R49 ;  /* 0x000000ffff9a7224 */ /* 0x000fe200078e0031 */
[----:B------:R-:W-:Y:S01]  /*d2b0*/  MOV R152, R80 ;  /* 0x0000005000987202 */ /* 0x000fe20000000f00 */
[----:B------:R-:W-:-:S04]  /*d2c0*/  IMAD.MOV.U32 R153, RZ, RZ, R48 ;  /* 0x000000ffff997224 */ /* 0x000fc800078e0030 */
[C---:B------:R-:W-:Y:S01]  /*d2d0*/  HMMA.16816.F32.BF16 R60, R4.reuse, R10, R156 ;  /* 0x0000000a043c723c */ /* 0x040fe2000004189c */
[----:B------:R-:W1:Y:S01]  /*d2e0*/  LDSM.16.MT88.4 R8, [R92] ;  /* 0x000000005c08783b */ /* 0x000e620000004200 */
[----:B------:R-:W-:Y:S01]  /*d2f0*/  IMAD.MOV.U32 R156, RZ, RZ, R104 ;  /* 0x000000ffff9c7224 */ /* 0x000fe200078e0068 */
[----:B------:R-:W-:Y:S01]  /*d300*/  MOV R157, R105 ;  /* 0x00000069009d7202 */ /* 0x000fe20000000f00 */
[----:B------:R-:W-:Y:S02]  /*d310*/  IMAD.MOV.U32 R158, RZ, RZ, R106 ;  /* 0x000000ffff9e7224 */ /* 0x000fe400078e006a */
[----:B------:R-:W-:Y:S02]  /*d320*/  IMAD.MOV.U32 R159, RZ, RZ, R107 ;  /* 0x000000ffff9f7224 */ /* 0x000fe400078e006b */
[----:B-1----:R-:W-:Y:S01]  /*d330*/  HMMA.16816.F32.BF16 R48, R4, R8, R160 ;  /* 0x000000080430723c */ /* 0x002fe200000418a0 */
[----:B------:R-:W-:Y:S01]  /*d340*/  MOV R161, R41 ;  /* 0x0000002900a17202 */ /* 0x000fe20000000f00 */
[----:B------:R-:W-:-:S02]  /*d350*/  IMAD.MOV.U32 R160, RZ, RZ, R40 ;  /* 0x000000ffffa07224 */ /* 0x000fc400078e0028 */
[----:B------:R-:W-:Y:S02]  /*d360*/  IMAD.MOV.U32 R163, RZ, RZ, R84 ;  /* 0x000000ffffa37224 */ /* 0x000fe400078e0054 */
[----:B------:R-:W-:Y:S02]  /*d370*/  IMAD.MOV.U32 R162, RZ, RZ, R72 ;  /* 0x000000ffffa27224 */ /* 0x000fe400078e0048 */
[----:B------:R-:W-:Y:S01]  /*d380*/  HMMA.16816.F32.BF16 R40, R4, R10, R164 ;  /* 0x0000000a0428723c */ /* 0x000fe200000418a4 */
[----:B------:R-:W1:Y:S01]  /*d390*/  LDSM.16.MT88.4 R8, [R23+0x12000] ;  /* 0x012000001708783b */ /* 0x000e620000004200 */
[----:B------:R-:W-:Y:S01]  /*d3a0*/  IMAD.MOV.U32 R167, RZ, RZ, R65 ;  /* 0x000000ffffa77224 */ /* 0x000fe200078e0041 */
[----:B------:R-:W-:Y:S01]  /*d3b0*/  MOV R166, R64 ;  /* 0x0000004000a67202 */ /* 0x000fe20000000f00 */
[----:B------:R-:W-:Y:S01]  /*d3c0*/  IMAD.MOV.U32 R165, RZ, RZ, R111 ;  /* 0x000000ffffa57224 */ /* 0x000fe200078e006f */
[----:B------:R-:W-:-:S03]  /*d3d0*/  MOV R164, R110 ;  /* 0x0000006e00a47202 */ /* 0x000fc60000000f00 */
[C---:B-1----:R-:W-:Y:S08]  /*d3e0*/  HMMA.16816.F32.BF16 R84, R4.reuse, R8, R132 ;  /* 0x000000080454723c */ /* 0x042ff00000041884 */
[----:B------:R-:W-:Y:S01]  /*d3f0*/  HMMA.16816.F32.BF16 R72, R4, R10, R140 ;  /* 0x0000000a0448723c */ /* 0x000fe2000004188c */
[----:B------:R-:W1:Y:S01]  /*d400*/  LDSM.16.MT88.4 R8, [R35+0x12000] ;  /* 0x012000002308783b */ /* 0x000e620000004200 */
[----:B------:R-:W-:Y:S01]  /*d410*/  MOV R143, R109 ;  /* 0x0000006d008f7202 */ /* 0x000fe20000000f00 */
[----:B------:R-:W-:-:S04]  /*d420*/  IMAD.MOV.U32 R142, RZ, RZ, R108 ;  /* 0x000000ffff8e7224 */ /* 0x000fc800078e006c */
[----:B------:R-:W-:Y:S02]  /*d430*/  IMAD.MOV.U32 R141, RZ, RZ, R143 ;  /* 0x000000ffff8d7224 */ /* 0x000fe400078e008f */
[----:B------:R-:W-:Y:S02]  /*d440*/  IMAD.MOV.U32 R143, RZ, RZ, R165 ;  /* 0x000000ffff8f7224 */ /* 0x000fe400078e00a5 */
[----:B------:R-:W-:Y:S01]  /*d450*/  IMAD.MOV.U32 R165, RZ, RZ, R166 ;  /* 0x000000ffffa57224 */ /* 0x000fe200078e00a6 */
[----:B------:R-:W-:Y:S01]  /*d460*/  MOV R166, R167 ;  /* 0x000000a700a67202 */ /* 0x000fe20000000f00 */
[----:B------:R-:W-:Y:S02]  /*d470*/  IMAD.MOV.U32 R167, RZ, RZ, R160 ;  /* 0x000000ffffa77224 */ /* 0x000fe400078e00a0 */
[----:B------:R-:W-:Y:S01]  /*d480*/  IMAD.MOV.U32 R160, RZ, RZ, R161 ;  /* 0x000000ffffa07224 */ /* 0x000fe200078e00a1 */
[----:B------:R-:W-:Y:S01]  /*d490*/  MOV R161, R162 ;  /* 0x000000a200a17202 */ /* 0x000fe20000000f00 */
[----:B------:R-:W-:-:S02]  /*d4a0*/  IMAD.MOV.U32 R162, RZ, RZ, R153 ;  /* 0x000000ffffa27224 */ /* 0x000fc400078e0099 */
[----:B------:R-:W-:Y:S01]  /*d4b0*/  IMAD.MOV.U32 R153, RZ, RZ, R154 ;  /* 0x000000ffff997224 */ /* 0x000fe200078e009a */
[----:B------:R-:W-:Y:S01]  /*d4c0*/  MOV R154, R155 ;  /* 0x0000009b009a7202 */ /* 0x000fe20000000f00 */
[----:B------:R-:W-:Y:S02]  /*d4d0*/  IMAD.MOV.U32 R155, RZ, RZ, R29 ;  /* 0x000000ffff9b7224 */ /* 0x000fe400078e001d */
[----:B------:R-:W-:Y:S01]  /*d4e0*/  IMAD.MOV.U32 R29, RZ, RZ, R0 ;  /* 0x000000ffff1d7224 */ /* 0x000fe200078e0000 */
[----:B------:R-:W-:Y:S01]  /*d4f0*/  MOV R0, R191 ;  /* 0x000000bf00007202 */ /* 0x000fe20000000f00 */
[----:B------:R-:W-:Y:S02]  /*d500*/  IMAD.MOV.U32 R191, RZ, RZ, R30 ;  /* 0x000000ffffbf7224 */ /* 0x000fe400078e001e */
[----:B------:R-:W-:Y:S01]  /*d510*/  IMAD.MOV.U32 R30, RZ, RZ, R3 ;  /* 0x000000ffff1e7224 */ /* 0x000fe200078e0003 */
[C---:B-1----:R-:W-:Y:S08]  /*d520*/  HMMA.16816.F32.BF16 R64, R4.reuse, R8, R44 ;  /* 0x000000080440723c */ /* 0x042ff0000004182c */
[----:B------:R-:W-:Y:S01]  /*d530*/  HMMA.16816.F32.BF16 R56, R4, R10, R168 ;  /* 0x0000000a0438723c */ /* 0x000fe200000418a8 */
[----:B------:R-:W1:Y:S01]  /*d540*/  LDSM.16.MT88.4 R8, [R21+0x2000] ;  /* 0x002000001508783b */ /* 0x000e620000004200 */
[----:B------:R-:W-:-:S02]  /*d550*/  IMAD.MOV.U32 R3, RZ, RZ, R14 ;  /* 0x000000ffff037224 */ /* 0x000fc400078e000e */
[----:B------:R-:W-:Y:S01]  /*d560*/  IMAD.MOV.U32 R140, RZ, RZ, R142 ;  /* 0x000000ffff8c7224 */ /* 0x000fe200078e008e */
[----:B------:R-:W-:-:S03]  /*d570*/  MOV R142, R164 ;  /* 0x000000a4008e7202 */ /* 0x000fc60000000f00 */
[C---:B-1----:R-:W-:Y:S01]  /*d580*/  HMMA.16816.F32.BF16 R44, R4.reuse, R8, R176 ;  /* 0x00000008042c723c */ /* 0x042fe200000418b0 */
[----:B------:R-:W-:Y:S01]  /*d590*/  IMAD.MOV.U32 R177, RZ, RZ, R112 ;  /* 0x000000ffffb17224 */ /* 0x000fe200078e0070 */
[----:B------:R-:W-:Y:S01]  /*d5a0*/  MOV R179, R209 ;  /* 0x000000d100b37202 */ /* 0x000fe20000000f00 */
[----:B------:R-:W2:Y:S01]  /*d5b0*/  LDL.LU R112, [R1+0x158] ;  /* 0x0001580001707983 */ /* 0x000ea20000300800 */
[----:B------:R-:W-:Y:S01]  /*d5c0*/  IMAD.MOV.U32 R178, RZ, RZ, R208 ;  /* 0x000000ffffb27224 */ /* 0x000fe200078e00d0 */
[----:B------:R-:W-:Y:S02]  /*d5d0*/  MOV R176, R2 ;  /* 0x0000000200b07202 */ /* 0x000fe40000000f00 */
[----:B------:R-:W3:Y:S01]  /*d5e0*/  LDL.LU R208, [R1+0x154] ;  /* 0x0001540001d07983 */ /* 0x000ee20000300800 */
[C---:B------:R-:W-:Y:S03]  /*d5f0*/  HMMA.16816.F32.BF16 R36, R4.reuse, R10, R184 ;  /* 0x0000000a0424723c */ /* 0x040fe600000418b8 */
[----:B------:R-:W4:Y:S04]  /*d600*/  LDL.LU R209, [R1+0x150] ;  /* 0x0001500001d17983 */ /* 0x000f280000300800 */
[----:B------:R-:W3:Y:S04]  /*d610*/  LDL.LU R2, [R1+0x108] ;  /* 0x0001080001027983 */ /* 0x000ee80000300800 */
[----:B------:R-:W2:Y:S04]  /*d620*/  LDL.LU R14, [R1+0x14c] ;  /* 0x00014c00010e7983 */ /* 0x000ea80000300800 */
[----:B------:R-:W1:Y:S02]  /*d630*/  LDSM.16.MT88.4 R8, [R92+0x2000] ;  /* 0x002000005c08783b */ /* 0x000e640000004200 */
[C---:B-1----:R-:W-:Y:S08]  /*d640*/  HMMA.16816.F32.BF16 R100, R4.reuse, R8, R192 ;  /* 0x000000080464723c */ /* 0x042ff000000418c0 */
[C---:B------:R-:W-:Y:S01]  /*d650*/  HMMA.16816.F32.BF16 R96, R4.reuse, R10, R196 ;  /* 0x0000000a0460723c */ /* 0x040fe200000418c4 */
[----:B------:R-:W1:Y:S07]  /*d660*/  LDSM.16.MT88.4 R8, [R23+0x14000] ;  /* 0x014000001708783b */ /* 0x000e6e0000004200 */
        /* <DEDUP_REMOVED lines=13> */
[----:B------:R-:W-:Y:S01]  /*d740*/  HMMA.16816.F32.BF16 R156, R4, R10, R156 ;  /* 0x0000000a049c723c */ /* 0x000fe2000004189c */
[----:B------:R-:W1:Y:S01]  /*d750*/  LDSM.16.MT88.4 R8, [R35+0x16000] ;  /* 0x016000002308783b */ /* 0x000e620000004200 */
[----:B------:R-:W-:-:S02]  /*d760*/  IMAD.MOV.U32 R164, RZ, RZ, R160 ;  /* 0x000000ffffa47224 */ /* 0x000fc400078e00a0 */
[----:B------:R-:W-:Y:S02]  /*d770*/  IMAD.MOV.U32 R160, RZ, RZ, R154 ;  /* 0x000000ffffa07224 */ /* 0x000fe400078e009a */
[----:B------:R-:W-:Y:S01]  /*d780*/  IMAD.MOV.U32 R154, RZ, RZ, R0 ;  /* 0x000000ffff9a7224 */ /* 0x000fe200078e0000 */
[----:B------:R-:W-:Y:S02]  /*d790*/  MOV R0, R175 ;  /* 0x000000af00007202 */ /* 0x000fe40000000f00 */
[----:B------:R-:W-:Y:S01]  /*d7a0*/  MOV R198, R164 ;  /* 0x000000a400c67202 */ /* 0x000fe20000000f00 */
[----:B-1----:R-:W-:Y:S01]  /*d7b0*/  HMMA.16816.F32.BF16 R168, R4, R8, R140 ;  /* 0x0000000804a8723c */ /* 0x002fe2000004188c */
[----:B------:R-:W-:Y:S01]  /*d7c0*/  MOV R142, R166 ;  /* 0x000000a6008e7202 */ /* 0x000fe20000000f00 */
[----:B------:R-:W-:Y:S01]  /*d7d0*/  IMAD.MOV.U32 R141, RZ, RZ, R165 ;  /* 0x000000ffff8d7224 */ /* 0x000fe200078e00a5 */
[----:B------:R-:W-:Y:S01]  /*d7e0*/  MOV R166, R155 ;  /* 0x0000009b00a67202 */ /* 0x000fe20000000f00 */
[----:B------:R-:W-:-:S02]  /*d7f0*/  IMAD.MOV.U32 R143, RZ, RZ, R167 ;  /* 0x000000ffff8f7224 */ /* 0x000fc400078e00a7 */
[----:B------:R-:W-:Y:S02]  /*d800*/  IMAD.MOV.U32 R155, RZ, RZ, R29 ;  /* 0x000000ffff9b7224 */ /* 0x000fe400078e001d */
[----:B------:R-:W-:Y:S02]  /*d810*/  IMAD.MOV.U32 R167, RZ, RZ, R30 ;  /* 0x000000ffffa77224 */ /* 0x000fe400078e001e */
[----:B------:R-:W-:Y:S02]  /*d820*/  IMAD.MOV.U32 R29, RZ, RZ, R174 ;  /* 0x000000ffff1d7224 */ /* 0x000fe400078e00ae */
[----:B------:R-:W-:Y:S01]  /*d830*/  IMAD.MOV.U32 R30, RZ, RZ, R172 ;  /* 0x000000ffff1e7224 */ /* 0x000fe200078e00ac */
[----:B------:R-:W-:Y:S01]  /*d840*/  MOV R193, R141 ;  /* 0x0000008d00c17202 */ /* 0x000fe20000000f00 */
[----:B------:R-:W-:Y:S02]  /*d850*/  IMAD.MOV.U32 R192, RZ, RZ, R142 ;  /* 0x000000ffffc07224 */ /* 0x000fe400078e008e */
[----:B------:R-:W-:-:S02]  /*d860*/  IMAD.MOV.U32 R141, RZ, RZ, R29 ;  /* 0x000000ffff8d7224 */ /* 0x000fc400078e001d */
[----:B------:R-:W-:Y:S01]  /*d870*/  IMAD.MOV.U32 R164, RZ, RZ, R30 ;  /* 0x000000ffffa47224 */ /* 0x000fe200078e001e */
[----:B------:R-:W4:Y:S01]  /*d880*/  LDL R29, [R1+0xe0] ;  /* 0x0000e000011d7983 */ /* 0x000f220000100800 */
[----:B------:R-:W-:Y:S01]  /*d890*/  IMAD.MOV.U32 R142, RZ, RZ, R0 ;  /* 0x000000ffff8e7224 */ /* 0x000fe200078e0000 */
[----:B--2---:R-:W-:Y:S01]  /*d8a0*/  MOV R0, R14 ;  /* 0x0000000e00007202 */ /* 0x004fe20000000f00 */
[----:B------:R-:W-:Y:S02]  /*d8b0*/  IMAD.MOV.U32 R30, RZ, RZ, R215 ;  /* 0x000000ffff1e7224 */ /* 0x000fe400078e00d7 */
[----:B------:R-:W2:Y:S04]  /*d8c0*/  LDL.LU R215, [R1+0x148] ;  /* 0x0001480001d77983 */ /* 0x000ea80000300800 */
[----:B------:R-:W4:Y:S01]  /*d8d0*/  LDL.LU R14, [R1+0x144] ;  /* 0x00014400010e7983 */ /* 0x000f220000300800 */
[----:B------:R-:W-:Y:S01]  /*d8e0*/  MOV R165, R161 ;  /* 0x000000a100a57202 */ /* 0x000fe20000000f00 */
[----:B------:R-:W-:Y:S01]  /*d8f0*/  IMAD.MOV.U32 R161, RZ, RZ, R153 ;  /* 0x000000ffffa17224 */ /* 0x000fe200078e0099 */
[----:B------:R-:W-:Y:S01]  /*d900*/  MOV R153, R191 ;  /* 0x000000bf00997202 */ /* 0x000fe20000000f00 */
[----:B------:R-:W-:-:S02]  /*d910*/  IMAD.MOV.U32 R191, RZ, RZ, R173 ;  /* 0x000000ffffbf7224 */ /* 0x000fc400078e00ad */
[----:B------:R-:W-:Y:S01]  /*d920*/  HMMA.16816.F32.BF16 R172, R4, R10, R112 ;  /* 0x0000000a04ac723c */ /* 0x000fe20000041870 */
[----:B------:R-:W1:Y:S01]  /*d930*/  LDSM.16.MT88.4 R8, [R21+0x6000] ;  /* 0x006000001508783b */ /* 0x000e620000004200 */
[----:B------:R-:W-:Y:S01]  /*d940*/  IMAD.MOV.U32 R194, RZ, RZ, R165 ;  /* 0x000000ffffc27224 */ /* 0x000fe200078e00a5 */
[----:B------:R-:W-:Y:S01]  /*d950*/  MOV R140, R167 ;  /* 0x000000a7008c7202 */ /* 0x000fe20000000f00 */
[----:B------:R-:W-:Y:S02]  /*d960*/  IMAD.MOV.U32 R195, RZ, RZ, R166 ;  /* 0x000000ffffc37224 */ /* 0x000fe400078e00a6 */
[----:B------:R-:W-:Y:S01]  /*d970*/  IMAD.MOV.U32 R197, RZ, RZ, R194 ;  /* 0x000000ffffc57224 */ /* 0x000fe200078e00c2 */
[----:B------:R-:W-:Y:S01]  /*d980*/  MOV R194, R140 ;  /* 0x0000008c00c27202 */ /* 0x000fe20000000f00 */
[----:B------:R-:W-:Y:S01]  /*d990*/  IMAD.MOV.U32 R140, RZ, RZ, R164 ;  /* 0x000000ffff8c7224 */ /* 0x000fe200078e00a4 */
[----:B------:R-:W-:Y:S01]  /*d9a0*/  MOV R166, R188 ;  /* 0x000000bc00a67202 */ /* 0x000fe20000000f00 */
[----:B------:R-:W-:-:S02]  /*d9b0*/  IMAD.MOV.U32 R164, RZ, RZ, R0 ;  /* 0x000000ffffa47224 */ /* 0x000fc400078e0000 */
[----:B------:R-:W-:Y:S01]  /*d9c0*/  IMAD.MOV.U32 R196, RZ, RZ, R142 ;  /* 0x000000ffffc47224 */ /* 0x000fe200078e008e */
[C---:B-1----:R-:W-:Y:S08]  /*d9d0*/  HMMA.16816.F32.BF16 R176, R4.reuse, R8, R176 ;  /* 0x0000000804b0723c */ /* 0x042ff000000418b0 */
[----:B------:R-:W-:Y:S01]  /*d9e0*/  HMMA.16816.F32.BF16 R184, R4, R10, R120 ;  /* 0x0000000a04b8723c */ /* 0x000fe20000041878 */
[----:B------:R-:W1:Y:S01]  /*d9f0*/  LDSM.16.MT88.4 R8, [R92+0x6000] ;  /* 0x006000005c08783b */ /* 0x000e620000004200 */
[----:B------:R-:W-:Y:S01]  /*da00*/  IMAD.MOV.U32 R165, RZ, RZ, R190 ;  /* 0x000000ffffa57224 */ /* 0x000fe200078e00be */
[----:B------:R-:W-:Y:S01]  /*da10*/  MOV R142, R166 ;  /* 0x000000a6008e7202 */ /* 0x000fe20000000f00 */
[----:B---3--:R-:W-:-:S02]  /*da20*/  IMAD.MOV.U32 R166, RZ, RZ, R2 ;  /* 0x000000ffffa67224 */ /* 0x008fc400078e0002 */
[----:B------:R-:W-:Y:S02]  /*da30*/  IMAD.MOV.U32 R203, RZ, RZ, R141 ;  /* 0x000000ffffcb7224 */ /* 0x000fe400078e008d */
[----:B------:R-:W-:Y:S01]  /*da40*/  IMAD.MOV.U32 R141, RZ, RZ, R165 ;  /* 0x000000ffff8d7224 */ /* 0x000fe200078e00a5 */
[----:B------:R-:W-:Y:S01]  /*da50*/  MOV R165, R3 ;  /* 0x0000000300a57202 */ /* 0x000fe20000000f00 */
[----:B------:R-:W-:Y:S01]  /*da60*/  IMAD.MOV.U32 R199, RZ, RZ, R143 ;  /* 0x000000ffffc77224 */ /* 0x000fe200078e008f */
[----:B------:R-:W-:Y:S01]  /*da70*/  MOV R143, R191 ;  /* 0x000000bf008f7202 */ /* 0x000fe20000000f00 */
[----:B------:R-:W-:Y:S02]  /*da80*/  IMAD.MOV.U32 R167, RZ, RZ, R189 ;  /* 0x000000ffffa77224 */ /* 0x000fe400078e00bd */
[----:B------:R-:W-:Y:S01]  /*da90*/  IMAD.MOV.U32 R202, RZ, RZ, R195 ;  /* 0x000000ffffca7224 */ /* 0x000fe200078e00c3 */
[----:B------:R-:W-:Y:S01]  /*daa0*/  MOV R195, R143 ;  /* 0x0000008f00c37202 */ /* 0x000fe20000000f00 */
[----:B------:R-:W-:-:S02]  /*dab0*/  IMAD.MOV.U32 R143, RZ, RZ, R167 ;  /* 0x000000ffff8f7224 */ /* 0x000fc400078e00a7 */
[----:B------:R-:W3:Y:S01]  /*dac0*/  LDL.LU R167, [R1+0x40] ;  /* 0x0000400001a77983 */ /* 0x000ee20000300800 */
[C---:B-1----:R-:W-:Y:S08]  /*dad0*/  HMMA.16816.F32.BF16 R188, R4.reuse, R8, R124 ;  /* 0x0000000804bc723c */ /* 0x042ff0000004187c */
[----:B------:R-:W-:Y:S01]  /*dae0*/  HMMA.16816.F32.BF16 R180, R4, R10, R180 ;  /* 0x0000000a04b4723c */ /* 0x000fe200000418b4 */
[----:B------:R-:W-:Y:S01]  /*daf0*/  LOP3.LUT R4, R15, 0xff, RZ, 0xc0, !PT ;  /* 0x000000ff0f047812 */ /* 0x000fe200078ec0ff */
[----:B------:R-:W1:Y:S03]  /*db00*/  LDSM.16.MT88.4 R8, [R23+0x10800] ;  /* 0x010800001708783b */ /* 0x000e660000004200 */
[----:B------:R-:W-:-:S02]  /*db10*/  PRMT R6, R4, 0x5410, R25 ;  /* 0x0000541004067816 */ /* 0x000fc40000000019 */
[C---:B----4-:R-:W-:Y:S02]  /*db20*/  LOP3.LUT R0, R14.reuse, 0xffff, RZ, 0xc0, !PT ;  /* 0x0000ffff0e007812 */ /* 0x050fe400078ec0ff */
[----:B------:R-:W-:Y:S02]  /*db30*/  LOP3.LUT R2, R14, 0xff, RZ, 0xc0, !PT ;  /* 0x000000ff0e027812 */ /* 0x000fe400078ec0ff */
[----:B------:R-:W-:-:S04]  /*db40*/  SHF.R.U32.HI R0, RZ, 0x8, R0 ;  /* 0x00000008ff007819 */ /* 0x000fc80000011600 */
[--C-:B------:R-:W-:Y:S02]  /*db50*/  PRMT R3, R2, 0x5410, R0.reuse ;  /* 0x0000541002037816 */ /* 0x100fe40000000000 */
[----:B------:R-:W-:Y:S02]  /*db60*/  PRMT R0, R14, 0x7632, R0 ;  /* 0x000076320e007816 */ /* 0x000fe40000000000 */
[----:B------:R-:W-:Y:S02]  /*db70*/  SHF.R.U32.HI R5, RZ, 0x18, R14 ;  /* 0x00000018ff057819 */ /* 0x000fe4000001160e */
[----:B------:R-:W-:Y:S02]  /*db80*/  LOP3.LUT R2, R0, 0xff, RZ, 0xc0, !PT ;  /* 0x000000ff00027812 */ /* 0x000fe400078ec0ff */
[----:B------:R-:W-:Y:S02]  /*db90*/  HSET2.LE.AND R0, R3, R20, PT ;  /* 0x0000001403007233 */ /* 0x000fe40003803000 */
[----:B------:R-:W-:-:S03]  /*dba0*/  PRMT R2, R2, 0x5410, R5 ;  /* 0x0000541002027816 */ /* 0x000fc60000000005 */
[----:B------:R-:W-:Y:S01]  /*dbb0*/  LOP3.LUT R4, R202, R0, RZ, 0xc0, !PT ;  /* 0x00000000ca047212 */ /* 0x000fe200078ec0ff */
[----:B------:R-:W-:Y:S01]  /*dbc0*/  IMAD.MOV.U32 R202, RZ, RZ, R203 ;  /* 0x000000ffffca7224 */ /* 0x000fe200078e00cb */
[----:B------:R-:W-:Y:S01]  /*dbd0*/  MOV R203, R196 ;  /* 0x000000c400cb7202 */ /* 0x000fe20000000f00 */
[----:B------:R-:W-:Y:S01]  /*dbe0*/  IMAD.MOV.U32 R196, RZ, RZ, R197 ;  /* 0x000000ffffc47224 */ /* 0x000fe200078e00c5 */
[----:B------:R-:W-:Y:S01]  /*dbf0*/  HSET2.LE.AND R0, R2, R20, PT ;  /* 0x0000001402007233 */ /* 0x000fe20003803000 */
[----:B------:R-:W-:Y:S01]  /*dc00*/  IMAD.MOV.U32 R197, RZ, RZ, R198 ;  /* 0x000000ffffc57224 */ /* 0x000fe200078e00c6 */
[----:B------:R-:W-:Y:S01]  /*dc10*/  MOV R198, R199 ;  /* 0x000000c700c67202 */ /* 0x000fe20000000f00 */
[----:B------:R-:W-:Y:S02]  /*dc20*/  IMAD.MOV.U32 R199, RZ, RZ, R192 ;  /* 0x000000ffffc77224 */ /* 0x000fe400078e00c0 */
[----:B------:R-:W-:Y:S01]  /*dc30*/  IMAD.MOV.U32 R192, RZ, RZ, R193 ;  /* 0x000000ffffc07224 */ /* 0x000fe200078e00c1 */
[----:B------:R-:W-:-:S02]  /*dc40*/  MOV R193, R27 ;  /* 0x0000001b00c17202 */ /* 0x000fc40000000f00 */
[----:B------:R-:W4:Y:S01]  /*dc50*/  LDL.LU R27, [R1+0x140] ;  /* 0x00014000011b7983 */ /* 0x000f220000300800 */
[----:B------:R-:W-:-:S03]  /*dc60*/  LOP3.LUT R5, R202, R0, RZ, 0xc0, !PT ;  /* 0x00000000ca057212 */ /* 0x000fc600078ec0ff */
[----:B------:R-:W2:Y:S01]  /*dc70*/  LDL.LU R202, [R1+0xc0] ;  /* 0x0000c00001ca7983 */ /* 0x000ea20000300800 */
[----:B------:R-:W-:Y:S02]  /*dc80*/  LOP3.LUT R3, R26, 0xff00ff, RZ, 0xc0, !PT ;  /* 0x00ff00ff1a037812 */ /* 0x000fe400078ec0ff */
[----:B------:R-:W-:-:S03]  /*dc90*/  HSET2.LE.AND R2, R6, R20, PT ;  /* 0x0000001406027233 */ /* 0x000fc60003803000 */
[----:B------:R-:W-:Y:S01]  /*dca0*/  HSET2.LE.AND R3, R3, R20, PT ;  /* 0x0000001403037233 */ /* 0x000fe20003803000 */
[----:B------:R-:W-:Y:S02]  /*dcb0*/  IMAD.MOV.U32 R249, RZ, RZ, R12 ;  /* 0x000000fffff97224 */ /* 0x000fe400078e000c */
[----:B------:R-:W-:Y:S02]  /*dcc0*/  IMAD.MOV.U32 R240, RZ, RZ, R13 ;  /* 0x000000fffff07224 */ /* 0x000fe400078e000d */
        /* <DEDUP_REMOVED lines=8> */
[----:B------:R-:W-:Y:S01]  /*dd50*/  IMAD.MOV.U32 R229, RZ, RZ, R198 ;  /* 0x000000ffffe57224 */ /* 0x000fe200078e00c6 */
[----:B------:R-:W-:Y:S01]  /*dd60*/  MOV R251, R162 ;  /* 0x000000a200fb7202 */ /* 0x000fe20000000f00 */
[----:B------:R-:W-:-:S02]  /*dd70*/  IMAD.MOV.U32 R228, RZ, RZ, R199 ;  /* 0x000000ffffe47224 */ /* 0x000fc400078e00c7 */
[----:B------:R-:W-:Y:S02]  /*dd80*/  IMAD.MOV.U32 R234, RZ, RZ, R193 ;  /* 0x000000ffffea7224 */ /* 0x000fe400078e00c1 */
[----:B------:R-:W-:Y:S02]  /*dd90*/  IMAD.MOV.U32 R0, RZ, RZ, R194 ;  /* 0x000000ffff007224 */ /* 0x000fe400078e00c2 */
[----:B------:R-:W-:Y:S02]  /*dda0*/  IMAD.MOV.U32 R243, RZ, RZ, R160 ;  /* 0x000000fffff37224 */ /* 0x000fe400078e00a0 */
[----:B------:R-:W-:Y:S02]  /*ddb0*/  IMAD.MOV.U32 R242, RZ, RZ, R161 ;  /* 0x000000fffff27224 */ /* 0x000fe400078e00a1 */
[----:B------:R-:W-:Y:S01]  /*ddc0*/  IMAD.MOV.U32 R250, RZ, RZ, R163 ;  /* 0x000000fffffa7224 */ /* 0x000fe200078e00a3 */
[----:B---3--:R-:W-:Y:S01]  /*ddd0*/  MOV R237, R167 ;  /* 0x000000a700ed7202 */ /* 0x008fe20000000f00 */
[----:B------:R-:W-:Y:S01]  /*dde0*/  IMAD.MOV.U32 R235, RZ, RZ, R140 ;  /* 0x000000ffffeb7224 */ /* 0x000fe200078e008c */
[----:B------:R-:W-:Y:S01]  /*ddf0*/  MOV R248, R152 ;  /* 0x0000009800f87202 */ /* 0x000fe20000000f00 */
[----:B------:R-:W-:-:S02]  /*de00*/  IMAD.MOV.U32 R231, RZ, RZ, R142 ;  /* 0x000000ffffe77224 */ /* 0x000fc400078e008e */
[----:B------:R-:W-:Y:S01]  /*de10*/  IMAD.MOV.U32 R232, RZ, RZ, R143 ;  /* 0x000000ffffe87224 */ /* 0x000fe200078e008f */
[----:B----4-:R-:W-:Y:S02]  /*de20*/  LOP3.LUT R7, R27, R3, RZ, 0xc0, !PT ;  /* 0x000000031b077212 */ /* 0x010fe400078ec0ff */
[----:B--2---:R-:W-:-:S07]  /*de30*/  LOP3.LUT R6, R202, R2, RZ, 0xc0, !PT ;  /* 0x00000002ca067212 */ /* 0x004fce00078ec0ff */
[C---:B-1----:R-:W-:Y:S08]  /*de40*/  HMMA.16816.F32.BF16 R224, R4.reuse, R8, R52 ;  /* 0x0000000804e0723c */ /* 0x042ff00000041834 */
[C---:B------:R-:W-:Y:S01]  /*de50*/  HMMA.16816.F32.BF16 R220, R4.reuse, R10, R16 ;  /* 0x0000000a04dc723c */ /* 0x040fe20000041810 */
[----:B------:R-:W1:Y:S04]  /*de60*/  LDSM.16.MT88.4 R16, [R35+0x10800] ;  /* 0x010800002310783b */ /* 0x000e680000004200 */
[----:B------:R-:W2:Y:S03]  /*de70*/  LDSM.16.MT88.4 R8, [R92+0x800] ;  /* 0x000800005c08783b */ /* 0x000ea60000004200 */
[----:B------:R-:W-:Y:S01]  /*de80*/  HMMA.16816.F32.BF16 R164, R4, R12, R68 ;  /* 0x0000000c04a4723c */ /* 0x000fe20000041844 */
[----:B------:R-:W-:-:S07]  /*de90*/  IMAD.MOV.U32 R3, RZ, RZ, R195 ;  /* 0x000000ffff037224 */ /* 0x000fce00078e00c3 */
[C---:B------:R-:W-:Y:S01]  /*dea0*/  HMMA.16816.F32.BF16 R200, R4.reuse, R14, R60 ;  /* 0x0000000e04c8723c */ /* 0x040fe2000004183c */
[----:B------:R-:W3:Y:S07]  /*deb0*/  LDSM.16.MT88.4 R12, [R35+0x12800] ;  /* 0x01280000230c783b */ /* 0x000eee0000004200 */
[C---:B-1----:R-:W-:Y:S08]  /*dec0*/  HMMA.16816.F32.BF16 R216, R4.reuse, R16, R88 ;  /* 0x0000001004d8723c */ /* 0x042ff00000041858 */
[C---:B------:R-:W-:Y:S01]  /*ded0*/  HMMA.16816.F32.BF16 R196, R4.reuse, R18, R76 ;  /* 0x0000001204c4723c */ /* 0x040fe2000004184c */
[----:B------:R-:W1:Y:S07]  /*dee0*/  LDSM.16.MT88.4 R16, [R23+0x12800] ;  /* 0x012800001710783b */ /* 0x000e6e0000004200 */
[C---:B--2---:R-:W-:Y:S08]  /*def0*/  HMMA.16816.F32.BF16 R192, R4.reuse, R8, R48 ;  /* 0x0000000804c0723c */ /* 0x044ff00000041830 */
[----:B------:R-:W-:Y:S01]  /*df00*/  HMMA.16816.F32.BF16 R160, R4, R10, R40 ;  /* 0x0000000a04a0723c */ /* 0x000fe20000041828 */
[----:B------:R-:W2:Y:S01]  /*df10*/  LDSM.16.MT88.4 R8, [R21+0x2800] ;  /* 0x002800001508783b */ /* 0x000ea20000004200 */
[----:B------:R-:W-:Y:S01]  /*df20*/  MOV R27, R141 ;  /* 0x0000008d001b7202 */ /* 0x000fe20000000f00 */
[----:B------:R-:W-:Y:S01]  /*df30*/  IMAD.MOV.U32 R77, RZ, RZ, R153 ;  /* 0x000000ffff4d7224 */ /* 0x000fe200078e0099 */
[----:B------:R-:W-:Y:S01]  /*df40*/  MOV R78, R154 ;  /* 0x0000009a004e7202 */ /* 0x000fe20000000f00 */
[----:B------:R-:W-:-:S03]  /*df50*/  IMAD.MOV.U32 R79, RZ, RZ, R155 ;  /* 0x000000ffff4f7224 */ /* 0x000fc600078e009b */
        /* <DEDUP_REMOVED lines=26> */
[----:B------:R-:W2:Y:S01]  /*e100*/  LDSM.16.MT88.4 R8, [R92+0x6800] ;  /* 0x006800005c08783b */ /* 0x000ea20000004200 */
[----:B------:R-:W-:Y:S01]  /*e110*/  MOV R2, R206 ;  /* 0x000000ce00027202 */ /* 0x000fe20000000f00 */
[----:B------:R-:W-:Y:S01]  /*e120*/  IMAD.MOV.U32 R108, RZ, RZ, R0 ;  /* 0x000000ffff6c7224 */ /* 0x000fe200078e0000 */
[C---:B------:R-:W-:Y:S01]  /*e130*/  PRMT R0, R24.reuse, 0x7772, RZ ;  /* 0x0000777218007816 */ /* 0x040fe200000000ff */
[----:B------:R-:W-:Y:S01]  /*e140*/  IMAD.MOV.U32 R117, RZ, RZ, R77 ;  /* 0x000000ffff757224 */ /* 0x000fe200078e004d */
[----:B------:R-:W-:Y:S01]  /*e150*/  MOV R109, R2 ;  /* 0x00000002006d7202 */ /* 0x000fe20000000f00 */
[----:B------:R-:W-:Y:S01]  /*e160*/  IMAD.MOV.U32 R119, RZ, RZ, R79 ;  /* 0x000000ffff777224 */ /* 0x000fe200078e004f */
[C---:B---3--:R-:W-:Y:S01]  /*e170*/  HMMA.16816.F32.BF16 R36, R4.reuse, R12, R176 ;  /* 0x0000000c0424723c */ /* 0x048fe200000418b0 */
[----:B------:R-:W-:Y:S01]  /*e180*/  PRMT R2, R24, 0x7773, RZ ;  /* 0x0000777318027816 */ /* 0x000fe200000000ff */
[----:B------:R-:W-:Y:S01]  /*e190*/  IMAD.MOV.U32 R110, RZ, RZ, R3 ;  /* 0x000000ffff6e7224 */ /* 0x000fe200078e0003 */
[----:B------:R-:W-:Y:S01]  /*e1a0*/  MOV R118, R78 ;  /* 0x0000004e00767202 */ /* 0x000fe20000000f00 */
[----:B------:R-:W3:Y:S04]  /*e1b0*/  LDL.LU R206, [R1+0x13c] ;  /* 0x00013c0001ce7983 */ /* 0x000ee80000300800 */
[C---:B------:R-:W-:Y:S01]  /*e1c0*/  HMMA.16816.F32.BF16 R104, R4.reuse, R14, R184 ;  /* 0x0000000e0468723c */ /* 0x040fe200000418b8 */
[----:B------:R-:W4:Y:S07]  /*e1d0*/  LDSM.16.MT88.4 R12, [R23+0x11000] ;  /* 0x01100000170c783b */ /* 0x000f2e0000004200 */
[C---:B-1----:R-:W-:Y:S08]  /*e1e0*/  HMMA.16816.F32.BF16 R76, R4.reuse, R16, R168 ;  /* 0x00000010044c723c */ /* 0x042ff000000418a8 */
[C---:B------:R-:W-:Y:S01]  /*e1f0*/  HMMA.16816.F32.BF16 R64, R4.reuse, R18, R172 ;  /* 0x000000120440723c */ /* 0x040fe200000418ac */
[----:B------:R-:W-:Y:S01]  /*e200*/  MOV R116, R26 ;  /* 0x0000001a00747202 */ /* 0x000fe20000000f00 */
[----:B------:R-:W-:Y:S06]  /*e210*/  LDSM.16.MT88.4 R16, [R92+0x1000] ;  /* 0x001000005c10783b */ /* 0x000fec0000004200 */
[C---:B--2---:R-:W-:Y:S08]  /*e220*/  HMMA.16816.F32.BF16 R128, R4.reuse, R8, R188 ;  /* 0x000000080480723c */ /* 0x044ff000000418bc */
[----:B------:R-:W-:Y:S01]  /*e230*/  HMMA.16816.F32.BF16 R132, R4, R10, R180 ;  /* 0x0000000a0484723c */ /* 0x000fe200000418b4 */
[----:B------:R-:W-:Y:S01]  /*e240*/  PRMT R7, R0, 0x5410, R2 ;  /* 0x0000541000077816 */ /* 0x000fe20000000002 */
[----:B------:R-:W1:Y:S01]  /*e250*/  LDSM.16.MT88.4 R8, [R35+0x11000] ;  /* 0x011000002308783b */ /* 0x000e620000004200 */
[----:B------:R-:W-:-:S02]  /*e260*/  LOP3.LUT R0, R28, 0xffff, RZ, 0xc0, !PT ;  /* 0x0000ffff1c007812 */ /* 0x000fc400078ec0ff */
[----:B------:R-:W-:Y:S02]  /*e270*/  LOP3.LUT R2, R28, 0xff, RZ, 0xc0, !PT ;  /* 0x000000ff1c027812 */ /* 0x000fe400078ec0ff */
[----:B------:R-:W-:Y:S01]  /*e280*/  SHF.R.U32.HI R0, RZ, 0x8, R0 ;  /* 0x00000008ff007819 */ /* 0x000fe20000011600 */
[----:B------:R-:W-:-:S03]  /*e290*/  IMAD.MOV.U32 R4, RZ, RZ, R24 ;  /* 0x000000ffff047224 */ /* 0x000fc600078e0018 */
[--C-:B------:R-:W-:Y:S02]  /*e2a0*/  PRMT R3, R2, 0x5410, R0.reuse ;  /* 0x0000541002037816 */ /* 0x100fe40000000000 */
[----:B------:R-:W-:Y:S02]  /*e2b0*/  PRMT R0, R28, 0x7632, R0 ;  /* 0x000076321c007816 */ /* 0x000fe40000000000 */
[----:B------:R-:W-:Y:S02]  /*e2c0*/  SHF.R.U32.HI R5, RZ, 0x18, R28 ;  /* 0x00000018ff057819 */ /* 0x000fe4000001161c */
[----:B------:R-:W-:Y:S02]  /*e2d0*/  LOP3.LUT R2, R0, 0xff, RZ, 0xc0, !PT ;  /* 0x000000ff00027812 */ /* 0x000fe400078ec0ff */
[----:B------:R-:W-:Y:S02]  /*e2e0*/  PRMT R6, R24, 0x7771, RZ ;  /* 0x0000777118067816 */ /* 0x000fe400000000ff */
[----:B------:R-:W-:-:S02]  /*e2f0*/  LOP3.LUT R4, R4, 0xff, RZ, 0xc0, !PT ;  /* 0x000000ff04047812 */ /* 0x000fc400078ec0ff */
[--C-:B------:R-:W-:Y:S02]  /*e300*/  HSET2.LE.AND R0, R3, R20.reuse, PT ;  /* 0x0000001403007233 */ /* 0x100fe40003803000 */
[----:B------:R-:W-:Y:S02]  /*e310*/  PRMT R2, R2, 0x5410, R5 ;  /* 0x0000541002027816 */ /* 0x000fe40000000005 */
[----:B------:R-:W-:Y:S02]  /*e320*/  PRMT R6, R4, 0x5410, R6 ;  /* 0x0000541004067816 */ /* 0x000fe40000000006 */
[----:B------:R-:W-:Y:S02]  /*e330*/  LOP3.LUT R3, R7, 0xff00ff, RZ, 0xc0, !PT ;  /* 0x00ff00ff07037812 */ /* 0x000fe400078ec0ff */
[----:B------:R-:W-:Y:S02]  /*e340*/  LOP3.LUT R4, R116, R0, RZ, 0xc0, !PT ;  /* 0x0000000074047212 */ /* 0x000fe400078ec0ff */
[----:B------:R-:W-:-:S02]  /*e350*/  HSET2.LE.AND R0, R2, R20, PT ;  /* 0x0000001402007233 */ /* 0x000fc40003803000 */
[--C-:B------:R-:W-:Y:S02]  /*e360*/  HSET2.LE.AND R2, R6, R20.reuse, PT ;  /* 0x0000001406027233 */ /* 0x100fe40003803000 */
[----:B------:R-:W-:Y:S02]  /*e370*/  HSET2.LE.AND R3, R3, R20, PT ;  /* 0x0000001403037233 */ /* 0x000fe40003803000 */
[----:B------:R-:W-:Y:S02]  /*e380*/  LOP3.LUT R5, R95, R0, RZ, 0xc0, !PT ;  /* 0x000000005f057212 */ /* 0x000fe400078ec0ff */
[----:B------:R-:W-:Y:S02]  /*e390*/  LOP3.LUT R6, R94, R2, RZ, 0xc0, !PT ;  /* 0x000000025e067212 */ /* 0x000fe400078ec0ff */
[----:B------:R-:W-:Y:S02]  /*e3a0*/  LOP3.LUT R7, R93, R3, RZ, 0xc0, !PT ;  /* 0x000000035d077212 */ /* 0x000fe400078ec0ff */
[----:B------:R-:W-:-:S02]  /*e3b0*/  MOV R111, R27 ;  /* 0x0000001b006f7202 */ /* 0x000fc40000000f00 */
[----:B------:R-:W2:Y:S03]  /*e3c0*/  LDSM.16.MT88.4 R24, [R21+0x1000] ;  /* 0x001000001518783b */ /* 0x000ea60000004200 */
[C---:B----4-:R-:W-:Y:S08]  /*e3d0*/  HMMA.16816.F32.BF16 R136, R4.reuse, R12, R224 ;  /* 0x0000000c0488723c */ /* 0x050ff000000418e0 */
[C---:B------:R-:W-:Y:S01]  /*e3e0*/  HMMA.16816.F32.BF16 R148, R4.reuse, R14, R220 ;  /* 0x0000000e0494723c */ /* 0x040fe200000418dc */
[----:B------:R-:W4:Y:S07]  /*e3f0*/  LDSM.16.MT88.4 R12, [R23+0x13000] ;  /* 0x01300000170c783b */ /* 0x000f2e0000004200 */
[C---:B-1----:R-:W-:Y:S08]  /*e400*/  HMMA.16816.F32.BF16 R216, R4.reuse, R8, R216 ;  /* 0x0000000804d8723c */ /* 0x042ff000000418d8 */
[C---:B------:R-:W-:Y:S01]  /*e410*/  HMMA.16816.F32.BF16 R196, R4.reuse, R10, R196 ;  /* 0x0000000a04c4723c */ /* 0x040fe200000418c4 */
[----:B------:R-:W1:Y:S01]  /*e420*/  LDSM.16.MT88.4 R8, [R35+0x13000] ;  /* 0x013000002308783b */ /* 0x000e620000004200 */
[----:B------:R-:W-:Y:S01]  /*e430*/  IMAD.MOV.U32 R95, RZ, RZ, R108 ;  /* 0x000000ffff5f7224 */ /* 0x000fe200078e006c */
[----:B------:R-:W-:Y:S01]  /*e440*/  MOV R108, R109 ;  /* 0x0000006d006c7202 */ /* 0x000fe20000000f00 */
[----:B------:R-:W-:Y:S01]  /*e450*/  IMAD.MOV.U32 R109, RZ, RZ, R110 ;  /* 0x000000ffff6d7224 */ /* 0x000fe200078e006e */
[----:B------:R-:W-:Y:S01]  /*e460*/  MOV R110, R111 ;  /* 0x0000006f006e7202 */ /* 0x000fe20000000f00 */
[----:B------:R-:W-:Y:S01]  /*e470*/  IMAD.MOV.U32 R111, RZ, RZ, R29 ;  /* 0x000000ffff6f7224 */ /* 0x000fe200078e001d */
[----:B------:R-:W-:Y:S01]  /*e480*/  MOV R94, R30 ;  /* 0x0000001e005e7202 */ /* 0x000fe20000000f00 */
[----:B------:R-:W-:Y:S01]  /*e490*/  IMAD.MOV.U32 R93, RZ, RZ, R31 ;  /* 0x000000ffff5d7224 */ /* 0x000fe200078e001f */
[C---:B------:R-:W-:Y:S01]  /*e4a0*/  HMMA.16816.F32.BF16 R220, R4.reuse, R16, R192 ;  /* 0x0000001004dc723c */ /* 0x040fe200000418c0 */
[----:B------:R-:W1:Y:S07]  /*e4b0*/  LDSM.16.MT88.4 R28, [R21+0x3000] ;  /* 0x00300000151c783b */ /* 0x000e6e0000004200 */
[C---:B--2---:R-:W-:Y:S08]  /*e4c0*/  HMMA.16816.F32.BF16 R184, R4.reuse, R24, R164 ;  /* 0x0000001804b8723c */ /* 0x044ff000000418a4 */
[C---:B----4-:R-:W-:Y:S08]  /*e4d0*/  HMMA.16816.F32.BF16 R152, R4.reuse, R12, R152 ;  /* 0x0000000c0498723c */ /* 0x050ff00000041898 */
[C---:B------:R-:W-:Y:S01]  /*e4e0*/  HMMA.16816.F32.BF16 R144, R4.reuse, R14, R140 ;  /* 0x0000000e0490723c */ /* 0x040fe2000004188c */
[----:B------:R-:W2:Y:S07]  /*e4f0*/  LDSM.16.MT88.4 R12, [R23+0x15000] ;  /* 0x01500000170c783b */ /* 0x000eae0000004200 */
[C---:B------:R-:W-:Y:S01]  /*e500*/  HMMA.16816.F32.BF16 R224, R4.reuse, R18, R160 ;  /* 0x0000001204e0723c */ /* 0x040fe200000418a0 */
[----:B------:R-:W4:Y:S07]  /*e510*/  LDSM.16.MT88.4 R16, [R92+0x3000] ;  /* 0x003000005c10783b */ /* 0x000f2e0000004200 */
[C---:B-1----:R-:W-:Y:S08]  /*e520*/  HMMA.16816.F32.BF16 R156, R4.reuse, R8, R124 ;  /* 0x00000008049c723c */ /* 0x042ff0000004187c */
[C---:B------:R-:W-:Y:S01]  /*e530*/  HMMA.16816.F32.BF16 R164, R4.reuse, R10, R112 ;  /* 0x0000000a04a4723c */ /* 0x040fe20000041870 */
[----:B------:R-:W1:Y:S07]  /*e540*/  LDSM.16.MT88.4 R8, [R35+0x15000] ;  /* 0x015000002308783b */ /* 0x000e6e0000004200 */
[C---:B------:R-:W-:Y:S08]  /*e550*/  HMMA.16816.F32.BF16 R172, R4.reuse, R28, R52 ;  /* 0x0000001c04ac723c */ /* 0x040ff00000041834 */
[C---:B--2---:R-:W-:Y:S08]  /*e560*/  HMMA.16816.F32.BF16 R60, R4.reuse, R12, R60 ;  /* 0x0000000c043c723c */ /* 0x044ff0000004183c */
[C---:B------:R-:W-:Y:S01]  /*e570*/  HMMA.16816.F32.BF16 R56, R4.reuse, R14, R56 ;  /* 0x0000000e0438723c */ /* 0x040fe20000041838 */
[----:B------:R-:W2:Y:S07]  /*e580*/  LDSM.16.MT88.4 R12, [R23+0x17000] ;  /* 0x01700000170c783b */ /* 0x000eae0000004200 */
[C---:B----4-:R-:W-:Y:S08]  /*e590*/  HMMA.16816.F32.BF16 R192, R4.reuse, R16, R88 ;  /* 0x0000001004c0723c */ /* 0x050ff00000041858 */
[C---:B-1----:R-:W-:Y:S08]  /*e5a0*/  HMMA.16816.F32.BF16 R88, R4.reuse, R8, R48 ;  /* 0x000000080458723c */ /* 0x042ff00000041830 */
[----:B------:R-:W-:Y:S01]  /*e5b0*/  HMMA.16816.F32.BF16 R52, R4, R10, R44 ;  /* 0x0000000a0434723c */ /* 0x000fe2000004182c */
[----:B------:R-:W1:Y:S01]  /*e5c0*/  LDSM.16.MT88.4 R8, [R35+0x17000] ;  /* 0x017000002308783b */ /* 0x000e620000004200 */
[----:B------:R-:W-:-:S02]  /*e5d0*/  PRMT R2, R34, 0x7773, RZ ;  /* 0x0000777322027816 */ /* 0x000fc400000000ff */
[----:B------:R-:W-:Y:S01]  /*e5e0*/  PRMT R0, R34, 0x7772, RZ ;  /* 0x0000777222007816 */ /* 0x000fe200000000ff */
[----:B------:R-:W-:Y:S01]  /*e5f0*/  IMAD.MOV.U32 R126, RZ, RZ, R109 ;  /* 0x000000ffff7e7224 */ /* 0x000fe200078e006d */
[----:B------:R-:W-:Y:S01]  /*e600*/  MOV R127, R108 ;  /* 0x0000006c007f7202 */ /* 0x000fe20000000f00 */
[----:B------:R-:W-:Y:S01]  /*e610*/  IMAD.MOV.U32 R124, RZ, RZ, R111 ;  /* 0x000000ffff7c7224 */ /* 0x000fe200078e006f */
[----:B------:R-:W-:Y:S01]  /*e620*/  MOV R125, R110 ;  /* 0x0000006e007d7202 */ /* 0x000fe20000000f00 */
[----:B--2---:R-:W-:Y:S01]  /*e630*/  HMMA.16816.F32.BF16 R100, R4, R12, R100 ;  /* 0x0000000c0464723c */ /* 0x004fe20000041864 */
[----:B------:R-:W-:Y:S02]  /*e640*/  PRMT R13, R0, 0x5410, R2 ;  /* 0x00005410000d7816 */ /* 0x000fe40000000002 */
[----:B------:R-:W-:-:S04]  /*e650*/  LOP3.LUT R2, R33, 0xffff, RZ, 0xc0, !PT ;  /* 0x0000ffff21027812 */ /* 0x000fc800078ec0ff */
[----:B------:R-:W-:Y:S02]  /*e660*/  SHF.R.U32.HI R2, RZ, 0x8, R2 ;  /* 0x00000008ff027819 */ /* 0x000fe40000011602 */
[----:B------:R-:W-:Y:S02]  /*e670*/  MOV R116, R205 ;  /* 0x000000cd00747202 */ /* 0x000fe40000000f00 */
[----:B------:R-:W2:Y:S01]  /*e680*/  LDL.LU R205, [R1+0x138] ;  /* 0x0001380001cd7983 */ /* 0x000ea20000300800 */
[----:B-1----:R-:W-:Y:S01]  /*e690*/  HMMA.16816.F32.BF16 R108, R4, R8, R76 ;  /* 0x00000008046c723c */ /* 0x002fe2000004184c */
[----:B------:R-:W-:-:S07]  /*e6a0*/  LOP3.LUT R9, R33, 0xff, RZ, 0xc0, !PT ;  /* 0x000000ff21097812 */ /* 0x000fce00078ec0ff */
[----:B------:R-:W-:Y:S01]  /*e6b0*/  HMMA.16816.F32.BF16 R64, R4, R10, R64 ;  /* 0x0000000a0440723c */ /* 0x000fe20000041840 */
[----:B------:R-:W-:Y:S01]  /*e6c0*/  PRMT R11, R9, 0x5410, R2 ;  /* 0x00005410090b7816 */ /* 0x000fe20000000002 */
[----:B------:R-:W-:Y:S02]  /*e6d0*/  FFMA.FTZ R2, R124, UR4, -R22 ;  /* 0x000000047c027c23 */ /* 0x000fe40008010816 */
[----:B------:R-:W4:Y:S01]  /*e6e0*/  LDL R124, [R1+0xdc] ;  /* 0x0000dc00017c7983 */ /* 0x000f220000100800 */
[----:B------:R-:W-:Y:S02]  /*e6f0*/  PRMT R0, R33, 0x7632, R0 ;  /* 0x0000763221007816 */ /* 0x000fe40000000000 */
[----:B------:R-:W-:Y:S02]  /*e700*/  SHF.R.U32.HI R8, RZ, 0x18, R33 ;  /* 0x00000018ff087819 */ /* 0x000fe40000011621 */
[----:B------:R-:W-:-:S04]  /*e710*/  LOP3.LUT R0, R0, 0xff, RZ, 0xc0, !PT ;  /* 0x000000ff00007812 */ /* 0x000fc800078ec0ff */
[----:B------:R-:W-:Y:S01]  /*e720*/  PRMT R9, R0, 0x5410, R8 ;  /* 0x0000541000097816 */ /* 0x000fe20000000008 */
[----:B------:R-:W-:Y:S01]  /*e730*/  HMMA.16816.F32.BF16 R200, R4, R26, R200 ;  /* 0x0000001a04c8723c */ /* 0x000fe200000418c8 */
[----:B------:R-:W1:Y:S01]  /*e740*/  LDSM.16.MT88.4 R24, [R21+0x5000] ;  /* 0x005000001518783b */ /* 0x000e620000004200 */
[----:B------:R-:W-:Y:S02]  /*e750*/  IMAD.MOV.U32 R140, RZ, RZ, R119 ;  /* 0x000000ffff8c7224 */ /* 0x000fe400078e0077 */
[----:B------:R-:W-:Y:S02]  /*e760*/  IMAD.MOV.U32 R142, RZ, RZ, R117 ;  /* 0x000000ffff8e7224 */ /* 0x000fe400078e0075 */
[----:B----4-:R-:W-:Y:S02]  /*e770*/  FFMA.FTZ R0, R124, UR4, -R22 ;  /* 0x000000047c007c23 */ /* 0x010fe40008010816 */
[----:B------:R-:W4:Y:S01]  /*e780*/  LDL.LU R124, [R1+0x100] ;  /* 0x00010000017c7983 */ /* 0x000f220000300800 */
[----:B------:R-:W-:-:S02]  /*e790*/  IMAD.MOV.U32 R115, RZ, RZ, R125 ;  /* 0x000000ffff737224 */ /* 0x000fc400078e007d */
[----:B------:R-:W-:Y:S02]  /*e7a0*/  IMAD.MOV.U32 R125, RZ, RZ, R140 ;  /* 0x000000ffff7d7224 */ /* 0x000fe400078e008c */
[----:B------:R-:W-:Y:S02]  /*e7b0*/  IMAD.MOV.U32 R140, RZ, RZ, R142 ;  /* 0x000000ffff8c7224 */ /* 0x000fe400078e008e */
[----:B------:R-:W-:Y:S01]  /*e7c0*/  IMAD.MOV.U32 R142, RZ, RZ, R93 ;  /* 0x000000ffff8e7224 */ /* 0x000fe200078e005d */
[----:B------:R-:W-:Y:S01]  /*e7d0*/  MOV R93, R94 ;  /* 0x0000005e005d7202 */ /* 0x000fe20000000f00 */
[----:B------:R-:W-:Y:S01]  /*e7e0*/  IMAD.MOV.U32 R94, RZ, RZ, R95 ;  /* 0x000000ffff5e7224 */ /* 0x000fe200078e005f */
[----:B------:R-:W-:Y:S01]  /*e7f0*/  MOV R95, R248 ;  /* 0x000000f8005f7202 */ /* 0x000fe20000000f00 */
[----:B------:R-:W-:Y:S01]  /*e800*/  IMAD.MOV.U32 R248, RZ, RZ, R249 ;  /* 0x000000fffff87224 */ /* 0x000fe200078e00f9 */
[----:B------:R-:W-:Y:S01]  /*e810*/  MOV R249, R250 ;  /* 0x000000fa00f97202 */ /* 0x000fe20000000f00 */
[----:B------:R-:W-:Y:S01]  /*e820*/  IMAD.MOV.U32 R250, RZ, RZ, R251 ;  /* 0x000000fffffa7224 */ /* 0x000fe200078e00fb */
[----:B------:R-:W-:Y:S01]  /*e830*/  HMMA.16816.F32.BF16 R188, R4, R18, R96 ;  /* 0x0000001204bc723c */ /* 0x000fe20000041860 */
[----:B------:R-:W-:-:S07]  /*e840*/  MOV R251, R242 ;  /* 0x000000f200fb7202 */ /* 0x000fce0000000f00 */
[C---:B-1----:R-:W-:Y:S01]  /*e850*/  HMMA.16816.F32.BF16 R160, R4.reuse, R24, R40 ;  /* 0x0000001804a0723c */ /* 0x042fe20000041828 */
[----:B------:R-:W-:Y:S02]  /*e860*/  MOV R242, R236 ;  /* 0x000000ec00f27202 */ /* 0x000fe40000000f00 */
[----:B------:R-:W-:Y:S02]  /*e870*/  MOV R141, R118 ;  /* 0x00000076008d7202 */ /* 0x000fe40000000f00 */
[----:B------:R-:W-:Y:S02]  /*e880*/  MOV R143, R116 ;  /* 0x00000074008f7202 */ /* 0x000fe40000000f00 */
[----:B------:R-:W-:Y:S01]  /*e890*/  MOV R3, R34 ;  /* 0x0000002200037202 */ /* 0x000fe20000000f00 */
[C---:B------:R-:W-:Y:S01]  /*e8a0*/  HMMA.16816.F32.BF16 R96, R4.reuse, R26, R84 ;  /* 0x0000001a0460723c */ /* 0x040fe20000041854 */
[----:B------:R-:W-:Y:S02]  /*e8b0*/  MOV R236, R232 ;  /* 0x000000e800ec7202 */ /* 0x000fe40000000f00 */
[----:B------:R-:W-:Y:S01]  /*e8c0*/  PRMT R10, R34, 0x7771, RZ ;  /* 0x00007771220a7816 */ /* 0x000fe200000000ff */
[----:B------:R-:W-:Y:S01]  /*e8d0*/  FFMA.FTZ R8, R115, UR4, -R32 ;  /* 0x0000000473087c23 */ /* 0x000fe20008010820 */
[----:B------:R-:W-:Y:S01]  /*e8e0*/  MOV R232, R228 ;  /* 0x000000e400e87202 */ /* 0x000fe20000000f00 */
[----:B------:R-:W1:Y:S02]  /*e8f0*/  LDSM.16.MT88.4 R16, [R92+0x5000] ;  /* 0x005000005c10783b */ /* 0x000e640000004200 */
[----:B------:R-:W-:Y:S01]  /*e900*/  HMMA.16816.F32.BF16 R24, R4, R14, R68 ;  /* 0x0000000e0418723c */ /* 0x000fe20000041844 */
[----:B------:R-:W-:Y:S01]  /*e910*/  MOV R228, R230 ;  /* 0x000000e600e47202 */ /* 0x000fe20000000f00 */
[----:B------:R-:W-:Y:S01]  /*e920*/  LDSM.16.MT88.4 R40, [R23+0x13800] ;  /* 0x013800001728783b */ /* 0x000fe20000004200 */
[----:B----4-:R-:W-:-:S03]  /*e930*/  FADD.FTZ R14, R124, R209 ;  /* 0x000000d17c0e7221 */ /* 0x010fc60000010000 */
[----:B------:R-:W4:Y:S04]  /*e940*/  LDL.LU R209, [R1+0x134] ;  /* 0x0001340001d17983 */ /* 0x000f280000300800 */
[----:B------:R-:W3:Y:S01]  /*e950*/  LDL.LU R230, [R1+0x50] ;  /* 0x0000500001e67983 */ /* 0x000ee20000300800 */
[----:B------:R-:W-:Y:S02]  /*e960*/  MOV R124, R126 ;  /* 0x0000007e007c7202 */ /* 0x000fe40000000f00 */
[----:B------:R-:W-:Y:S02]  /*e970*/  MOV R126, R141 ;  /* 0x0000008d007e7202 */ /* 0x000fe40000000f00 */
[----:B------:R-:W-:Y:S01]  /*e980*/  MOV R141, R143 ;  /* 0x0000008f008d7202 */ /* 0x000fe20000000f00 */
[----:B------:R-:W-:-:S02]  /*e990*/  IMAD.MOV.U32 R143, RZ, RZ, R243 ;  /* 0x000000ffff8f7224 */ /* 0x000fc400078e00f3 */
[----:B------:R-:W-:Y:S02]  /*e9a0*/  IMAD.MOV.U32 R243, RZ, RZ, R239 ;  /* 0x000000fffff37224 */ /* 0x000fe400078e00ef */
[----:B------:R-:W-:Y:S01]  /*e9b0*/  IMAD.MOV.U32 R114, RZ, RZ, R124 ;  /* 0x000000ffff727224 */ /* 0x000fe200078e007c */
[----:B------:R-:W-:Y:S01]  /*e9c0*/  LOP3.LUT R3, R3, 0xff, RZ, 0xc0, !PT ;  /* 0x000000ff03037812 */ /* 0x000fe200078ec0ff */
[----:B------:R-:W-:Y:S02]  /*e9d0*/  IMAD.MOV.U32 R124, RZ, RZ, R126 ;  /* 0x000000ffff7c7224 */ /* 0x000fe400078e007e */
[----:B------:R-:W-:Y:S02]  /*e9e0*/  IMAD.MOV.U32 R126, RZ, RZ, R141 ;  /* 0x000000ffff7e7224 */ /* 0x000fe400078e008d */
[----:B------:R-:W-:Y:S02]  /*e9f0*/  IMAD.MOV.U32 R141, RZ, RZ, R143 ;  /* 0x000000ffff8d7224 */ /* 0x000fe400078e008f */
[----:B------:R-:W-:Y:S01]  /*ea00*/  IMAD.MOV.U32 R143, RZ, RZ, R243 ;  /* 0x000000ffff8f7224 */ /* 0x000fe200078e00f3 */
[----:B------:R-:W-:-:S02]  /*ea10*/  MOV R243, R232 ;  /* 0x000000e800f37202 */ /* 0x000fc40000000f00 */
[----:B------:R-:W-:Y:S01]  /*ea20*/  PRMT R10, R3, 0x5410, R10 ;  /* 0x00005410030a7816 */ /* 0x000fe2000000000a */
[----:B------:R-:W-:Y:S01]  /*ea30*/  FFMA.FTZ R3, R114, UR4, -R32 ;  /* 0x0000000472037c23 */ /* 0x000fe20008010820 */
[----:B---3--:R-:W-:Y:S02]  /*ea40*/  MOV R232, R230 ;  /* 0x000000e600e87202 */ /* 0x008fe40000000f00 */
[----:B------:R-:W3:Y:S04]  /*ea50*/  LDL.LU R230, [R1+0xb4] ;  /* 0x0000b40001e67983 */ /* 0x000ee80000300800 */
[----:B------:R-:W2:Y:S01]  /*ea60*/  LDL.LU R114, [R1+0xd8] ;  /* 0x0000d80001727983 */ /* 0x000ea20000300800 */
[----:B------:R-:W-:Y:S02]  /*ea70*/  IMAD.MOV.U32 R239, RZ, RZ, R233 ;  /* 0x000000ffffef7224 */ /* 0x000fe400078e00e9 */
[----:B------:R-:W-:-:S02]  /*ea80*/  IMAD.MOV.U32 R233, RZ, RZ, R229 ;  /* 0x000000ffffe97224 */ /* 0x000fc400078e00e5 */
[----:B------:R2:W-:Y:S01]  /*ea90*/  MUFU.EX2 R229, R2 ;  /* 0x0000000200e57308 */ /* 0x0005e20000000800 */
[----:B------:R-:W-:Y:S01]  /*eaa0*/  MOV R115, R125 ;  /* 0x0000007d00737202 */ /* 0x000fe20000000f00 */
[----:B--2---:R-:W-:Y:S02]  /*eab0*/  FFMA.FTZ R2, R114, UR4, -R32 ;  /* 0x0000000472027c23 */ /* 0x004fe40008010820 */
[----:B------:R-:W2:Y:S01]  /*eac0*/  LDL.LU R114, [R1+0xd4] ;  /* 0x0000d40001727983 */ /* 0x000ea20000300800 */
[----:B------:R-:W-:Y:S02]  /*ead0*/  MOV R125, R140 ;  /* 0x0000008c007d7202 */ /* 0x000fe40000000f00 */
[----:B------:R-:W-:Y:S02]  /*eae0*/  MOV R140, R142 ;  /* 0x0000008e008c7202 */ /* 0x000fe40000000f00 */
[----:B------:R-:W-:Y:S02]  /*eaf0*/  MOV R142, R242 ;  /* 0x000000f2008e7202 */ /* 0x000fe40000000f00 */
[----:B------:R-:W-:Y:S01]  /*eb00*/  MOV R242, R236 ;  /* 0x000000ec00f27202 */ /* 0x000fe20000000f00 */
[----:B------:R-:W-:-:S02]  /*eb10*/  IMAD.MOV.U32 R236, RZ, RZ, R239 ;  /* 0x000000ffffec7224 */ /* 0x000fc400078e00ef */
[----:B------:R-:W-:Y:S02]  /*eb20*/  IMAD.MOV.U32 R239, RZ, RZ, R228 ;  /* 0x000000ffffef7224 */ /* 0x000fe400078e00e4 */
[----:B------:R-:W-:Y:S02]  /*eb30*/  IMAD.MOV.U32 R228, RZ, RZ, R231 ;  /* 0x000000ffffe47224 */ /* 0x000fe400078e00e7 */
[----:B------:R2:W4:Y:S01]  /*eb40*/  MUFU.EX2 R231, R0 ;  /* 0x0000000000e77308 */ /* 0x0005220000000800 */
[----:B------:R-:W-:Y:S02]  /*eb50*/  IMAD.MOV.U32 R113, RZ, RZ, R124 ;  /* 0x000000ffff717224 */ /* 0x000fe400078e007c */
[----:B------:R-:W-:Y:S01]  /*eb60*/  IMAD.MOV.U32 R124, RZ, RZ, R126 ;  /* 0x000000ffff7c7224 */ /* 0x000fe200078e007e */
[----:B------:R-:W-:Y:S01]  /*eb70*/  HMMA.16816.F32.BF16 R168, R4, R30, R120 ;  /* 0x0000001e04a8723c */ /* 0x000fe20000041878 */
[----:B------:R-:W-:Y:S01]  /*eb80*/  IMAD.MOV.U32 R126, RZ, RZ, R141 ;  /* 0x000000ffff7e7224 */ /* 0x000fe200078e008d */
[----:B------:R1:W-:Y:S01]  /*eb90*/  MUFU.EX2 R15, R2 ;  /* 0x00000002000f7308 */ /* 0x0003e20000000800 */
[----:B------:R-:W-:Y:S01]  /*eba0*/  IMAD.MOV.U32 R141, RZ, RZ, R143 ;  /* 0x000000ffff8d7224 */ /* 0x000fe200078e008f */
[----:B------:R-:W-:Y:S01]  /*ebb0*/  MOV R123, R124 ;  /* 0x0000007c007b7202 */ /* 0x000fe20000000f00 */
[----:B------:R-:W-:Y:S01]  /*ebc0*/  IMAD.MOV.U32 R143, RZ, RZ, R239 ;  /* 0x000000ffff8f7224 */ /* 0x000fe200078e00ef */
[----:B------:R-:W-:Y:S01]  /*ebd0*/  MOV R239, R215 ;  /* 0x000000d700ef7202 */ /* 0x000fe20000000f00 */
[----:B------:R3:W-:Y:S01]  /*ebe0*/  MUFU.EX2 R34, R8 ;  /* 0x0000000800227308 */ /* 0x0007e20000000800 */
[----:B------:R-:W4:Y:S01]  /*ebf0*/  LDSM.16.MT88.4 R28, [R21+0x7000] ;  /* 0x00700000151c783b */ /* 0x000f220000004200 */
[----:B--2---:R-:W-:Y:S01]  /*ec00*/  FFMA.FTZ R0, R114, UR4, -R32 ;  /* 0x0000000472007c23 */ /* 0x004fe20008010820 */
[----:B------:R-:W-:-:S02]  /*ec10*/  MOV R114, R115 ;  /* 0x0000007300727202 */ /* 0x000fc40000000f00 */
[----:B------:R-:W-:Y:S02]  /*ec20*/  MOV R115, R125 ;  /* 0x0000007d00737202 */ /* 0x000fe40000000f00 */
[----:B------:R-:W-:Y:S02]  /*ec30*/  MOV R125, R140 ;  /* 0x0000008c007d7202 */ /* 0x000fe40000000f00 */
[----:B------:R-:W-:Y:S01]  /*ec40*/  MOV R140, R142 ;  /* 0x0000008e008c7202 */ /* 0x000fe20000000f00 */
[----:B------:R-:W-:Y:S01]  /*ec50*/  IMAD.MOV.U32 R122, RZ, RZ, R115 ;  /* 0x000000ffff7a7224 */ /* 0x000fe200078e0073 */
        /* <DEDUP_REMOVED lines=12> */
[----:B------:R-:W2:Y:S01]  /*ed20*/  LDL.LU R208, [R1+0x130] ;  /* 0x0001300001d07983 */ /* 0x000ea20000300800 */
[----:B------:R-:W-:Y:S01]  /*ed30*/  MOV R124, R125 ;  /* 0x0000007d007c7202 */ /* 0x000fe20000000f00 */
[----:B------:R-:W-:Y:S01]  /*ed40*/  FADD.FTZ R12, R114, R113 ;  /* 0x00000071720c7221 */ /* 0x000fe20000010000 */
[----:B------:R-:W-:Y:S01]  /*ed50*/  IMAD.MOV.U32 R125, RZ, RZ, R126 ;  /* 0x000000ffff7d7224 */ /* 0x000fe200078e007e */
[----:B------:R-:W2:Y:S01]  /*ed60*/  LDL.LU R215, [R1+0x12c] ;  /* 0x00012c0001d77983 */ /* 0x000ea20000300800 */
[----:B------:R-:W-:Y:S01]  /*ed70*/  MOV R126, R127 ;  /* 0x0000007f007e7202 */ /* 0x000fe20000000f00 */
[----:B------:R-:W-:-:S02]  /*ed80*/  IMAD.MOV.U32 R127, RZ, RZ, R235 ;  /* 0x000000ffff7f7224 */ /* 0x000fc400078e00eb */
[----:B------:R-:W3:Y:S01]  /*ed90*/  LDL.LU R114, [R1+0xf8] ;  /* 0x0000f80001727983 */ /* 0x000ee20000300800 */
[----:B------:R-:W-:Y:S01]  /*eda0*/  MOV R235, R205 ;  /* 0x000000cd00eb7202 */ /* 0x000fe20000000f00 */
[----:B-1----:R-:W-:Y:S02]  /*edb0*/  FADD.FTZ R2, R121, R12 ;  /* 0x0000000c79027221 */ /* 0x002fe40000010000 */
[----:B------:R1:W2:Y:S04]  /*edc0*/  LDL.LU.S16 R22, [R1+0xdc] ;  /* 0x0000dc0001167983 */ /* 0x0002a80000300600 */
[----:B------:R-:W2:Y:S04]  /*edd0*/  LDL.LU R205, [R1+0x128] ;  /* 0x0001280001cd7983 */ /* 0x000ea80000300800 */
[----:B------:R-:W2:Y:S01]  /*ede0*/  LDL.LU R121, [R1+0xfc] ;  /* 0x0000fc0001797983 */ /* 0x000ea20000300800 */
[C---:B------:R-:W-:Y:S08]  /*edf0*/  HMMA.16816.F32.BF16 R180, R4.reuse, R16, R80 ;  /* 0x0000001004b4723c */ /* 0x040ff00000041850 */
[----:B------:R-:W-:Y:S01]  /*ee00*/  HMMA.16816.F32.BF16 R176, R4, R18, R72 ;  /* 0x0000001204b0723c */ /* 0x000fe20000041848 */
[----:B------:R-:W1:Y:S01]  /*ee10*/  LDSM.16.MT88.4 R16, [R92+0x7000] ;  /* 0x007000005c10783b */ /* 0x000e620000004200 */
[----:B------:R2:W-:Y:S01]  /*ee20*/  MUFU.EX2 R228, R3 ;  /* 0x0000000300e47308 */ /* 0x0005e20000000800 */
[----:B------:R-:W-:-:S05]  /*ee30*/  MOV R113, R141 ;  /* 0x0000008d00717202 */ /* 0x000fca0000000f00 */
[----:B----4-:R-:W-:Y:S01]  /*ee40*/  HMMA.16816.F32.BF16 R116, R4, R28, R36 ;  /* 0x0000001c0474723c */ /* 0x010fe20000041824 */
[----:B------:R-:W-:Y:S01]  /*ee50*/  IMAD.MOV.U32 R49, RZ, RZ, R112 ;  /* 0x000000ffff317224 */ /* 0x000fe200078e0070 */
[----:B------:R-:W-:Y:S01]  /*ee60*/  MOV R50, R123 ;  /* 0x0000007b00327202 */ /* 0x000fe20000000f00 */
[----:B------:R-:W-:Y:S01]  /*ee70*/  IMAD.MOV.U32 R51, RZ, RZ, R122 ;  /* 0x000000ffff337224 */ /* 0x000fe200078e007a */
[----:B------:R-:W-:Y:S01]  /*ee80*/  MOV R120, R124 ;  /* 0x0000007c00787202 */ /* 0x000fe20000000f00 */
[----:B------:R-:W-:Y:S01]  /*ee90*/  LDSM.16.MT88.4 R80, [R35+0x15800] ;  /* 0x015800002350783b */ /* 0x000fe20000004200 */
[----:B---3--:R-:W-:-:S03]  /*eea0*/  FADD.FTZ R8, R114, R14 ;  /* 0x0000000e72087221 */ /* 0x008fc60000010000 */
[----:B------:R-:W-:Y:S01]  /*eeb0*/  LDSM.16.MT88.4 R72, [R23+0x15800] ;  /* 0x015800001748783b */ /* 0x000fe20000004200 */
[----:B--2---:R-:W-:-:S03]  /*eec0*/  FADD.FTZ R33, R121, R8 ;  /* 0x0000000879217221 */ /* 0x004fc60000010000 */
[----:B------:R-:W2:Y:S01]  /*eed0*/  LDL.LU R121, [R1+0xf4] ;  /* 0x0000f40001797983 */ /* 0x000ea20000300800 */
[----:B------:R-:W-:Y:S02]  /*eee0*/  IMAD.MOV.U32 R114, RZ, RZ, R140 ;  /* 0x000000ffff727224 */ /* 0x000fe400078e008c */
[----:B------:R-:W-:Y:S01]  /*eef0*/  @!P6 HFMA2.BF16_V2 R22, -RZ.H0_H0, RZ.H0_H0, -R207.H0_H0 ;  /* 0x200000ffff16e231 */ /* 0x000fe200003409cf */
[----:B------:R-:W3:Y:S01]  /*ef00*/  LDSM.16.MT88.4 R140, [R23+0x11800] ;  /* 0x01180000178c783b */ /* 0x000ee20000004200 */
[----:B------:R-:W-:Y:S03]  /*ef10*/  HMMA.16816.F32.BF16 R28, R4, R30, R104 ;  /* 0x0000001e041c723c */ /* 0x000fe60000041868 */
[----:B------:R-:W-:Y:S01]  /*ef20*/  PRMT R3, R22, 0x7610, R3 ;  /* 0x0000761016037816 */ /* 0x000fe20000000003 */
[----:B------:R-:W4:Y:S01]  /*ef30*/  LDSM.16.MT88.4 R104, [R23+0x17800] ;  /* 0x017800001768783b */ /* 0x000f220000004200 */
[----:B------:R1:W1:Y:S02]  /*ef40*/  MUFU.EX2 R22, R0 ;  /* 0x0000000000167308 */ /* 0x0002640000000800 */
[----:B------:R-:W-:Y:S01]  /*ef50*/  @!P6 PRMT R207, R3, 0x5410, RZ ;  /* 0x0000541003cfe816 */ /* 0x000fe200000000ff */
[----:B------:R-:W-:Y:S01]  /*ef60*/  IMAD.MOV.U32 R123, RZ, RZ, R127 ;  /* 0x000000ffff7b7224 */ /* 0x000fe200078e007f */
[----:B------:R-:W-:-:S02]  /*ef70*/  HSET2.LE.AND R3, R10, R20, PT ;  /* 0x000000140a037233 */ /* 0x000fc40003803000 */
[----:B------:R-:W-:Y:S02]  /*ef80*/  MOV R122, R126 ;  /* 0x0000007e007a7202 */ /* 0x000fe40000000f00 */
[----:B------:R-:W-:Y:S02]  /*ef90*/  F2FP.BF16.F32.PACK_AB R10, R231, R229 ;  /* 0x000000e5e70a723e */ /* 0x000fe400000010ff */
[----:B-1----:R-:W-:Y:S02]  /*efa0*/  LOP3.LUT R0, R13, 0xff00ff, RZ, 0xc0, !PT ;  /* 0x00ff00ff0d007812 */ /* 0x002fe400078ec0ff */
[----:B------:R-:W-:-:S03]  /*efb0*/  PRMT R14, R10, 0x7610, R14 ;  /* 0x000076100a0e7816 */ /* 0x000fc6000000000e */
[--C-:B------:R-:W-:Y:S02]  /*efc0*/  HSET2.LE.AND R8, R0, R20.reuse, PT ;  /* 0x0000001400087233 */ /* 0x100fe40003803000 */
[----:B------:R-:W-:Y:S02]  /*efd0*/  HSET2.LE.AND R0, R9, R20, PT ;  /* 0x0000001409007233 */ /* 0x000fe40003803000 */
[----:B------:R-:W-:Y:S02]  /*efe0*/  F2FP.BF16.F32.PACK_AB R9, R22, R15 ;  /* 0x0000000f1609723e */ /* 0x000fe400000010ff */
[----:B------:R-:W-:Y:S02]  /*eff0*/  PRMT R13, R10, 0x7632, R13 ;  /* 0x000076320a0d7816 */ /* 0x000fe4000000000d */
[C---:B------:R-:W-:Y:S02]  /*f000*/  PRMT R10, R9.reuse, 0x7610, R10 ;  /* 0x00007610090a7816 */ /* 0x040fe4000000000a */
[----:B------:R-:W-:-:S02]  /*f010*/  PRMT R9, R9, 0x7632, R9 ;  /* 0x0000763209097816 */ /* 0x000fc40000000009 */
[----:B------:R-:W-:Y:S01]  /*f020*/  MOV R112, R240 ;  /* 0x000000f000707202 */ /* 0x000fe20000000f00 */
[----:B------:R-:W-:Y:S01]  /*f030*/  HMMA.16816.F32.BF16 R132, R4, R18, R132 ;  /* 0x000000120484723c */ /* 0x000fe20000041884 */
[----:B------:R-:W4:Y:S01]  /*f040*/  LDL.LU R240, [R1+0x54] ;  /* 0x0000540001f07983 */ /* 0x000f220000300800 */
[----:B--2---:R-:W-:Y:S01]  /*f050*/  FADD.FTZ R32, R121, R2 ;  /* 0x0000000279207221 */ /* 0x004fe20000010000 */
[----:B------:R-:W-:Y:S02]  /*f060*/  HSET2.LE.AND R2, R11, R20, PT ;  /* 0x000000140b027233 */ /* 0x000fe40003803000 */
[----:B------:R-:W-:Y:S01]  /*f070*/  F2FP.BF16.F32.PACK_AB R11, R228, R34 ;  /* 0x00000022e40b723e */ /* 0x000fe200000010ff */
[----:B------:R-:W-:-:S03]  /*f080*/  IMAD.MOV.U32 R121, RZ, RZ, R125 ;  /* 0x000000ffff797224 */ /* 0x000fc600078e007d */
[C---:B------:R-:W-:Y:S02]  /*f090*/  PRMT R12, R11.reuse, 0x7610, R12 ;  /* 0x000076100b0c7816 */ /* 0x040fe4000000000c */
[----:B------:R-:W-:Y:S01]  /*f0a0*/  PRMT R11, R11, 0x7632, R11 ;  /* 0x000076320b0b7816 */ /* 0x000fe2000000000b */
[----:B------:R-:W-:Y:S01]  /*f0b0*/  HMMA.16816.F32.BF16 R124, R4, R16, R128 ;  /* 0x00000010047c723c */ /* 0x000fe20000041880 */
[----:B------:R-:W-:Y:S02]  /*f0c0*/  LOP3.LUT R128, R49, R2, RZ, 0xc0, !PT ;  /* 0x0000000231807212 */ /* 0x000fe400078ec0ff */
[----:B------:R-:W-:-:S04]  /*f0d0*/  PRMT R2, R12, 0x5410, R11 ;  /* 0x000054100c027816 */ /* 0x000fc8000000000b */
[----:B------:R-:W-:Y:S02]  /*f0e0*/  LOP3.LUT R129, R2, R0, RZ, 0xc0, !PT ;  /* 0x0000000002817212 */ /* 0x000fe400078ec0ff */
[----:B------:R-:W-:-:S04]  /*f0f0*/  PRMT R0, R14, 0x5410, R13 ;  /* 0x000054100e007816 */ /* 0x000fc8000000000d */
[----:B------:R-:W-:Y:S02]  /*f100*/  LOP3.LUT R130, R0, R3, RZ, 0xc0, !PT ;  /* 0x0000000300827212 */ /* 0x000fe400078ec0ff */
[----:B------:R-:W-:-:S04]  /*f110*/  PRMT R0, R10, 0x5410, R9 ;  /* 0x000054100a007816 */ /* 0x000fc80000000009 */
[----:B------:R-:W-:Y:S02]  /*f120*/  LOP3.LUT R131, R0, R8, RZ, 0xc0, !PT ;  /* 0x0000000800837212 */ /* 0x000fe400078ec0ff */
[----:B------:R-:W-:Y:S01]  /*f130*/  MOV R0, R114 ;  /* 0x0000007200007202 */ /* 0x000fe20000000f00 */
[----:B------:R-:W-:Y:S01]  /*f140*/  IMAD.MOV.U32 R20, RZ, RZ, R50 ;  /* 0x000000ffff147224 */ /* 0x000fe200078e0032 */
[----:B------:R-:W-:Y:S01]  /*f150*/  MOV R17, R51 ;  /* 0x0000003300117202 */ /* 0x000fe20000000f00 */
[----:B------:R-:W-:Y:S01]  /*f160*/  IMAD.MOV.U32 R8, RZ, RZ, R113 ;  /* 0x000000ffff087224 */ /* 0x000fe200078e0071 */
[----:B------:R-:W-:Y:S01]  /*f170*/  MOV R6, R112 ;  /* 0x0000007000067202 */ /* 0x000fe20000000f00 */
[----:B---3--:R-:W-:Y:S01]  /*f180*/  HMMA.16816.F32.BF16 R136, R128, R140, R136 ;  /* 0x0000008c8088723c */ /* 0x008fe20000041888 */
[----:B------:R-:W-:Y:S01]  /*f190*/  IMAD.MOV.U32 R2, RZ, RZ, R115 ;  /* 0x000000ffff027224 */ /* 0x000fe200078e0073 */
[----:B------:R-:W1:Y:S01]  /*f1a0*/  LDSM.16.MT88.4 R48, [R35+0x13800] ;  /* 0x013800002330783b */ /* 0x000e620000004200 */
[----:B------:R-:W-:-:S03]  /*f1b0*/  IMAD.MOV.U32 R16, RZ, RZ, R204 ;  /* 0x000000ffff107224 */ /* 0x000fc600078e00cc */
[----:B------:R-:W2:Y:S02]  /*f1c0*/  LDSM.16.MT88.4 R112, [R35+0x17800] ;  /* 0x017800002370783b */ /* 0x000ea40000004200 */
[C---:B------:R-:W-:Y:S02]  /*f1d0*/  HMMA.16816.F32.BF16 R140, R128.reuse, R142, R148 ;  /* 0x0000008e808c723c */ /* 0x040fe40000041894 */
[----:B------:R3:W-:Y:S04]  /*f1e0*/  LDSM.16.MT88.4 R148, [R35+0x11800] ;  /* 0x011800002394783b */ /* 0x0007e80000004200 */
[----:B------:R-:W2:Y:S02]  /*f1f0*/  LDL.LU R204, [R1+0x124] ;  /* 0x0001240001cc7983 */ /* 0x000ea40000300800 */
[C---:B----4-:R-:W-:Y:S08]  /*f200*/  HMMA.16816.F32.BF16 R100, R128.reuse, R104, R100 ;  /* 0x000000688064723c */ /* 0x050ff00000041864 */
[----:B------:R-:W-:Y:S01]  /*f210*/  HMMA.16816.F32.BF16 R104, R128, R106, R24 ;  /* 0x0000006a8068723c */ /* 0x000fe20000041818 */
[----:B---3--:R-:W-:Y:S01]  /*f220*/  MOV R35, R0 ;  /* 0x0000000000237202 */ /* 0x008fe20000000f00 */
[----:B------:R-:W-:-:S02]  /*f230*/  FADD.FTZ R0, R205, R32 ;  /* 0x00000020cd007221 */ /* 0x000fc40000010000 */
[----:B------:R-:W3:Y:S04]  /*f240*/  LDL.LU R205, [R1+0x120] ;  /* 0x0001200001cd7983 */ /* 0x000ee80000300800 */
[----:B------:R4:W4:Y:S01]  /*f250*/  LDL.LU.S16 R25, [R1+0xe0] ;  /* 0x0000e00001197983 */ /* 0x0009220000300600 */
[----:B------:R-:W-:Y:S01]  /*f260*/  IMAD.MOV.U32 R7, RZ, RZ, R123 ;  /* 0x000000ffff077224 */ /* 0x000fe200078e007b */
[----:B------:R-:W-:Y:S01]  /*f270*/  MOV R18, R122 ;  /* 0x0000007a00127202 */ /* 0x000fe20000000f00 */
[----:B------:R-:W-:Y:S01]  /*f280*/  HMMA.16816.F32.BF16 R68, R128, R72, R60 ;  /* 0x000000488044723c */ /* 0x000fe2000004183c */
        /* <DEDUP_REMOVED lines=24> */
[----:B----4-:R-:W-:Y:S01]  /*f410*/  @!P1 HFMA2.BF16_V2 R25, -RZ.H0_H0, RZ.H0_H0, -R11.H0_H0 ;  /* 0x200000ffff199231 */ /* 0x010fe2000034090b */
[----:B------:R-:W-:Y:S01]  /*f420*/  MOV R7, R19 ;  /* 0x0000001300077202 */ /* 0x000fe20000000f00 */
[----:B------:R-:W-:Y:S01]  /*f430*/  @!P5 HFMA2.BF16_V2 R23, -RZ.H0_H0, RZ.H0_H0, -R12.H0_H0 ;  /* 0x200000ffff17d231 */ /* 0x000fe2000034090c */
[----:B------:R-:W-:Y:S01]  /*f440*/  MOV R242, R243 ;  /* 0x000000f300f27202 */ /* 0x000fe20000000f00 */
[----:B------:R-:W-:Y:S01]  /*f450*/  IMAD.MOV.U32 R243, RZ, RZ, R236 ;  /* 0x000000fffff37224 */ /* 0x000fe200078e00ec */
[----:B------:R-:W-:Y:S01]  /*f460*/  MOV R19, R16 ;  /* 0x0000001000137202 */ /* 0x000fe20000000f00 */
[----:B------:R-:W-:Y:S01]  /*f470*/  IMAD.MOV.U32 R16, RZ, RZ, R17 ;  /* 0x000000ffff107224 */ /* 0x000fe200078e0011 */
[----:B------:R-:W-:Y:S01]  /*f480*/  MOV R236, R215 ;  /* 0x000000d700ec7202 */ /* 0x000fe20000000f00 */
[----:B------:R-:W-:Y:S01]  /*f490*/  FADD.FTZ R2, R2, R33 ;  /* 0x0000002102027221 */ /* 0x000fe20000010000 */
[----:B------:R-:W-:Y:S01]  /*f4a0*/  MOV R17, R240 ;  /* 0x000000f000117202 */ /* 0x000fe20000000f00 */
[----:B------:R-:W-:Y:S01]  /*f4b0*/  IMAD.MOV.U32 R240, RZ, RZ, R241 ;  /* 0x000000fffff07224 */ /* 0x000fe200078e00f1 */
[----:B------:R-:W-:Y:S01]  /*f4c0*/  MOV R241, R242 ;  /* 0x000000f200f17202 */ /* 0x000fe20000000f00 */
[----:B------:R-:W-:Y:S01]  /*f4d0*/  IMAD.MOV.U32 R242, RZ, RZ, R243 ;  /* 0x000000fffff27224 */ /* 0x000fe200078e00f3 */
[----:B------:R-:W-:Y:S01]  /*f4e0*/  MOV R243, R236 ;  /* 0x000000ec00f37202 */ /* 0x000fe20000000f00 */
[----:B------:R-:W-:Y:S01]  /*f4f0*/  IMAD.MOV.U32 R236, RZ, RZ, R237 ;  /* 0x000000ffffec7224 */ /* 0x000fe200078e00ed */
[----:B------:R4:W5:Y:S01]  /*f500*/  LDL.LU R215, [R1+0x11c] ;  /* 0x00011c0001d77983 */ /* 0x0009620000300800 */
[----:B------:R-:W-:-:S02]  /*f510*/  MOV R237, R209 ;  /* 0x000000d100ed7202 */ /* 0x000fc40000000f00 */
[----:B------:R-:W-:Y:S01]  /*f520*/  PRMT R24, R25, 0x7610, R24 ;  /* 0x0000761019187816 */ /* 0x000fe20000000018 */
[----:B------:R4:W5:Y:S04]  /*f530*/  LDL.LU R209, [R1+0x118] ;  /* 0x0001180001d17983 */ /* 0x0009680000300800 */
[----:B------:R4:W2:Y:S01]  /*f540*/  LDL.LU.S16 R25, [R1+0xe4] ;  /* 0x0000e40001197983 */ /* 0x0008a20000300600 */
[----:B------:R-:W-:Y:S01]  /*f550*/  @!P5 PRMT R12, R23, 0x5410, RZ ;  /* 0x00005410170cd816 */ /* 0x000fe200000000ff */
[----:B------:R-:W-:Y:S01]  /*f560*/  FADD.FTZ R2, R63, R2 ;  /* 0x000000023f027221 */ /* 0x000fe20000010000 */
[----:B------:R-:W-:Y:S01]  /*f570*/  FADD.FTZ R0, R62, R0 ;  /* 0x000000003e007221 */ /* 0x000fe20000010000 */
[----:B------:R-:W-:Y:S01]  /*f580*/  HMMA.16816.F32.BF16 R72, R128, R74, R56 ;  /* 0x0000004a8048723c */ /* 0x000fe20000041838 */
[----:B------:R-:W-:Y:S01]  /*f590*/  LDSM.16.MT88.4 R56, [R21+0x3800] ;  /* 0x003800001538783b */ /* 0x000fe20000004200 */
[----:B------:R-:W-:Y:S01]  /*f5a0*/  FADD.FTZ R2, R208, R2 ;  /* 0x00000002d0027221 */ /* 0x000fe20000010000 */
[----:B------:R-:W-:-:S02]  /*f5b0*/  FADD.FTZ R0, R206, R0 ;  /* 0x00000000ce007221 */ /* 0x000fc40000010000 */
[----:B------:R4:W5:Y:S04]  /*f5c0*/  LDL.LU R208, [R1+0x114] ;  /* 0x0001140001d07983 */ /* 0x0009680000300800 */
[----:B------:R4:W5:Y:S01]  /*f5d0*/  LDL.LU R206, [R1+0x110] ;  /* 0x0001100001ce7983 */ /* 0x0009620000300800 */
[----:B-1----:R-:W-:Y:S01]  /*f5e0*/  HMMA.16816.F32.BF16 R44, R128, R48, R156 ;  /* 0x00000030802c723c */ /* 0x002fe2000004189c */
[----:B------:R-:W-:Y:S02]  /*f5f0*/  @!P1 PRMT R11, R24, 0x5410, RZ ;  /* 0x00005410180b9816 */ /* 0x000fe400000000ff */
[----:B------:R-:W-:Y:S04]  /*f600*/  LDSM.16.MT88.4 R156, [R21+0x1800] ;  /* 0x00180000159c783b */ /* 0x000fe80000004200 */
[----:B------:R-:W-:Y:S01]  /*f610*/  LDSM.16.MT88.4 R120, [R21+0x7800] ;  /* 0x007800001578783b */ /* 0x000fe20000004200 */
[----:B--2---:R-:W-:-:S05]  /*f620*/  @!P4 HFMA2.BF16_V2 R25, -RZ.H0_H0, RZ.H0_H0, -R14.H0_H0 ;  /* 0x200000ffff19c231 */ /* 0x004fca000034090e */
[----:B------:R-:W-:-:S04]  /*f630*/  PRMT R23, R25, 0x7610, R23 ;  /* 0x0000761019177816 */ /* 0x000fc80000000017 */
[----:B------:R-:W-:Y:S02]  /*f640*/  @!P4 PRMT R14, R23, 0x5410, RZ ;  /* 0x00005410170ec816 */ /* 0x000fe400000000ff */
[----:B------:R4:W2:Y:S01]  /*f650*/  LDL.LU.S16 R23, [R1+0xe8] ;  /* 0x0000e80001177983 */ /* 0x0008a20000300600 */
[----:B------:R-:W-:Y:S03]  /*f660*/  HMMA.16816.F32.BF16 R76, R128, R80, R88 ;  /* 0x00000050804c723c */ /* 0x000fe60000041858 */
[----:B------:R1:W3:Y:S04]  /*f670*/  LDSM.16.MT88.4 R88, [R21+0x5800] ;  /* 0x005800001558783b */ /* 0x0002e80000004200 */
[----:B------:R4:W4:Y:S01]  /*f680*/  LDL.LU.S16 R24, [R1+0xf0] ;  /* 0x0000f00001187983 */ /* 0x0009220000300600 */
[----:B------:R-:W-:-:S02]  /*f690*/  IMAD.MOV.U32 R63, RZ, RZ, R6 ;  /* 0x000000ffff3f7224 */ /* 0x000fc400078e0006 */
[----:B------:R-:W-:Y:S02]  /*f6a0*/  IMAD.MOV.U32 R6, RZ, RZ, R18 ;  /* 0x000000ffff067224 */ /* 0x000fe400078e0012 */
[----:B--2---:R-:W-:-:S05]  /*f6b0*/  @P3 HFMA2.BF16_V2 R23, -RZ.H0_H0, RZ.H0_H0, -R13.H0_H0 ;  /* 0x200000ffff173231 */ /* 0x004fca000034090d */
[----:B-1----:R-:W-:Y:S02]  /*f6c0*/  PRMT R21, R23, 0x7610, R21 ;  /* 0x0000761017157816 */ /* 0x002fe40000000015 */
[----:B------:R1:W2:Y:S01]  /*f6d0*/  LDL.LU.S16 R23, [R1+0xec] ;  /* 0x0000ec0001177983 */ /* 0x0002a20000300600 */
[----:B------:R-:W-:Y:S02]  /*f6e0*/  IMAD.MOV.U32 R18, RZ, RZ, R3 ;  /* 0x000000ffff127224 */ /* 0x000fe400078e0003 */
[----:B------:R-:W1:Y:S01]  /*f6f0*/  LDC R3, c[0x0][0x448] ;  /* 0x00011200ff037b82 */ /* 0x000e620000000800 */
[----:B------:R-:W-:Y:S01]  /*f700*/  FADD.FTZ R2, R63, R2 ;  /* 0x000000023f027221 */ /* 0x000fe20000010000 */
[----:B------:R-:W-:Y:S01]  /*f710*/  FADD.FTZ R0, R35, R0 ;  /* 0x0000000023007221 */ /* 0x000fe20000010000 */
[----:B----4-:R-:W-:Y:S02]  /*f720*/  @P0 HFMA2.BF16_V2 R24, -RZ.H0_H0, RZ.H0_H0, -R10.H0_H0 ;  /* 0x200000ffff180231 */ /* 0x010fe4000034090a */
[----:B------:R-:W-:Y:S01]  /*f730*/  FADD.FTZ R2, R8, R2 ;  /* 0x0000000208027221 */ /* 0x000fe20000010000 */
[----:B------:R-:W-:Y:S01]  /*f740*/  FADD.FTZ R0, R6, R0 ;  /* 0x0000000006007221 */ /* 0x000fe20000010000 */
[----:B------:R-:W-:Y:S01]  /*f750*/  HMMA.16816.F32.BF16 R108, R128, R112, R108 ;  /* 0x00000070806c723c */ /* 0x000fe2000004186c */
[----:B------:R-:W-:Y:S01]  /*f760*/  IMAD.MOV.U32 R8, RZ, RZ, R7 ;  /* 0x000000ffff087224 */ /* 0x000fe200078e0007 */
[----:B------:R-:W-:Y:S01]  /*f770*/  MOV R6, R18 ;  /* 0x0000001200067202 */ /* 0x000fe20000000f00 */
[----:B------:R-:W-:-:S02]  /*f780*/  IMAD.MOV.U32 R7, RZ, RZ, R19 ;  /* 0x000000ffff077224 */ /* 0x000fc400078e0013 */
[----:B------:R-:W-:Y:S01]  /*f790*/  FADD.FTZ R2, R16, R2 ;  /* 0x0000000210027221 */ /* 0x000fe20000010000 */
[----:B------:R-:W-:Y:S02]  /*f7a0*/  FADD.FTZ R0, R17, R0 ;  /* 0x0000000011007221 */ /* 0x000fe40000010000 */
[C---:B---3--:R-:W-:Y:S01]  /*f7b0*/  HMMA.16816.F32.BF16 R84, R128.reuse, R88, R160 ;  /* 0x000000588054723c */ /* 0x048fe200000418a0 */
[----:B------:R-:W-:Y:S01]  /*f7c0*/  PRMT R5, R24, 0x7610, R5 ;  /* 0x0000761018057816 */ /* 0x000fe20000000005 */
[----:B------:R-:W-:Y:S06]  /*f7d0*/  LDSM.16.MT88.4 R16, [R92+0x7800] ;  /* 0x007800005c10783b */ /* 0x000fec0000004200 */
[----:B------:R-:W-:Y:S01]  /*f7e0*/  HMMA.16816.F32.BF16 R48, R128, R50, R164 ;  /* 0x000000328030723c */ /* 0x000fe200000418a4 */
[----:B------:R-:W3:Y:S01]  /*f7f0*/  LDSM.16.MT88.4 R164, [R92+0x1800] ;  /* 0x001800005ca4783b */ /* 0x000ee20000004200 */
[----:B------:R-:W-:-:S06]  /*f800*/  @P0 PRMT R10, R5, 0x5410, RZ ;  /* 0x00005410050a0816 */ /* 0x000fcc00000000ff */
[C---:B------:R-:W-:Y:S01]  /*f810*/  HMMA.16816.F32.BF16 R112, R128.reuse, R114, R64 ;  /* 0x000000728070723c */ /* 0x040fe20000041840 */
[----:B------:R-:W4:Y:S07]  /*f820*/  LDSM.16.MT88.4 R64, [R92+0x3800] ;  /* 0x003800005c40783b */ /* 0x000f2e0000004200 */
[----:B------:R-:W-:Y:S01]  /*f830*/  HMMA.16816.F32.BF16 R88, R128, R90, R96 ;  /* 0x0000005a8058723c */ /* 0x000fe20000041860 */
[----:B------:R-:W2:Y:S01]  /*f840*/  LDSM.16.MT88.4 R96, [R92+0x5800] ;  /* 0x005800005c60783b */ /* 0x000ea20000004200 */
[----:B-1----:R-:W-:-:S02]  /*f850*/  SHF.L.U32 R3, R3, 0x3, RZ ;  /* 0x0000000303037819 */ /* 0x002fc400000006ff */
[----:B------:R-:W-:Y:S01]  /*f860*/  MOV R5, R205 ;  /* 0x000000cd00057202 */ /* 0x000fe20000000f00 */
[----:B------:R-:W-:Y:S01]  /*f870*/  FADD.FTZ R6, R6, R2 ;  /* 0x0000000206067221 */ /* 0x000fe20000010000 */
[----:B------:R-:W-:Y:S01]  /*f880*/  FADD.FTZ R0, R7, R0 ;  /* 0x0000000007007221 */ /* 0x000fe20000010000 */
[----:B------:R-:W-:Y:S02]  /*f890*/  @P3 PRMT R13, R21, 0x5410, RZ ;  /* 0x00005410150d3816 */ /* 0x000fe400000000ff */
[----:B------:R-:W-:Y:S01]  /*f8a0*/  FADD.FTZ R6, R93, R6 ;  /* 0x000000065d067221 */ /* 0x000fe20000010000 */
[----:B------:R-:W-:-:S04]  /*f8b0*/  FADD.FTZ R0, R94, R0 ;  /* 0x000000005e007221 */ /* 0x000fc80000010000 */
[----:B------:R-:W-:Y:S01]  /*f8c0*/  FADD.FTZ R0, R34, R0 ;  /* 0x0000000022007221 */ /* 0x000fe20000010000 */
[----:B------:R-:W-:Y:S03]  /*f8d0*/  HMMA.16816.F32.BF16 R36, R128, R40, R152 ;  /* 0x000000288024723c */ /* 0x000fe60000041898 */
[----:B------:R-:W-:-:S04]  /*f8e0*/  FADD.FTZ R0, R228, R0 ;  /* 0x00000000e4007221 */ /* 0x000fc80000010000 */
[----:B------:R-:W-:Y:S01]  /*f8f0*/  FADD.FTZ R0, R15, R0 ;  /* 0x000000000f007221 */ /* 0x000fe20000010000 */
[----:B------:R-:W-:Y:S01]  /*f900*/  HMMA.16816.F32.BF16 R40, R128, R42, R144 ;  /* 0x0000002a8028723c */ /* 0x000fe20000041890 */
[----:B------:R-:W-:-:S07]  /*f910*/  UIADD3 UR6, UPT, UPT, UR23, -0x3, URZ ;  /* 0xfffffffd17067890 */ /* 0x000fce000fffe0ff */
[C---:B------:R-:W-:Y:S08]  /*f920*/  HMMA.16816.F32.BF16 R80, R128.reuse, R82, R52 ;  /* 0x000000528050723c */ /* 0x040ff00000041834 */
[C---:B------:R-:W-:Y:S08]  /*f930*/  HMMA.16816.F32.BF16 R144, R128.reuse, R148, R216 ;  /* 0x000000948090723c */ /* 0x040ff000000418d8 */
[C---:B------:R-:W-:Y:S08]  /*f940*/  HMMA.16816.F32.BF16 R152, R128.reuse, R156, R184 ;  /* 0x0000009c8098723c */ /* 0x040ff000000418b8 */
[C---:B------:R-:W-:Y:S08]  /*f950*/  HMMA.16816.F32.BF16 R52, R128.reuse, R56, R172 ;  /* 0x000000388034723c */ /* 0x040ff000000418ac */
[C---:B------:R-:W-:Y:S08]  /*f960*/  HMMA.16816.F32.BF16 R116, R128.reuse, R120, R116 ;  /* 0x000000788074723c */ /* 0x040ff00000041874 */
[C---:B---3--:R-:W-:Y:S08]  /*f970*/  HMMA.16816.F32.BF16 R160, R128.reuse, R164, R220 ;  /* 0x000000a480a0723c */ /* 0x048ff000000418dc */
[C---:B----4-:R-:W-:Y:S08]  /*f980*/  HMMA.16816.F32.BF16 R60, R128.reuse, R64, R192 ;  /* 0x00000040803c723c */ /* 0x050ff000000418c0 */
[C---:B------:R-:W-:Y:S08]  /*f990*/  HMMA.16816.F32.BF16 R148, R128.reuse, R150, R196 ;  /* 0x000000968094723c */ /* 0x040ff000000418c4 */
[C---:B------:R-:W-:Y:S08]  /*f9a0*/  HMMA.16816.F32.BF16 R156, R128.reuse, R158, R200 ;  /* 0x0000009e809c723c */ /* 0x040ff000000418c8 */
[C---:B------:R-:W-:Y:S08]  /*f9b0*/  HMMA.16816.F32.BF16 R56, R128.reuse, R58, R168 ;  /* 0x0000003a8038723c */ /* 0x040ff000000418a8 */
[C---:B------:R-:W-:Y:S08]  /*f9c0*/  HMMA.16816.F32.BF16 R120, R128.reuse, R122, R28 ;  /* 0x0000007a8078723c */ /* 0x040ff0000004181c */
[C---:B------:R-:W-:Y:S08]  /*f9d0*/  HMMA.16816.F32.BF16 R164, R128.reuse, R166, R224 ;  /* 0x000000a680a4723c */ /* 0x040ff000000418e0 */
[C---:B------:R-:W-:Y:S08]  /*f9e0*/  HMMA.16816.F32.BF16 R64, R128.reuse, R66, R188 ;  /* 0x000000428040723c */ /* 0x040ff000000418bc */
[----:B------:R-:W-:Y:S01]  /*f9f0*/  HMMA.16816.F32.BF16 R124, R128, R16, R124 ;  /* 0x00000010807c723c */ /* 0x000fe2000004187c */
[----:B--2---:R-:W-:-:S05]  /*fa00*/  @P2 HFMA2.BF16_V2 R23, -RZ.H0_H0, RZ.H0_H0, -R9.H0_H0 ;  /* 0x200000ffff172231 */ /* 0x004fca0000340909 */
[----:B------:R-:W-:-:S04]  /*fa10*/  PRMT R4, R23, 0x7610, R4 ;  /* 0x0000761017047816 */ /* 0x000fc80000000004 */
[----:B------:R-:W-:Y:S01]  /*fa20*/  @P2 PRMT R9, R4, 0x5410, RZ ;  /* 0x0000541004092816 */ /* 0x000fe200000000ff */
[----:B------:R-:W-:-:S04]  /*fa30*/  IMAD.MOV.U32 R4, RZ, RZ, R204 ;  /* 0x000000ffff047224 */ /* 0x000fc800078e00cc */
[----:B------:R-:W-:Y:S01]  /*fa40*/  IMAD.WIDE R2, R3, 0x2, R4 ;  /* 0x0000000203027825 */ /* 0x000fe200078e0204 */
[----:B------:R-:W-:Y:S04]  /*fa50*/  STG.E.U16 desc[UR26][R4.64+-0x80], R8 ;  /* 0xffff800804007986 */ /* 0x000fe8000c10151a */
        /* <DEDUP_REMOVED lines=19> */
[----:B------:R1:W-:Y:S04]  /*fb90*/  STG.E.U16 desc[UR26][R4.64+-0x30], R244 ;  /* 0xffffd0f404007986 */ /* 0x0003e8000c10151a */
        /* <DEDUP_REMOVED lines=10> */
[----:B------:R2:W-:Y:S01]  /*fc40*/  STG.E.U16 desc[UR26][R2.64+-0xe], R9 ;  /* 0xfffff20902007986 */ /* 0x0005e2000c10151a */
[----:B-1----:R-:W-:Y:S01]  /*fc50*/  IADD3 R244, P0, PT, R204, -0x100, RZ ;  /* 0xffffff00ccf47810 */ /* 0x002fe20007f1e0ff */
[----:B------:R-:W-:Y:S01]  /*fc60*/  HMMA.16816.F32.BF16 R92, R128, R96, R180 ;  /* 0x00000060805c723c */ /* 0x000fe200000418b4 */
[----:B------:R-:W-:-:S02]  /*fc70*/  FADD.FTZ R240, R22, R0 ;  /* 0x0000000016f07221 */ /* 0x000fc40000010000 */
[----:B------:R-:W-:-:S05]  /*fc80*/  IADD3.X R241, PT, PT, R205, -0x1, RZ, P0, !PT ;  /* 0xffffffffcdf17810 */ /* 0x000fca00007fe4ff */
[----:B------:R-:W-:Y:S01]  /*fc90*/  HMMA.16816.F32.BF16 R96, R128, R98, R176 ;  /* 0x000000628060723c */ /* 0x000fe200000418b0 */
[----:B--2---:R-:W-:-:S04]  /*fca0*/  FADD.FTZ R2, R233, R6 ;  /* 0x00000006e9027221 */ /* 0x004fc80000010000 */
[----:B------:R-:W-:-:S03]  /*fcb0*/  FADD.FTZ R2, R234, R2 ;  /* 0x00000002ea027221 */ /* 0x000fc60000010000 */
[----:B------:R-:W-:Y:S01]  /*fcc0*/  HMMA.16816.F32.BF16 R128, R128, R18, R132 ;  /* 0x000000128080723c */ /* 0x000fe20000041884 */
[----:B------:R-:W-:Y:S01]  /*fcd0*/  FADD.FTZ R2, R229, R2 ;  /* 0x00000002e5027221 */ /* 0x000fe20000010000 */
[----:B------:R-:W-:Y:S01]  /*fce0*/  IMAD.MOV.U32 R3, RZ, RZ, R235 ;  /* 0x000000ffff037224 */ /* 0x000fe200078e00eb */
[----:B------:R-:W-:Y:S02]  /*fcf0*/  MOV R132, R230 ;  /* 0x000000e600847202 */ /* 0x000fe40000000f00 */
[----:B------:R-:W-:-:S15]  /*fd00*/  FADD.FTZ R231, R231, R2 ;  /* 0x00000002e7e77221 */ /* 0x000fde0000010000 */
.L_x_564:
[----:B------:R-:W-:-:S09]  /*fd10*/  UISETP.GE.AND UP0, UPT, UR6, URZ, UPT ;  /* 0x000000ff0600728c */ /* 0x000fd2000bf06270 */
[----:B------:R-:W-:Y:S05]  /*fd20*/  BRA.U !UP0, `(.L_x_566) ;  /* 0x0000005508947547 */ /* 0x000fea000b800000 */
[----:B------:R-:W2:Y:S01]  /*fd30*/  LDL.LU R2, [R1+0x10c] ;  /* 0x00010c0001027983 */ /* 0x000ea20000300800 */
[----:B------:R-:W-:Y:S01]  /*fd40*/  LOP3.LUT P0, RZ, R210, 0x2, RZ, 0xc0, !PT ;  /* 0x00000002d2ff7812 */ /* 0x000fe2000780c0ff */
[----:B------:R-:W1:Y:S01]  /*fd50*/  LDC.64 R242, c[0x0][0x3c0] ;  /* 0x0000f000fff27b82 */ /* 0x000e620000000a00 */
[----:B------:R-:W-:Y:S01]  /*fd60*/  SHF.R.U32.HI R204, RZ, 0x1, R210 ;  /* 0x00000001ffcc7819 */ /* 0x000fe200000116d2 */
[----:B------:R-:W-:Y:S01]  /*fd70*/  IMAD.MOV.U32 R133, RZ, RZ, R3 ;  /* 0x000000ffff857224 */ /* 0x000fe200078e0003 */
[----:B------:R-:W3:Y:S01]  /*fd80*/  S2R R210, SR_TID.X ;  /* 0x0000000000d27919 */ /* 0x000ee20000002100 */
[----:B------:R-:W4:Y:S01]  /*fd90*/  LDCU UR4, c[0x0][0x440] ;  /* 0x00008800ff0477ac */ /* 0x000f220008000800 */
[----:B------:R-:W-:Y:S02]  /*fda0*/  IMAD.MOV.U32 R205, RZ, RZ, 0x20 ;  /* 0x00000020ffcd7424 */ /* 0x000fe400078e00ff */
[----:B------:R-:W-:Y:S01]  /*fdb0*/  IMAD.MOV.U32 R211, RZ, RZ, 0x40 ;  /* 0x00000040ffd37424 */ /* 0x000fe200078e00ff */
[----:B------:R-:W3:Y:S01]  /*fdc0*/  LDC R214, c[0x0][0x4f8] ;  /* 0x00013e00ffd67b82 */ /* 0x000ee20000000800 */
[----:B------:R-:W1:Y:S01]  /*fdd0*/  LDCU UR17, c[0x0][0x448] ;  /* 0x00008900ff1177ac */ /* 0x000e620008000800 */
[----:B------:R-:W-:Y:S01]  /*fde0*/  IMAD.MOV.U32 R207, RZ, RZ, 0x20 ;  /* 0x00000020ffcf7424 */ /* 0x000fe200078e00ff */
[----:B------:R-:W-:Y:S01]  /*fdf0*/  SEL R205, R205, 0xffffffe0, !P0 ;  /* 0xffffffe0cdcd7807 */ /* 0x000fe20004000000 */
[----:B------:R-:W-:Y:S01]  /*fe00*/  UMOV UR7, 0x400 ;  /* 0x0000040000077882 */ /* 0x000fe20000000000 */
[----:B------:R-:W1:Y:S03]  /*fe10*/  LDCU UR16, c[0x0][0x440] ;  /* 0x00008800ff1077ac */ /* 0x000e660008000800 */
[----:B------:R-:W3:Y:S01]  /*fe20*/  S2UR UR11, SR_CgaCtaId ;  /* 0x00000000000b79c3 */ /* 0x000ee20000008800 */
[----:B------:R-:W1:Y:S01]  /*fe30*/  LDCU.U8 UR12, c[0x0][0x4f8] ;  /* 0x00009f00ff0c77ac */ /* 0x000e620008000000 */
[----:B----45:R-:W-:Y:S01]  /*fe40*/  ISETP.GE.AND P2, PT, R206, UR4, PT ;  /* 0x00000004ce007c0c */ /* 0x030fe2000bf46270 */
[----:B------:R-:W4:Y:S01]  /*fe50*/  LDCU UR4, c[0x0][0x45c] ;  /* 0x00008b80ff0477ac */ /* 0x000f220008000800 */
[----:B-1----:R-:W-:Y:S01]  /*fe60*/  SHF.L.U64.HI R3, R242, 0x4, R243 ;  /* 0x00000004f2037819 */ /* 0x002fe200000102f3 */
[----:B------:R-:W-:Y:S01]  /*fe70*/  USHF.L.U32 UR17, UR17, 0x3, URZ ;  /* 0x0000000311117899 */ /* 0x000fe200080006ff */
[----:B---3--:R-:W-:Y:S01]  /*fe80*/  LOP3.LUT R214, R214, 0xff, RZ, 0xc0, !PT ;  /* 0x000000ffd6d67812 */ /* 0x008fe200078ec0ff */
[C---:B------:R-:W-:Y:S01]  /*fe90*/  IMAD.SHL.U32 R0, R210.reuse, 0x40, RZ ;  /* 0x00000040d2007824 */ /* 0x040fe200078e00ff */
[C---:B------:R-:W-:Y:S01]  /*fea0*/  LOP3.LUT P1, RZ, R210.reuse, 0x4, RZ, 0xc0, !PT ;  /* 0x00000004d2ff7812 */ /* 0x040fe2000782c0ff */
[C---:B------:R-:W-:Y:S01]  /*feb0*/  IMAD.SHL.U32 R212, R210.reuse, 0x40, RZ ;  /* 0x00000040d2d47824 */ /* 0x040fe200078e00ff */
[----:B------:R-:W-:Y:S01]  /*fec0*/  LOP3.LUT P0, RZ, R210, 0x2, RZ, 0xc0, !PT ;  /* 0x00000002d2ff7812 */ /* 0x000fe2000780c0ff */
[----:B------:R-:W-:Y:S01]  /*fed0*/  IMAD R214, R214, 0x10000, R214 ;  /* 0x00010000d6d67824 */ /* 0x000fe200078e02d6 */
[----:B------:R-:W-:Y:S01]  /*fee0*/  SEL R211, R211, 0xffffffc0, !P1 ;  /* 0xffffffc0d3d37807 */ /* 0x000fe20004800000 */
[----:B------:R-:W-:Y:S01]  /*fef0*/  ULEA UR11, UR11, UR7, 0x18 ;  /* 0x000000070b0b7291 */ /* 0x000fe2000f8ec0ff */
[----:B------:R-:W-:-:S02]  /*ff00*/  SEL R207, R207, 0xffffffe0, !P0 ;  /* 0xffffffe0cfcf7807 */ /* 0x000fc40004000000 */
[----:B------:R-:W-:Y:S02]  /*ff10*/  LOP3.LUT R213, R212, 0x400, RZ, 0xc0, !PT ;  /* 0x00000400d4d57812 */ /* 0x000fe400078ec0ff */
[----:B--2---:R-:W-:Y:S01]  /*ff20*/  LOP3.LUT R204, R2, 0x8, R204, 0x78, !PT ;  /* 0x0000000802cc7812 */ /* 0x004fe200078e78cc */
[----:B------:R-:W-:-:S03]  /*ff30*/  IMAD.SHL.U32 R2, R242, 0x10, RZ ;  /* 0x00000010f2027824 */ /* 0x000fc600078e00ff */
[----:B------:R-:W-:Y:S01]  /*ff40*/  LOP3.LUT R204, R204, 0x200, R0, 0xf8, !PT ;  /* 0x00000200cccc7812 */ /* 0x000fe200078ef800 */
[----:B------:R-:W-:-:S03]  /*ff50*/  IMAD.MOV.U32 R0, RZ, RZ, R132 ;  /* 0x000000ffff007224 */ /* 0x000fc600078e0084 */
[----:B------:R-:W-:-:S05]  /*ff60*/  LEA R204, R204, UR5, 0x1 ;  /* 0x00000005cccc7c11 */ /* 0x000fca000f8e08ff */
[C---:B------:R-:W-:Y:S02]  /*ff70*/  VIADD R2, R204.reuse, 0x10040 ;  /* 0x00010040cc027836 */ /* 0x040fe40000000000 */
[C---:B------:R-:W-:Y:S02]  /*ff80*/  VIADD R3, R204.reuse, 0x10000 ;  /* 0x00010000cc037836 */ /* 0x040fe40000000000 */
[----:B------:R-:W-:Y:S01]  /*ff90*/  IMAD.IADD R205, R204, 0x1, R205 ;  /* 0x00000001cccd7824 */ /* 0x000fe200078e02cd */
[----:B------:R1:W-:Y:S04]  /*ffa0*/  STL [R1+0x90], R2 ;  /* 0x0000900201007387 */ /* 0x0003e80000100800 */
[----:B------:R1:W-:Y:S01]  /*ffb0*/  STL [R1+0x94], R3 ;  /* 0x0000940301007387 */ /* 0x0003e20000100800 */
[----:B----4-:R-:W-:Y:S05]  /*ffc0*/  BRA `(.L_x_567) ;  /* 0x0000000400b07947 */ /* 0x010fea0003800000 */
.L_x_569:
[----:B------:R-:W2:Y:S01]  /*ffd0*/  LDL R224, [R1+0x64] ;  /* 0x0000640001e07983 */ /* 0x000ea20000100800 */
[----:B------:R-:W1:Y:S01]  /*ffe0*/  LDC.64 R134, c[0x0][0x3b8] ;  /* 0x0000ee00ff867b82 */ /* 0x000e620000000a00 */
[----:B------:R-:W-:Y:S01]  /*fff0*/  UIADD3 UR9, UPT, UPT, UR6, -0x1, URZ ;  /* 0xffffffff06097890 */ /* 0x000fe2000fffe0ff */
[----:B------:R-:W-:Y:S01]  /*10000*/  LOP3.LUT R177, R225, 0x1f8, RZ, 0xc0, !PT ;  /* 0x000001f8e1b17812 */ /* 0x000fe200078ec0ff */
[----:B------:R-:W3:Y:S04]  /*10010*/  LDL R221, [R1+0x60] ;  /* 0x0000600001dd7983 */ /* 0x000ee80000100800 */
[C---:B-1----:R-:W-:Y:S01]  /*10020*/  IMAD.WIDE.U32 R2, R134.reuse, UR9, RZ ;  /* 0x0000000986027c25 */ /* 0x042fe2000f8e00ff */
[C---:B------:R-:W-:Y:S03]  /*10030*/  SHF.L.U64.HI R178, R134.reuse, 0x4, R135 ;  /* 0x0000000486b27819 */ /* 0x040fe60000010287 */
[----:B------:R-:W-:Y:S02]  /*10040*/  IMAD.SHL.U32 R168, R134, 0x10, RZ ;  /* 0x0000001086a87824 */ /* 0x000fe400078e00ff */
[----:B------:R-:W-:Y:S03]  /*10050*/  IMAD R3, R135, UR9, R3 ;  /* 0x0000000987037c24 */ /* 0x000fe6000f8e0203 */
[C---:B------:R-:W-:Y:S04]  /*10060*/  LEA R132, P5, R2.reuse, R168, 0x6 ;  /* 0x000000a802847211 */ /* 0x040fe800078a30ff */
[--C-:B------:R-:W-:Y:S02]  /*10070*/  LEA.HI.X R169, R2, R178, R3.reuse, 0x6, P5 ;  /* 0x000000b202a97211 */ /* 0x100fe400028f3403 */
[----:B------:R-:W-:Y:S02]  /*10080*/  LEA R174, P5, R134, R132, 0x5 ;  /* 0x0000008486ae7211 */ /* 0x000fe400078a28ff */
[C---:B--2---:R-:W-:Y:S04]  /*10090*/  LEA R170, P6, R2.reuse, R224, 0x7 ;  /* 0x000000e002aa7211 */ /* 0x044fe800078c38ff */
[----:B---3--:R-:W-:Y:S02]  /*100a0*/  LEA.HI.X R171, R2, R221, R3, 0x7, P6 ;  /* 0x000000dd02ab7211 */ /* 0x008fe400030f3c03 */
[----:B------:R-:W-:Y:S02]  /*100b0*/  LOP3.LUT R2, R177, 0x38, R210, 0x78, !PT ;  /* 0x00000038b1027812 */ /* 0x000fe400078e78d2 */
[----:B------:R-:W-:Y:S02]  /*100c0*/  LEA.HI.X R177, R134, R169, R135, 0x5, P5 ;  /* 0x000000a986b17211 */ /* 0x000fe400028f2c87 */
[----:B------:R-:W-:Y:S02]  /*100d0*/  LOP3.LUT R215, R2, 0x1e00, R225, 0xf8, !PT ;  /* 0x00001e0002d77812 */ /* 0x000fe400078ef8e1 */
[----:B------:R-:W-:Y:S02]  /*100e0*/  IADD3 R3, P5, PT, R168, R132, RZ ;  /* 0x00000084a8037210 */ /* 0x000fe40007fbe0ff */
[----:B------:R-:W-:Y:S02]  /*100f0*/  LEA R215, R215, UR5, 0x1 ;  /* 0x00000005d7d77c11 */ /* 0x000fe4000f8e08ff */
[-C--:B------:R-:W-:Y:S01]  /*10100*/  LEA R168, P6, R132, R224.reuse, 0x1 ;  /* 0x000000e084a87211 */ /* 0x080fe200078c08ff */
[--C-:B------:R-:W-:Y:S01]  /*10110*/  IMAD.X R178, R178, 0x1, R169.reuse, P5 ;  /* 0x00000001b2b27824 */ /* 0x100fe200028e06a9 */
[-C--:B------:R-:W-:Y:S01]  /*10120*/  LEA R2, P5, R174, R224.reuse, 0x1 ;  /* 0x000000e0ae027211 */ /* 0x080fe200078a08ff */
[----:B------:R-:W-:Y:S01]  /*10130*/  @!PT LDS RZ, [RZ] ;  /* 0x00000000fffff984 */ /* 0x000fe20000000800 */
[----:B------:R-:W-:Y:S01]  /*10140*/  @!PT LDS RZ, [RZ] ;  /* 0x00000000fffff984 */ /* 0x000fe20000000800 */
[----:B------:R-:W-:Y:S01]  /*10150*/  @!PT LDS RZ, [RZ] ;  /* 0x00000000fffff984 */ /* 0x000fe20000000800 */
[----:B------:R1:W-:Y:S01]  /*10160*/  @!P2 LDGSTS.E.BYPASS.LTC128B.128 [R215+0x8000], desc[UR26][R170.64] ;  /* 0x08000000aad7afae */ /* 0x0003e2000b981a1a */
[-C--:B------:R-:W-:Y:S02]  /*10170*/  LEA.HI.X R169, R132, R221.reuse, R169, 0x1, P6 ;  /* 0x000000dd84a97211 */ /* 0x080fe400030f0ca9 */
[C---:B------:R-:W-:Y:S01]  /*10180*/  LEA R134, P6, R3.reuse, R224, 0x1 ;  /* 0x000000e003867211 */ /* 0x040fe200078c08ff */
[----:B------:R1:W-:Y:S03]  /*10190*/  @P2 STS.128 [R215+0x8000], RZ ;  /* 0x008000ffd7002388 */ /* 0x0003e60000000c00 */
[-C--:B------:R-:W-:Y:S01]  /*101a0*/  LEA.HI.X R135, R3, R221.reuse, R178, 0x1, P6 ;  /* 0x000000dd03877211 */ /* 0x080fe200030f0cb2 */
        /* <DEDUP_REMOVED lines=78> */
.L_x_567:
[----:B------:R-:W2:Y:S01]  /*10690*/  LDL R12, [R1+0x6c] ;  /* 0x00006c00010c7983 */ /* 0x000ea20000100800 */
[----:B------:R-:W-:Y:S04]  /*106a0*/  DEPBAR.LE SB0, 0x0 ;  /* 0x000080000000791a */ /* 0x000fe80000000000 */
[----:B------:R-:W3:Y:S01]  /*106b0*/  LDL R15, [R1+0x68] ;  /* 0x00006800010f7983 */ /* 0x000ee20000100800 */
[----:B------:R-:W-:Y:S01]  /*106c0*/  IMAD.SHL.U32 R225, R210, 0x8, RZ ;  /* 0x00000008d2e17824 */ /* 0x000fe200078e00ff */
[C---:B------:R-:W-:Y:S01]  /*106d0*/  SHF.L.U64.HI R14, R242.reuse, 0x4, R243 ;  /* 0x00000004f20e7819 */ /* 0x040fe200000102f3 */
[C---:B-1----:R-:W-:Y:S01]  /*106e0*/  IMAD.WIDE.U32 R2, R242.reuse, UR6, RZ ;  /* 0x00000006f2027c25 */ /* 0x042fe2000f8e00ff */
[----:B------:R-:W-:Y:S01]  /*106f0*/  BAR.SYNC.DEFER_BLOCKING 0x0 ;  /* 0x0000000000007b1d */ /* 0x000fe20000010000 */
[----:B------:R-:W-:Y:S01]  /*10700*/  USHF.L.U32 UR10, UR6, 0x1, URZ ;  /* 0x00000001060a7899 */ /* 0x000fe200080006ff */
[----:B------:R-:W-:Y:S01]  /*10710*/  LOP3.LUT R206, R225, 0x38, RZ, 0xc0, !PT ;  /* 0x00000038e1ce7812 */ /* 0x000fe200078ec0ff */
[----:B------:R-:W-:Y:S01]  /*10720*/  IMAD.SHL.U32 R11, R242, 0x10, RZ ;  /* 0x00000010f20b7824 */ /* 0x000fe200078e00ff */
[----:B------:R-:W-:Y:S01]  /*10730*/  SHF.R.U32.HI R208, RZ, 0x1, R210 ;  /* 0x00000001ffd07819 */ /* 0x000fe200000116d2 */
[----:B------:R-:W-:Y:S01]  /*10740*/  IMAD R10, R243, UR6, R3 ;  /* 0x00000006f30a7c24 */ /* 0x000fe2000f8e0203 */
[----:B------:R-:W-:Y:S01]  /*10750*/  LOP3.LUT R18, R206, 0x40, RZ, 0xfc, !PT ;  /* 0x00000040ce127812 */ /* 0x000fe200078efcff */
[----:B------:R-:W-:Y:S01]  /*10760*/  IMAD.SHL.U32 R4, R210, 0x20, RZ ;  /* 0x00000020d2047824 */ /* 0x000fe200078e00ff */
[----:B------:R-:W-:Y:S01]  /*10770*/  LEA R5, P0, R2, R11, 0x6 ;  /* 0x0000000b02057211 */ /* 0x000fe200078030ff */
[----:B------:R-:W-:Y:S01]  /*10780*/  STL [R1+0x80], R225 ;  /* 0x000080e101007387 */ /* 0x000fe20000100800 */
[----:B------:R-:W-:Y:S01]  /*10790*/  ISETP.GE.AND P4, PT, R18, UR16, PT ;  /* 0x0000001012007c0c */ /* 0x000fe2000bf86270 */
[----:B------:R-:W-:Y:S01]  /*107a0*/  UMOV UR5, UR11 ;  /* 0x0000000b00057c82 */ /* 0x000fe20008000000 */
[C---:B------:R-:W-:Y:S01]  /*107b0*/  LOP3.LUT R17, R206.reuse, 0x80, RZ, 0xfc, !PT ;  /* 0x00000080ce117812 */ /* 0x040fe200078efcff */
[----:B------:R-:W-:Y:S01]  /*107c0*/  STL [R1+0x88], R18 ;  /* 0x0000881201007387 */ /* 0x000fe20000100800 */
[----:B------:R-:W-:Y:S01]  /*107d0*/  LOP3.LUT R16, R206, 0xc0, RZ, 0xfc, !PT ;  /* 0x000000c0ce107812 */ /* 0x000fe200078efcff */
[----:B------:R-:W-:Y:S01]  /*107e0*/  UIADD3 UR9, UPT, UPT, UR33, -0x4498517b, URZ ;  /* 0xbb67ae8521097890 */ /* 0x000fe2000fffe0ff */
[----:B------:R-:W-:Y:S01]  /*107f0*/  LOP3.LUT R209, R4, 0x7c00, RZ, 0xc0, !PT ;  /* 0x00007c0004d17812 */ /* 0x000fe200078ec0ff */
[----:B------:R-:W-:Y:S01]  /*10800*/  STL [R1+0x84], R17 ;  /* 0x0000841101007387 */ /* 0x000fe20000100800 */
[----:B------:R-:W-:Y:S01]  /*10810*/  LOP3.LUT R3, R208, 0x8, RZ, 0xc0, !PT ;  /* 0x00000008d0037812 */ /* 0x000fe200078ec0ff */
[----:B------:R-:W-:Y:S01]  /*10820*/  UISETP.NE.AND UP0, UPT, UR6, URZ, UPT ;  /* 0x000000ff0600728c */ /* 0x000fe2000bf05270 */
[----:B------:R-:W-:Y:S01]  /*10830*/  LOP3.LUT R4, R209, 0x200, R212, 0xf8, !PT ;  /* 0x00000200d1047812 */ /* 0x000fe200078ef8d4 */
[----:B------:R-:W-:Y:S01]  /*10840*/  STL [R1+0x8c], R16 ;  /* 0x00008c1001007387 */ /* 0x000fe20000100800 */
[----:B------:R-:W-:Y:S01]  /*10850*/  SHF.R.U32.HI R220, RZ, 0x5, R210 ;  /* 0x00000005ffdc7819 */ /* 0x000fe200000116d2 */
[----:B------:R-:W-:Y:S02]  /*10860*/  UIADD3 UR7, UPT, UPT, UR32, -0x61c88647, URZ ;  /* 0x9e3779b920077890 */ /* 0x000fe4000fffe0ff */
[----:B------:R-:W4:Y:S01]  /*10870*/  LDL.64 R222, [R1+0x78] ;  /* 0x0000780001de7983 */ /* 0x000f220000100a00 */
[----:B------:R-:W-:Y:S02]  /*10880*/  UIADD3 UR8, UPT, UPT, UR32, 0x3c6ef372, URZ ;  /* 0x3c6ef37220087890 */ /* 0x000fe4000fffe0ff */
[----:B------:R-:W-:Y:S01]  /*10890*/  UIADD3 UR15, UPT, UPT, UR33, 0x76cf5d0a, URZ ;  /* 0x76cf5d0a210f7890 */ /* 0x000fe2000fffe0ff */
[----:B------:R-:W5:Y:S01]  /*108a0*/  LDL.64 R216, [R1+0x70] ;  /* 0x0000700001d87983 */ /* 0x000f620000100a00 */
[----:B------:R-:W-:Y:S01]  /*108b0*/  UIADD3 UR13, UPT, UPT, UR33, 0x32370b8f, URZ ;  /* 0x32370b8f210d7890 */ /* 0x000fe2000fffe0ff */
[----:B------:R-:W1:Y:S02]  /*108c0*/  S2R R218, SR_CTAID.X ;  /* 0x0000000000da7919 */ /* 0x000e640000002500 */
[----:B-1----:R-:W-:Y:S04]  /*108d0*/  IMAD R218, R218, 0x4, R220 ;  /* 0x00000004dada7824 */ /* 0x002fe800078e02dc */
[----:B------:R-:W-:Y:S01]  /*108e0*/  IMAD.WIDE.U32 R218, R218, -0x326172a9, RZ ;  /* 0xcd9e8d57dada7825 */ /* 0x000fe200078e00ff */
[CC--:B--2---:R-:W-:Y:S02]  /*108f0*/  LEA R8, P3, R2.reuse, R12.reuse, 0x7 ;  /* 0x0000000c02087211 */ /* 0x0c4fe400078638ff */
[C---:B------:R-:W-:Y:S02]  /*10900*/  LEA R6, P5, R5.reuse, R12, 0x1 ;  /* 0x0000000c05067211 */ /* 0x040fe400078a08ff */
[C-C-:B---3--:R-:W-:Y:S02]  /*10910*/  LEA.HI.X R9, R2.reuse, R15, R10.reuse, 0x7, P3 ;  /* 0x0000000f02097211 */ /* 0x148fe400018f3c0a */
[----:B------:R-:W-:Y:S02]  /*10920*/  LEA.HI.X R10, R2, R14, R10, 0x6, P0 ;  /* 0x0000000e020a7211 */ /* 0x000fe400000f340a */
[C---:B------:R-:W-:Y:S01]  /*10930*/  IADD3 R11, P3, PT, R5.reuse, R11, RZ ;  /* 0x0000000b050b7210 */ /* 0x040fe20007f7e0ff */
[----:B------:R-:W-:Y:S01]  /*10940*/  @!PT LDS RZ, [RZ] ;  /* 0x00000000fffff984 */ /* 0x000fe20000000800 */
[----:B------:R-:W-:Y:S01]  /*10950*/  @!PT LDS RZ, [RZ] ;  /* 0x00000000fffff984 */ /* 0x000fe20000000800 */
[----:B------:R-:W-:Y:S01]  /*10960*/  @!PT LDS RZ, [RZ] ;  /* 0x00000000fffff984 */ /* 0x000fe20000000800 */
[----:B------:R-:W-:Y:S01]  /*10970*/  @!P2 LDGSTS.E.BYPASS.LTC128B.128 [R215+0x10000], desc[UR26][R8.64] ;  /* 0x1000000008d7afae */ /* 0x000fe2000b981a1a */
[----:B------:R-:W-:Y:S02]  /*10980*/  LEA R13, P0, R242, R5, 0x5 ;  /* 0x00000005f20d7211 */ /* 0x000fe400078028ff */
[-C--:B------:R-:W-:Y:S01]  /*10990*/  LEA.HI.X R7, R5, R15.reuse, R10, 0x1, P5 ;  /* 0x0000000f05077211 */ /* 0x080fe200028f0c0a */
[----:B------:R-:W-:Y:S01]  /*109a0*/  IMAD.X R14, R10, 0x1, R14, P3 ;  /* 0x000000010a0e7824 */ /* 0x000fe200018e060e */
[----:B------:R-:W-:Y:S01]  /*109b0*/  ISETP.GE.AND P3, PT, R17, UR16, PT ;  /* 0x0000001011007c0c */ /* 0x000fe2000bf66270 */
[----:B------:R-:W-:Y:S01]  /*109c0*/  @P2 STS.128 [R215+0x10000], RZ ;  /* 0x010000ffd7002388 */ /* 0x000fe20000000c00 */
[----:B------:R-:W-:Y:S02]  /*109d0*/  LEA.HI.X R5, R242, R10, R243, 0x5, P0 ;  /* 0x0000000af2057211 */ /* 0x000fe400000f2cf3 */
[----:B------:R-:W-:Y:S01]  /*109e0*/  ISETP.GE.AND P0, PT, R16, UR16, PT ;  /* 0x0000001010007c0c */ /* 0x000fe2000bf06270 */
[----:B------:R-:W-:Y:S01]  /*109f0*/  @!PT LDS RZ, [RZ] ;  /* 0x00000000fffff984 */ /* 0x000fe20000000800 */
[----:B------:R-:W-:Y:S01]  /*10a00*/  @!PT LDS RZ, [RZ] ;  /* 0x00000000fffff984 */ /* 0x000fe20000000800 */
[----:B------:R-:W-:Y:S01]  /*10a10*/  @!PT LDS RZ, [RZ] ;  /* 0x00000000fffff984 */ /* 0x000fe20000000800 */
[----:B------:R-:W-:Y:S01]  /*10a20*/  @!P4 LDGSTS.E.BYPASS.LTC128B.128 [R215+0x12000], desc[UR26][R8.64+0x80] ;  /* 0x1200008008d7cfae */ /* 0x000fe2000b981a1a */
[C---:B------:R-:W-:Y:S02]  /*10a30*/  ISETP.GE.AND P2, PT, R206.reuse, UR16, PT ;  /* 0x00000010ce007c0c */ /* 0x040fe4000bf46270 */
[-C--:B------:R-:W-:Y:S01]  /*10a40*/  LEA R10, P6, R11, R12.reuse, 0x1 ;  /* 0x0000000c0b0a7211 */ /* 0x080fe200078c08ff */
[----:B------:R-:W-:Y:S01]  /*10a50*/  @P4 STS.128 [R215+0x12000], RZ ;  /* 0x012000ffd7004388 */ /* 0x000fe20000000c00 */
[----:B------:R-:W-:Y:S02]  /*10a60*/  LEA R12, P5, R13, R12, 0x1 ;  /* 0x0000000c0d0c7211 */ /* 0x000fe400078a08ff */
[-C--:B------:R-:W-:Y:S01]  /*10a70*/  LEA.HI.X R11, R11, R15.reuse, R14, 0x1, P6 ;  /* 0x0000000f0b0b7211 */ /* 0x080fe200030f0c0e */
[----:B------:R-:W-:Y:S01]  /*10a80*/  @!PT LDS RZ, [RZ] ;  /* 0x00000000fffff984 */ /* 0x000fe20000000800 */
[----:B------:R-:W-:Y:S01]  /*10a90*/  @!PT LDS RZ, [RZ] ;  /* 0x00000000fffff984 */ /* 0x000fe20000000800 */
[----:B------:R-:W-:Y:S01]  /*10aa0*/  @!PT LDS RZ, [RZ] ;  /* 0x00000000fffff984 */ /* 0x000fe20000000800 */
[----:B------:R-:W-:Y:S01]  /*10ab0*/  @!P3 LDGSTS.E.BYPASS.LTC128B.128 [R215+0x14000], desc[UR26][R8.64+0x100] ;  /* 0x1400010008d7bfae */ /* 0x000fe2000b981a1a */
[----:B------:R-:W-:Y:S02]  /*10ac0*/  LEA.HI.X R13, R13, R15, R5, 0x1, P5 ;  /* 0x0000000f0d0d7211 */ /* 0x000fe400028f0c05 */
[----:B------:R-:W-:Y:S01]  /*10ad0*/  LOP3.LUT R2, R206, 0x1c0, R212, 0xf8, !PT ;  /* 0x000001c0ce027812 */ /* 0x000fe200078ef8d4 */
[----:B------:R-:W-:Y:S03]  /*10ae0*/  @P3 STS.128 [R215+0x14000], RZ ;  /* 0x014000ffd7003388 */ /* 0x000fe60000000c00 */
[----:B------:R-:W-:Y:S01]  /*10af0*/  LOP3.LUT R3, R4, R2, R3, 0xf6, !PT ;  /* 0x0000000204037212 */ /* 0x000fe200078ef603 */
[----:B------:R-:W-:Y:S01]  /*10b00*/  @!PT LDS RZ, [RZ] ;  /* 0x00000000fffff984 */ /* 0x000fe20000000800 */
[----:B------:R-:W-:Y:S01]  /*10b10*/  @!PT LDS RZ, [RZ] ;  /* 0x00000000fffff984 */ /* 0x000fe20000000800 */
[----:B------:R-:W-:Y:S01]  /*10b20*/  @!PT LDS RZ, [RZ] ;  /* 0x00000000fffff984 */ /* 0x000fe20000000800 */
[----:B------:R-:W-:Y:S01]  /*10b30*/  @!P0 LDGSTS.E.BYPASS.LTC128B.128 [R215+0x16000], desc[UR26][R8.64+0x180] ;  /* 0x1600018008d78fae */ /* 0x000fe2000b981a1a */
[----:B------:R-:W-:Y:S02]  /*10b40*/  LOP3.LUT R2, R2, 0x8, R210, 0x78, !PT ;  /* 0x0000000802027812 */ /* 0x000fe400078e78d2 */
[----:B------:R-:W-:Y:S01]  /*10b50*/  LEA R134, R3, UR5, 0x1 ;  /* 0x0000000503867c11 */ /* 0x000fe2000f8e08ff */
[----:B------:R-:W-:Y:S02]  /*10b60*/  @P0 STS.128 [R215+0x16000], RZ ;  /* 0x016000ffd7000388 */ /* 0x000fe40000000c00 */
[----:B------:R-:W-:Y:S02]  /*10b70*/  IMAD R2, R2, 0x2, R213 ;  /* 0x0000000202027824 */ /* 0x000fe400078e02d5 */
[----:B------:R-:W-:Y:S01]  /*10b80*/  @!PT LDS RZ, [RZ] ;  /* 0x00000000fffff984 */ /* 0x000fe20000000800 */
[----:B------:R-:W-:Y:S01]  /*10b90*/  @!PT LDS RZ, [RZ] ;  /* 0x00000000fffff984 */ /* 0x000fe20000000800 */
[----:B------:R-:W-:Y:S01]  /*10ba0*/  @!PT LDS RZ, [RZ] ;  /* 0x00000000fffff984 */ /* 0x000fe20000000800 */
[----:B------:R-:W-:Y:S01]  /*10bb0*/  @!P2 LDGSTS.E.BYPASS.LTC128B.128 [R215+0x10800], desc[UR26][R6.64] ;  /* 0x1080000006d7afae */ /* 0x000fe2000b981a1a */
[----:B------:R-:W-:Y:S02]  /*10bc0*/  IMAD.IADD R196, R134, 0x1, R207 ;  /* 0x0000000186c47824 */ /* 0x000fe400078e02cf */
[----:B------:R-:W-:Y:S01]  /*10bd0*/  VIADD R3, R2, UR5 ;  /* 0x0000000502037c36 */ /* 0x000fe20008000000 */
[----:B------:R-:W-:Y:S01]  /*10be0*/  @P2 STS.128 [R215+0x10800], RZ ;  /* 0x010800ffd7002388 */ /* 0x000fe20000000c00 */
[----:B------:R-:W-:Y:S02]  /*10bf0*/  IMAD.IADD R135, R134, 0x1, R211 ;  /* 0x0000000186877824 */ /* 0x000fe400078e02d3 */
        /* <DEDUP_REMOVED lines=8> */
[----:B------:R-:W-:Y:S03]  /*10c80*/  IMAD.IADD R200, R207, 0x1, R3 ;  /* 0x00000001cfc87824 */ /* 0x000fe600078e0203 */
        /* <DEDUP_REMOVED lines=52> */
[----:B------:R-:W2:Y:S04]  /*10fd0*/  LDSM.16.M88.4 R16, [R2+UR5+0x8800] ;  /* 0x008800050210783b */ /* 0x000ea80008000200 */
        /* <DEDUP_REMOVED lines=8> */
[C---:B-1----:R-:W-:Y:S03]  /*11060*/  HMMA.16816.F32.BF16 R4, R32.reuse, R8, RZ ;  /* 0x000000082004723c */ /* 0x042fe600000418ff */
[----:B------:R-:W-:Y:S05]  /*11070*/  LDSM.16.M88.4 R192, [R3+0x8000] ;  /* 0x0080000003c0783b */ /* 0x000fea0000000200 */
[C---:B------:R-:W-:Y:S08]  /*11080*/  HMMA.16816.F32.BF16 R8, R32.reuse, R10, RZ ;  /* 0x0000000a2008723c */ /* 0x040ff000000418ff */
[C---:B--2---:R-:W-:Y:S08]  /*11090*/  HMMA.16816.F32.BF16 R12, R32.reuse, R16, RZ ;  /* 0x00000010200c723c */ /* 0x044ff000000418ff */
        /* <DEDUP_REMOVED lines=14> */
[----:B------:R-:W-:Y:S07]  /*11180*/  LDSM.16.M88.4 R184, [R201] ;  /* 0x00000000c9b8783b */ /* 0x000fee0000000200 */
[C---:B------:R-:W-:Y:S08]  /*11190*/  HMMA.16816.F32.BF16 R28, R172.reuse, R188, R28 ;  /* 0x000000bcac1c723c */ /* 0x040ff0000004181c */
[----:B------:R-:W-:Y:S01]  /*111a0*/  HMMA.16816.F32.BF16 R32, R172, R190, R32 ;  /* 0x000000beac20723c */ /* 0x000fe20000041820 */
[----:B------:R-:W4:Y:S04]  /*111b0*/  LDSM.16.M88.4 R172, [R3+0x9800] ;  /* 0x0098000003ac783b */ /* 0x000f280000000200 */
[----:B------:R-:W5:Y:S03]  /*111c0*/  LDSM.16.M88.4 R188, [R200+0x8000] ;  /* 0x00800000c8bc783b */ /* 0x000f660000000200 */
        /* <DEDUP_REMOVED lines=12> */
[----:B------:R-:W4:Y:S03]  /*11290*/  LDSM.16.M88.4 R172, [R134+0x2000] ;  /* 0x0020000086ac783b */ /* 0x000f260000000200 */
[C---:B-----5:R-:W-:Y:S08]  /*112a0*/  HMMA.16816.F32.BF16 R4, R184.reuse, R188, R4 ;  /* 0x000000bcb804723c */ /* 0x060ff00000041804 */
[C---:B------:R-:W-:Y:S01]  /*112b0*/  HMMA.16816.F32.BF16 R8, R184.reuse, R190, R8 ;  /* 0x000000beb808723c */ /* 0x040fe20000041808 */
[----:B------:R-:W5:Y:S07]  /*112c0*/  LDSM.16.M88.4 R188, [R2+UR5+0xa800] ;  /* 0x00a8000502bc783b */ /* 0x000f6e0008000200 */
[C---:B-1----:R-:W-:Y:S08]  /*112d0*/  HMMA.16816.F32.BF16 R12, R184.reuse, R192, R12 ;  /* 0x000000c0b80c723c */ /* 0x042ff0000004180c */
[C---:B------:R-:W-:Y:S01]  /*112e0*/  HMMA.16816.F32.BF16 R16, R184.reuse, R194, R16 ;  /* 0x000000c2b810723c */ /* 0x040fe20000041810 */
[----:B------:R-:W1:Y:S07]  /*112f0*/  LDSM.16.M88.4 R192, [R2+UR5+0xb000] ;  /* 0x00b0000502c0783b */ /* 0x000e6e0008000200 */
[C---:B--2---:R-:W-:Y:S08]  /*11300*/  HMMA.16816.F32.BF16 R20, R184.reuse, R176, R20 ;  /* 0x000000b0b814723c */ /* 0x044ff00000041814 */
[C---:B------:R-:W-:Y:S01]  /*11310*/  HMMA.16816.F32.BF16 R24, R184.reuse, R178, R24 ;  /* 0x000000b2b818723c */ /* 0x040fe20000041818 */
[----:B------:R-:W-:Y:S07]  /*11320*/  LDSM.16.M88.4 R176, [R196+0x2000] ;  /* 0x00200000c4b0783b */ /* 0x000fee0000000200 */
[C---:B---3--:R-:W-:Y:S08]  /*11330*/  HMMA.16816.F32.BF16 R28, R184.reuse, R168, R28 ;  /* 0x000000a8b81c723c */ /* 0x048ff0000004181c */
[----:B------:R-:W-:Y:S01]  /*11340*/  HMMA.16816.F32.BF16 R32, R184, R170, R32 ;  /* 0x000000aab820723c */ /* 0x000fe20000041820 */
[----:B------:R-:W2:Y:S04]  /*11350*/  LDSM.16.M88.4 R168, [R2+UR5+0xb800] ;  /* 0x00b8000502a8783b */ /* 0x000ea80008000200 */
[----:B------:R-:W-:Y:S03]  /*11360*/  LDSM.16.M88.4 R184, [R132+0xa800] ;  /* 0x00a8000084b8783b */ /* 0x000fe60000000200 */
[C---:B----4-:R-:W-:Y:S08]  /*11370*/  HMMA.16816.F32.BF16 R4, R172.reuse, R180, R4 ;  /* 0x000000b4ac04723c */ /* 0x050ff00000041804 */
[C---:B------:R-:W-:Y:S01]  /*11380*/  HMMA.16816.F32.BF16 R8, R172.reuse, R182, R8 ;  /* 0x000000b6ac08723c */ /* 0x040fe20000041808 */
[----:B------:R-:W3:Y:S07]  /*11390*/  LDSM.16.M88.4 R180, [R132+0xa000] ;  /* 0x00a0000084b4783b */ /* 0x000eee0000000200 */
[C---:B-----5:R-:W-:Y:S08]  /*113a0*/  HMMA.16816.F32.BF16 R12, R172.reuse, R188, R12 ;  /* 0x000000bcac0c723c */ /* 0x060ff0000004180c */
[C---:B------:R-:W-:Y:S01]  /*113b0*/  HMMA.16816.F32.BF16 R16, R172.reuse, R190, R16 ;  /* 0x000000beac10723c */ /* 0x040fe20000041810 */
[----:B------:R-:W4:Y:S07]  /*113c0*/  LDSM.16.M88.4 R188, [R132+0xb000] ;  /* 0x00b0000084bc783b */ /* 0x000f2e0000000200 */
[C---:B-1----:R-:W-:Y:S08]  /*113d0*/  HMMA.16816.F32.BF16 R20, R172.reuse, R192, R20 ;  /* 0x000000c0ac14723c */ /* 0x042ff00000041814 */
[C---:B------:R-:W-:Y:S01]  /*113e0*/  HMMA.16816.F32.BF16 R24, R172.reuse, R194, R24 ;  /* 0x000000c2ac18723c */ /* 0x040fe20000041818 */
[----:B------:R-:W1:Y:S07]  /*113f0*/  LDSM.16.M88.4 R192, [R132+0xb800] ;  /* 0x00b8000084c0783b */ /* 0x000e6e0000000200 */
[C---:B--2---:R-:W-:Y:S08]  /*11400*/  HMMA.16816.F32.BF16 R28, R172.reuse, R168, R28 ;  /* 0x000000a8ac1c723c */ /* 0x044ff0000004181c */
[----:B------:R-:W-:Y:S01]  /*11410*/  HMMA.16816.F32.BF16 R32, R172, R170, R32 ;  /* 0x000000aaac20723c */ /* 0x000fe20000041820 */
[----:B------:R-:W-:Y:S04]  /*11420*/  LDSM.16.M88.4 R168, [R135+0x2000] ;  /* 0x0020000087a8783b */ /* 0x000fe80000000200 */
[----:B------:R-:W2:Y:S03]  /*11430*/  LDSM.16.M88.4 R172, [R3+0xa000] ;  /* 0x00a0000003ac783b */ /* 0x000ea60000000200 */
[C---:B---3--:R-:W-:Y:S08]  /*11440*/  HMMA.16816.F32.BF16 R4, R176.reuse, R180, R4 ;  /* 0x000000b4b004723c */ /* 0x048ff00000041804 */
[C---:B------:R-:W-:Y:S01]  /*11450*/  HMMA.16816.F32.BF16 R8, R176.reuse, R182, R8 ;  /* 0x000000b6b008723c */ /* 0x040fe20000041808 */
[----:B------:R-:W3:Y:S07]  /*11460*/  LDSM.16.M88.4 R180, [R3+0xa800] ;  /* 0x00a8000003b4783b */ /* 0x000eee0000000200 */
[C---:B------:R-:W-:Y:S08]  /*11470*/  HMMA.16816.F32.BF16 R12, R176.reuse, R184, R12 ;  /* 0x000000b8b00c723c */ /* 0x040ff0000004180c */
[C---:B------:R-:W-:Y:S01]  /*11480*/  HMMA.16816.F32.BF16 R16, R176.reuse, R186, R16 ;  /* 0x000000bab010723c */ /* 0x040fe20000041810 */
[----:B------:R-:W5:Y:S07]  /*11490*/  LDSM.16.M88.4 R184, [R3+0xb000] ;  /* 0x00b0000003b8783b */ /* 0x000f6e0000000200 */
[C---:B----4-:R-:W-:Y:S08]  /*114a0*/  HMMA.16816.F32.BF16 R20, R176.reuse, R188, R20 ;  /* 0x000000bcb014723c */ /* 0x050ff00000041814 */
[C---:B------:R-:W-:Y:S01]  /*114b0*/  HMMA.16816.F32.BF16 R24, R176.reuse, R190, R24 ;  /* 0x000000beb018723c */ /* 0x040fe20000041818 */
[----:B------:R-:W-:Y:S07]  /*114c0*/  LDSM.16.M88.4 R188, [R201+0x2000] ;  /* 0x00200000c9bc783b */ /* 0x000fee0000000200 */
[C---:B-1----:R-:W-:Y:S08]  /*114d0*/  HMMA.16816.F32.BF16 R28, R176.reuse, R192, R28 ;  /* 0x000000c0b01c723c */ /* 0x042ff0000004181c */
[----:B------:R-:W-:Y:S01]  /*114e0*/  HMMA.16816.F32.BF16 R32, R176, R194, R32 ;  /* 0x000000c2b020723c */ /* 0x000fe20000041820 */
[----:B------:R-:W1:Y:S04]  /*114f0*/  LDSM.16.M88.4 R176, [R3+0xb800] ;  /* 0x00b8000003b0783b */ /* 0x000e680000000200 */
[----:B------:R-:W4:Y:S03]  /*11500*/  LDSM.16.M88.4 R192, [R200+0xa000] ;  /* 0x00a00000c8c0783b */ /* 0x000f260000000200 */
[C---:B--2---:R-:W-:Y:S08]  /*11510*/  HMMA.16816.F32.BF16 R4, R168.reuse, R172, R4 ;  /* 0x000000aca804723c */ /* 0x044ff00000041804 */
[C---:B------:R-:W-:Y:S01]  /*11520*/  HMMA.16816.F32.BF16 R8, R168.reuse, R174, R8 ;  /* 0x000000aea808723c */ /* 0x040fe20000041808 */
[----:B------:R-:W2:Y:S07]  /*11530*/  LDSM.16.M88.4 R172, [R200+0xa800] ;  /* 0x00a80000c8ac783b */ /* 0x000eae0000000200 */
[C---:B---3--:R-:W-:Y:S08]  /*11540*/  HMMA.16816.F32.BF16 R12, R168.reuse, R180, R12 ;  /* 0x000000b4a80c723c */ /* 0x048ff0000004180c */
[C---:B------:R-:W-:Y:S01]  /*11550*/  HMMA.16816.F32.BF16 R16, R168.reuse, R182, R16 ;  /* 0x000000b6a810723c */ /* 0x040fe20000041810 */
[----:B------:R-:W3:Y:S07]  /*11560*/  LDSM.16.M88.4 R180, [R200+0xb000] ;  /* 0x00b00000c8b4783b */ /* 0x000eee0000000200 */
[C---:B-----5:R-:W-:Y:S08]  /*11570*/  HMMA.16816.F32.BF16 R20, R168.reuse, R184, R20 ;  /* 0x000000b8a814723c */ /* 0x060ff00000041814 */
[C---:B------:R-:W-:Y:S01]  /*11580*/  HMMA.16816.F32.BF16 R24, R168.reuse, R186, R24 ;  /* 0x000000baa818723c */ /* 0x040fe20000041818 */
[----:B------:R-:W-:Y:S07]  /*11590*/  LDSM.16.M88.4 R184, [R2+UR5+0xc000] ;  /* 0x00c0000502b8783b */ /* 0x000fee0008000200 */
[C---:B-1----:R-:W-:Y:S08]  /*115a0*/  HMMA.16816.F32.BF16 R28, R168.reuse, R176, R28 ;  /* 0x000000b0a81c723c */ /* 0x042ff0000004181c */
[----:B------:R-:W-:Y:S01]  /*115b0*/  HMMA.16816.F32.BF16 R32, R168, R178, R32 ;  /* 0x000000b2a820723c */ /* 0x000fe20000041820 */
[----:B------:R-:W1:Y:S04]  /*115c0*/  LDSM.16.M88.4 R168, [R200+0xb800] ;  /* 0x00b80000c8a8783b */ /* 0x000e680000000200 */
[----:B------:R-:W5:Y:S03]  /*115d0*/  LDSM.16.M88.4 R176, [R134+0x4000] ;  /* 0x0040000086b0783b */ /* 0x000f660000000200 */
[C---:B----4-:R-:W-:Y:S08]  /*115e0*/  HMMA.16816.F32.BF16 R4, R188.reuse, R192, R4 ;  /* 0x000000c0bc04723c */ /* 0x050ff00000041804 */
[C---:B------:R-:W-:Y:S01]  /*115f0*/  HMMA.16816.F32.BF16 R8, R188.reuse, R194, R8 ;  /* 0x000000c2bc08723c */ /* 0x040fe20000041808 */
[----:B------:R-:W4:Y:S07]  /*11600*/  LDSM.16.M88.4 R192, [R2+UR5+0xc800] ;  /* 0x00c8000502c0783b */ /* 0x000f2e0008000200 */
[C---:B--2---:R-:W-:Y:S08]  /*11610*/  HMMA.16816.F32.BF16 R12, R188.reuse, R172, R12 ;  /* 0x000000acbc0c723c */ /* 0x044ff0000004180c */
[C---:B------:R-:W-:Y:S01]  /*11620*/  HMMA.16816.F32.BF16 R16, R188.reuse, R174, R16 ;  /* 0x000000aebc10723c */ /* 0x040fe20000041810 */
[----:B------:R-:W2:Y:S07]  /*11630*/  LDSM.16.M88.4 R172, [R2+UR5+0xd000] ;  /* 0x00d0000502ac783b */ /* 0x000eae0008000200 */
[C---:B---3--:R-:W-:Y:S08]  /*11640*/  HMMA.16816.F32.BF16 R20, R188.reuse, R180, R20 ;  /* 0x000000b4bc14723c */ /* 0x048ff00000041814 */
[C---:B------:R-:W-:Y:S01]  /*11650*/  HMMA.16816.F32.BF16 R24, R188.reuse, R182, R24 ;  /* 0x000000b6bc18723c */ /* 0x040fe20000041818 */
[----:B------:R-:W-:Y:S07]  /*11660*/  LDSM.16.M88.4 R180, [R196+0x4000] ;  /* 0x00400000c4b4783b */ /* 0x000fee0000000200 */
[C---:B-1----:R-:W-:Y:S08]  /*11670*/  HMMA.16816.F32.BF16 R28, R188.reuse, R168, R28 ;  /* 0x000000a8bc1c723c */ /* 0x042ff0000004181c */
[----:B------:R-:W-:Y:S01]  /*11680*/  HMMA.16816.F32.BF16 R32, R188, R170, R32 ;  /* 0x000000aabc20723c */ /* 0x000fe20000041820 */
[----:B------:R-:W1:Y:S04]  /*11690*/  LDSM.16.M88.4 R168, [R2+UR5+0xd800] ;  /* 0x00d8000502a8783b */ /* 0x000e680008000200 */
[----:B------:R-:W-:Y:S03]  /*116a0*/  LDSM.16.M88.4 R188, [R132+0xc800] ;  /* 0x00c8000084bc783b */ /* 0x000fe60000000200 */
[C---:B-----5:R-:W-:Y:S08]  /*116b0*/  HMMA.16816.F32.BF16 R4, R176.reuse, R184, R4 ;  /* 0x000000b8b004723c */ /* 0x060ff00000041804 */
[C---:B------:R-:W-:Y:S01]  /*116c0*/  HMMA.16816.F32.BF16 R8, R176.reuse, R186, R8 ;  /* 0x000000bab008723c */ /* 0x040fe20000041808 */
[----:B------:R-:W3:Y:S07]  /*116d0*/  LDSM.16.M88.4 R184, [R132+0xc000] ;  /* 0x00c0000084b8783b */ /* 0x000eee0000000200 */
[C---:B----4-:R-:W-:Y:S08]  /*116e0*/  HMMA.16816.F32.BF16 R12, R176.reuse, R192, R12 ;  /* 0x000000c0b00c723c */ /* 0x050ff0000004180c */
[C---:B------:R-:W-:Y:S01]  /*116f0*/  HMMA.16816.F32.BF16 R16, R176.reuse, R194, R16 ;  /* 0x000000c2b010723c */ /* 0x040fe20000041810 */
[----:B------:R-:W4:Y:S07]  /*11700*/  LDSM.16.M88.4 R192, [R132+0xd000] ;  /* 0x00d0000084c0783b */ /* 0x000f2e0000000200 */
[C---:B--2---:R-:W-:Y:S08]  /*11710*/  HMMA.16816.F32.BF16 R20, R176.reuse, R172, R20 ;  /* 0x000000acb014723c */ /* 0x044ff00000041814 */
[C---:B------:R-:W-:Y:S01]  /*11720*/  HMMA.16816.F32.BF16 R24, R176.reuse, R174, R24 ;  /* 0x000000aeb018723c */ /* 0x040fe20000041818 */
[----:B------:R-:W-:Y:S07]  /*11730*/  LDSM.16.M88.4 R172, [R135+0x4000] ;  /* 0x0040000087ac783b */ /* 0x000fee0000000200 */
[C---:B-1----:R-:W-:Y:S08]  /*11740*/  HMMA.16816.F32.BF16 R28, R176.reuse, R168, R28 ;  /* 0x000000a8b01c723c */ /* 0x042ff0000004181c */
        /* <DEDUP_REMOVED lines=37> */
[----:B------:R4:W5:Y:S07]  /*119a0*/  LDSM.16.M88.4 R192, [R2+UR5+0xf800] ;  /* 0x00f8000502c0783b */ /* 0x00096e0008000200 */
[C---:B-1----:R-:W-:Y:S08]  /*119b0*/  HMMA.16816.F32.BF16 R28, R176.reuse, R168, R28 ;  /* 0x000000a8b01c723c */ /* 0x042ff0000004181c */
[----:B------:R-:W-:Y:S01]  /*119c0*/  HMMA.16816.F32.BF16 R32, R176, R170, R32 ;  /* 0x000000aab020723c */ /* 0x000fe20000041820 */
[----:B------:R-:W-:Y:S04]  /*119d0*/  LDSM.16.M88.4 R168, [R196+0x6000] ;  /* 0x00600000c4a8783b */ /* 0x000fe80000000200 */
[----:B------:R-:W1:Y:S03]  /*119e0*/  LDSM.16.M88.4 R176, [R132+0xe000] ;  /* 0x00e0000084b0783b */ /* 0x000e660000000200 */
[C---:B--2---:R-:W-:Y:S01]  /*119f0*/  HMMA.16816.F32.BF16 R4, R172.reuse, R180, R4 ;  /* 0x000000b4ac04723c */ /* 0x044fe20000041804 */
[----:B------:R-:W-:Y:S01]  /*11a00*/  LDSM.16.M88.4 R196, [R3+0xe800] ;  /* 0x00e8000003c4783b */ /* 0x000fe20000000200 */
[----:B----4-:R-:W-:Y:S05]  /*11a10*/  IMAD.U32 R2, RZ, RZ, UR33 ;  /* 0x00000021ff027e24 */ /* 0x010fea000f8e00ff */
[----:B------:R-:W-:Y:S01]  /*11a20*/  LOP3.LUT R134, R223, UR10, R2, 0x96, !PT ;  /* 0x0000000adf867c12 */ /* 0x000fe2000f8e9602 */
[C---:B------:R-:W-:Y:S01]  /*11a30*/  HMMA.16816.F32.BF16 R8, R172.reuse, R182, R8 ;  /* 0x000000b6ac08723c */ /* 0x040fe20000041808 */
[----:B------:R-:W2:Y:S07]  /*11a40*/  LDSM.16.M88.4 R180, [R132+0xe800] ;  /* 0x00e8000084b4783b */ /* 0x000eae0000000200 */
[C---:B---3--:R-:W-:Y:S08]  /*11a50*/  HMMA.16816.F32.BF16 R12, R172.reuse, R184, R12 ;  /* 0x000000b8ac0c723c */ /* 0x048ff0000004180c */
[C---:B------:R-:W-:Y:S01]  /*11a60*/  HMMA.16816.F32.BF16 R16, R172.reuse, R186, R16 ;  /* 0x000000baac10723c */ /* 0x040fe20000041810 */
[----:B------:R-:W3:Y:S07]  /*11a70*/  LDSM.16.M88.4 R184, [R132+0xf000] ;  /* 0x00f0000084b8783b */ /* 0x000eee0000000200 */
[C---:B------:R-:W-:Y:S08]  /*11a80*/  HMMA.16816.F32.BF16 R20, R172.reuse, R188, R20 ;  /* 0x000000bcac14723c */ /* 0x040ff00000041814 */
[C---:B------:R-:W-:Y:S01]  /*11a90*/  HMMA.16816.F32.BF16 R24, R172.reuse, R190, R24 ;  /* 0x000000beac18723c */ /* 0x040fe20000041818 */
[----:B------:R-:W4:Y:S07]  /*11aa0*/  LDSM.16.M88.4 R188, [R132+0xf800] ;  /* 0x00f8000084bc783b */ /* 0x000f2e0000000200 */
[C---:B-----5:R-:W-:Y:S08]  /*11ab0*/  HMMA.16816.F32.BF16 R28, R172.reuse, R192, R28 ;  /* 0x000000c0ac1c723c */ /* 0x060ff0000004181c */
[----:B------:R-:W-:Y:S01]  /*11ac0*/  HMMA.16816.F32.BF16 R32, R172, R194, R32 ;  /* 0x000000c2ac20723c */ /* 0x000fe20000041820 */
[----:B------:R5:W-:Y:S04]  /*11ad0*/  LDSM.16.M88.4 R172, [R135+0x6000] ;  /* 0x0060000087ac783b */ /* 0x000be80000000200 */
[----:B------:R-:W4:Y:S03]  /*11ae0*/  LDSM.16.M88.4 R192, [R3+0xe000] ;  /* 0x00e0000003c0783b */ /* 0x000f260000000200 */
[C---:B-1----:R-:W-:Y:S08]  /*11af0*/  HMMA.16816.F32.BF16 R4, R168.reuse, R176, R4 ;  /* 0x000000b0a804723c */ /* 0x042ff00000041804 */
[C---:B------:R-:W-:Y:S01]  /*11b00*/  HMMA.16816.F32.BF16 R8, R168.reuse, R178, R8 ;  /* 0x000000b2a808723c */ /* 0x040fe20000041808 */
[----:B------:R-:W-:Y:S07]  /*11b10*/  LDSM.16.M88.4 R176, [R3+0xf800] ;  /* 0x00f8000003b0783b */ /* 0x000fee0000000200 */
[C---:B--2---:R-:W-:Y:S03]  /*11b20*/  HMMA.16816.F32.BF16 R12, R168.reuse, R180, R12 ;  /* 0x000000b4a80c723c */ /* 0x044fe6000004180c */
[----:B-----5:R-:W-:Y:S05]  /*11b30*/  IMAD.WIDE.U32 R134, R134, -0x326172a9, RZ ;  /* 0xcd9e8d5786867825 */ /* 0x020fea00078e00ff */
[C---:B------:R-:W-:Y:S01]  /*11b40*/  HMMA.16816.F32.BF16 R16, R168.reuse, R182, R16 ;  /* 0x000000b6a810723c */ /* 0x040fe20000041810 */
[----:B------:R-:W-:Y:S07]  /*11b50*/  LDSM.16.M88.4 R180, [R201+0x6000] ;  /* 0x00600000c9b4783b */ /* 0x000fee0000000200 */
[C---:B---3--:R-:W-:Y:S08]  /*11b60*/  HMMA.16816.F32.BF16 R20, R168.reuse, R184, R20 ;  /* 0x000000b8a814723c */ /* 0x048ff00000041814 */
[C---:B------:R-:W-:Y:S01]  /*11b70*/  HMMA.16816.F32.BF16 R24, R168.reuse, R186, R24 ;  /* 0x000000baa818723c */ /* 0x040fe20000041818 */
[----:B------:R-:W-:Y:S07]  /*11b80*/  LDSM.16.M88.4 R184, [R200+0xe000] ;  /* 0x00e00000c8b8783b */ /* 0x000fee0000000200 */
[C---:B----4-:R-:W-:Y:S08]  /*11b90*/  HMMA.16816.F32.BF16 R28, R168.reuse, R188, R28 ;  /* 0x000000bca81c723c */ /* 0x050ff0000004181c */
[----:B------:R-:W-:Y:S01]  /*11ba0*/  HMMA.16816.F32.BF16 R32, R168, R190, R32 ;  /* 0x000000bea820723c */ /* 0x000fe20000041820 */
[----:B------:R-:W1:Y:S04]  /*11bb0*/  LDSM.16.M88.4 R168, [R3+0xf000] ;  /* 0x00f0000003a8783b */ /* 0x000e680000000200 */
[----:B------:R-:W2:Y:S03]  /*11bc0*/  LDSM.16.M88.4 R188, [R200+0xe800] ;  /* 0x00e80000c8bc783b */ /* 0x000ea60000000200 */
[C---:B------:R-:W-:Y:S08]  /*11bd0*/  HMMA.16816.F32.BF16 R4, R172.reuse, R192, R4 ;  /* 0x000000c0ac04723c */ /* 0x040ff00000041804 */
[C---:B------:R-:W-:Y:S01]  /*11be0*/  HMMA.16816.F32.BF16 R8, R172.reuse, R194, R8 ;  /* 0x000000c2ac08723c */ /* 0x040fe20000041808 */
[----:B------:R-:W3:Y:S04]  /*11bf0*/  LDSM.16.M88.4 R192, [R200+0xf000] ;  /* 0x00f00000c8c0783b */ /* 0x000ee80000000200 */
[----:B------:R-:W4:Y:S03]  /*11c00*/  LDSM.16.M88.4 R200, [R200+0xf800] ;  /* 0x00f80000c8c8783b */ /* 0x000f260000000200 */
[C---:B------:R-:W-:Y:S01]  /*11c10*/  HMMA.16816.F32.BF16 R12, R172.reuse, R196, R12 ;  /* 0x000000c4ac0c723c */ /* 0x040fe2000004180c */
[----:B------:R-:W-:Y:S04]  /*11c20*/  DEPBAR.LE SB0, 0x0 ;  /* 0x000080000000791a */ /* 0x000fe80000000000 */
[----:B------:R-:W-:Y:S03]  /*11c30*/  BAR.SYNC.DEFER_BLOCKING 0x0 ;  /* 0x0000000000007b1d */ /* 0x000fe60000010000 */
[C---:B------:R-:W-:Y:S08]  /*11c40*/  HMMA.16816.F32.BF16 R16, R172.reuse, R198, R16 ;  /* 0x000000c6ac10723c */ /* 0x040ff00000041810 */
[C---:B-1----:R-:W-:Y:S08]  /*11c50*/  HMMA.16816.F32.BF16 R20, R172.reuse, R168, R20 ;  /* 0x000000a8ac14723c */ /* 0x042ff00000041814 */
[C---:B------:R-:W-:Y:S08]  /*11c60*/  HMMA.16816.F32.BF16 R24, R172.reuse, R170, R24 ;  /* 0x000000aaac18723c */ /* 0x040ff00000041818 */
[C---:B------:R-:W-:Y:S08]  /*11c70*/  HMMA.16816.F32.BF16 R28, R172.reuse, R176, R28 ;  /* 0x000000b0ac1c723c */ /* 0x040ff0000004181c */
[----:B------:R-:W-:Y:S03]  /*11c80*/  HMMA.16816.F32.BF16 R32, R172, R178, R32 ;  /* 0x000000b2ac20723c */ /* 0x000fe60000041820 */
[----:B------:R-:W-:Y:S01]  /*11c90*/  LOP3.LUT R172, R222, UR9, R217, 0x96, !PT ;  /* 0x00000009deac7c12 */ /* 0x000fe2000f8e96d9 */
[----:B------:R-:W-:Y:S04]  /*11ca0*/  UIADD3 UR9, UPT, UPT, UR10, 0x1, URZ ;  /* 0x000000010a097890 */ /* 0x000fe8000fffe0ff */
[C---:B------:R-:W-:Y:S02]  /*11cb0*/  HMMA.16816.F32.BF16 R4, R180.reuse, R184, R4 ;  /* 0x000000b8b404723c */ /* 0x040fe40000041804 */
[----:B------:R-:W-:Y:S03]  /*11cc0*/  IMAD.U32 R179, RZ, RZ, UR9 ;  /* 0x00000009ffb37e24 */ /* 0x000fe6000f8e00ff */
[----:B------:R-:W-:Y:S03]  /*11cd0*/  IMAD.WIDE.U32 R172, R172, -0x326172a9, RZ ;  /* 0xcd9e8d57acac7825 */ /* 0x000fe600078e00ff */
[C---:B------:R-:W-:Y:S08]  /*11ce0*/  HMMA.16816.F32.BF16 R8, R180.reuse, R186, R8 ;  /* 0x000000bab408723c */ /* 0x040ff00000041808 */
[C---:B--2---:R-:W-:Y:S03]  /*11cf0*/  HMMA.16816.F32.BF16 R12, R180.reuse, R188, R12 ;  /* 0x000000bcb40c723c */ /* 0x044fe6000004180c */
[----:B------:R-:W-:Y:S02]  /*11d00*/  FMNMX3.FTZ R132, R0, R4, R5, !PT ;  /* 0x0000000400847276 */ /* 0x000fe40007810005 */
[----:B------:R-:W-:Y:S03]  /*11d10*/  FMNMX3.FTZ R3, R133, R6, R7, !PT ;  /* 0x0000000685037276 */ /* 0x000fe60007810007 */
[C---:B------:R-:W-:Y:S03]  /*11d20*/  HMMA.16816.F32.BF16 R16, R180.reuse, R190, R16 ;  /* 0x000000beb410723c */ /* 0x040fe60000041810 */
[----:B------:R-:W-:Y:S02]  /*11d30*/  FMNMX3.FTZ R132, R132, R8, R9, !PT ;  /* 0x0000000884847276 */ /* 0x000fe40007810009 */
[----:B------:R-:W-:Y:S03]  /*11d40*/  FMNMX3.FTZ R2, R3, R10, R11, !PT ;  /* 0x0000000a03027276 */ /* 0x000fe6000781000b */
[C---:B---3--:R-:W-:Y:S03]  /*11d50*/  HMMA.16816.F32.BF16 R20, R180.reuse, R192, R20 ;  /* 0x000000c0b414723c */ /* 0x048fe60000041814 */
        /* <DEDUP_REMOVED lines=8> */
[----:B------:R-:W-:Y:S03]  /*11de0*/  HMMA.16816.F32.BF16 R32, R180, R202, R32 ;  /* 0x000000cab420723c */ /* 0x000fe60000041820 */
[----:B------:R-:W-:Y:S02]  /*11df0*/  FMNMX3.FTZ R175, R175, R24, R25, !PT ;  /* 0x00000018afaf7276 */ /* 0x000fe40007810019 */
[----:B------:R-:W-:Y:S02]  /*11e00*/  FMNMX3.FTZ R2, R2, R26, R27, !PT ;  /* 0x0000001a02027276 */ /* 0x000fe4000781001b */
[----:B------:R-:W-:Y:S02]  /*11e10*/  LOP3.LUT R181, R218, UR7, R135, 0x96, !PT ;  /* 0x00000007dab57c12 */ /* 0x000fe4000f8e9687 */
[----:B------:R-:W-:Y:S02]  /*11e20*/  LOP3.LUT R180, R173, UR8, R134, 0x96, !PT ;  /* 0x00000008adb47c12 */ /* 0x000fe4000f8e9686 */
[----:B------:R-:W-:Y:S02]  /*11e30*/  FMNMX3.FTZ R175, R175, R28, R29, !PT ;  /* 0x0000001cafaf7276 */ /* 0x000fe4000781001d */
[----:B------:R-:W-:Y:S06]  /*11e40*/  FMNMX3.FTZ R2, R2, R30, R31, !PT ;  /* 0x0000001e02027276 */ /* 0x000fec000781001f */
[----:B------:R-:W-:Y:S02]  /*11e50*/  FMNMX3.FTZ R175, R175, R32, R33, !PT ;  /* 0x00000020afaf7276 */ /* 0x000fe40007810021 */
[----:B------:R-:W-:Y:S01]  /*11e60*/  FMNMX3.FTZ R176, R2, R34, R35, !PT ;  /* 0x0000002202b07276 */ /* 0x000fe20007810023 */
[----:B------:R-:W-:Y:S06]  /*11e70*/  BRA.U.ANY UP0, `(.L_x_569) ;  /* 0xffffffe100547547 */ /* 0x000fec000b93ffff */
.L_x_568:
[----:B------:R-:W2:Y:S01]  /*11e80*/  SHFL.BFLY PT, R174, R175, 0x2, 0x1f ;  /* 0x0c401f00afae7f89 */ /* 0x000ea200000e0000 */
[----:B-1----:R-:W-:Y:S01]  /*11e90*/  IMAD.WIDE.U32 R134, R181, -0x2daee0ad, RZ ;  /* 0xd2511f53b5867825 */ /* 0x002fe200078e00ff */
[----:B------:R-:W-:Y:S01]  /*11ea0*/  LOP3.LUT R132, R223, UR33, R179, 0x96, !PT ;  /* 0x00000021df847c12 */ /* 0x000fe2000f8e96b3 */
[----:B------:R-:W-:Y:S05]  /*11eb0*/  UIADD3 UR10, UPT, UPT, UR32, -0x255992d5, URZ ;  /* 0xdaa66d2b200a7890 */ /* 0x000fea000fffe0ff */
[----:B------:R-:W1:Y:S01]  /*11ec0*/  SHFL.BFLY PT, R177, R176, 0x2, 0x1f ;  /* 0x0c401f00b0b17f89 */ /* 0x000e6200000e0000 */
[----:B------:R-:W-:Y:S01]  /*11ed0*/  IMAD.WIDE.U32 R2, R180, -0x2daee0ad, RZ ;  /* 0xd2511f53b4027825 */ /* 0x000fe200078e00ff */
[----:B------:R-:W-:Y:S01]  /*11ee0*/  LOP3.LUT R135, R216, UR15, R135, 0x96, !PT ;  /* 0x0000000fd8877c12 */ /* 0x000fe2000f8e9687 */
[----:B------:R-:W-:Y:S05]  /*11ef0*/  UIADD3 UR9, UPT, UPT, UR32, 0x78dde6e4, URZ ;  /* 0x78dde6e420097890 */ /* 0x000fea000fffe0ff */
[----:B------:R-:W3:Y:S01]  /*11f00*/  LDL R188, [R1+0x94] ;  /* 0x0000940001bc7983 */ /* 0x000ee20000100800 */
[----:B------:R-:W-:Y:S01]  /*11f10*/  IMAD.WIDE.U32 R168, R132, -0x326172a9, RZ ;  /* 0xcd9e8d5784a87825 */ /* 0x000fe200078e00ff */
[----:B------:R-:W-:Y:S01]  /*11f20*/  LOP3.LUT R134, R134, UR13, R3, 0x96, !PT ;  /* 0x0000000d86867c12 */ /* 0x000fe2000f8e9603 */
[----:B------:R-:W-:Y:S02]  /*11f30*/  UISETP.NE.AND UP0, UPT, UR6, URZ, UPT ;  /* 0x000000ff0600728c */ /* 0x000fe4000bf05270 */
[----:B------:R-:W-:Y:S01]  /*11f40*/  IMAD.WIDE.U32 R170, R135, -0x326172a9, RZ ;  /* 0xcd9e8d5787aa7825 */ /* 0x000fe200078e00ff */
[----:B------:R-:W-:Y:S01]  /*11f50*/  LOP3.LUT R132, R218, UR7, R169, 0x96, !PT ;  /* 0x00000007da847c12 */ /* 0x000fe2000f8e96a9 */
[----:B------:R-:W-:Y:S01]  /*11f60*/  UIADD3 UR7, UPT, UPT, UR33, -0x56f99767, URZ ;  /* 0xa906689921077890 */ /* 0x000fe2000fffe0ff */
[----:B------:R-:W-:Y:S01]  /*11f70*/  LOP3.LUT R3, R173, UR8, R168, 0x96, !PT ;  /* 0x00000008ad037c12 */ /* 0x000fe2000f8e96a8 */
[----:B------:R-:W-:Y:S01]  /*11f80*/  IMAD.WIDE.U32 R178, R134, -0x326172a9, RZ ;  /* 0xcd9e8d5786b27825 */ /* 0x000fe200078e00ff */
[----:B------:R-:W-:Y:S01]  /*11f90*/  LOP3.LUT R134, R172, UR10, R171, 0x96, !PT ;  /* 0x0000000aac867c12 */ /* 0x000fe2000f8e96ab */
[----:B------:R-:W-:Y:S02]  /*11fa0*/  UIADD3 UR8, UPT, UPT, UR33, -0x126145ec, URZ ;  /* 0xed9eba1421087890 */ /* 0x000fe4000fffe0ff */
[----:B------:R-:W-:Y:S01]  /*11fb0*/  IMAD.WIDE.U32 R168, R132, -0x2daee0ad, RZ ;  /* 0xd2511f5384a87825 */ /* 0x000fe200078e00ff */
[----:B------:R-:W-:Y:S01]  /*11fc0*/  LOP3.LUT R170, R170, UR9, R179, 0x96, !PT ;  /* 0x00000009aaaa7c12 */ /* 0x000fe2000f8e96b3 */
[----:B------:R-:W-:Y:S02]  /*11fd0*/  UIADD3 UR6, UPT, UPT, UR6, -0x1, URZ ;  /* 0xffffffff06067890 */ /* 0x000fe4000fffe0ff */
[----:B------:R-:W-:Y:S04]  /*11fe0*/  IMAD.WIDE.U32 R184, R3, -0x2daee0ad, RZ ;  /* 0xd2511f5303b87825 */ /* 0x000fe800078e00ff */
[----:B------:R-:W-:Y:S01]  /*11ff0*/  IMAD.WIDE.U32 R180, R134, -0x2daee0ad, RZ ;  /* 0xd2511f5386b47825 */ /* 0x000fe200078e00ff */
[----:B------:R-:W-:Y:S01]  /*12000*/  LOP3.LUT R3, R168, UR13, R185, 0x96, !PT ;  /* 0x0000000da8037c12 */ /* 0x000fe2000f8e96b9 */
[----:B------:R-:W-:Y:S01]  /*12010*/  UIADD3 UR13, UPT, UPT, UR32, 0x1715609d, URZ ;  /* 0x1715609d200d7890 */ /* 0x000fe2000fffe0ff */
[----:B------:R-:W-:Y:S01]  /*12020*/  LOP3.LUT R134, R216, UR15, R169, 0x96, !PT ;  /* 0x0000000fd8867c12 */ /* 0x000fe2000f8e96a9 */
[----:B------:R-:W-:Y:S01]  /*12030*/  IMAD.WIDE.U32 R170, R170, -0x2daee0ad, RZ ;  /* 0xd2511f53aaaa7825 */ /* 0x000fe200078e00ff */
[----:B------:R-:W-:Y:S01]  /*12040*/  LOP3.LUT R168, R2, UR8, R181, 0x96, !PT ;  /* 0x0000000802a87c12 */ /* 0x000fe2000f8e96b5 */
[----:B------:R-:W-:Y:S02]  /*12050*/  UIADD3 UR15, UPT, UPT, UR32, -0x4ab325aa, URZ ;  /* 0xb54cda56200f7890 */ /* 0x000fe4000fffe0ff */
[----:B------:R-:W-:Y:S01]  /*12060*/  IMAD.WIDE.U32 R182, R3, -0x326172a9, RZ ;  /* 0xcd9e8d5703b67825 */ /* 0x000fe200078e00ff */
[----:B------:R-:W-:Y:S03]  /*12070*/  LOP3.LUT R2, R180, UR7, R171, 0x96, !PT ;  /* 0x00000007b4027c12 */ /* 0x000fe6000f8e96ab */
[----:B------:R-:W-:Y:S04]  /*12080*/  IMAD.WIDE.U32 R134, R134, -0x326172a9, RZ ;  /* 0xcd9e8d5786867825 */ /* 0x000fe800078e00ff */
[----:B------:R-:W-:Y:S01]  /*12090*/  IMAD.WIDE.U32 R168, R168, -0x326172a9, RZ ;  /* 0xcd9e8d57a8a87825 */ /* 0x000fe200078e00ff */
[----:B------:R-:W-:Y:S01]  /*120a0*/  LOP3.LUT R134, R134, UR9, R183, 0x96, !PT ;  /* 0x0000000986867c12 */ /* 0x000fe2000f8e96b7 */
[----:B------:R-:W-:Y:S01]  /*120b0*/  UIADD3 UR9, UPT, UPT, UR33, 0x646e171e, URZ ;  /* 0x646e171e21097890 */ /* 0x000fe2000fffe0ff */
[----:B------:R-:W-:Y:S01]  /*120c0*/  LOP3.LUT R172, R172, UR10, R135, 0x96, !PT ;  /* 0x0000000aacac7c12 */ /* 0x000fe2000f8e9687 */
[----:B------:R-:W-:Y:S01]  /*120d0*/  IMAD.WIDE.U32 R2, R2, -0x326172a9, RZ ;  /* 0xcd9e8d5702027825 */ /* 0x000fe200078e00ff */
[----:B------:R-:W-:Y:S03]  /*120e0*/  LOP3.LUT R135, R178, UR13, R169, 0x96, !PT ;  /* 0x0000000db2877c12 */ /* 0x000fe6000f8e96a9 */
[----:B------:R-:W-:Y:S01]  /*120f0*/  IMAD.WIDE.U32 R216, R134, -0x2daee0ad, RZ ;  /* 0xd2511f5386d87825 */ /* 0x000fe200078e00ff */
[----:B------:R-:W-:Y:S02]  /*12100*/  LOP3.LUT R168, R168, UR15, R3, 0x96, !PT ;  /* 0x0000000fa8a87c12 */ /* 0x000fe4000f8e9603 */
[----:B------:R-:W-:Y:S01]  /*12110*/  PRMT R191, R2, 0x7773, RZ ;  /* 0x0000777302bf7816 */ /* 0x000fe200000000ff */
[----:B------:R-:W-:Y:S01]  /*12120*/  IMAD.WIDE.U32 R134, R135, -0x2daee0ad, RZ ;  /* 0xd2511f5387867825 */ /* 0x000fe200078e00ff */
[----:B------:R-:W-:Y:S02]  /*12130*/  LOP3.LUT R169, R168, 0xffff, RZ, 0xc0, !PT ;  /* 0x0000ffffa8a97812 */ /* 0x000fe400078ec0ff */
[----:B------:R-:W-:Y:S01]  /*12140*/  PRMT R192, R2, 0x7771, RZ ;  /* 0x0000777102c07816 */ /* 0x000fe200000000ff */
[----:B------:R-:W-:Y:S01]  /*12150*/  IMAD.MOV.U32 R181, RZ, RZ, R2 ;  /* 0x000000ffffb57224 */ /* 0x000fe200078e0002 */
[----:B------:R-:W-:Y:S01]  /*12160*/  LOP3.LUT R183, R170, UR9, R135, 0x96, !PT ;  /* 0x00000009aab77c12 */ /* 0x000fe2000f8e9687 */
[----:B------:R-:W-:Y:S01]  /*12170*/  IMAD.MOV.U32 R199, RZ, RZ, R134 ;  /* 0x000000ffffc77224 */ /* 0x000fe200078e0086 */
[----:B------:R-:W-:Y:S02]  /*12180*/  SHF.R.U32.HI R169, RZ, 0x8, R169 ;  /* 0x00000008ffa97819 */ /* 0x000fe400000116a9 */
[C---:B------:R-:W-:Y:S02]  /*12190*/  PRMT R202, R134.reuse, 0x7772, RZ ;  /* 0x0000777286ca7816 */ /* 0x040fe400000000ff */
[C---:B------:R-:W-:Y:S02]  /*121a0*/  PRMT R201, R134.reuse, 0x7773, RZ ;  /* 0x0000777386c97816 */ /* 0x040fe400000000ff */
[----:B------:R-:W-:Y:S02]  /*121b0*/  PRMT R200, R134, 0x7771, RZ ;  /* 0x0000777186c87816 */ /* 0x000fe400000000ff */
[----:B------:R-:W-:Y:S02]  /*121c0*/  SHF.R.U32.HI R190, RZ, 0x18, R168 ;  /* 0x00000018ffbe7819 */ /* 0x000fe400000116a8 */
[----:B------:R-:W-:Y:S02]  /*121d0*/  LOP3.LUT R181, R181, 0xff, RZ, 0xc0, !PT ;  /* 0x000000ffb5b57812 */ /* 0x000fe400078ec0ff */
[----:B--2---:R-:W-:Y:S02]  /*121e0*/  FMNMX.FTZ R132, R175, R174, !PT ;  /* 0x000000aeaf847209 */ /* 0x004fe40007810000 */
[----:B-1----:R-:W-:Y:S01]  /*121f0*/  FMNMX.FTZ R171, R176, R177, !PT ;  /* 0x000000b1b0ab7209 */ /* 0x002fe20007810000 */
[----:B------:R-:W-:Y:S01]  /*12200*/  IMAD.WIDE.U32 R176, R172, -0x2daee0ad, RZ ;  /* 0xd2511f53acb07825 */ /* 0x000fe200078e00ff */
[----:B------:R-:W-:Y:S01]  /*12210*/  PRMT R174, R2, 0x7772, RZ ;  /* 0x0000777202ae7816 */ /* 0x000fe200000000ff */
[----:B------:R-:W1:Y:S01]  /*12220*/  SHFL.BFLY PT, R175, R132, 0x1, 0x1f ;  /* 0x0c201f0084af7f89 */ /* 0x000e6200000e0000 */
[----:B------:R-:W-:Y:S02]  /*12230*/  LOP3.LUT R2, R183, 0xffff, RZ, 0xc0, !PT ;  /* 0x0000ffffb7027812 */ /* 0x000fe400078ec0ff */
[----:B------:R-:W-:Y:S05]  /*12240*/  LOP3.LUT R185, R176, UR7, R217, 0x96, !PT ;  /* 0x00000007b0b97c12 */ /* 0x000fea000f8e96d9 */
[----:B------:R-:W2:Y:S01]  /*12250*/  SHFL.BFLY PT, R173, R171, 0x1, 0x1f ;  /* 0x0c201f00abad7f89 */ /* 0x000ea200000e0000 */
[----:B------:R-:W-:Y:S02]  /*12260*/  LOP3.LUT R184, R184, UR8, R177, 0x96, !PT ;  /* 0x00000008b8b87c12 */ /* 0x000fe4000f8e96b1 */
[----:B-1----:R-:W-:Y:S02]  /*12270*/  FMNMX.FTZ R132, R132, R175, !PT ;  /* 0x000000af84847209 */ /* 0x002fe40007810000 */
[----:B------:R-:W-:Y:S02]  /*12280*/  SHF.R.U32.HI R175, RZ, 0x8, R2 ;  /* 0x00000008ffaf7819 */ /* 0x000fe40000011602 */
[C---:B------:R-:W-:Y:S01]  /*12290*/  FSETP.NEU.FTZ.AND P3, PT, R132.reuse, -INF , PT ;  /* 0xff8000008400780b */ /* 0x040fe20003f7d000 */
[C---:B------:R-:W-:Y:S01]  /*122a0*/  FMUL.FTZ R135, R132.reuse, UR4 ;  /* 0x0000000484877c20 */ /* 0x040fe20008410000 */
[----:B--2---:R-:W-:Y:S01]  /*122b0*/  FMNMX.FTZ R3, R171, R173, !PT ;  /* 0x000000adab037209 */ /* 0x004fe20007810000 */
[----:B------:R-:W-:Y:S01]  /*122c0*/  FADD.FTZ R0, -R132, R0 ;  /* 0x0000000084007221 */ /* 0x000fe20000010100 */
[----:B------:R-:W-:Y:S02]  /*122d0*/  LOP3.LUT R2, R169, 0xffff, RZ, 0xc0, !PT ;  /* 0x0000ffffa9027812 */ /* 0x000fe400078ec0ff */
[----:B------:R-:W-:Y:S01]  /*122e0*/  FSEL R135, R135, RZ, P3 ;  /* 0x000000ff87877208 */ /* 0x000fe20001800000 */
[C---:B------:R-:W-:Y:S01]  /*122f0*/  FMUL.FTZ R134, R3.reuse, UR4 ;  /* 0x0000000403867c20 */ /* 0x040fe20008410000 */
[----:B------:R-:W-:Y:S01]  /*12300*/  FSETP.NEU.FTZ.AND P0, PT, R3, -INF , PT ;  /* 0xff8000000300780b */ /* 0x000fe20003f1d000 */
[----:B------:R-:W-:Y:S01]  /*12310*/  FMUL.FTZ R0, R0, UR4 ;  /* 0x0000000400007c20 */ /* 0x000fe20008410000 */
[----:B------:R-:W-:Y:S01]  /*12320*/  ISETP.LE.U32.AND P5, PT, R2, UR12, PT ;  /* 0x0000000c02007c0c */ /* 0x000fe2000bfa3070 */
[--C-:B------:R-:W-:Y:S01]  /*12330*/  FFMA.FTZ R4, R4, UR4, -R135.reuse ;  /* 0x0000000404047c23 */ /* 0x100fe20008010887 */
[----:B------:R-:W-:Y:S01]  /*12340*/  FSEL R134, R134, RZ, P0 ;  /* 0x000000ff86867208 */ /* 0x000fe20000000000 */
[--C-:B------:R-:W-:Y:S01]  /*12350*/  FFMA.FTZ R5, R5, UR4, -R135.reuse ;  /* 0x0000000405057c23 */ /* 0x100fe20008010887 */
[----:B------:R1:W-:Y:S01]  /*12360*/  MUFU.EX2 R2, R0 ;  /* 0x0000000000027308 */ /* 0x0003e20000000800 */
[--C-:B------:R-:W-:Y:S01]  /*12370*/  FFMA.FTZ R8, R8, UR4, -R135.reuse ;  /* 0x0000000408087c23 */ /* 0x100fe20008010887 */
[--C-:B------:R-:W-:Y:S01]  /*12380*/  FFMA.FTZ R9, R9, UR4, -R135.reuse ;  /* 0x0000000409097c23 */ /* 0x100fe20008010887 */
[--C-:B------:R-:W-:Y:S07]  /*12390*/  FFMA.FTZ R6, R6, UR4, -R134.reuse ;  /* 0x0000000406067c23 */ /* 0x100fee0008010886 */
[----:B------:R-:W-:Y:S01]  /*123a0*/  MUFU.EX2 R228, R5 ;  /* 0x0000000500e47308 */ /* 0x000fe20000000800 */
[--C-:B------:R-:W-:Y:S01]  /*123b0*/  FFMA.FTZ R7, R7, UR4, -R134.reuse ;  /* 0x0000000407077c23 */ /* 0x100fe20008010886 */
[--C-:B------:R-:W-:Y:S01]  /*123c0*/  FFMA.FTZ R197, R16, UR4, -R135.reuse ;  /* 0x0000000410c57c23 */ /* 0x100fe20008010887 */
[--C-:B------:R-:W-:Y:S07]  /*123d0*/  FFMA.FTZ R10, R10, UR4, -R134.reuse ;  /* 0x000000040a0a7c23 */ /* 0x100fee0008010886 */
[----:B------:R-:W2:Y:S01]  /*123e0*/  MUFU.EX2 R4, R4 ;  /* 0x0000000400047308 */ /* 0x000ea20000000800 */
[----:B------:R-:W-:Y:S01]  /*123f0*/  FFMA.FTZ R11, R11, UR4, -R134 ;  /* 0x000000040b0b7c23 */ /* 0x000fe20008010886 */
[----:B------:R-:W-:Y:S01]  /*12400*/  LOP3.LUT R16, R168, 0xff, RZ, 0xc0, !PT ;  /* 0x000000ffa8107812 */ /* 0x000fe200078ec0ff */
[--C-:B------:R-:W-:Y:S07]  /*12410*/  FFMA.FTZ R194, R12, UR4, -R135.reuse ;  /* 0x000000040cc27c23 */ /* 0x100fee0008010887 */
[----:B------:R-:W-:Y:S01]  /*12420*/  MUFU.EX2 R224, R6 ;  /* 0x0000000600e07308 */ /* 0x000fe20000000800 */
[--C-:B------:R-:W-:Y:S01]  /*12430*/  FFMA.FTZ R193, R13, UR4, -R135.reuse ;  /* 0x000000040dc17c23 */ /* 0x100fe20008010887 */
[--C-:B------:R-:W-:Y:S01]  /*12440*/  FFMA.FTZ R219, R20, UR4, -R135.reuse ;  /* 0x0000000414db7c23 */ /* 0x100fe20008010887 */
[--C-:B------:R-:W-:Y:S07]  /*12450*/  FFMA.FTZ R218, R21, UR4, -R135.reuse ;  /* 0x0000000415da7c23 */ /* 0x100fee0008010887 */
[----:B------:R-:W4:Y:S01]  /*12460*/  MUFU.EX2 R227, R7 ;  /* 0x0000000700e37308 */ /* 0x000f220000000800 */
[--C-:B------:R-:W-:Y:S01]  /*12470*/  FFMA.FTZ R234, R28, UR4, -R135.reuse ;  /* 0x000000041cea7c23 */ /* 0x100fe20008010887 */
[--C-:B------:R-:W-:Y:S01]  /*12480*/  FFMA.FTZ R235, R29, UR4, -R135.reuse ;  /* 0x000000041deb7c23 */ /* 0x100fe20008010887 */
[--C-:B------:R-:W-:Y:S07]  /*12490*/  FFMA.FTZ R198, R17, UR4, -R135.reuse ;  /* 0x0000000411c67c23 */ /* 0x100fee0008010887 */
[----:B------:R5:W-:Y:S01]  /*124a0*/  MUFU.EX2 R226, R8 ;  /* 0x0000000800e27308 */ /* 0x000be20000000800 */
[--C-:B------:R-:W-:Y:S01]  /*124b0*/  FFMA.FTZ R222, R24, UR4, -R135.reuse ;  /* 0x0000000418de7c23 */ /* 0x100fe20008010887 */
[--C-:B------:R-:W-:Y:S01]  /*124c0*/  FFMA.FTZ R223, R25, UR4, -R135.reuse ;  /* 0x0000000419df7c23 */ /* 0x100fe20008010887 */
[--C-:B------:R-:W-:Y:S07]  /*124d0*/  FFMA.FTZ R238, R32, UR4, -R135.reuse ;  /* 0x0000000420ee7c23 */ /* 0x100fee0008010887 */
[----:B------:R5:W5:Y:S01]  /*124e0*/  MUFU.EX2 R230, R9 ;  /* 0x0000000900e67308 */ /* 0x000b620000000800 */
[----:B------:R-:W-:Y:S01]  /*124f0*/  FFMA.FTZ R239, R33, UR4, -R135 ;  /* 0x0000000421ef7c23 */ /* 0x000fe20008010887 */
[----:B-1----:R-:W-:Y:S01]  /*12500*/  PRMT R0, R168, 0x7632, R0 ;  /* 0x00007632a8007816 */ /* 0x002fe20000000000 */
[--C-:B------:R-:W-:Y:S01]  /*12510*/  FFMA.FTZ R186, R14, UR4, -R134.reuse ;  /* 0x000000040eba7c23 */ /* 0x100fe20008010886 */
[----:B--2---:R-:W-:Y:S06]  /*12520*/  F2FP.BF16.F32.PACK_AB R135, R228, R4 ;  /* 0x00000004e487723e */ /* 0x004fec00000010ff */
[----:B------:R-:W-:Y:S01]  /*12530*/  MUFU.EX2 R225, R10 ;  /* 0x0000000a00e17308 */ /* 0x000fe20000000800 */
[--C-:B------:R-:W-:Y:S01]  /*12540*/  FFMA.FTZ R189, R15, UR4, -R134.reuse ;  /* 0x000000040fbd7c23 */ /* 0x100fe20008010886 */
[--C-:B------:R-:W-:Y:S01]  /*12550*/  FFMA.FTZ R203, R22, UR4, -R134.reuse ;  /* 0x0000000416cb7c23 */ /* 0x100fe20008010886 */
[--C-:B------:R-:W-:Y:S07]  /*12560*/  FFMA.FTZ R217, R23, UR4, -R134.reuse ;  /* 0x0000000417d97c23 */ /* 0x100fee0008010886 */
[----:B------:R-:W1:Y:S01]  /*12570*/  MUFU.EX2 R229, R11 ;  /* 0x0000000b00e57308 */ /* 0x000e620000000800 */
[--C-:B------:R-:W-:Y:S01]  /*12580*/  FFMA.FTZ R233, R30, UR4, -R134.reuse ;  /* 0x000000041ee97c23 */ /* 0x100fe20008010886 */
[--C-:B------:R-:W-:Y:S01]  /*12590*/  FFMA.FTZ R232, R31, UR4, -R134.reuse ;  /* 0x000000041fe87c23 */ /* 0x100fe20008010886 */
[--C-:B------:R-:W-:Y:S01]  /*125a0*/  FFMA.FTZ R195, R18, UR4, -R134.reuse ;  /* 0x0000000412c37c23 */ /* 0x100fe20008010886 */
[--C-:B------:R-:W-:Y:S01]  /*125b0*/  FFMA.FTZ R196, R19, UR4, -R134.reuse ;  /* 0x0000000413c47c23 */ /* 0x100fe20008010886 */
[--C-:B------:R-:W-:Y:S01]  /*125c0*/  FFMA.FTZ R220, R26, UR4, -R134.reuse ;  /* 0x000000041adc7c23 */ /* 0x100fe20008010886 */
[--C-:B------:R-:W-:Y:S01]  /*125d0*/  FFMA.FTZ R221, R27, UR4, -R134.reuse ;  /* 0x000000041bdd7c23 */ /* 0x100fe20008010886 */
[--C-:B------:R-:W-:Y:S01]  /*125e0*/  FFMA.FTZ R236, R34, UR4, -R134.reuse ;  /* 0x0000000422ec7c23 */ /* 0x100fe20008010886 */
[----:B------:R-:W-:Y:S01]  /*125f0*/  FFMA.FTZ R237, R35, UR4, -R134 ;  /* 0x0000000423ed7c23 */ /* 0x000fe20008010886 */
[----:B------:R-:W-:Y:S01]  /*12600*/  PRMT R168, R16, 0x5410, R169 ;  /* 0x0000541010a87816 */ /* 0x000fe200000000a9 */
[----:B------:R-:W-:Y:S01]  /*12610*/  FFMA.FTZ R187, R2, R231, R4 ;  /* 0x000000e702bb7223 */ /* 0x000fe20000010004 */
[----:B------:R-:W-:Y:S01]  /*12620*/  LOP3.LUT R134, R0, 0xff, RZ, 0xc0, !PT ;  /* 0x000000ff00867812 */ /* 0x000fe200078ec0ff */
[----:B------:R-:W2:Y:S01]  /*12630*/  LDSM.16.MT88.4 R12, [R204+0x10000] ;  /* 0x01000000cc0c783b */ /* 0x000ea20000004200 */
[----:B------:R-:W-:Y:S01]  /*12640*/  PRMT R172, R135, 0x7632, R172 ;  /* 0x0000763287ac7816 */ /* 0x000fe200000000ac */
[----:B------:R-:W-:Y:S01]  /*12650*/  FMUL.FTZ R5, R2, R137 ;  /* 0x0000008902057220 */ /* 0x000fe20000410000 */
[----:B----4-:R-:W-:Y:S01]  /*12660*/  F2FP.BF16.F32.PACK_AB R173, R227, R224 ;  /* 0x000000e0e3ad723e */ /* 0x010fe200000010ff */
[----:B------:R-:W-:Y:S01]  /*12670*/  IMAD.WIDE.U32 R32, R184, -0x326172a9, RZ ;  /* 0xcd9e8d57b8207825 */ /* 0x000fe200078e00ff */
[----:B------:R-:W-:Y:S01]  /*12680*/  LOP3.LUT R170, R175, 0xffff, RZ, 0xc0, !PT ;  /* 0x0000ffffafaa7812 */ /* 0x000fe200078ec0ff */
[----:B------:R-:W-:Y:S01]  /*12690*/  MUFU.EX2 R197, R197 ;  /* 0x000000c500c57308 */ /* 0x000fe20000000800 */
[----:B------:R-:W-:Y:S01]  /*126a0*/  PRMT R169, R134, 0x5410, R190 ;  /* 0x0000541086a97816 */ /* 0x000fe200000000be */
[----:B------:R-:W4:Y:S01]  /*126b0*/  LDSM.16.MT88.4 R20, [R205+0x10000] ;  /* 0x01000000cd14783b */ /* 0x000f220000004200 */
[--C-:B------:R-:W-:Y:S01]  /*126c0*/  HSET2.LE.AND R168, R168, R214.reuse, PT ;  /* 0x000000d6a8a87233 */ /* 0x100fe20003803000 */
[C---:B-----5:R-:W-:Y:S01]  /*126d0*/  FMUL.FTZ R8, R2.reuse, R140 ;  /* 0x0000008c02087220 */ /* 0x060fe20000410000 */
[----:B------:R-:W-:Y:S01]  /*126e0*/  PRMT R0, R135, 0x5410, R172 ;  /* 0x0000541087007816 */ /* 0x000fe200000000ac */
[C---:B------:R-:W-:Y:S01]  /*126f0*/  FMUL.FTZ R9, R2.reuse, R141 ;  /* 0x0000008d02097220 */ /* 0x040fe20000410000 */
[----:B------:R-:W-:Y:S01]  /*12700*/  PRMT R176, R173, 0x7632, R176 ;  /* 0x00007632adb07816 */ /* 0x000fe200000000b0 */
[----:B------:R-:W-:Y:S01]  /*12710*/  FMUL.FTZ R17, R2, R149 ;  /* 0x0000009502117220 */ /* 0x000fe20000410000 */
[----:B------:R-:W-:Y:S01]  /*12720*/  F2FP.BF16.F32.PACK_AB R178, R230, R226 ;  /* 0x000000e2e6b2723e */ /* 0x000fe200000010ff */
[----:B------:R-:W-:Y:S01]  /*12730*/  FMUL.FTZ R24, R2, R156 ;  /* 0x0000009c02187220 */ /* 0x000fe20000410000 */
[----:B------:R-:W-:Y:S01]  /*12740*/  ISETP.LE.U32.AND P3, PT, R170, UR12, PT ;  /* 0x0000000caa007c0c */ /* 0x000fe2000bf63070 */
[----:B------:R-:W-:Y:S01]  /*12750*/  FMUL.FTZ R25, R2, R157 ;  /* 0x0000009d02197220 */ /* 0x000fe20000410000 */
[----:B------:R-:W-:Y:S01]  /*12760*/  LOP3.LUT R168, R0, R168, RZ, 0xc0, !PT ;  /* 0x000000a800a87212 */ /* 0x000fe200078ec0ff */
[C---:B------:R-:W-:Y:S01]  /*12770*/  FMUL.FTZ R36, R2.reuse, R36 ;  /* 0x0000002402247220 */ /* 0x040fe20000410000 */
[--C-:B------:R-:W-:Y:S01]  /*12780*/  HSET2.LE.AND R169, R169, R214.reuse, PT ;  /* 0x000000d6a9a97233 */ /* 0x100fe20003803000 */
[C---:B------:R-:W-:Y:S01]  /*12790*/  FMUL.FTZ R37, R2.reuse, R37 ;  /* 0x0000002502257220 */ /* 0x040fe20000410000 */
[----:B------:R-:W-:Y:S01]  /*127a0*/  PRMT R170, R181, 0x5410, R192 ;  /* 0x00005410b5aa7816 */ /* 0x000fe200000000c0 */
[C---:B------:R-:W-:Y:S01]  /*127b0*/  FMUL.FTZ R40, R2.reuse, R40 ;  /* 0x0000002802287220 */ /* 0x040fe20000410000 */
[----:B------:R-:W-:Y:S01]  /*127c0*/  PRMT R0, R173, 0x5410, R176 ;  /* 0x00005410ad007816 */ /* 0x000fe200000000b0 */
[----:B------:R-:W-:Y:S01]  /*127d0*/  FMUL.FTZ R41, R2, R41 ;  /* 0x0000002902297220 */ /* 0x000fe20000410000 */
[----:B------:R-:W-:Y:S01]  /*127e0*/  PRMT R4, R174, 0x5410, R191 ;  /* 0x00005410ae047816 */ /* 0x000fe200000000bf */
[----:B------:R-:W-:Y:S01]  /*127f0*/  FMUL.FTZ R44, R2, R44 ;  /* 0x0000002c022c7220 */ /* 0x000fe20000410000 */
[----:B------:R-:W-:Y:S01]  /*12800*/  PRMT R177, R178, 0x7632, R177 ;  /* 0x00007632b2b17816 */ /* 0x000fe200000000b1 */
[C---:B------:R-:W-:Y:S01]  /*12810*/  FMUL.FTZ R45, R2.reuse, R45 ;  /* 0x0000002d022d7220 */ /* 0x040fe20000410000 */
[----:B-1----:R-:W-:Y:S01]  /*12820*/  F2FP.BF16.F32.PACK_AB R179, R229, R225 ;  /* 0x000000e1e5b3723e */ /* 0x002fe200000010ff */
[----:B------:R-:W-:Y:S01]  /*12830*/  FMUL.FTZ R48, R2, R48 ;  /* 0x0000003002307220 */ /* 0x000fe20000410000 */
[----:B------:R-:W-:Y:S01]  /*12840*/  LOP3.LUT R169, R0, R169, RZ, 0xc0, !PT ;  /* 0x000000a900a97212 */ /* 0x000fe200078ec0ff */
[----:B------:R-:W-:Y:S01]  /*12850*/  FMUL.FTZ R49, R2, R49 ;  /* 0x0000003102317220 */ /* 0x000fe20000410000 */
[----:B------:R-:W-:Y:S01]  /*12860*/  LOP3.LUT R4, R4, 0xff00ff, RZ, 0xc0, !PT ;  /* 0x00ff00ff04047812 */ /* 0x000fe200078ec0ff */
[C---:B------:R-:W-:Y:S01]  /*12870*/  FMUL.FTZ R52, R2.reuse, R52 ;  /* 0x0000003402347220 */ /* 0x040fe20000410000 */
[--C-:B------:R-:W-:Y:S01]  /*12880*/  HSET2.LE.AND R170, R170, R214.reuse, PT ;  /* 0x000000d6aaaa7233 */ /* 0x100fe20003803000 */
[----:B------:R-:W-:Y:S01]  /*12890*/  FMUL.FTZ R53, R2, R53 ;  /* 0x0000003502357220 */ /* 0x000fe20000410000 */
[----:B------:R-:W-:Y:S01]  /*128a0*/  PRMT R0, R178, 0x5410, R177 ;  /* 0x00005410b2007816 */ /* 0x000fe200000000b1 */
[C---:B------:R-:W-:Y:S01]  /*128b0*/  FMUL.FTZ R56, R2.reuse, R56 ;  /* 0x0000003802387220 */ /* 0x040fe20000410000 */
[C---:B------:R-:W-:Y:S01]  /*128c0*/  PRMT R180, R179.reuse, 0x7632, R180 ;  /* 0x00007632b3b47816 */ /* 0x040fe200000000b4 */
[C---:B------:R-:W-:Y:S01]  /*128d0*/  FMUL.FTZ R57, R2.reuse, R57 ;  /* 0x0000003902397220 */ /* 0x040fe20000410000 */
[----:B------:R-:W-:Y:S01]  /*128e0*/  HSET2.LE.AND R171, R4, R214, PT ;  /* 0x000000d604ab7233 */ /* 0x000fe20003803000 */
[----:B------:R-:W-:Y:S01]  /*128f0*/  FMUL.FTZ R4, R2, R136 ;  /* 0x0000008802047220 */ /* 0x000fe20000410000 */
[----:B------:R-:W-:Y:S01]  /*12900*/  LOP3.LUT R170, R0, R170, RZ, 0xc0, !PT ;  /* 0x000000aa00aa7212 */ /* 0x000fe200078ec0ff */
[C---:B------:R-:W-:Y:S01]  /*12910*/  FMUL.FTZ R60, R2.reuse, R60 ;  /* 0x0000003c023c7220 */ /* 0x040fe20000410000 */
[----:B------:R-:W-:Y:S01]  /*12920*/  PRMT R0, R179, 0x5410, R180 ;  /* 0x00005410b3007816 */ /* 0x000fe200000000b4 */
[----:B------:R-:W-:Y:S01]  /*12930*/  FMUL.FTZ R61, R2, R61 ;  /* 0x0000003d023d7220 */ /* 0x000fe20000410000 */
[----:B------:R-:W-:Y:S01]  /*12940*/  LOP3.LUT R231, R182, UR13, R33, 0x96, !PT ;  /* 0x0000000db6e77c12 */ /* 0x000fe2000f8e9621 */
[----:B------:R-:W-:Y:S01]  /*12950*/  FMUL.FTZ R33, R2, R165 ;  /* 0x000000a502217220 */ /* 0x000fe20000410000 */
[----:B------:R-:W-:Y:S01]  /*12960*/  LOP3.LUT R171, R0, R171, RZ, 0xc0, !PT ;  /* 0x000000ab00ab7212 */ /* 0x000fe200078ec0ff */
[----:B------:R-:W-:Y:S01]  /*12970*/  FADD.FTZ R0, -R3, R133 ;  /* 0x0000008503007221 */ /* 0x000fe20000010100 */
[----:B------:R-:W-:Y:S01]  /*12980*/  ISETP.LE.U32.AND P6, PT, R16, UR12, PT ;  /* 0x0000000c10007c0c */ /* 0x000fe2000bfc3070 */
[----:B------:R1:W3:Y:S01]  /*12990*/  LDL R133, [R1+0x90] ;  /* 0x0000900001857983 */ /* 0x0002e20000100800 */
[----:B------:R-:W-:Y:S01]  /*129a0*/  FMUL.FTZ R16, R2, R148 ;  /* 0x0000009402107220 */ /* 0x000fe20000410000 */
[----:B------:R-:W-:Y:S01]  /*129b0*/  FMUL.FTZ R0, R0, UR4 ;  /* 0x0000000400007c20 */ /* 0x000fe20008410000 */
[C---:B------:R-:W-:Y:S01]  /*129c0*/  FMUL.FTZ R64, R2.reuse, R64 ;  /* 0x0000004002407220 */ /* 0x040fe20000410000 */
[C---:B------:R-:W-:Y:S01]  /*129d0*/  FMUL.FTZ R65, R2.reuse, R65 ;  /* 0x0000004102417220 */ /* 0x040fe20000410000 */
[----:B------:R1:W5:Y:S01]  /*129e0*/  LDL.S16 R149, [R1+0x54] ;  /* 0x0000540001957983 */ /* 0x0003620000100600 */
[C---:B------:R-:W-:Y:S01]  /*129f0*/  FMUL.FTZ R68, R2.reuse, R68 ;  /* 0x0000004402447220 */ /* 0x040fe20000410000 */
[C---:B------:R-:W-:Y:S01]  /*12a00*/  FMUL.FTZ R69, R2.reuse, R69 ;  /* 0x0000004502457220 */ /* 0x040fe20000410000 */
[----:B------:R-:W2:Y:S01]  /*12a10*/  MUFU.EX2 R0, R0 ;  /* 0x0000000000007308 */ /* 0x000ea20000000800 */
        /* <DEDUP_REMOVED lines=13> */
[C---:B--2---:R-:W-:Y:S01]  /*12af0*/  FMUL.FTZ R6, R0.reuse, R138 ;  /* 0x0000008a00067220 */ /* 0x044fe20000410000 */
[C---:B------:R-:W-:Y:S01]  /*12b00*/  FMUL.FTZ R7, R0.reuse, R139 ;  /* 0x0000008b00077220 */ /* 0x040fe20000410000 */
[C---:B------:R-:W-:Y:S01]  /*12b10*/  FMUL.FTZ R10, R0.reuse, R142 ;  /* 0x0000008e000a7220 */ /* 0x040fe20000410000 */
[C---:B------:R-:W-:Y:S01]  /*12b20*/  FMUL.FTZ R11, R0.reuse, R143 ;  /* 0x0000008f000b7220 */ /* 0x040fe20000410000 */
[C---:B------:R-:W-:Y:S01]  /*12b30*/  FMUL.FTZ R18, R0.reuse, R150 ;  /* 0x0000009600127220 */ /* 0x040fe20000410000 */
[C---:B------:R-:W-:Y:S01]  /*12b40*/  FMUL.FTZ R19, R0.reuse, R151 ;  /* 0x0000009700137220 */ /* 0x040fe20000410000 */
[----:B------:R1:W2:Y:S01]  /*12b50*/  LDL.S16 R150, [R1+0x58] ;  /* 0x0000580001967983 */ /* 0x0002a20000100600 */
[C---:B------:R-:W-:Y:S01]  /*12b60*/  FMUL.FTZ R26, R0.reuse, R158 ;  /* 0x0000009e001a7220 */ /* 0x040fe20000410000 */
[C---:B------:R-:W-:Y:S01]  /*12b70*/  HMMA.16816.F32.BF16 R4, R168.reuse, R12, R4 ;  /* 0x0000000ca804723c */ /* 0x040fe20000041804 */
[----:B------:R-:W4:Y:S01]  /*12b80*/  MUFU.EX2 R198, R198 ;  /* 0x000000c600c67308 */ /* 0x000f220000000800 */
[----:B------:R1:W2:Y:S03]  /*12b90*/  LDL.S16 R151, [R1+0x5c] ;  /* 0x00005c0001977983 */ /* 0x0002a60000100600 */
[----:B------:R-:W-:Y:S01]  /*12ba0*/  FMUL.FTZ R27, R0, R159 ;  /* 0x0000009f001b7220 */ /* 0x000fe20000410000 */
[----:B------:R-:W-:Y:S01]  /*12bb0*/  ISETP.LE.U32.AND P4, PT, R134, UR12, PT ;  /* 0x0000000c86007c0c */ /* 0x000fe2000bf83070 */
[----:B------:R-:W-:Y:S01]  /*12bc0*/  IMAD.MOV.U32 R184, RZ, RZ, R244 ;  /* 0x000000ffffb87224 */ /* 0x000fe200078e00f4 */
[C---:B------:R-:W-:Y:S03]  /*12bd0*/  HMMA.16816.F32.BF16 R8, R168.reuse, R14, R8 ;  /* 0x0000000ea808723c */ /* 0x040fe60000041808 */
[----:B------:R-:W-:Y:S01]  /*12be0*/  MUFU.EX2 R195, R195 ;  /* 0x000000c300c37308 */ /* 0x000fe20000000800 */
[C---:B------:R-:W-:Y:S01]  /*12bf0*/  FMUL.FTZ R12, R2.reuse, R144 ;  /* 0x00000090020c7220 */ /* 0x040fe20000410000 */
[----:B------:R-:W-:Y:S01]  /*12c00*/  FMUL.FTZ R13, R2, R145 ;  /* 0x00000091020d7220 */ /* 0x000fe20000410000 */
[C---:B------:R-:W-:Y:S01]  /*12c10*/  FMUL.FTZ R14, R0.reuse, R146 ;  /* 0x00000092000e7220 */ /* 0x040fe20000410000 */
[----:B------:R-:W-:Y:S06]  /*12c20*/  FMUL.FTZ R15, R0, R147 ;  /* 0x00000093000f7220 */ /* 0x000fec0000410000 */
[----:B------:R-:W-:Y:S01]  /*12c30*/  MUFU.EX2 R146, R193 ;  /* 0x000000c100927308 */ /* 0x000fe20000000800 */
[----:B------:R-:W-:Y:S01]  /*12c40*/  ISETP.GT.U32.AND P0, PT, R174, UR12, PT ;  /* 0x0000000cae007c0c */ /* 0x000fe2000bf04070 */
[----:B------:R-:W-:Y:S01]  /*12c50*/  FMUL.FTZ R34, R0, R166 ;  /* 0x000000a600227220 */ /* 0x000fe20000410000 */
[----:B----4-:R-:W-:Y:S01]  /*12c60*/  F2FP.BF16.F32.PACK_AB R166, R198, R197 ;  /* 0x000000c5c6a6723e */ /* 0x010fe200000010ff */
[C---:B------:R-:W-:Y:S01]  /*12c70*/  FMUL.FTZ R35, R0.reuse, R167 ;  /* 0x000000a700237220 */ /* 0x040fe20000410000 */
[----:B------:R-:W-:Y:S01]  /*12c80*/  FMUL.FTZ R38, R0, R38 ;  /* 0x0000002600267220 */ /* 0x000fe20000410000 */
[C---:B------:R-:W-:Y:S04]  /*12c90*/  HMMA.16816.F32.BF16 R12, R168.reuse, R20, R12 ;  /* 0x00000014a80c723c */ /* 0x040fe8000004180c */
[----:B------:R-:W-:Y:S01]  /*12ca0*/  MUFU.EX2 R144, R194 ;  /* 0x000000c200907308 */ /* 0x000fe20000000800 */
[C---:B------:R-:W-:Y:S01]  /*12cb0*/  FMUL.FTZ R20, R2.reuse, R152 ;  /* 0x0000009802147220 */ /* 0x040fe20000410000 */
[----:B------:R-:W-:Y:S01]  /*12cc0*/  FMUL.FTZ R21, R2, R153 ;  /* 0x0000009902157220 */ /* 0x000fe20000410000 */
[----:B------:R-:W-:Y:S04]  /*12cd0*/  IMAD.WIDE.U32 R152, R185, -0x326172a9, RZ ;  /* 0xcd9e8d57b9987825 */ /* 0x000fe800078e00ff */
[C---:B------:R-:W-:Y:S03]  /*12ce0*/  FMUL.FTZ R39, R0.reuse, R39 ;  /* 0x0000002700277220 */ /* 0x040fe60000410000 */
[----:B------:R4:W-:Y:S01]  /*12cf0*/  MUFU.EX2 R145, R186 ;  /* 0x000000ba00917308 */ /* 0x0009e20000000800 */
[C---:B------:R-:W-:Y:S03]  /*12d00*/  HMMA.16816.F32.BF16 R16, R168.reuse, R22, R16 ;  /* 0x00000016a810723c */ /* 0x040fe60000041810 */
        /* <DEDUP_REMOVED lines=65> */
[----:B------:R-:W-:Y:S01]  /*13120*/  LOP3.LUT R155, R183, 0xff, RZ, 0xc0, !PT ;  /* 0x000000ffb79b7812 */ /* 0x000fe200078ec0ff */
[----:B------:R-:W-:Y:S02]  /*13130*/  IMAD.MOV.U32 R185, RZ, RZ, R241 ;  /* 0x000000ffffb97224 */ /* 0x000fe400078e00f1 */
[----:B------:R-:W-:Y:S01]  /*13140*/  FADD.FTZ R134, R228, R187 ;  /* 0x000000bbe4867221 */ /* 0x000fe20000010000 */
[----:B----4-:R-:W-:Y:S01]  /*13150*/  IMAD.U32 R186, RZ, RZ, UR17 ;  /* 0x00000011ffba7e24 */ /* 0x010fe2000f8e00ff */
[----:B------:R-:W-:Y:S01]  /*13160*/  PRMT R167, R166, 0x7632, R167 ;  /* 0x00007632a6a77816 */ /* 0x000fe200000000a7 */
[----:B------:R-:W-:Y:S01]  /*13170*/  MUFU.EX2 R194, R223 ;  /* 0x000000df00c27308 */ /* 0x000fe20000000800 */
[----:B------:R-:W-:Y:S01]  /*13180*/  FADD.FTZ R134, R226, R134 ;  /* 0x00000086e2867221 */ /* 0x000fe20000010000 */
[----:B---3--:R-:W-:Y:S01]  /*13190*/  @P1 VIADD R133, R188, 0xffffffc0 ;  /* 0xffffffc0bc851836 */ /* 0x008fe20000000000 */
[----:B------:R-:W-:Y:S01]  /*131a0*/  LOP3.LUT R188, R32, UR15, R153, 0x96, !PT ;  /* 0x0000000f20bc7c12 */ /* 0x000fe2000f8e9699 */
[----:B------:R-:W-:Y:S06]  /*131b0*/  FMUL.FTZ R32, R2, R164 ;  /* 0x000000a402207220 */ /* 0x000fec0000410000 */
[----:B------:R3:W4:Y:S01]  /*131c0*/  MUFU.EX2 R153, R189 ;  /* 0x000000bd00997308 */ /* 0x0007220000000800 */
[----:B------:R-:W-:Y:S01]  /*131d0*/  IMAD.IADD R182, R207, 0x1, R133 ;  /* 0x00000001cfb67824 */ /* 0x000fe200078e0285 */
[----:B------:R-:W1:Y:S01]  /*131e0*/  LDSM.16.MT88.4 R28, [R133] ;  /* 0x00000000851c783b */ /* 0x000e620000004200 */
[----:B-----5:R-:W-:Y:S01]  /*131f0*/  @!P4 HFMA2.BF16_V2 R149, -RZ.H0_H0, RZ.H0_H0, -R173.H0_H0 ;  /* 0x200000ffff95c231 */ /* 0x020fe200003409ad */
[----:B------:R-:W-:Y:S04]  /*13200*/  LOP3.LUT R157, R188, 0xffff, RZ, 0xc0, !PT ;  /* 0x0000ffffbc9d7812 */ /* 0x000fe800078ec0ff */
[----:B------:R-:W-:Y:S02]  /*13210*/  PRMT R147, R149, 0x7610, R147 ;  /* 0x0000761095937816 */ /* 0x000fe40000000093 */
[----:B------:R-:W5:Y:S01]  /*13220*/  LDSM.16.MT88.4 R136, [R182] ;  /* 0x00000000b688783b */ /* 0x000f620000004200 */
[----:B------:R-:W-:Y:S02]  /*13230*/  SHF.R.U32.HI R157, RZ, 0x8, R157 ;  /* 0x00000008ff9d7819 */ /* 0x000fe4000001169d */
[----:B------:R-:W-:Y:S02]  /*13240*/  @!P4 PRMT R173, R147, 0x5410, RZ ;  /* 0x0000541093adc816 */ /* 0x000fe400000000ff */
[----:B---3--:R-:W-:Y:S02]  /*13250*/  SHF.R.U32.HI R189, RZ, 0x18, R183 ;  /* 0x00000018ffbd7819 */ /* 0x008fe400000116b7 */
[----:B----4-:R-:W-:Y:S01]  /*13260*/  F2FP.BF16.F32.PACK_AB R156, R153, R145 ;  /* 0x00000091999c723e */ /* 0x010fe200000010ff */
[----:B------:R-:W-:Y:S03]  /*13270*/  LDSM.16.MT88.4 R140, [R182+0x6000] ;  /* 0x00600000b68c783b */ /* 0x000fe60000004200 */
[----:B------:R-:W-:Y:S01]  /*13280*/  PRMT R165, R156, 0x7632, R165 ;  /* 0x000076329ca57816 */ /* 0x000fe200000000a5 */
[----:B--2---:R-:W-:Y:S02]  /*13290*/  @!P5 HFMA2.BF16_V2 R150, -RZ.H0_H0, RZ.H0_H0, -R172.H0_H0 ;  /* 0x200000ffff96d231 */ /* 0x004fe400003409ac */
[----:B------:R-:W-:Y:S05]  /*132a0*/  @!P6 HFMA2.BF16_V2 R151, -RZ.H0_H0, RZ.H0_H0, -R135.H0_H0 ;  /* 0x200000ffff97e231 */ /* 0x000fea0000340987 */
[----:B------:R-:W-:Y:S01]  /*132b0*/  @!P6 STL.S16 [R1+0x5c], R151 ;  /* 0x00005c970100e387 */ /* 0x000fe20000100600 */
[----:B------:R-:W-:Y:S03]  /*132c0*/  PRMT R148, R151, 0x7610, R148 ;  /* 0x0000761097947816 */ /* 0x000fe60000000094 */
[----:B------:R-:W-:Y:S01]  /*132d0*/  @!P5 STL.S16 [R1+0x58], R150 ;  /* 0x000058960100d387 */ /* 0x000fe20000100600 */
[----:B------:R-:W-:Y:S02]  /*132e0*/  @!P6 PRMT R135, R148, 0x5410, RZ ;  /* 0x000054109487e816 */ /* 0x000fe400000000ff */
[----:B------:R-:W-:Y:S01]  /*132f0*/  ISETP.GT.U32.AND P6, PT, R191, UR12, PT ;  /* 0x0000000cbf007c0c */ /* 0x000fe2000bfc4070 */
[C---:B-1----:R-:W-:Y:S01]  /*13300*/  HMMA.16816.F32.BF16 R20, R168.reuse, R28, R20 ;  /* 0x0000001ca814723c */ /* 0x042fe20000041814 */
[----:B------:R-:W-:Y:S01]  /*13310*/  @!P4 STL.S16 [R1+0x54], R149 ;  /* 0x000054950100c387 */ /* 0x000fe20000100600 */
[----:B------:R-:W-:Y:S01]  /*13320*/  MUFU.EX2 R191, R222 ;  /* 0x000000de00bf7308 */ /* 0x000fe20000000800 */
[----:B------:R-:W-:Y:S01]  /*13330*/  ISETP.LE.U32.AND P4, PT, R190, UR12, PT ;  /* 0x0000000cbe007c0c */ /* 0x000fe2000bf83070 */
[C---:B------:R-:W-:Y:S01]  /*13340*/  FMUL.FTZ R28, R2.reuse, R160 ;  /* 0x000000a0021c7220 */ /* 0x040fe20000410000 */
[----:B------:R2:W3:Y:S07]  /*13350*/  LDL.S16 R148, [R1+0x50] ;  /* 0x0000500001947983 */ /* 0x0004ee0000100600 */
[----:B------:R-:W-:Y:S01]  /*13360*/  MUFU.EX2 R190, R218 ;  /* 0x000000da00be7308 */ /* 0x000fe20000000800 */
[----:B------:R-:W-:Y:S01]  /*13370*/  FMUL.FTZ R29, R2, R161 ;  /* 0x000000a1021d7220 */ /* 0x000fe20000410000 */
[C---:B------:R-:W-:Y:S01]  /*13380*/  HMMA.16816.F32.BF16 R24, R168.reuse, R30, R24 ;  /* 0x0000001ea818723c */ /* 0x040fe20000041818 */
[----:B------:R2:W4:Y:S07]  /*13390*/  LDL.S16 R159, [R1+0x48] ;  /* 0x00004800019f7983 */ /* 0x00052e0000100600 */
[----:B------:R-:W1:Y:S01]  /*133a0*/  MUFU.EX2 R161, R196 ;  /* 0x000000c400a17308 */ /* 0x000e620000000800 */
[C---:B------:R-:W-:Y:S01]  /*133b0*/  FMUL.FTZ R30, R0.reuse, R162 ;  /* 0x000000a2001e7220 */ /* 0x040fe20000410000 */
[C---:B------:R-:W-:Y:S01]  /*133c0*/  FMUL.FTZ R31, R0.reuse, R163 ;  /* 0x000000a3001f7220 */ /* 0x040fe20000410000 */
[----:B------:R2:W2:Y:S01]  /*133d0*/  LDL.S16 R158, [R1+0x4c] ;  /* 0x00004c00019e7983 */ /* 0x0004a20000100600 */
[----:B------:R-:W-:Y:S01]  /*133e0*/  FFMA.FTZ R2, R0, R240, R224 ;  /* 0x000000f000027223 */ /* 0x000fe200000100e0 */
[----:B------:R-:W-:Y:S02]  /*133f0*/  F2FP.BF16.F32.PACK_AB R0, R146, R144 ;  /* 0x000000909200723e */ /* 0x000fe400000010ff */
[----:B------:R-:W-:Y:S02]  /*13400*/  STG.E.U16 desc[UR26][R184.64], R135 ;  /* 0x00000087b8007986 */ /* 0x000fe4000c10151a */
[C---:B-----5:R-:W-:Y:S03]  /*13410*/  HMMA.16816.F32.BF16 R28, R168.reuse, R136, R28 ;  /* 0x00000088a81c723c */ /* 0x060fe6000004181c */
[----:B-1----:R-:W-:Y:S02]  /*13420*/  F2FP.BF16.F32.PACK_AB R174, R161, R195 ;  /* 0x000000c3a1ae723e */ /* 0x002fe400000010ff */
[----:B------:R-:W-:Y:S03]  /*13430*/  PRMT R196, R152, 0x7773, RZ ;  /* 0x0000777398c47816 */ /* 0x000fe600000000ff */
        /* <DEDUP_REMOVED lines=16> */
[----:B------:R-:W1:Y:S02]  /*13540*/  LDSM.16.MT88.4 R136, [R205+0x14000] ;  /* 0x01400000cd88783b */ /* 0x000e640000004200 */
[----:B---3--:R-:W-:Y:S05]  /*13550*/  @!P4 HFMA2.BF16_V2 R148, -RZ.H0_H0, RZ.H0_H0, -R176.H0_H0 ;  /* 0x200000ffff94c231 */ /* 0x008fea00003409b0 */
        /* <DEDUP_REMOVED lines=15> */
[C---:B-1----:R-:W-:Y:S03]  /*13650*/  HMMA.16816.F32.BF16 R116, R168.reuse, R136, R116 ;  /* 0x00000088a874723c */ /* 0x042fe60000041874 */
[--C-:B------:R-:W-:Y:S01]  /*13660*/  PRMT R136, R155, 0x5410, R175.reuse ;  /* 0x000054109b887816 */ /* 0x100fe200000000af */
[--C-:B------:R-:W-:Y:S01]  /*13670*/  FADD.FTZ R137, R227, R2.reuse ;  /* 0x00000002e3897221 */ /* 0x100fe20000010000 */
[----:B------:R-:W-:Y:S02]  /*13680*/  PRMT R2, R0, 0x7632, R2 ;  /* 0x0000763200027816 */ /* 0x000fe40000000002 */
[----:B------:R-:W-:Y:S01]  /*13690*/  PRMT R175, R174, 0x7632, R175 ;  /* 0x00007632aeaf7816 */ /* 0x000fe200000000af */
[C---:B------:R-:W-:Y:S03]  /*136a0*/  HMMA.16816.F32.BF16 R120, R168.reuse, R138, R120 ;  /* 0x0000008aa878723c */ /* 0x040fe60000041878 */
[----:B------:R-:W-:Y:S01]  /*136b0*/  PRMT R139, R150, 0x7610, R139 ;  /* 0x00007610968b7816 */ /* 0x000fe2000000008b */
[----:B------:R-:W-:Y:S01]  /*136c0*/  FADD.FTZ R138, R230, R134 ;  /* 0x00000086e68a7221 */ /* 0x000fe20000010000 */
[--C-:B------:R-:W-:Y:S01]  /*136d0*/  HSET2.LE.AND R136, R136, R214.reuse, PT ;  /* 0x000000d688887233 */ /* 0x100fe20003803000 */
[----:B------:R-:W-:Y:S01]  /*136e0*/  FADD.FTZ R137, R225, R137 ;  /* 0x00000089e1897221 */ /* 0x000fe20000010000 */
[----:B------:R-:W-:Y:S01]  /*136f0*/  @!P5 PRMT R172, R139, 0x5410, RZ ;  /* 0x000054108bacd816 */ /* 0x000fe200000000ff */
[C---:B------:R-:W-:Y:S03]  /*13700*/  HMMA.16816.F32.BF16 R124, R168.reuse, R140, R124 ;  /* 0x0000008ca87c723c */ /* 0x040fe6000004187c */
[----:B------:R-:W-:Y:S01]  /*13710*/  LEA R186, P5, R186, R184, 0x1 ;  /* 0x000000b8baba7211 */ /* 0x000fe200078a08ff */
[----:B------:R1:W-:Y:S01]  /*13720*/  STG.E.U16 desc[UR26][R184.64+0x2], R172 ;  /* 0x000002acb8007986 */ /* 0x0003e2000c10151a */
[----:B------:R-:W-:Y:S01]  /*13730*/  PRMT R134, R0, 0x5410, R2 ;  /* 0x0000541000867816 */ /* 0x000fe20000000002 */
[----:B------:R-:W-:Y:S01]  /*13740*/  FADD.FTZ R137, R229, R137 ;  /* 0x00000089e5897221 */ /* 0x000fe20000010000 */
[----:B------:R-:W-:Y:S01]  /*13750*/  FADD.FTZ R138, R144, R138 ;  /* 0x0000008a908a7221 */ /* 0x000fe20000010000 */
[----:B------:R-:W-:Y:S01]  /*13760*/  HMMA.16816.F32.BF16 R128, R168, R142, R128 ;  /* 0x0000008ea880723c */ /* 0x000fe20000041880 */
[----:B------:R3:W5:Y:S02]  /*13770*/  LDL.S16 R169, [R1+0x40] ;  /* 0x0000400001a97983 */ /* 0x0007640000100600 */
[----:B------:R-:W-:Y:S01]  /*13780*/  LOP3.LUT R136, R134, R136, RZ, 0xc0, !PT ;  /* 0x0000008886887212 */ /* 0x000fe200078ec0ff */
[----:B------:R-:W-:Y:S01]  /*13790*/  FADD.FTZ R144, R145, R137 ;  /* 0x0000008991907221 */ /* 0x000fe20000010000 */
[----:B------:R-:W-:Y:S01]  /*137a0*/  PRMT R134, R183, 0x7632, R134 ;  /* 0x00007632b7867816 */ /* 0x000fe20000000086 */
[----:B------:R-:W-:Y:S01]  /*137b0*/  FADD.FTZ R135, R146, R138 ;  /* 0x0000008a92877221 */ /* 0x000fe20000010000 */
[----:B------:R-:W-:Y:S01]  /*137c0*/  LOP3.LUT R183, R199, 0xff, RZ, 0xc0, !PT ;  /* 0x000000ffc7b77812 */ /* 0x000fe200078ec0ff */
[----:B------:R-:W-:Y:S01]  /*137d0*/  IMAD.U32 R145, RZ, RZ, UR17 ;  /* 0x00000011ff917e24 */ /* 0x000fe2000f8e00ff */
[----:B------:R-:W-:Y:S01]  /*137e0*/  LOP3.LUT R154, R134, 0xff, RZ, 0xc0, !PT ;  /* 0x000000ff869a7812 */ /* 0x000fe200078ec0ff */
[----:B------:R-:W-:Y:S01]  /*137f0*/  @!P4 STL.S16 [R1+0x50], R148 ;  /* 0x000050940100c387 */ /* 0x000fe20000100600 */
[----:B------:R-:W-:Y:S01]  /*13800*/  PRMT R134, R156, 0x5410, R165 ;  /* 0x000054109c867816 */ /* 0x000fe200000000a5 */
[----:B------:R-:W-:Y:S01]  /*13810*/  FADD.FTZ R153, R153, R144 ;  /* 0x0000009099997221 */ /* 0x000fe20000010000 */
[----:B------:R-:W-:Y:S01]  /*13820*/  PRMT R137, R154, 0x5410, R189 ;  /* 0x000054109a897816 */ /* 0x000fe200000000bd */
[----:B------:R-:W2:Y:S01]  /*13830*/  LDSM.16.MT88.4 R140, [R204+0x10800] ;  /* 0x01080000cc8c783b */ /* 0x000ea20000004200 */
[----:B------:R-:W-:Y:S01]  /*13840*/  PRMT R138, R183, 0x5410, R200 ;  /* 0x00005410b78a7816 */ /* 0x000fe200000000c8 */
[----:B------:R-:W-:Y:S01]  /*13850*/  IMAD.MOV.U32 R171, RZ, RZ, R152 ;  /* 0x000000ffffab7224 */ /* 0x000fe200078e0098 */
[----:B------:R-:W-:Y:S01]  /*13860*/  LEA.HI.X.SX32 R187, R145, R185, 0x1, P5 ;  /* 0x000000b991bb7211 */ /* 0x000fe200028f0eff */
[----:B------:R-:W-:Y:S01]  /*13870*/  FADD.FTZ R153, R195, R153 ;  /* 0x00000099c3997221 */ /* 0x000fe20000010000 */
[--C-:B------:R-:W-:Y:S01]  /*13880*/  HSET2.LE.AND R137, R137, R214.reuse, PT ;  /* 0x000000d689897233 */ /* 0x100fe20003803000 */
[----:B------:R-:W-:Y:S01]  /*13890*/  MUFU.EX2 R195, R221 ;  /* 0x000000dd00c37308 */ /* 0x000fe20000000800 */
[----:B------:R-:W-:Y:S01]  /*138a0*/  HSET2.LE.AND R138, R138, R214, PT ;  /* 0x000000d68a8a7233 */ /* 0x000fe20003803000 */
[----:B------:R3:W-:Y:S01]  /*138b0*/  STG.E.U16 desc[UR26][R186.64], R173 ;  /* 0x000000adba007986 */ /* 0x0007e2000c10151a */
[----:B------:R-:W-:Y:S01]  /*138c0*/  ISETP.LE.U32.AND P5, PT, R181, UR12, PT ;  /* 0x0000000cb5007c0c */ /* 0x000fe2000bfa3070 */
[----:B------:R-:W-:Y:S01]  /*138d0*/  FADD.FTZ R153, R161, R153 ;  /* 0x00000099a1997221 */ /* 0x000fe20000010000 */
[----:B------:R-:W-:Y:S01]  /*138e0*/  LOP3.LUT R137, R134, R137, RZ, 0xc0, !PT ;  /* 0x0000008986897212 */ /* 0x000fe200078ec0ff */
[----:B------:R-:W3:Y:S01]  /*138f0*/  LDSM.16.MT88.4 R144, [R205+0x10800] ;  /* 0x01080000cd90783b */ /* 0x000ee20000004200 */
[----:B------:R-:W-:Y:S02]  /*13900*/  PRMT R134, R202, 0x5410, R201 ;  /* 0x00005410ca867816 */ /* 0x000fe400000000c9 */
[----:B-1----:R-:W-:Y:S02]  /*13910*/  PRMT R172, R152, 0x7771, RZ ;  /* 0x0000777198ac7816 */ /* 0x002fe400000000ff */
[----:B------:R-:W-:Y:S02]  /*13920*/  LOP3.LUT R139, R134, 0xff00ff, RZ, 0xc0, !PT ;  /* 0x00ff00ff868b7812 */ /* 0x000fe400078ec0ff */
[----:B------:R-:W-:Y:S02]  /*13930*/  PRMT R134, R166, 0x5410, R167 ;  /* 0x00005410a6867816 */ /* 0x000fe400000000a7 */
[----:B------:R-:W-:Y:S01]  /*13940*/  F2FP.BF16.F32.PACK_AB R161, R194, R191 ;  /* 0x000000bfc2a1723e */ /* 0x000fe200000010ff */
[----:B----4-:R-:W-:Y:S01]  /*13950*/  @!P5 HFMA2.BF16_V2 R159, -RZ.H0_H0, RZ.H0_H0, -R178.H0_H0 ;  /* 0x200000ffff9fd231 */ /* 0x010fe200003409b2 */
[----:B------:R-:W-:Y:S02]  /*13960*/  LOP3.LUT R138, R134, R138, RZ, 0xc0, !PT ;  /* 0x0000008a868a7212 */ /* 0x000fe400078ec0ff */
[----:B------:R-:W-:Y:S02]  /*13970*/  HSET2.LE.AND R139, R139, R214, PT ;  /* 0x000000d68b8b7233 */ /* 0x000fe40003803000 */
[----:B------:R-:W-:Y:S01]  /*13980*/  PRMT R134, R174, 0x5410, R175 ;  /* 0x00005410ae867816 */ /* 0x000fe200000000af */
[----:B------:R1:W-:Y:S01]  /*13990*/  @!P5 STL.S16 [R1+0x48], R159 ;  /* 0x0000489f0100d387 */ /* 0x0003e20000100600 */
[----:B------:R-:W-:Y:S02]  /*139a0*/  PRMT R170, R159, 0x7610, R170 ;  /* 0x000076109faa7816 */ /* 0x000fe400000000aa */
[----:B------:R-:W-:Y:S02]  /*139b0*/  LOP3.LUT R139, R134, R139, RZ, 0xc0, !PT ;  /* 0x0000008b868b7212 */ /* 0x000fe400078ec0ff */
[----:B------:R-:W-:Y:S02]  /*139c0*/  PRMT R134, R148, 0x7610, R134 ;  /* 0x0000761094867816 */ /* 0x000fe40000000086 */
[----:B------:R-:W-:Y:S01]  /*139d0*/  @!P5 PRMT R178, R170, 0x5410, RZ ;  /* 0x00005410aab2d816 */ /* 0x000fe200000000ff */
[----:B------:R-:W-:Y:S01]  /*139e0*/  LDSM.16.MT88.4 R148, [R204+0x16800] ;  /* 0x01680000cc94783b */ /* 0x000fe20000004200 */
[----:B------:R-:W-:Y:S02]  /*139f0*/  @!P4 PRMT R176, R134, 0x5410, RZ ;  /* 0x0000541086b0c816 */ /* 0x000fe400000000ff */
[----:B------:R-:W-:Y:S01]  /*13a00*/  ISETP.GT.U32.AND P4, PT, R192, UR12, PT ;  /* 0x0000000cc0007c0c */ /* 0x000fe2000bf84070 */
[C---:B--2---:R-:W-:Y:S04]  /*13a10*/  HMMA.16816.F32.BF16 R4, R136.reuse, R140, R4 ;  /* 0x0000008c8804723c */ /* 0x044fe80000041804 */
[----:B------:R2:W4:Y:S01]  /*13a20*/  LDL.S16 R170, [R1+0x3c] ;  /* 0x00003c0001aa7983 */ /* 0x0005220000100600 */
[----:B---3--:R-:W-:Y:S02]  /*13a30*/  PRMT R173, R152, 0x7772, RZ ;  /* 0x0000777298ad7816 */ /* 0x008fe400000000ff */
[----:B------:R-:W-:Y:S01]  /*13a40*/  LOP3.LUT R134, R157, 0xffff, RZ, 0xc0, !PT ;  /* 0x0000ffff9d867812 */ /* 0x000fe200078ec0ff */
[C---:B------:R-:W-:Y:S01]  /*13a50*/  HMMA.16816.F32.BF16 R8, R136.reuse, R142, R8 ;  /* 0x0000008e8808723c */ /* 0x040fe20000041808 */
[----:B------:R-:W3:Y:S02]  /*13a60*/  LDSM.16.MT88.4 R140, [R133+0x800] ;  /* 0x00080000858c783b */ /* 0x000ee40000004200 */
[----:B------:R-:W-:Y:S01]  /*13a70*/  ISETP.LE.U32.AND P5, PT, R134, UR12, PT ;  /* 0x0000000c86007c0c */ /* 0x000fe2000bfa3070 */
[----:B------:R-:W-:Y:S02]  /*13a80*/  @P4 HFMA2.BF16_V2 R158, -RZ.H0_H0, RZ.H0_H0, -R177.H0_H0 ;  /* 0x200000ffff9e4231 */ /* 0x000fe400003409b1 */
[----:B------:R-:W-:Y:S01]  /*13a90*/  FADD.FTZ R134, R197, R135 ;  /* 0x00000087c5867221 */ /* 0x000fe20000010000 */
[----:B-1----:R-:W-:Y:S01]  /*13aa0*/  MUFU.EX2 R159, R219 ;  /* 0x000000db009f7308 */ /* 0x002fe20000000800 */
[----:B------:R-:W-:Y:S01]  /*13ab0*/  PRMT R164, R161, 0x7632, R164 ;  /* 0x00007632a1a47816 */ /* 0x000fe200000000a4 */
[C---:B------:R-:W-:Y:S01]  /*13ac0*/  HMMA.16816.F32.BF16 R12, R136.reuse, R144, R12 ;  /* 0x00000090880c723c */ /* 0x040fe2000004180c */
[----:B------:R1:W-:Y:S02]  /*13ad0*/  @P4 STL.S16 [R1+0x4c], R158 ;  /* 0x00004c9e01004387 */ /* 0x0003e40000100600 */
[----:B------:R-:W-:Y:S02]  /*13ae0*/  PRMT R168, R158, 0x7610, R168 ;  /* 0x000076109ea87816 */ /* 0x000fe400000000a8 */
[----:B------:R2:W-:Y:S02]  /*13af0*/  STG.E.U16 desc[UR26][R186.64+0x2], R176 ;  /* 0x000002b0ba007986 */ /* 0x0005e4000c10151a */
[----:B------:R-:W-:Y:S01]  /*13b00*/  @P4 PRMT R177, R168, 0x5410, RZ ;  /* 0x00005410a8b14816 */ /* 0x000fe200000000ff */
[C---:B------:R-:W-:Y:S01]  /*13b10*/  HMMA.16816.F32.BF16 R16, R136.reuse, R146, R16 ;  /* 0x000000928810723c */ /* 0x040fe20000041810 */
[----:B------:R-:W3:Y:S02]  /*13b20*/  LDSM.16.MT88.4 R144, [R182+0x800] ;  /* 0x00080000b690783b */ /* 0x000ee40000004200 */
[----:B------:R-:W-:Y:S06]  /*13b30*/  ISETP.LE.U32.AND P4, PT, R155, UR12, PT ;  /* 0x0000000c9b007c0c */ /* 0x000fec000bf83070 */
[----:B------:R-:W-:Y:S04]  /*13b40*/  STG.E.U16 desc[UR26][R184.64+0x10], R178 ;  /* 0x000010b2b8007986 */ /* 0x000fe8000c10151a */
[----:B------:R3:W-:Y:S01]  /*13b50*/  STG.E.U16 desc[UR26][R184.64+0x12], R177 ;  /* 0x000012b1b8007986 */ /* 0x0007e2000c10151a */
[----:B-1----:R-:W-:Y:S10]  /*13b60*/  MUFU.EX2 R158, R203 ;  /* 0x000000cb009e7308 */ /* 0x002ff40000000800 */
[----:B--2---:R-:W1:Y:S01]  /*13b70*/  MUFU.EX2 R176, R217 ;  /* 0x000000d900b07308 */ /* 0x004e620000000800 */
[C---:B---3--:R-:W-:Y:S08]  /*13b80*/  HMMA.16816.F32.BF16 R20, R136.reuse, R140, R20 ;  /* 0x0000008c8814723c */ /* 0x048ff00000041814 */
[C---:B------:R-:W-:Y:S01]  /*13b90*/  HMMA.16816.F32.BF16 R24, R136.reuse, R142, R24 ;  /* 0x0000008e8818723c */ /* 0x040fe20000041818 */
[----:B------:R-:W2:Y:S02]  /*13ba0*/  LDSM.16.MT88.4 R140, [R204+0x12800] ;  /* 0x01280000cc8c783b */ /* 0x000ea40000004200 */
[----:B-1----:R-:W-:Y:S01]  /*13bb0*/  F2FP.BF16.F32.PACK_AB R135, R176, R158 ;  /* 0x0000009eb087723e */ /* 0x002fe200000010ff */
[----:B------:R-:W-:Y:S01]  /*13bc0*/  FADD.FTZ R158, R158, R153 ;  /* 0x000000999e9e7221 */ /* 0x000fe20000010000 */
[----:B------:R-:W1:Y:S03]  /*13bd0*/  MUFU.EX2 R177, R220 ;  /* 0x000000dc00b17308 */ /* 0x000e660000000800 */
[C---:B------:R-:W-:Y:S03]  /*13be0*/  HMMA.16816.F32.BF16 R28, R136.reuse, R144, R28 ;  /* 0x00000090881c723c */ /* 0x040fe6000004181c */
[----:B------:R-:W-:Y:S01]  /*13bf0*/  FADD.FTZ R176, R176, R158 ;  /* 0x0000009eb0b07221 */ /* 0x000fe20000010000 */
[----:B------:R-:W-:Y:S04]  /*13c00*/  PRMT R162, R135, 0x7632, R162 ;  /* 0x0000763287a27816 */ /* 0x000fe800000000a2 */
[C---:B------:R-:W-:Y:S01]  /*13c10*/  HMMA.16816.F32.BF16 R32, R136.reuse, R146, R32 ;  /* 0x000000928820723c */ /* 0x040fe20000041820 */
[----:B------:R-:W3:Y:S02]  /*13c20*/  LDSM.16.MT88.4 R144, [R205+0x12800] ;  /* 0x01280000cd90783b */ /* 0x000ee40000004200 */
[----:B-1----:R-:W-:Y:S04]  /*13c30*/  F2FP.BF16.F32.PACK_AB R163, R195, R177 ;  /* 0x000000b1c3a3723e */ /* 0x002fe800000010ff */
[----:B------:R-:W-:Y:S01]  /*13c40*/  PRMT R181, R163, 0x7632, R181 ;  /* 0x00007632a3b57816 */ /* 0x000fe200000000b5 */
[C---:B--2---:R-:W-:Y:S08]  /*13c50*/  HMMA.16816.F32.BF16 R36, R136.reuse, R140, R36 ;  /* 0x0000008c8824723c */ /* 0x044ff00000041824 */
[C---:B------:R-:W-:Y:S01]  /*13c60*/  HMMA.16816.F32.BF16 R40, R136.reuse, R142, R40 ;  /* 0x0000008e8828723c */ /* 0x040fe20000041828 */
[----:B------:R-:W1:Y:S07]  /*13c70*/  LDSM.16.MT88.4 R140, [R133+0x2800] ;  /* 0x00280000858c783b */ /* 0x000e6e0000004200 */
[C---:B---3--:R-:W-:Y:S08]  /*13c80*/  HMMA.16816.F32.BF16 R44, R136.reuse, R144, R44 ;  /* 0x00000090882c723c */ /* 0x048ff0000004182c */
[C---:B------:R-:W-:Y:S01]  /*13c90*/  HMMA.16816.F32.BF16 R48, R136.reuse, R146, R48 ;  /* 0x000000928830723c */ /* 0x040fe20000041830 */
[----:B------:R-:W2:Y:S07]  /*13ca0*/  LDSM.16.MT88.4 R144, [R182+0x2800] ;  /* 0x00280000b690783b */ /* 0x000eae0000004200 */
[C---:B-1----:R-:W-:Y:S08]  /*13cb0*/  HMMA.16816.F32.BF16 R52, R136.reuse, R140, R52 ;  /* 0x0000008c8834723c */ /* 0x042ff00000041834 */
[C---:B------:R-:W-:Y:S01]  /*13cc0*/  HMMA.16816.F32.BF16 R56, R136.reuse, R142, R56 ;  /* 0x0000008e8838723c */ /* 0x040fe20000041838 */
[----:B------:R-:W1:Y:S07]  /*13cd0*/  LDSM.16.MT88.4 R140, [R204+0x14800] ;  /* 0x01480000cc8c783b */ /* 0x000e6e0000004200 */
[C---:B--2---:R-:W-:Y:S08]  /*13ce0*/  HMMA.16816.F32.BF16 R60, R136.reuse, R144, R60 ;  /* 0x00000090883c723c */ /* 0x044ff0000004183c */
        /* <DEDUP_REMOVED lines=8> */
[C---:B-1----:R-:W-:Y:S03]  /*13d70*/  HMMA.16816.F32.BF16 R84, R136.reuse, R140, R84 ;  /* 0x0000008c8854723c */ /* 0x042fe60000041854 */
[----:B-----5:R-:W-:Y:S05]  /*13d80*/  @P0 HFMA2.BF16_V2 R169, -RZ.H0_H0, RZ.H0_H0, -R179.H0_H0 ;  /* 0x200000ffffa90231 */ /* 0x020fea00003409b3 */
[C---:B------:R-:W-:Y:S01]  /*13d90*/  HMMA.16816.F32.BF16 R88, R136.reuse, R142, R88 ;  /* 0x0000008e8858723c */ /* 0x040fe20000041858 */
[----:B------:R1:W-:Y:S02]  /*13da0*/  @P0 STL.S16 [R1+0x40], R169 ;  /* 0x000040a901000387 */ /* 0x0003e40000100600 */
[----:B------:R-:W-:Y:S02]  /*13db0*/  PRMT R152, R169, 0x7610, R152 ;  /* 0x00007610a9987816 */ /* 0x000fe40000000098 */
[----:B------:R3:W5:Y:S02]  /*13dc0*/  LDL.S16 R168, [R1+0x38] ;  /* 0x0000380001a87983 */ /* 0x0007640000100600 */
[----:B------:R-:W-:Y:S01]  /*13dd0*/  @P0 PRMT R179, R152, 0x5410, RZ ;  /* 0x0000541098b30816 */ /* 0x000fe200000000ff */
[C---:B--2---:R-:W-:Y:S01]  /*13de0*/  HMMA.16816.F32.BF16 R92, R136.reuse, R144, R92 ;  /* 0x00000090885c723c */ /* 0x044fe2000004185c */
[----:B------:R3:W2:Y:S02]  /*13df0*/  LDL.S16 R155, [R1+0x34] ;  /* 0x00003400019b7983 */ /* 0x0006a40000100600 */
[----:B------:R-:W-:Y:S01]  /*13e00*/  ISETP.LE.U32.AND P0, PT, R154, UR12, PT ;  /* 0x0000000c9a007c0c */ /* 0x000fe2000bf03070 */
[----:B------:R-:W-:Y:S01]  /*13e10*/  FADD.FTZ R152, R198, R134 ;  /* 0x00000086c6987221 */ /* 0x000fe20000010000 */
[----:B------:R-:W3:Y:S01]  /*13e20*/  LDSM.16.MT88.4 R140, [R205+0x16800] ;  /* 0x01680000cd8c783b */ /* 0x000ee20000004200 */
[----:B------:R-:W-:Y:S02]  /*13e30*/  F2FP.BF16.F32.PACK_AB R134, R190, R159 ;  /* 0x0000009fbe86723e */ /* 0x000fe400000010ff */
[C---:B------:R-:W-:Y:S03]  /*13e40*/  HMMA.16816.F32.BF16 R96, R136.reuse, R146, R96 ;  /* 0x000000928860723c */ /* 0x040fe60000041860 */
[----:B------:R-:W-:Y:S01]  /*13e50*/  FADD.FTZ R159, R159, R152 ;  /* 0x000000989f9f7221 */ /* 0x000fe20000010000 */
[----:B------:R-:W-:Y:S01]  /*13e60*/  PRMT R160, R134, 0x7632, R160 ;  /* 0x0000763286a07816 */ /* 0x000fe200000000a0 */
[----:B------:R-:W3:Y:S03]  /*13e70*/  LDSM.16.MT88.4 R144, [R133+0x6800] ;  /* 0x006800008590783b */ /* 0x000ee60000004200 */
[C---:B------:R-:W-:Y:S05]  /*13e80*/  HMMA.16816.F32.BF16 R100, R136.reuse, R148, R100 ;  /* 0x000000948864723c */ /* 0x040fea0000041864 */
[----:B-1----:R1:W2:Y:S03]  /*13e90*/  LDL.S16 R169, [R1+0x44] ;  /* 0x0000440001a97983 */ /* 0x0022a60000100600 */
[C---:B------:R-:W-:Y:S01]  /*13ea0*/  HMMA.16816.F32.BF16 R104, R136.reuse, R150, R104 ;  /* 0x000000968868723c */ /* 0x040fe20000041868 */
[----:B------:R-:W1:Y:S08]  /*13eb0*/  LDSM.16.MT88.4 R148, [R182+0x6800] ;  /* 0x00680000b694783b */ /* 0x000e700000004200 */
[----:B------:R-:W-:Y:S01]  /*13ec0*/  STG.E.U16 desc[UR26][R186.64+0x10], R179 ;  /* 0x000010b3ba007986 */ /* 0x000fe2000c10151a */
[----:B----4-:R-:W-:Y:S01]  /*13ed0*/  @P6 HFMA2.BF16_V2 R170, -RZ.H0_H0, RZ.H0_H0, -R180.H0_H0 ;  /* 0x200000ffffaa6231 */ /* 0x010fe200003409b4 */
[C---:B---3--:R-:W-:Y:S04]  /*13ee0*/  HMMA.16816.F32.BF16 R108, R136.reuse, R140, R108 ;  /* 0x0000008c886c723c */ /* 0x048fe8000004186c */
[----:B------:R3:W-:Y:S01]  /*13ef0*/  @P6 STL.S16 [R1+0x3c], R170 ;  /* 0x00003caa01006387 */ /* 0x0007e20000100600 */
[----:B------:R-:W-:Y:S03]  /*13f00*/  PRMT R154, R170, 0x7610, R154 ;  /* 0x00007610aa9a7816 */ /* 0x000fe6000000009a */
[C---:B------:R-:W-:Y:S03]  /*13f10*/  HMMA.16816.F32.BF16 R112, R136.reuse, R142, R112 ;  /* 0x0000008e8870723c */ /* 0x040fe60000041870 */
[----:B------:R-:W-:Y:S02]  /*13f20*/  @P6 PRMT R180, R154, 0x5410, RZ ;  /* 0x000054109ab46816 */ /* 0x000fe400000000ff */
[----:B------:R-:W-:Y:S02]  /*13f30*/  PRMT R143, R173, 0x5410, R196 ;  /* 0x00005410ad8f7816 */ /* 0x000fe400000000c4 */
[----:B------:R-:W-:Y:S01]  /*13f40*/  ISETP.LE.U32.AND P6, PT, R183, UR12, PT ;  /* 0x0000000cb7007c0c */ /* 0x000fe2000bfc3070 */
[C---:B------:R-:W-:Y:S01]  /*13f50*/  HMMA.16816.F32.BF16 R116, R136.reuse, R144, R116 ;  /* 0x000000908874723c */ /* 0x040fe20000041874 */
[----:B------:R-:W-:Y:S02]  /*13f60*/  STG.E.U16 desc[UR26][R186.64+0x12], R180 ;  /* 0x000012b4ba007986 */ /* 0x000fe4000c10151a */
[----:B------:R-:W-:Y:S05]  /*13f70*/  LOP3.LUT R143, R143, 0xff00ff, RZ, 0xc0, !PT ;  /* 0x00ff00ff8f8f7812 */ /* 0x000fea00078ec0ff */
[C---:B------:R-:W-:Y:S01]  /*13f80*/  HMMA.16816.F32.BF16 R120, R136.reuse, R146, R120 ;  /* 0x000000928878723c */ /* 0x040fe20000041878 */
[----:B------:R-:W-:Y:S02]  /*13f90*/  LDSM.16.MT88.4 R144, [R205+0x11000] ;  /* 0x01100000cd90783b */ /* 0x000fe40000004200 */
[----:B------:R-:W-:Y:S02]  /*13fa0*/  HSET2.LE.AND R143, R143, R214, PT ;  /* 0x000000d68f8f7233 */ /* 0x000fe40003803000 */
[----:B---3--:R-:W-:Y:S03]  /*13fb0*/  SHF.R.U32.HI R170, RZ, 0x18, R188 ;  /* 0x00000018ffaa7819 */ /* 0x008fe600000116bc */
[C---:B-1----:R-:W-:Y:S08]  /*13fc0*/  HMMA.16816.F32.BF16 R124, R136.reuse, R148, R124 ;  /* 0x00000094887c723c */ /* 0x042ff0000004187c */
[----:B------:R-:W-:Y:S01]  /*13fd0*/  HMMA.16816.F32.BF16 R128, R136, R150, R128 ;  /* 0x000000968880723c */ /* 0x000fe20000041880 */
[----:B------:R-:W-:Y:S08]  /*13fe0*/  LDSM.16.MT88.4 R136, [R182+0x1000] ;  /* 0x00100000b688783b */ /* 0x000ff00000004200 */
[----:B------:R-:W-:Y:S01]  /*13ff0*/  LDSM.16.MT88.4 R148, [R204+0x13000] ;  /* 0x01300000cc94783b */ /* 0x000fe20000004200 */
[----:B-----5:R-:W-:Y:S02]  /*14000*/  @!P3 HFMA2.BF16_V2 R168, -RZ.H0_H0, RZ.H0_H0, -R2.H0_H0 ;  /* 0x200000ffffa8b231 */ /* 0x020fe40000340902 */
[----:B--2---:R-:W-:Y:S03]  /*14010*/  @!P0 HFMA2.BF16_V2 R155, -RZ.H0_H0, RZ.H0_H0, -R156.H0_H0 ;  /* 0x200000ffff9b8231 */ /* 0x004fe6000034099c */
[----:B------:R-:W-:Y:S04]  /*14020*/  PRMT R141, R168, 0x7610, R141 ;  /* 0x00007610a88d7816 */ /* 0x000fe8000000008d */
[----:B------:R-:W-:Y:S02]  /*14030*/  @!P3 PRMT R2, R141, 0x5410, RZ ;  /* 0x000054108d02b816 */ /* 0x000fe400000000ff */
[----:B------:R-:W-:Y:S03]  /*14040*/  PRMT R192, R155, 0x7610, R192 ;  /* 0x000076109bc07816 */ /* 0x000fe600000000c0 */
[----:B------:R1:W-:Y:S01]  /*14050*/  STG.E.U16 desc[UR26][R184.64+0x22], R2 ;  /* 0x00002202b8007986 */ /* 0x0003e2000c10151a */
[----:B------:R-:W-:Y:S01]  /*14060*/  @!P0 PRMT R156, R192, 0x5410, RZ ;  /* 0x00005410c09c8816 */ /* 0x000fe200000000ff */
[----:B------:R-:W-:Y:S05]  /*14070*/  @!P4 HFMA2.BF16_V2 R169, -RZ.H0_H0, RZ.H0_H0, -R0.H0_H0 ;  /* 0x200000ffffa9c231 */ /* 0x000fea0000340900 */
[----:B------:R2:W-:Y:S01]  /*14080*/  @!P4 STL.S16 [R1+0x44], R169 ;  /* 0x000044a90100c387 */ /* 0x0005e20000100600 */
[----:B------:R-:W-:Y:S03]  /*14090*/  PRMT R140, R169, 0x7610, R140 ;  /* 0x00007610a98c7816 */ /* 0x000fe6000000008c */
[----:B------:R-:W-:Y:S01]  /*140a0*/  @!P3 STL.S16 [R1+0x38], R168 ;  /* 0x000038a80100b387 */ /* 0x000fe20000100600 */
[----:B------:R-:W-:Y:S02]  /*140b0*/  @!P4 PRMT R0, R140, 0x5410, RZ ;  /* 0x000054108c00c816 */ /* 0x000fe400000000ff */
[----:B------:R-:W-:Y:S01]  /*140c0*/  ISETP.GT.U32.AND P3, PT, R200, UR12, PT ;  /* 0x0000000cc8007c0c */ /* 0x000fe2000bf64070 */
[----:B------:R-:W-:Y:S01]  /*140d0*/  @!P0 STL.S16 [R1+0x34], R155 ;  /* 0x0000349b01008387 */ /* 0x000fe20000100600 */
[----:B------:R-:W-:Y:S01]  /*140e0*/  ISETP.LE.U32.AND P0, PT, R189, UR12, PT ;  /* 0x0000000cbd007c0c */ /* 0x000fe2000bf03070 */
[----:B------:R-:W-:Y:S01]  /*140f0*/  MUFU.EX2 R200, R239 ;  /* 0x000000ef00c87308 */ /* 0x000fe20000000800 */
[----:B------:R-:W-:Y:S01]  /*14100*/  ISETP.GT.U32.AND P4, PT, R202, UR12, PT ;  /* 0x0000000cca007c0c */ /* 0x000fe2000bf84070 */
[----:B------:R3:W4:Y:S01]  /*14110*/  LDL.S16 R203, [R1+0x30] ;  /* 0x0000300001cb7983 */ /* 0x0007220000100600 */
[----:B-1----:R-:W-:Y:S01]  /*14120*/  LOP3.LUT R2, R171, 0xff, RZ, 0xc0, !PT ;  /* 0x000000ffab027812 */ /* 0x002fe200078ec0ff */
[----:B------:R-:W-:Y:S06]  /*14130*/  FADD.FTZ R171, R190, R159 ;  /* 0x0000009fbeab7221 */ /* 0x000fec0000010000 */
[----:B------:R-:W-:Y:S01]  /*14140*/  MUFU.EX2 R202, R232 ;  /* 0x000000e800ca7308 */ /* 0x000fe20000000800 */
[----:B------:R3:W5:Y:S01]  /*14150*/  LDL.S16 R199, [R1+0x2c] ;  /* 0x00002c0001c77983 */ /* 0x0007620000100600 */
[----:B------:R-:W-:Y:S03]  /*14160*/  PRMT R142, R2, 0x5410, R172 ;  /* 0x00005410028e7816 */ /* 0x000fe600000000ac */
[----:B------:R1:W-:Y:S02]  /*14170*/  STG.E.U16 desc[UR26][R184.64+0x20], R0 ;  /* 0x00002000b8007986 */ /* 0x0003e4000c10151a */
[--C-:B------:R-:W-:Y:S02]  /*14180*/  HSET2.LE.AND R142, R142, R214.reuse, PT ;  /* 0x000000d68e8e7233 */ /* 0x100fe40003803000 */
[----:B------:R3:W3:Y:S01]  /*14190*/  LDL.S16 R198, [R1+0x28] ;  /* 0x0000280001c67983 */ /* 0x0006e20000100600 */
[C---:B--2---:R-:W-:Y:S03]  /*141a0*/  LOP3.LUT R169, R188.reuse, 0xff, RZ, 0xc0, !PT ;  /* 0x000000ffbca97812 */ /* 0x044fe600078ec0ff */
[----:B------:R2:W2:Y:S01]  /*141b0*/  LDL.S16 R197, [R1+0x24] ;  /* 0x0000240001c57983 */ /* 0x0004a20000100600 */
[----:B------:R-:W-:Y:S03]  /*141c0*/  PRMT R140, R169, 0x5410, R157 ;  /* 0x00005410a98c7816 */ /* 0x000fe6000000009d */
[----:B------:R2:W2:Y:S02]  /*141d0*/  LDL.S16 R193, [R1+0x20] ;  /* 0x0000200001c17983 */ /* 0x0004a40000100600 */
[--C-:B------:R-:W-:Y:S02]  /*141e0*/  HSET2.LE.AND R140, R140, R214.reuse, PT ;  /* 0x000000d68c8c7233 */ /* 0x100fe40003803000 */
[----:B------:R2:W2:Y:S04]  /*141f0*/  LDL.S16 R192, [R1+0x1c] ;  /* 0x00001c0001c07983 */ /* 0x0004a80000100600 */
[----:B------:R2:W2:Y:S04]  /*14200*/  LDL.S16 R190, [R1+0x18] ;  /* 0x0000180001be7983 */ /* 0x0004a80000100600 */
[----:B------:R-:W1:Y:S02]  /*14210*/  LDSM.16.MT88.4 R152, [R204+0x11000] ;  /* 0x01100000cc98783b */ /* 0x000e640000004200 */
[----:B-1----:R-:W-:Y:S04]  /*14220*/  PRMT R0, R188, 0x7632, R0 ;  /* 0x00007632bc007816 */ /* 0x002fe80000000000 */
[----:B------:R-:W-:Y:S02]  /*14230*/  LOP3.LUT R168, R0, 0xff, RZ, 0xc0, !PT ;  /* 0x000000ff00a87812 */ /* 0x000fe400078ec0ff */
[----:B------:R1:W2:Y:S01]  /*14240*/  LDL.S16 R188, [R1+0x10] ;  /* 0x0000100001bc7983 */ /* 0x0002a20000100600 */
[----:B------:R-:W-:Y:S02]  /*14250*/  PRMT R0, R134, 0x5410, R160 ;  /* 0x0000541086007816 */ /* 0x000fe400000000a0 */
[----:B------:R-:W-:Y:S01]  /*14260*/  PRMT R141, R168, 0x5410, R170 ;  /* 0x00005410a88d7816 */ /* 0x000fe200000000aa */
[----:B------:R-:W-:Y:S01]  /*14270*/  STG.E.U16 desc[UR26][R186.64+0x20], R156 ;  /* 0x0000209cba007986 */ /* 0x000fe2000c10151a */
[----:B------:R-:W-:Y:S02]  /*14280*/  LOP3.LUT R140, R0, R140, RZ, 0xc0, !PT ;  /* 0x0000008c008c7212 */ /* 0x000fe400078ec0ff */
[----:B------:R-:W-:Y:S01]  /*14290*/  PRMT R0, R135, 0x5410, R162 ;  /* 0x0000541087007816 */ /* 0x000fe200000000a2 */
[----:B------:R-:W1:Y:S01]  /*142a0*/  LDSM.16.MT88.4 R156, [R133+0x1000] ;  /* 0x00100000859c783b */ /* 0x000e620000004200 */
[----:B------:R-:W-:Y:S05]  /*142b0*/  HSET2.LE.AND R141, R141, R214, PT ;  /* 0x000000d68d8d7233 */ /* 0x000fea0003803000 */
[----:B------:R-:W-:Y:S02]  /*142c0*/  LOP3.LUT R141, R0, R141, RZ, 0xc0, !PT ;  /* 0x0000008d008d7212 */ /* 0x000fe400078ec0ff */
[----:B------:R-:W-:Y:S04]  /*142d0*/  PRMT R0, R161, 0x5410, R164 ;  /* 0x00005410a1007816 */ /* 0x000fe800000000a4 */
[----:B------:R-:W-:Y:S02]  /*142e0*/  LOP3.LUT R142, R0, R142, RZ, 0xc0, !PT ;  /* 0x0000008e008e7212 */ /* 0x000fe400078ec0ff */
[----:B------:R-:W-:Y:S04]  /*142f0*/  PRMT R0, R163, 0x5410, R181 ;  /* 0x00005410a3007816 */ /* 0x000fe800000000b5 */
[----:B------:R-:W-:Y:S07]  /*14300*/  LOP3.LUT R143, R0, R143, RZ, 0xc0, !PT ;  /* 0x0000008f008f7212 */ /* 0x000fee00078ec0ff */
[C---:B------:R-:W-:Y:S08]  /*14310*/  HMMA.16816.F32.BF16 R4, R140.reuse, R152, R4 ;  /* 0x000000988c04723c */ /* 0x040ff00000041804 */
[C---:B------:R-:W-:Y:S01]  /*14320*/  HMMA.16816.F32.BF16 R8, R140.reuse, R154, R8 ;  /* 0x0000009a8c08723c */ /* 0x040fe20000041808 */
[----:B------:R-:W1:Y:S07]  /*14330*/  LDSM.16.MT88.4 R152, [R205+0x13000] ;  /* 0x01300000cd98783b */ /* 0x000e6e0000004200 */
[C---:B------:R-:W-:Y:S08]  /*14340*/  HMMA.16816.F32.BF16 R12, R140.reuse, R144, R12 ;  /* 0x000000908c0c723c */ /* 0x040ff0000004180c */
[C---:B------:R-:W-:Y:S01]  /*14350*/  HMMA.16816.F32.BF16 R16, R140.reuse, R146, R16 ;  /* 0x000000928c10723c */ /* 0x040fe20000041810 */
[----:B------:R-:W1:Y:S07]  /*14360*/  LDSM.16.MT88.4 R144, [R133+0x3000] ;  /* 0x003000008590783b */ /* 0x000e6e0000004200 */
[C---:B-1----:R-:W-:Y:S08]  /*14370*/  HMMA.16816.F32.BF16 R20, R140.reuse, R156, R20 ;  /* 0x0000009c8c14723c */ /* 0x042ff00000041814 */
[C---:B------:R-:W-:Y:S01]  /*14380*/  HMMA.16816.F32.BF16 R24, R140.reuse, R158, R24 ;  /* 0x0000009e8c18723c */ /* 0x040fe20000041818 */
[----:B------:R-:W-:Y:S07]  /*14390*/  LDSM.16.MT88.4 R156, [R204+0x15000] ;  /* 0x01500000cc9c783b */ /* 0x000fee0000004200 */
[C---:B------:R-:W-:Y:S08]  /*143a0*/  HMMA.16816.F32.BF16 R28, R140.reuse, R136, R28 ;  /* 0x000000888c1c723c */ /* 0x040ff0000004181c */
[C---:B------:R-:W-:Y:S01]  /*143b0*/  HMMA.16816.F32.BF16 R32, R140.reuse, R138, R32 ;  /* 0x0000008a8c20723c */ /* 0x040fe20000041820 */
[----:B------:R-:W1:Y:S07]  /*143c0*/  LDSM.16.MT88.4 R136, [R182+0x3000] ;  /* 0x00300000b688783b */ /* 0x000e6e0000004200 */
[C---:B------:R-:W-:Y:S08]  /*143d0*/  HMMA.16816.F32.BF16 R36, R140.reuse, R148, R36 ;  /* 0x000000948c24723c */ /* 0x040ff00000041824 */
[C---:B------:R-:W-:Y:S01]  /*143e0*/  HMMA.16816.F32.BF16 R40, R140.reuse, R150, R40 ;  /* 0x000000968c28723c */ /* 0x040fe20000041828 */
[----:B------:R-:W1:Y:S07]  /*143f0*/  LDSM.16.MT88.4 R148, [R205+0x15000] ;  /* 0x01500000cd94783b */ /* 0x000e6e0000004200 */
[C---:B------:R-:W-:Y:S08]  /*14400*/  HMMA.16816.F32.BF16 R44, R140.reuse, R152, R44 ;  /* 0x000000988c2c723c */ /* 0x040ff0000004182c */
[C---:B------:R-:W-:Y:S01]  /*14410*/  HMMA.16816.F32.BF16 R48, R140.reuse, R154, R48 ;  /* 0x0000009a8c30723c */ /* 0x040fe20000041830 */
[----:B------:R-:W1:Y:S07]  /*14420*/  LDSM.16.MT88.4 R152, [R133+0x5000] ;  /* 0x005000008598783b */ /* 0x000e6e0000004200 */
[C---:B------:R-:W-:Y:S08]  /*14430*/  HMMA.16816.F32.BF16 R52, R140.reuse, R144, R52 ;  /* 0x000000908c34723c */ /* 0x040ff00000041834 */
[C---:B------:R-:W-:Y:S08]  /*14440*/  HMMA.16816.F32.BF16 R56, R140.reuse, R146, R56 ;  /* 0x000000928c38723c */ /* 0x040ff00000041838 */
[C---:B-1----:R-:W-:Y:S08]  /*14450*/  HMMA.16816.F32.BF16 R60, R140.reuse, R136, R60 ;  /* 0x000000888c3c723c */ /* 0x042ff0000004183c */
[C---:B------:R-:W-:Y:S01]  /*14460*/  HMMA.16816.F32.BF16 R64, R140.reuse, R138, R64 ;  /* 0x0000008a8c40723c */ /* 0x040fe20000041840 */
[----:B------:R-:W1:Y:S07]  /*14470*/  LDSM.16.MT88.4 R136, [R182+0x5000] ;  /* 0x00500000b688783b */ /* 0x000e6e0000004200 */
[C---:B------:R-:W-:Y:S01]  /*14480*/  HMMA.16816.F32.BF16 R68, R140.reuse, R156, R68 ;  /* 0x0000009c8c44723c */ /* 0x040fe20000041844 */
[----:B------:R-:W2:Y:S07]  /*14490*/  MUFU.EX2 R156, R234 ;  /* 0x000000ea009c7308 */ /* 0x000eae0000000800 */
[C---:B------:R-:W-:Y:S08]  /*144a0*/  HMMA.16816.F32.BF16 R72, R140.reuse, R158, R72 ;  /* 0x0000009e8c48723c */ /* 0x040ff00000041848 */
[C---:B------:R-:W-:Y:S08]  /*144b0*/  HMMA.16816.F32.BF16 R76, R140.reuse, R148, R76 ;  /* 0x000000948c4c723c */ /* 0x040ff0000004184c */
[C---:B------:R-:W-:Y:S08]  /*144c0*/  HMMA.16816.F32.BF16 R80, R140.reuse, R150, R80 ;  /* 0x000000968c50723c */ /* 0x040ff00000041850 */
[C---:B------:R-:W-:Y:S03]  /*144d0*/  HMMA.16816.F32.BF16 R84, R140.reuse, R152, R84 ;  /* 0x000000988c54723c */ /* 0x040fe60000041854 */
[----:B------:R-:W-:Y:S04]  /*144e0*/  IMAD.WIDE.U32 R152, R231, -0x2daee0ad, RZ ;  /* 0xd2511f53e7987825 */ /* 0x000fe800078e00ff */
[----:B------:R-:W-:Y:S01]  /*144f0*/  IMAD.MOV.U32 R183, RZ, RZ, R152 ;  /* 0x000000ffffb77224 */ /* 0x000fe200078e0098 */
[C---:B------:R-:W-:Y:S03]  /*14500*/  HMMA.16816.F32.BF16 R88, R140.reuse, R154, R88 ;  /* 0x0000009a8c58723c */ /* 0x040fe60000041858 */
[----:B------:R-:W-:Y:S01]  /*14510*/  LOP3.LUT R153, R216, UR9, R153, 0x96, !PT ;  /* 0x00000009d8997c12 */ /* 0x000fe2000f8e9699 */
[----:B------:R-:W-:Y:S01]  /*14520*/  FADD.FTZ R155, R191, R171 ;  /* 0x000000abbf9b7221 */ /* 0x000fe20000010000 */
[----:B------:R-:W-:Y:S02]  /*14530*/  PRMT R191, R152, 0x7771, RZ ;  /* 0x0000777198bf7816 */ /* 0x000fe400000000ff */
[C---:B------:R-:W-:Y:S01]  /*14540*/  LOP3.LUT R154, R153.reuse, 0xffff, RZ, 0xc0, !PT ;  /* 0x0000ffff999a7812 */ /* 0x040fe200078ec0ff */
[C---:B-1----:R-:W-:Y:S03]  /*14550*/  HMMA.16816.F32.BF16 R92, R140.reuse, R136, R92 ;  /* 0x000000888c5c723c */ /* 0x042fe6000004185c */
[----:B------:R-:W-:Y:S02]  /*14560*/  SHF.R.U32.HI R154, RZ, 0x8, R154 ;  /* 0x00000008ff9a7819 */ /* 0x000fe4000001169a */
[----:B------:R-:W-:Y:S02]  /*14570*/  LOP3.LUT R189, R153, 0xff, RZ, 0xc0, !PT ;  /* 0x000000ff99bd7812 */ /* 0x000fe400078ec0ff */
[----:B------:R-:W-:Y:S01]  /*14580*/  LOP3.LUT R183, R183, 0xff, RZ, 0xc0, !PT ;  /* 0x000000ffb7b77812 */ /* 0x000fe200078ec0ff */
[C---:B------:R-:W-:Y:S01]  /*14590*/  HMMA.16816.F32.BF16 R96, R140.reuse, R138, R96 ;  /* 0x0000008a8c60723c */ /* 0x040fe20000041860 */
[----:B------:R-:W-:Y:S02]  /*145a0*/  LDSM.16.MT88.4 R136, [R133+0x7000] ;  /* 0x007000008588783b */ /* 0x000fe40000004200 */
[----:B----4-:R-:W-:Y:S02]  /*145b0*/  @!P0 HFMA2.BF16_V2 R203, -RZ.H0_H0, RZ.H0_H0, -R165.H0_H0 ;  /* 0x200000ffffcb8231 */ /* 0x010fe400003409a5 */
[----:B-----5:R-:W-:Y:S03]  /*145c0*/  @!P6 HFMA2.BF16_V2 R199, -RZ.H0_H0, RZ.H0_H0, -R166.H0_H0 ;  /* 0x200000ffffc7e231 */ /* 0x020fe600003409a6 */
[----:B------:R-:W-:Y:S01]  /*145d0*/  PRMT R146, R203, 0x7610, R146 ;  /* 0x00007610cb927816 */ /* 0x000fe20000000092 */
[----:B------:R1:W-:Y:S01]  /*145e0*/  @!P0 STL.S16 [R1+0x30], R203 ;  /* 0x000030cb01008387 */ /* 0x0003e20000100600 */
[----:B------:R-:W-:Y:S03]  /*145f0*/  PRMT R145, R199, 0x7610, R145 ;  /* 0x00007610c7917816 */ /* 0x000fe60000000091 */
[----:B------:R4:W-:Y:S01]  /*14600*/  @!P6 STL.S16 [R1+0x2c], R199 ;  /* 0x00002cc70100e387 */ /* 0x0009e20000100600 */
[----:B------:R-:W-:Y:S01]  /*14610*/  @!P0 PRMT R165, R146, 0x5410, RZ ;  /* 0x0000541092a58816 */ /* 0x000fe200000000ff */
[----:B---3--:R-:W-:Y:S01]  /*14620*/  @P3 HFMA2.BF16_V2 R198, -RZ.H0_H0, RZ.H0_H0, -R167.H0_H0 ;  /* 0x200000ffffc63231 */ /* 0x008fe200003409a7 */
[----:B------:R-:W-:Y:S02]  /*14630*/  ISETP.GT.U32.AND P0, PT, R201, UR12, PT ;  /* 0x0000000cc9007c0c */ /* 0x000fe4000bf04070 */
[----:B------:R-:W-:Y:S01]  /*14640*/  @!P6 PRMT R166, R145, 0x5410, RZ ;  /* 0x0000541091a6e816 */ /* 0x000fe200000000ff */
[----:B--2---:R-:W-:Y:S01]  /*14650*/  @P4 HFMA2.BF16_V2 R197, -RZ.H0_H0, RZ.H0_H0, -R174.H0_H0 ;  /* 0x200000ffffc54231 */ /* 0x004fe200003409ae */
[----:B------:R-:W-:Y:S01]  /*14660*/  ISETP.LE.U32.AND P6, PT, R169, UR12, PT ;  /* 0x0000000ca9007c0c */ /* 0x000fe2000bfc3070 */
[----:B------:R2:W-:Y:S01]  /*14670*/  @P3 STL.S16 [R1+0x28], R198 ;  /* 0x000028c601003387 */ /* 0x0005e20000100600 */
[----:B------:R-:W-:Y:S01]  /*14680*/  PRMT R144, R198, 0x7610, R144 ;  /* 0x00007610c6907816 */ /* 0x000fe20000000090 */
[----:B------:R-:W-:Y:S01]  /*14690*/  MUFU.EX2 R201, R233 ;  /* 0x000000e900c97308 */ /* 0x000fe20000000800 */
[----:B------:R-:W-:Y:S01]  /*146a0*/  PRMT R149, R197, 0x7610, R149 ;  /* 0x00007610c5957816 */ /* 0x000fe20000000095 */
[----:B------:R3:W-:Y:S01]  /*146b0*/  @P4 STL.S16 [R1+0x24], R197 ;  /* 0x000024c501004387 */ /* 0x0007e20000100600 */
[----:B------:R-:W-:Y:S02]  /*146c0*/  @P3 PRMT R167, R144, 0x5410, RZ ;  /* 0x0000541090a73816 */ /* 0x000fe400000000ff */
[----:B------:R-:W-:Y:S01]  /*146d0*/  ISETP.LE.U32.AND P3, PT, R168, UR12, PT ;  /* 0x0000000ca8007c0c */ /* 0x000fe2000bf63070 */
[----:B------:R-:W-:Y:S01]  /*146e0*/  @P0 HFMA2.BF16_V2 R193, -RZ.H0_H0, RZ.H0_H0, -R175.H0_H0 ;  /* 0x200000ffffc10231 */ /* 0x000fe200003409af */
[----:B------:R-:W-:Y:S01]  /*146f0*/  @P4 PRMT R174, R149, 0x5410, RZ ;  /* 0x0000541095ae4816 */ /* 0x000fe200000000ff */
[----:B------:R-:W-:Y:S01]  /*14700*/  @!P5 HFMA2.BF16_V2 R190, -RZ.H0_H0, RZ.H0_H0, -R160.H0_H0 ;  /* 0x200000ffffbed231 */ /* 0x000fe200003409a0 */
[----:B------:R-:W-:Y:S01]  /*14710*/  ISETP.GT.U32.AND P4, PT, R172, UR12, PT ;  /* 0x0000000cac007c0c */ /* 0x000fe2000bf84070 */
[----:B------:R-:W-:Y:S01]  /*14720*/  @!P6 HFMA2.BF16_V2 R192, -RZ.H0_H0, RZ.H0_H0, -R134.H0_H0 ;  /* 0x200000ffffc0e231 */ /* 0x000fe20000340986 */
[----:B------:R5:W-:Y:S01]  /*14730*/  @P0 STL.S16 [R1+0x20], R193 ;  /* 0x000020c101000387 */ /* 0x000be20000100600 */
[----:B------:R-:W-:Y:S01]  /*14740*/  PRMT R148, R193, 0x7610, R148 ;  /* 0x00007610c1947816 */ /* 0x000fe20000000094 */
[----:B-1----:R-:W1:Y:S01]  /*14750*/  MUFU.EX2 R203, R235 ;  /* 0x000000eb00cb7308 */ /* 0x002e620000000800 */
[----:B------:R-:W-:Y:S01]  /*14760*/  PRMT R159, R190, 0x7610, R159 ;  /* 0x00007610be9f7816 */ /* 0x000fe2000000009f */
[----:B------:R1:W-:Y:S01]  /*14770*/  @!P6 STL.S16 [R1+0x1c], R192 ;  /* 0x00001cc00100e387 */ /* 0x0003e20000100600 */
[----:B------:R-:W-:Y:S07]  /*14780*/  PRMT R0, R192, 0x7610, R0 ;  /* 0x00007610c0007816 */ /* 0x000fee0000000000 */
[----:B----4-:R-:W4:Y:S01]  /*14790*/  MUFU.EX2 R199, R238 ;  /* 0x000000ee00c77308 */ /* 0x010f220000000800 */
[----:B------:R-:W-:Y:S01]  /*147a0*/  @!P5 PRMT R160, R159, 0x5410, RZ ;  /* 0x000054109fa0d816 */ /* 0x000fe200000000ff */
[----:B------:R4:W-:Y:S01]  /*147b0*/  @!P5 STL.S16 [R1+0x18], R190 ;  /* 0x000018be0100d387 */ /* 0x0009e20000100600 */
[----:B------:R-:W-:Y:S01]  /*147c0*/  @!P3 HFMA2.BF16_V2 R188, -RZ.H0_H0, RZ.H0_H0, -R135.H0_H0 ;  /* 0x200000ffffbcb231 */ /* 0x000fe20000340987 */
[----:B------:R-:W-:Y:S02]  /*147d0*/  @!P6 PRMT R134, R0, 0x5410, RZ ;  /* 0x000054100086e816 */ /* 0x000fe400000000ff */
[----:B------:R-:W-:Y:S01]  /*147e0*/  ISETP.LE.U32.AND P6, PT, R170, UR12, PT ;  /* 0x0000000caa007c0c */ /* 0x000fe2000bfc3070 */
[----:B------:R-:W4:Y:S01]  /*147f0*/  LDSM.16.MT88.4 R144, [R204+0x17000] ;  /* 0x01700000cc90783b */ /* 0x000f220000004200 */
[----:B------:R-:W-:Y:S02]  /*14800*/  PRMT R158, R188, 0x7610, R158 ;  /* 0x00007610bc9e7816 */ /* 0x000fe4000000009e */
[----:B--2---:R-:W-:Y:S01]  /*14810*/  MUFU.EX2 R198, R236 ;  /* 0x000000ec00c67308 */ /* 0x004fe20000000800 */
[----:B------:R-:W-:Y:S01]  /*14820*/  ISETP.LE.U32.AND P5, PT, R2, UR12, PT ;  /* 0x0000000c02007c0c */ /* 0x000fe2000bfa3070 */
[----:B------:R-:W-:Y:S01]  /*14830*/  FADD.FTZ R2, R177, R176 ;  /* 0x000000b0b1027221 */ /* 0x000fe20000010000 */
[----:B------:R-:W-:Y:S07]  /*14840*/  @!P3 PRMT R135, R158, 0x5410, RZ ;  /* 0x000054109e87b816 */ /* 0x000fee00000000ff */
[----:B---3--:R-:W2:Y:S01]  /*14850*/  MUFU.EX2 R197, R237 ;  /* 0x000000ed00c57308 */ /* 0x008ea20000000800 */
[----:B------:R-:W-:Y:S01]  /*14860*/  @P0 PRMT R175, R148, 0x5410, RZ ;  /* 0x0000541094af0816 */ /* 0x000fe200000000ff */
[----:B------:R-:W-:Y:S01]  /*14870*/  @!P3 STL.S16 [R1+0x10], R188 ;  /* 0x000010bc0100b387 */ /* 0x000fe20000100600 */
[----:B------:R-:W-:Y:S01]  /*14880*/  ISETP.GT.U32.AND P0, PT, R173, UR12, PT ;  /* 0x0000000cad007c0c */ /* 0x000fe2000bf04070 */
[----:B------:R-:W-:Y:S01]  /*14890*/  FADD.FTZ R195, R195, R2 ;  /* 0x00000002c3c37221 */ /* 0x000fe20000010000 */
[----:B------:R-:W-:Y:S01]  /*148a0*/  LOP3.LUT R0, R154, 0xffff, RZ, 0xc0, !PT ;  /* 0x0000ffff9a007812 */ /* 0x000fe200078ec0ff */
[----:B------:R3:W3:Y:S01]  /*148b0*/  LDL.S16 R169, [R1+0x14] ;  /* 0x0000140001a97983 */ /* 0x0006e20000100600 */
[----:B-----5:R-:W-:Y:S02]  /*148c0*/  PRMT R193, R152, 0x7773, RZ ;  /* 0x0000777398c17816 */ /* 0x020fe400000000ff */
[----:B------:R-:W-:Y:S01]  /*148d0*/  ISETP.LE.U32.AND P3, PT, R0, UR12, PT ;  /* 0x0000000c00007c0c */ /* 0x000fe2000bf63070 */
[----:B------:R3:W5:Y:S01]  /*148e0*/  LDL.S16 R168, [R1+0xc] ;  /* 0x00000c0001a87983 */ /* 0x0007620000100600 */
[----:B------:R-:W-:Y:S01]  /*148f0*/  FADD.FTZ R0, R194, R155 ;  /* 0x0000009bc2007221 */ /* 0x000fe20000010000 */
[----:B-1----:R-:W-:Y:S02]  /*14900*/  PRMT R192, R152, 0x7772, RZ ;  /* 0x0000777298c07816 */ /* 0x002fe400000000ff */
[----:B------:R1:W5:Y:S01]  /*14910*/  LDL.S16 R159, [R1+0x8] ;  /* 0x00000800019f7983 */ /* 0x0003620000100600 */
[----:B----4-:R-:W-:Y:S01]  /*14920*/  SHF.R.U32.HI R190, RZ, 0x18, R153 ;  /* 0x00000018ffbe7819 */ /* 0x010fe20000011699 */
[--C-:B------:R-:W-:Y:S01]  /*14930*/  FADD.FTZ R194, R156, R0.reuse ;  /* 0x000000009cc27221 */ /* 0x100fe20000010000 */
[----:B------:R-:W-:Y:S01]  /*14940*/  F2FP.BF16.F32.PACK_AB R180, R203, R156 ;  /* 0x0000009ccbb4723e */ /* 0x000fe200000010ff */
[----:B------:R1:W4:Y:S01]  /*14950*/  LDL.S16 R158, [R1+0x4] ;  /* 0x00000400019e7983 */ /* 0x0003220000100600 */
[----:B------:R-:W-:Y:S02]  /*14960*/  F2FP.BF16.F32.PACK_AB R178, R202, R201 ;  /* 0x000000c9cab2723e */ /* 0x000fe400000010ff */
[----:B------:R-:W-:Y:S01]  /*14970*/  PRMT R179, R180, 0x7632, R179 ;  /* 0x00007632b4b37816 */ /* 0x000fe200000000b3 */
[----:B------:R-:W1:Y:S01]  /*14980*/  LDSM.16.MT88.4 R148, [R205+0x17000] ;  /* 0x01700000cd94783b */ /* 0x000e620000004200 */
[----:B------:R-:W-:Y:S02]  /*14990*/  PRMT R177, R178, 0x7632, R177 ;  /* 0x00007632b2b17816 */ /* 0x000fe400000000b1 */
[----:B------:R-:W-:Y:S01]  /*149a0*/  F2FP.BF16.F32.PACK_AB R2, R200, R199 ;  /* 0x000000c7c802723e */ /* 0x000fe200000010ff */
[----:B------:R-:W-:Y:S01]  /*149b0*/  @!P3 HFMA2.BF16_V2 R251, -RZ.H0_H0, RZ.H0_H0, -R179.H0_H0 ;  /* 0x200000fffffbb231 */ /* 0x000fe200003409b3 */
[----:B--2---:R-:W-:Y:S02]  /*149c0*/  F2FP.BF16.F32.PACK_AB R176, R197, R198 ;  /* 0x000000c6c5b0723e */ /* 0x004fe400000010ff */
[----:B------:R-:W-:Y:S01]  /*149d0*/  PRMT R0, R2, 0x7632, R0 ;  /* 0x0000763202007816 */ /* 0x000fe20000000000 */
[----:B------:R-:W-:Y:S01]  /*149e0*/  STG.E.U16 desc[UR26][R186.64+0x22], R165 ;  /* 0x000022a5ba007986 */ /* 0x000fe2000c10151a */
[----:B------:R-:W-:Y:S02]  /*149f0*/  PRMT R170, R183, 0x5410, R191 ;  /* 0x00005410b7aa7816 */ /* 0x000fe400000000bf */
[----:B------:R-:W-:Y:S01]  /*14a00*/  PRMT R171, R192, 0x5410, R193 ;  /* 0x00005410c0ab7816 */ /* 0x000fe200000000c1 */
[C---:B------:R-:W-:Y:S01]  /*14a10*/  HMMA.16816.F32.BF16 R100, R140.reuse, R144, R100 ;  /* 0x000000908c64723c */ /* 0x040fe20000041864 */
[----:B------:R-:W-:Y:S02]  /*14a20*/  STG.E.U16 desc[UR26][R184.64+0x30], R166 ;  /* 0x000030a6b8007986 */ /* 0x000fe4000c10151a */
[--C-:B------:R-:W-:Y:S02]  /*14a30*/  HSET2.LE.AND R170, R170, R214.reuse, PT ;  /* 0x000000d6aaaa7233 */ /* 0x100fe40003803000 */
[----:B------:R-:W-:Y:S01]  /*14a40*/  STG.E.U16 desc[UR26][R184.64+0x32], R167 ;  /* 0x000032a7b8007986 */ /* 0x000fe2000c10151a */
[----:B------:R-:W-:Y:S02]  /*14a50*/  LOP3.LUT R171, R171, 0xff00ff, RZ, 0xc0, !PT ;  /* 0x00ff00ffabab7812 */ /* 0x000fe400078ec0ff */
[C---:B------:R-:W-:Y:S01]  /*14a60*/  HMMA.16816.F32.BF16 R104, R140.reuse, R146, R104 ;  /* 0x000000928c68723c */ /* 0x040fe20000041868 */
[----:B------:R-:W-:Y:S02]  /*14a70*/  STG.E.U16 desc[UR26][R186.64+0x30], R174 ;  /* 0x000030aeba007986 */ /* 0x000fe4000c10151a */
[----:B------:R-:W-:Y:S02]  /*14a80*/  HSET2.LE.AND R171, R171, R214, PT ;  /* 0x000000d6abab7233 */ /* 0x000fe40003803000 */
[----:B------:R-:W-:Y:S04]  /*14a90*/  STG.E.U16 desc[UR26][R186.64+0x32], R175 ;  /* 0x000032afba007986 */ /* 0x000fe8000c10151a */
[----:B------:R2:W-:Y:S04]  /*14aa0*/  STG.E.U16 desc[UR26][R184.64+0x40], R134 ;  /* 0x00004086b8007986 */ /* 0x0005e8000c10151a */
[----:B------:R-:W-:Y:S04]  /*14ab0*/  STG.E.U16 desc[UR26][R184.64+0x42], R160 ;  /* 0x000042a0b8007986 */ /* 0x000fe8000c10151a */
[----:B------:R2:W-:Y:S01]  /*14ac0*/  STG.E.U16 desc[UR26][R186.64+0x40], R135 ;  /* 0x00004087ba007986 */ /* 0x0005e2000c10151a */
[C---:B-1----:R-:W-:Y:S03]  /*14ad0*/  HMMA.16816.F32.BF16 R108, R140.reuse, R148, R108 ;  /* 0x000000948c6c723c */ /* 0x042fe6000004186c */
[----:B------:R-:W1:Y:S05]  /*14ae0*/  LDSM.16.MT88.4 R144, [R182+0x7000] ;  /* 0x00700000b690783b */ /* 0x000e6a0000004200 */
[C---:B------:R-:W-:Y:S03]  /*14af0*/  HMMA.16816.F32.BF16 R112, R140.reuse, R150, R112 ;  /* 0x000000968c70723c */ /* 0x040fe60000041870 */
[----:B------:R-:W4:Y:S05]  /*14b00*/  LDSM.16.MT88.4 R148, [R204+0x11800] ;  /* 0x01180000cc94783b */ /* 0x000f2a0000004200 */
[C---:B------:R-:W-:Y:S03]  /*14b10*/  HMMA.16816.F32.BF16 R116, R140.reuse, R136, R116 ;  /* 0x000000888c74723c */ /* 0x040fe60000041874 */
[----:B--2---:R-:W-:Y:S05]  /*14b20*/  PRMT R134, R176, 0x7632, R134 ;  /* 0x00007632b0867816 */ /* 0x004fea0000000086 */
[C---:B------:R-:W-:Y:S03]  /*14b30*/  HMMA.16816.F32.BF16 R120, R140.reuse, R138, R120 ;  /* 0x0000008a8c78723c */ /* 0x040fe60000041878 */
[----:B------:R-:W-:Y:S04]  /*14b40*/  PRMT R135, R153, 0x7632, R135 ;  /* 0x0000763299877816 */ /* 0x000fe80000000087 */
[----:B------:R-:W-:Y:S02]  /*14b50*/  LOP3.LUT R188, R135, 0xff, RZ, 0xc0, !PT ;  /* 0x000000ff87bc7812 */ /* 0x000fe400078ec0ff */
[----:B------:R-:W-:Y:S02]  /*14b60*/  PRMT R135, R180, 0x5410, R179 ;  /* 0x00005410b4877816 */ /* 0x000fe400000000b3 */
[----:B------:R-:W-:Y:S02]  /*14b70*/  @!P3 PRMT R179, R251, 0x5410, RZ ;  /* 0x00005410fbb3b816 */ /* 0x000fe400000000ff */
[----:B------:R-:W-:Y:S01]  /*14b80*/  ISETP.GT.U32.AND P3, PT, R192, UR12, PT ;  /* 0x0000000cc0007c0c */ /* 0x000fe2000bf64070 */
[C---:B-1----:R-:W-:Y:S08]  /*14b90*/  HMMA.16816.F32.BF16 R124, R140.reuse, R144, R124 ;  /* 0x000000908c7c723c */ /* 0x042ff0000004187c */
[----:B------:R-:W-:Y:S04]  /*14ba0*/  HMMA.16816.F32.BF16 R128, R140, R146, R128 ;  /* 0x000000928c80723c */ /* 0x000fe80000041880 */
[----:B------:R-:W-:Y:S02]  /*14bb0*/  @P3 HFMA2.BF16_V2 R246, -RZ.H0_H0, RZ.H0_H0, -R176.H0_H0 ;  /* 0x200000fffff63231 */ /* 0x000fe400003409b0 */
[----:B---3--:R-:W-:Y:S02]  /*14bc0*/  @!P6 HFMA2.BF16_V2 R169, -RZ.H0_H0, RZ.H0_H0, -R162.H0_H0 ;  /* 0x200000ffffa9e231 */ /* 0x008fe400003409a2 */
[----:B-----5:R-:W-:Y:S03]  /*14bd0*/  @!P5 HFMA2.BF16_V2 R168, -RZ.H0_H0, RZ.H0_H0, -R161.H0_H0 ;  /* 0x200000ffffa8d231 */ /* 0x020fe600003409a1 */
[----:B------:R1:W-:Y:S01]  /*14be0*/  @!P6 STL.S16 [R1+0x14], R169 ;  /* 0x000014a90100e387 */ /* 0x0003e20000100600 */
[----:B------:R-:W-:Y:S01]  /*14bf0*/  PRMT R157, R169, 0x7610, R157 ;  /* 0x00007610a99d7816 */ /* 0x000fe2000000009d */
[----:B------:R-:W-:Y:S02]  /*14c00*/  @P4 HFMA2.BF16_V2 R159, -RZ.H0_H0, RZ.H0_H0, -R164.H0_H0 ;  /* 0x200000ffff9f4231 */ /* 0x000fe400003409a4 */
[----:B------:R2:W-:Y:S01]  /*14c10*/  @!P5 STL.S16 [R1+0xc], R168 ;  /* 0x00000ca80100d387 */ /* 0x0005e20000100600 */
[----:B------:R-:W-:Y:S01]  /*14c20*/  PRMT R156, R168, 0x7610, R156 ;  /* 0x00007610a89c7816 */ /* 0x000fe2000000009c */
[----:B----4-:R-:W-:Y:S02]  /*14c30*/  @P0 HFMA2.BF16_V2 R158, -RZ.H0_H0, RZ.H0_H0, -R163.H0_H0 ;  /* 0x200000ffff9e0231 */ /* 0x010fe400003409a3 */
[----:B------:R-:W-:Y:S01]  /*14c40*/  @P4 STL.S16 [R1+0x8], R159 ;  /* 0x0000089f01004387 */ /* 0x000fe20000100600 */
[----:B------:R-:W-:Y:S02]  /*14c50*/  PRMT R165, R159, 0x7610, R165 ;  /* 0x000076109fa57816 */ /* 0x000fe400000000a5 */
[----:B------:R-:W-:Y:S01]  /*14c60*/  @!P6 PRMT R162, R157, 0x5410, RZ ;  /* 0x000054109da2e816 */ /* 0x000fe200000000ff */
[----:B------:R-:W-:Y:S01]  /*14c70*/  @P0 STL.S16 [R1+0x4], R158 ;  /* 0x0000049e01000387 */ /* 0x000fe20000100600 */
[----:B------:R-:W-:Y:S02]  /*14c80*/  PRMT R172, R158, 0x7610, R172 ;  /* 0x000076109eac7816 */ /* 0x000fe400000000ac */
[----:B------:R-:W-:Y:S01]  /*14c90*/  @!P5 PRMT R161, R156, 0x5410, RZ ;  /* 0x000054109ca1d816 */ /* 0x000fe200000000ff */
[----:B------:R3:W4:Y:S01]  /*14ca0*/  LDL.S16 R216, [R1] ;  /* 0x0000000001d87983 */ /* 0x0007220000100600 */
[----:B------:R-:W-:Y:S02]  /*14cb0*/  @P4 PRMT R164, R165, 0x5410, RZ ;  /* 0x00005410a5a44816 */ /* 0x000fe400000000ff */
[----:B------:R-:W-:Y:S01]  /*14cc0*/  @P0 PRMT R163, R172, 0x5410, RZ ;  /* 0x00005410aca30816 */ /* 0x000fe200000000ff */
[----:B------:R-:W-:Y:S01]  /*14cd0*/  LDSM.16.MT88.4 R156, [R133+0x1800] ;  /* 0x00180000859c783b */ /* 0x000fe20000004200 */
[----:B------:R-:W-:Y:S02]  /*14ce0*/  ISETP.GT.U32.AND P6, PT, R196, UR12, PT ;  /* 0x0000000cc4007c0c */ /* 0x000fe4000bfc4070 */
[C---:B------:R-:W-:Y:S02]  /*14cf0*/  ISETP.LE.U32.AND P5, PT, R189.reuse, UR12, PT ;  /* 0x0000000cbd007c0c */ /* 0x040fe4000bfa3070 */
[C---:B-1----:R-:W-:Y:S02]  /*14d00*/  PRMT R169, R188.reuse, 0x5410, R190 ;  /* 0x00005410bca97816 */ /* 0x042fe400000000be */
[----:B------:R-:W-:Y:S01]  /*14d10*/  ISETP.LE.U32.AND P0, PT, R188, UR12, PT ;  /* 0x0000000cbc007c0c */ /* 0x000fe2000bf03070 */
[----:B------:R-:W-:Y:S01]  /*14d20*/  STG.E.U16 desc[UR26][R186.64+0x42], R162 ;  /* 0x000042a2ba007986 */ /* 0x000fe2000c10151a */
[----:B--2---:R-:W-:Y:S02]  /*14d30*/  PRMT R168, R189, 0x5410, R154 ;  /* 0x00005410bda87816 */ /* 0x004fe4000000009a */
[--C-:B------:R-:W-:Y:S01]  /*14d40*/  HSET2.LE.AND R169, R169, R214.reuse, PT ;  /* 0x000000d6a9a97233 */ /* 0x100fe20003803000 */
[----:B------:R-:W1:Y:S01]  /*14d50*/  LDSM.16.MT88.4 R152, [R205+0x11800] ;  /* 0x01180000cd98783b */ /* 0x000e620000004200 */
[----:B------:R-:W-:Y:S02]  /*14d60*/  ISETP.GT.U32.AND P4, PT, R191, UR12, PT ;  /* 0x0000000cbf007c0c */ /* 0x000fe4000bf84070 */
[----:B------:R-:W-:Y:S01]  /*14d70*/  HSET2.LE.AND R168, R168, R214, PT ;  /* 0x000000d6a8a87233 */ /* 0x000fe20003803000 */
[----:B------:R-:W-:Y:S04]  /*14d80*/  @!P5 HFMA2.BF16_V2 R252, -RZ.H0_H0, RZ.H0_H0, -R180.H0_H0 ;  /* 0x200000fffffcd231 */ /* 0x000fe800003409b4 */
[----:B------:R-:W-:Y:S01]  /*14d90*/  LOP3.LUT R168, R135, R168, RZ, 0xc0, !PT ;  /* 0x000000a887a87212 */ /* 0x000fe200078ec0ff */
[----:B------:R-:W-:Y:S01]  /*14da0*/  STG.E.U16 desc[UR26][R184.64+0x52], R164 ;  /* 0x000052a4b8007986 */ /* 0x000fe2000c10151a */
[----:B------:R-:W-:Y:S01]  /*14db0*/  PRMT R135, R178, 0x5410, R177 ;  /* 0x00005410b2877816 */ /* 0x000fe200000000b1 */
[----:B------:R-:W-:Y:S01]  /*14dc0*/  @!P0 HFMA2.BF16_V2 R250, -RZ.H0_H0, RZ.H0_H0, -R178.H0_H0 ;  /* 0x200000fffffa8231 */ /* 0x000fe200003409b2 */
[----:B------:R-:W-:Y:S01]  /*14dd0*/  @!P5 PRMT R180, R252, 0x5410, RZ ;  /* 0x00005410fcb4d816 */ /* 0x000fe200000000ff */
[----:B------:R-:W2:Y:S01]  /*14de0*/  LDSM.16.MT88.4 R164, [R182+0x1800] ;  /* 0x00180000b6a4783b */ /* 0x000ea20000004200 */
[----:B------:R-:W-:Y:S01]  /*14df0*/  LOP3.LUT R169, R135, R169, RZ, 0xc0, !PT ;  /* 0x000000a987a97212 */ /* 0x000fe200078ec0ff */
[----:B------:R-:W-:Y:S01]  /*14e00*/  @P4 HFMA2.BF16_V2 R247, -RZ.H0_H0, RZ.H0_H0, -R0.H0_H0 ;  /* 0x200000fffff74231 */ /* 0x000fe20000340900 */
[----:B------:R-:W-:Y:S02]  /*14e10*/  PRMT R135, R2, 0x5410, R0 ;  /* 0x0000541002877816 */ /* 0x000fe40000000000 */
[----:B------:R-:W-:Y:S02]  /*14e20*/  @!P0 PRMT R178, R250, 0x5410, RZ ;  /* 0x00005410fab28816 */ /* 0x000fe400000000ff */
[----:B------:R-:W-:Y:S01]  /*14e30*/  LOP3.LUT R170, R135, R170, RZ, 0xc0, !PT ;  /* 0x000000aa87aa7212 */ /* 0x000fe200078ec0ff */
[----:B------:R-:W5:Y:S01]  /*14e40*/  LDSM.16.MT88.4 R172, [R204+0x13800] ;  /* 0x01380000ccac783b */ /* 0x000f620000004200 */
[----:B------:R-:W-:Y:S02]  /*14e50*/  PRMT R135, R176, 0x5410, R134 ;  /* 0x00005410b0877816 */ /* 0x000fe40000000086 */
[----:B------:R-:W-:Y:S02]  /*14e60*/  @P4 PRMT R0, R247, 0x5410, RZ ;  /* 0x00005410f7004816 */ /* 0x000fe400000000ff */
[----:B------:R-:W-:Y:S02]  /*14e70*/  LOP3.LUT R171, R135, R171, RZ, 0xc0, !PT ;  /* 0x000000ab87ab7212 */ /* 0x000fe400078ec0ff */
[----:B------:R-:W-:Y:S01]  /*14e80*/  @P3 PRMT R176, R246, 0x5410, RZ ;  /* 0x00005410f6b03816 */ /* 0x000fe200000000ff */
[----:B------:R-:W-:Y:S01]  /*14e90*/  STG.E.U16 desc[UR26][R184.64+0x50], R161 ;  /* 0x000050a1b8007986 */ /* 0x000fe2000c10151a */
[----:B------:R-:W-:Y:S02]  /*14ea0*/  ISETP.LE.U32.AND P5, PT, R183, UR12, PT ;  /* 0x0000000cb7007c0c */ /* 0x000fe4000bfa3070 */
[----:B------:R-:W-:Y:S01]  /*14eb0*/  ISETP.GT.U32.AND P0, PT, R193, UR12, PT ;  /* 0x0000000cc1007c0c */ /* 0x000fe2000bf04070 */
[C---:B------:R-:W-:Y:S01]  /*14ec0*/  HMMA.16816.F32.BF16 R136, R168.reuse, R148, R4 ;  /* 0x00000094a888723c */ /* 0x040fe20000041804 */
[----:B------:R-:W3:Y:S07]  /*14ed0*/  LDSM.16.MT88.4 R4, [R205+0x13800] ;  /* 0x01380000cd04783b */ /* 0x000eee0000004200 */
[C---:B------:R-:W-:Y:S01]  /*14ee0*/  HMMA.16816.F32.BF16 R140, R168.reuse, R150, R8 ;  /* 0x00000096a88c723c */ /* 0x040fe20000041808 */
[----:B------:R-:W3:Y:S02]  /*14ef0*/  LDSM.16.MT88.4 R8, [R133+0x3800] ;  /* 0x003800008508783b */ /* 0x000ee40000004200 */
[----:B------:R-:W-:Y:S02]  /*14f00*/  @!P5 HFMA2.BF16_V2 R248, -RZ.H0_H0, RZ.H0_H0, -R2.H0_H0 ;  /* 0x200000fffff8d231 */ /* 0x000fe40000340902 */
[----:B------:R-:W-:Y:S03]  /*14f10*/  @P0 HFMA2.BF16_V2 R245, -RZ.H0_H0, RZ.H0_H0, -R134.H0_H0 ;  /* 0x200000fffff50231 */ /* 0x000fe60000340986 */
[C---:B-1----:R-:W-:Y:S01]  /*14f20*/  HMMA.16816.F32.BF16 R144, R168.reuse, R152, R12 ;  /* 0x00000098a890723c */ /* 0x042fe2000004180c */
[----:B------:R2:W-:Y:S02]  /*14f30*/  STG.E.U16 desc[UR26][R186.64+0x50], R163 ;  /* 0x000050a3ba007986 */ /* 0x0005e4000c10151a */
[----:B------:R-:W-:Y:S02]  /*14f40*/  @!P5 PRMT R2, R248, 0x5410, RZ ;  /* 0x00005410f802d816 */ /* 0x000fe400000000ff */
[----:B------:R-:W1:Y:S01]  /*14f50*/  LDSM.16.MT88.4 R12, [R182+0x3800] ;  /* 0x00380000b60c783b */ /* 0x000e620000004200 */
[----:B------:R-:W-:Y:S02]  /*14f60*/  @P0 PRMT R134, R245, 0x5410, RZ ;  /* 0x00005410f5860816 */ /* 0x000fe400000000ff */
[C---:B------:R-:W-:Y:S03]  /*14f70*/  HMMA.16816.F32.BF16 R148, R168.reuse, R154, R16 ;  /* 0x0000009aa894723c */ /* 0x040fe60000041810 */
[----:B------:R-:W-:Y:S02]  /*14f80*/  IADD3 R244, P0, PT, R184, -0x80, RZ ;  /* 0xffffff80b8f47810 */ /* 0x000fe40007f1e0ff */
[----:B------:R-:W1:Y:S02]  /*14f90*/  LDSM.16.MT88.4 R16, [R204+0x15800] ;  /* 0x01580000cc10783b */ /* 0x000e640000004200 */
[----:B------:R-:W-:Y:S01]  /*14fa0*/  IADD3.X R241, PT, PT, R185, -0x1, RZ, P0, !PT ;  /* 0xffffffffb9f17810 */ /* 0x000fe200007fe4ff */
[C---:B------:R-:W-:Y:S05]  /*14fb0*/  HMMA.16816.F32.BF16 R152, R168.reuse, R156, R20 ;  /* 0x0000009ca898723c */ /* 0x040fea0000041814 */
[----:B------:R-:W1:Y:S03]  /*14fc0*/  LDSM.16.MT88.4 R20, [R205+0x15800] ;  /* 0x01580000cd14783b */ /* 0x000e660000004200 */
[C---:B------:R-:W-:Y:S05]  /*14fd0*/  HMMA.16816.F32.BF16 R156, R168.reuse, R158, R24 ;  /* 0x0000009ea89c723c */ /* 0x040fea0000041818 */
[----:B------:R-:W1:Y:S03]  /*14fe0*/  LDSM.16.MT88.4 R24, [R133+0x5800] ;  /* 0x005800008518783b */ /* 0x000e660000004200 */
[C---:B--2---:R-:W-:Y:S05]  /*14ff0*/  HMMA.16816.F32.BF16 R160, R168.reuse, R164, R28 ;  /* 0x000000a4a8a0723c */ /* 0x044fea000004181c */
[----:B------:R-:W2:Y:S03]  /*15000*/  LDSM.16.MT88.4 R28, [R182+0x5800] ;  /* 0x00580000b61c783b */ /* 0x000ea60000004200 */
[C---:B------:R-:W-:Y:S08]  /*15010*/  HMMA.16816.F32.BF16 R164, R168.reuse, R166, R32 ;  /* 0x000000a6a8a4723c */ /* 0x040ff00000041820 */
[C---:B-----5:R-:W-:Y:S08]  /*15020*/  HMMA.16816.F32.BF16 R36, R168.reuse, R172, R36 ;  /* 0x000000aca824723c */ /* 0x060ff00000041824 */
[C---:B------:R-:W-:Y:S08]  /*15030*/  HMMA.16816.F32.BF16 R40, R168.reuse, R174, R40 ;  /* 0x000000aea828723c */ /* 0x040ff00000041828 */
        /* <DEDUP_REMOVED lines=8> */
[----:B------:R1:W5:Y:S07]  /*150c0*/  LDSM.16.MT88.4 R12, [R133+0x7800] ;  /* 0x00780000850c783b */ /* 0x00036e0000004200 */
[C---:B------:R-:W-:Y:S08]  /*150d0*/  HMMA.16816.F32.BF16 R68, R168.reuse, R16, R68 ;  /* 0x00000010a844723c */ /* 0x040ff00000041844 */
[C---:B------:R-:W-:Y:S01]  /*150e0*/  HMMA.16816.F32.BF16 R72, R168.reuse, R18, R72 ;  /* 0x00000012a848723c */ /* 0x040fe20000041848 */
[----:B------:R-:W5:Y:S07]  /*150f0*/  LDSM.16.MT88.4 R16, [R182+0x7800] ;  /* 0x00780000b610783b */ /* 0x000f6e0000004200 */
[C---:B------:R-:W-:Y:S03]  /*15100*/  HMMA.16816.F32.BF16 R76, R168.reuse, R20, R76 ;  /* 0x00000014a84c723c */ /* 0x040fe6000004184c */
[----:B-1----:R-:W-:Y:S05]  /*15110*/  IMAD.MOV.U32 R133, RZ, RZ, R3 ;  /* 0x000000ffff857224 */ /* 0x002fea00078e0003 */
[C---:B------:R-:W-:Y:S08]  /*15120*/  HMMA.16816.F32.BF16 R80, R168.reuse, R22, R80 ;  /* 0x00000016a850723c */ /* 0x040ff00000041850 */
[C---:B------:R-:W-:Y:S08]  /*15130*/  HMMA.16816.F32.BF16 R84, R168.reuse, R24, R84 ;  /* 0x00000018a854723c */ /* 0x040ff00000041854 */
[C---:B------:R-:W-:Y:S08]  /*15140*/  HMMA.16816.F32.BF16 R88, R168.reuse, R26, R88 ;  /* 0x0000001aa858723c */ /* 0x040ff00000041858 */
[C---:B--2---:R-:W-:Y:S08]  /*15150*/  HMMA.16816.F32.BF16 R92, R168.reuse, R28, R92 ;  /* 0x0000001ca85c723c */ /* 0x044ff0000004185c */
[C---:B------:R-:W-:Y:S08]  /*15160*/  HMMA.16816.F32.BF16 R96, R168.reuse, R30, R96 ;  /* 0x0000001ea860723c */ /* 0x040ff00000041860 */
[C---:B---3--:R-:W-:Y:S08]  /*15170*/  HMMA.16816.F32.BF16 R100, R168.reuse, R4, R100 ;  /* 0x00000004a864723c */ /* 0x048ff00000041864 */
[C---:B------:R-:W-:Y:S08]  /*15180*/  HMMA.16816.F32.BF16 R104, R168.reuse, R6, R104 ;  /* 0x00000006a868723c */ /* 0x040ff00000041868 */
[C---:B-----5:R-:W-:Y:S08]  /*15190*/  HMMA.16816.F32.BF16 R108, R168.reuse, R8, R108 ;  /* 0x00000008a86c723c */ /* 0x060ff0000004186c */
[C---:B------:R-:W-:Y:S08]  /*151a0*/  HMMA.16816.F32.BF16 R112, R168.reuse, R10, R112 ;  /* 0x0000000aa870723c */ /* 0x040ff00000041870 */
[C---:B------:R-:W-:Y:S08]  /*151b0*/  HMMA.16816.F32.BF16 R116, R168.reuse, R12, R116 ;  /* 0x0000000ca874723c */ /* 0x040ff00000041874 */
[C---:B------:R-:W-:Y:S08]  /*151c0*/  HMMA.16816.F32.BF16 R120, R168.reuse, R14, R120 ;  /* 0x0000000ea878723c */ /* 0x040ff00000041878 */
[C---:B------:R-:W-:Y:S08]  /*151d0*/  HMMA.16816.F32.BF16 R124, R168.reuse, R16, R124 ;  /* 0x00000010a87c723c */ /* 0x040ff0000004187c */
[----:B------:R-:W-:Y:S03]  /*151e0*/  HMMA.16816.F32.BF16 R128, R168, R18, R128 ;  /* 0x00000012a880723c */ /* 0x000fe60000041880 */
[----:B----4-:R-:W-:Y:S05]  /*151f0*/  @P6 HFMA2.BF16_V2 R216, -RZ.H0_H0, RZ.H0_H0, -R181.H0_H0 ;  /* 0x200000ffffd86231 */ /* 0x010fea00003409b5 */
[----:B------:R-:W-:Y:S01]  /*15200*/  @P6 STL.S16 [R1], R216 ;  /* 0x000000d801006387 */ /* 0x000fe20000100600 */
[----:B------:R-:W-:Y:S04]  /*15210*/  PRMT R4, R216, 0x7610, R4 ;  /* 0x00007610d8047816 */ /* 0x000fe80000000004 */
[----:B------:R-:W-:Y:S02]  /*15220*/  @P6 PRMT R181, R4, 0x5410, RZ ;  /* 0x0000541004b56816 */ /* 0x000fe400000000ff */
[----:B------:R-:W-:Y:S03]  /*15230*/  ISETP.LE.U32.AND P6, PT, R190, UR12, PT ;  /* 0x0000000cbe007c0c */ /* 0x000fe6000bfc3070 */
[----:B------:R-:W-:Y:S04]  /*15240*/  STG.E.U16 desc[UR26][R186.64+0x52], R181 ;  /* 0x000052b5ba007986 */ /* 0x000fe8000c10151a */
[----:B------:R-:W-:Y:S04]  /*15250*/  STG.E.U16 desc[UR26][R184.64+0x60], R180 ;  /* 0x000060b4b8007986 */ /* 0x000fe8000c10151a */
[----:B------:R-:W-:Y:S02]  /*15260*/  STG.E.U16 desc[UR26][R184.64+0x62], R179 ;  /* 0x000062b3b8007986 */ /* 0x000fe4000c10151a */
[----:B------:R-:W-:Y:S02]  /*15270*/  @!P6 HFMA2.BF16_V2 R249, -RZ.H0_H0, RZ.H0_H0, -R177.H0_H0 ;  /* 0x200000fffff9e231 */ /* 0x000fe400003409b1 */
[----:B------:R-:W-:Y:S03]  /*15280*/  STG.E.U16 desc[UR26][R186.64+0x60], R178 ;  /* 0x000060b2ba007986 */ /* 0x000fe6000c10151a */
[----:B------:R-:W-:Y:S05]  /*15290*/  @!P6 PRMT R177, R249, 0x5410, RZ ;  /* 0x00005410f9b1e816 */ /* 0x000fea00000000ff */
[----:B------:R-:W-:Y:S04]  /*152a0*/  STG.E.U16 desc[UR26][R186.64+0x62], R177 ;  /* 0x000062b1ba007986 */ /* 0x000fe8000c10151a */
[----:B------:R1:W-:Y:S04]  /*152b0*/  STG.E.U16 desc[UR26][R184.64+0x72], R0 ;  /* 0x00007200b8007986 */ /* 0x0003e8000c10151a */
[----:B------:R2:W-:Y:S04]  /*152c0*/  STG.E.U16 desc[UR26][R184.64+0x70], R2 ;  /* 0x00007002b8007986 */ /* 0x0005e8000c10151a */
[----:B------:R3:W-:Y:S04]  /*152d0*/  STG.E.U16 desc[UR26][R186.64+0x70], R176 ;  /* 0x000070b0ba007986 */ /* 0x0007e8000c10151a */
[----:B------:R3:W-:Y:S01]  /*152e0*/  STG.E.U16 desc[UR26][R186.64+0x72], R134 ;  /* 0x00007286ba007986 */ /* 0x0007e2000c10151a */
[----:B-1----:R-:W-:Y:S04]  /*152f0*/  FADD.FTZ R0, R201, R195 ;  /* 0x000000c3c9007221 */ /* 0x002fe80000010000 */
[----:B------:R-:W-:Y:S01]  /*15300*/  FADD.FTZ R0, R202, R0 ;  /* 0x00000000ca007221 */ /* 0x000fe20000010000 */
[----:B--2---:R-:W-:Y:S03]  /*15310*/  FADD.FTZ R2, R203, R194 ;  /* 0x000000c2cb027221 */ /* 0x004fe60000010000 */
[----:B------:R-:W-:Y:S01]  /*15320*/  FADD.FTZ R0, R198, R0 ;  /* 0x00000000c6007221 */ /* 0x000fe20000010000 */
[----:B------:R-:W-:Y:S03]  /*15330*/  FADD.FTZ R2, R199, R2 ;  /* 0x00000002c7027221 */ /* 0x000fe60000010000 */
[----:B------:R-:W-:Y:S01]  /*15340*/  FADD.FTZ R240, R197, R0 ;  /* 0x00000000c5f07221 */ /* 0x000fe20000010000 */
[----:B------:R-:W-:Y:S02]  /*15350*/  IMAD.MOV.U32 R0, RZ, RZ, R132 ;  /* 0x000000ffff007224 */ /* 0x000fe400078e0084 */
[----:B------:R-:W-:Y:S01]  /*15360*/  FADD.FTZ R231, R200, R2 ;  /* 0x00000002c8e77221 */ /* 0x000fe20000010000 */
[----:B---3--:R-:W-:Y:S06]  /*15370*/  BRA.U UP0, `(.L_x_567) ;  /* 0xffffffb100c47547 */ /* 0x008fec000b83ffff */
.L_x_566:
[----:B------:R-:W2:Y:S01]  /*15380*/  LDL.LU R176, [R1+0x80] ;  /* 0x0000800001b07983 */ /* 0x000ea20000300800 */
[----:B------:R-:W1:Y:S01]  /*15390*/  LDCU UR4, c[0x0][0x4fc] ;  /* 0x00009f80ff0477ac */ /* 0x000e620008000800 */
[C---:B------:R-:W-:Y:S01]  /*153a0*/  SHF.L.U32 R5, R210.reuse, 0x4, RZ ;  /* 0x00000004d2057819 */ /* 0x040fe200000006ff */
[----:B------:R-:W3:Y:S01]  /*153b0*/  S2UR UR11, SR_CTAID.Y ;  /* 0x00000000000b79c3 */ /* 0x000ee20000002600 */
[----:B------:R-:W4:Y:S01]  /*153c0*/  SHFL.BFLY PT, R0, R231, 0x2, 0x1f ;  /* 0x0c401f00e7007f89 */ /* 0x000f2200000e0000 */
[----:B------:R-:W-:Y:S01]  /*153d0*/  UISETP.NE.AND UP3, UPT, UR20, -0x1, UPT ;  /* 0xffffffff1400788c */ /* 0x000fe2000bf65270 */
[----:B------:R-:W-:Y:S01]  /*153e0*/  LOP3.LUT R5, R5, 0x1c0, RZ, 0xc0, !PT ;  /* 0x000001c005057812 */ /* 0x000fe200078ec0ff */
[----:B------:R-:W1:Y:S01]  /*153f0*/  LDCU UR9, c[0x0][0x434] ;  /* 0x00008680ff0977ac */ /* 0x000e620008000800 */
[----:B------:R-:W1:Y:S01]  /*15400*/  SHFL.BFLY PT, R2, R240, 0x2, 0x1f ;  /* 0x0c401f00f0027f89 */ /* 0x000e6200000e0000 */
[C---:B------:R-:W-:Y:S02]  /*15410*/  LOP3.LUT P1, RZ, R210.reuse, 0x10, RZ, 0xc0, !PT ;  /* 0x00000010d2ff7812 */ /* 0x040fe4000782c0ff */
[C---:B------:R-:W-:Y:S01]  /*15420*/  LOP3.LUT P0, RZ, R210.reuse, 0x4, RZ, 0xc0, !PT ;  /* 0x00000004d2ff7812 */ /* 0x040fe2000780c0ff */
[----:B------:R-:W3:Y:S01]  /*15430*/  LDCU.U8 UR10, c[0x0][0x548] ;  /* 0x0000a900ff0a77ac */ /* 0x000ee20008000000 */
[----:B------:R-:W-:-:S03]  /*15440*/  LOP3.LUT P2, RZ, R210, 0x8, RZ, 0xc0, !PT ;  /* 0x00000008d2ff7812 */ /* 0x000fc6000784c0ff */
[----:B------:R-:W3:Y:S01]  /*15450*/  @!UP3 LDCU.64 UR6, c[0x0][0x400] ;  /* 0x00008000ff06b7ac */ /* 0x000ee20008000a00 */
[----:B------:R-:W-:Y:S01]  /*15460*/  UISETP.NE.AND UP2, UPT, UR20, -0x1, UPT ;  /* 0xffffffff1400788c */ /* 0x000fe2000bf45270 */
[----:B------:R-:W3:Y:S01]  /*15470*/  LDCU UR13, c[0x0][0x434] ;  /* 0x00008680ff0d77ac */ /* 0x000ee20008000800 */
[----:B----4-:R-:W-:Y:S01]  /*15480*/  FADD.FTZ R231, R0, R231 ;  /* 0x000000e700e77221 */ /* 0x010fe20000010000 */
[----:B-1----:R-:W-:-:S04]  /*15490*/  FADD.FTZ R240, R2, R240 ;  /* 0x000000f002f07221 */ /* 0x002fc80000010000 */
[----:B------:R-:W1:Y:S01]  /*154a0*/  SHFL.BFLY PT, R0, R231, 0x1, 0x1f ;  /* 0x0c201f00e7007f89 */ /* 0x000e6200000e0000 */
[----:B---3--:R-:W-:-:S03]  /*154b0*/  @!UP3 UIMAD.WIDE.U32 UR16, UR11, UR6, URZ ;  /* 0x000000060b10b2a5 */ /* 0x008fc6000f8e00ff */
[----:B------:R-:W3:Y:S01]  /*154c0*/  SHFL.BFLY PT, R4, R240, 0x1, 0x1f ;  /* 0x0c201f00f0047f89 */ /* 0x000ee200000e0000 */
[----:B------:R-:W-:Y:S01]  /*154d0*/  @!UP3 UIMAD UR12, UR11, UR7, UR17 ;  /* 0x000000070b0cb2a4 */ /* 0x000fe2000f8e0211 */
[----:B------:R-:W4:Y:S01]  /*154e0*/  @UP3 LDCU.64 UR6, c[0x0][0x408] ;  /* 0x00008100ff0637ac */ /* 0x000f220008000a00 */
[----:B-1----:R-:W-:Y:S01]  /*154f0*/  FADD.FTZ R231, R231, R0 ;  /* 0x00000000e7e77221 */ /* 0x002fe20000010000 */
[----:B----4-:R-:W-:Y:S01]  /*15500*/  @UP3 UIMAD.WIDE.U32 UR18, UR20, UR6, URZ ;  /* 0x00000006141232a5 */ /* 0x010fe2000f8e00ff */
[----:B------:R-:W1:Y:S01]  /*15510*/  S2UR UR6, SR_CTAID.Z ;  /* 0x00000000000679c3 */ /* 0x000e620000002700 */
[----:B---3--:R-:W-:Y:S01]  /*15520*/  FADD.FTZ R240, R240, R4 ;  /* 0x00000004f0f07221 */ /* 0x008fe20000010000 */
[----:B------:R-:W3:Y:S01]  /*15530*/  MUFU.RCP R2, R231 ;  /* 0x000000e700027308 */ /* 0x000ee20000001000 */
[----:B------:R-:W-:Y:S01]  /*15540*/  FSETP.NE.FTZ.AND P4, PT, R231, RZ, PT ;  /* 0x000000ffe700720b */ /* 0x000fe20003f95000 */
[----:B------:R-:W-:Y:S01]  /*15550*/  @UP3 UIMAD UR12, UR20, UR7, UR19 ;  /* 0x00000007140c32a4 */ /* 0x000fe2000f8e0213 */
[----:B------:R-:W-:Y:S01]  /*15560*/  SHF.L.U32 R4, R210, 0x1, RZ ;  /* 0x00000001d2047819 */ /* 0x000fe200000006ff */
[----:B------:R-:W-:Y:S01]  /*15570*/  @!UP2 UIMAD UR20, UR11, UR9, URZ ;  /* 0x000000090b14a2a4 */ /* 0x000fe2000f8e02ff */
[----:B------:R-:W-:Y:S01]  /*15580*/  FSETP.NE.FTZ.AND P3, PT, R240, RZ, PT ;  /* 0x000000fff000720b */ /* 0x000fe20003f75000 */
[----:B------:R-:W-:Y:S01]  /*15590*/  @UP3 UMOV UR16, UR18 ;  /* 0x0000001200103c82 */ /* 0x000fe20008000000 */
[--C-:B-----5:R-:W-:Y:S01]  /*155a0*/  LOP3.LUT R209, R209, 0x6, R4.reuse, 0xf8, !PT ;  /* 0x00000006d1d17812 */ /* 0x120fe200078ef804 */
[----:B------:R-:W4:Y:S01]  /*155b0*/  MUFU.RCP R0, R240 ;  /* 0x000000f000007308 */ /* 0x000f220000001000 */
[----:B------:R-:W-:-:S04]  /*155c0*/  LOP3.LUT R4, R5, 0x38, R4, 0xf8, !PT ;  /* 0x0000003805047812 */ /* 0x000fc800078ef804 */
[----:B------:R-:W-:Y:S02]  /*155d0*/  LOP3.LUT R209, R209, R4, RZ, 0xfc, !PT ;  /* 0x00000004d1d17212 */ /* 0x000fe400078efcff */
[----:B---3--:R-:W-:-:S05]  /*155e0*/  FSEL R2, R2, 1, P4 ;  /* 0x3f80000002027808 */ /* 0x008fca0002000000 */
[----:B------:R-:W-:Y:S01]  /*155f0*/  FMUL.FTZ R2, R2, UR4 ;  /* 0x0000000402027c20 */ /* 0x000fe20008410000 */
[----:B----4-:R-:W-:-:S03]  /*15600*/  FSEL R0, R0, 1, P3 ;  /* 0x3f80000000007808 */ /* 0x010fc60001800000 */
        /* <DEDUP_REMOVED lines=131> */
[----:B------:R-:W-:Y:S01]  /*15e40*/  F2FP.BF16.F32.PACK_AB R47, R47, R6 ;  /* 0x000000062f2f723e */ /* 0x000fe200000010ff */
[----:B------:R-:W3:Y:S01]  /*15e50*/  LDCU.U8 UR4, c[0x0][0x549] ;  /* 0x0000a920ff0477ac */ /* 0x000ee20008000000 */
[----:B------:R-:W-:-:S02]  /*15e60*/  MOV R7, 0x10 ;  /* 0x0000001000077802 */ /* 0x000fc40000000f00 */
[----:B------:R-:W-:Y:S02]  /*15e70*/  MOV R9, 0x20 ;  /* 0x0000002000097802 */ /* 0x000fe40000000f00 */
[----:B------:R-:W-:Y:S02]  /*15e80*/  F2FP.BF16.F32.PACK_AB R0, R168, R175 ;  /* 0x000000afa800723e */ /* 0x000fe400000010ff */
[----:B------:R-:W-:Y:S02]  /*15e90*/  LEA R6, R209, UR5, 0x1 ;  /* 0x00000005d1067c11 */ /* 0x000fe4000f8e08ff */
[----:B------:R-:W-:Y:S02]  /*15ea0*/  SEL R7, R7, 0xfffffff0, !P0 ;  /* 0xfffffff007077807 */ /* 0x000fe40004000000 */
[----:B------:R-:W-:Y:S01]  /*15eb0*/  SEL R9, R9, 0xffffffe0, !P2 ;  /* 0xffffffe009097807 */ /* 0x000fe20005000000 */
[----:B------:R4:W-:Y:S01]  /*15ec0*/  STS [R6], R0 ;  /* 0x0000000006007388 */ /* 0x0009e20000000800 */
[----:B------:R-:W-:-:S02]  /*15ed0*/  F2FP.BF16.F32.PACK_AB R4, R4, R138 ;  /* 0x0000008a0404723e */ /* 0x000fc400000010ff */
[----:B------:R-:W-:Y:S02]  /*15ee0*/  F2FP.BF16.F32.PACK_AB R63, R5, R38 ;  /* 0x00000026053f723e */ /* 0x000fe400000010ff */
[----:B------:R-:W-:Y:S01]  /*15ef0*/  F2FP.BF16.F32.PACK_AB R59, R2, R46 ;  /* 0x0000002e023b723e */ /* 0x000fe200000010ff */
[----:B------:R1:W-:Y:S01]  /*15f00*/  STS [R6+0x400], R4 ;  /* 0x0004000406007388 */ /* 0x0003e20000000800 */
[----:B------:R-:W-:Y:S01]  /*15f10*/  F2FP.BF16.F32.PACK_AB R8, R8, R174 ;  /* 0x000000ae0808723e */ /* 0x000fe200000010ff */
[----:B---3--:R-:W-:Y:S01]  /*15f20*/  UISETP.NE.AND UP1, UPT, UR4, URZ, UPT ;  /* 0x000000ff0400728c */ /* 0x008fe2000bf25270 */
[C---:B------:R-:W-:Y:S01]  /*15f30*/  IADD3 R5, PT, PT, R6.reuse, R7, RZ ;  /* 0x0000000706057210 */ /* 0x040fe20007ffe0ff */
[----:B------:R-:W3:Y:S01]  /*15f40*/  S2UR UR4, SR_CTAID.X ;  /* 0x00000000000479c3 */ /* 0x000ee20000002500 */
[----:B------:R-:W-:Y:S01]  /*15f50*/  IADD3 R2, PT, PT, R6, R9, RZ ;  /* 0x0000000906027210 */ /* 0x000fe20007ffe0ff */
[----:B------:R-:W-:Y:S01]  /*15f60*/  UISETP.NE.AND UP0, UPT, UR10, URZ, !UP1 ;  /* 0x000000ff0a00728c */ /* 0x000fe2000cf05270 */
[----:B------:R-:W-:Y:S01]  /*15f70*/  F2FP.BF16.F32.PACK_AB R13, R13, R142 ;  /* 0x0000008e0d0d723e */ /* 0x000fe200000010ff */
[----:B------:R3:W-:Y:S01]  /*15f80*/  STS [R5], R8 ;  /* 0x0000000805007388 */ /* 0x0007e20000000800 */
[----:B------:R-:W-:-:S02]  /*15f90*/  F2FP.BF16.F32.PACK_AB R12, R12, R173 ;  /* 0x000000ad0c0c723e */ /* 0x000fc400000010ff */
[----:B------:R-:W-:Y:S01]  /*15fa0*/  F2FP.BF16.F32.PACK_AB R11, R11, R146 ;  /* 0x000000920b0b723e */ /* 0x000fe200000010ff */
[----:B------:R-:W-:Y:S01]  /*15fb0*/  STS [R5+0x400], R13 ;  /* 0x0004000d05007388 */ /* 0x000fe20000000800 */
[----:B------:R-:W-:Y:S01]  /*15fc0*/  F2FP.BF16.F32.PACK_AB R10, R10, R172 ;  /* 0x000000ac0a0a723e */ /* 0x000fe200000010ff */
[----:B------:R-:W3:Y:S01]  /*15fd0*/  @UP1 LDCU UR8, c[0x0][0x430] ;  /* 0x00008600ff0817ac */ /* 0x000ee20008000800 */
[----:B------:R-:W-:Y:S01]  /*15fe0*/  F2FP.BF16.F32.PACK_AB R16, R16, R150 ;  /* 0x000000961010723e */ /* 0x000fe200000010ff */
[----:B------:R2:W-:Y:S01]  /*15ff0*/  STS [R2], R12 ;  /* 0x0000000c02007388 */ /* 0x0005e20000000800 */
[----:B------:R-:W-:Y:S01]  /*16000*/  F2FP.BF16.F32.PACK_AB R15, R15, R171 ;  /* 0x000000ab0f0f723e */ /* 0x000fe200000010ff */
[----:B------:R-:W2:Y:S01]  /*16010*/  @UP1 LDCU UR15, c[0x0][0x430] ;  /* 0x00008600ff0f17ac */ /* 0x000ea20008000800 */
[C---:B----4-:R-:W-:Y:S01]  /*16020*/  IADD3 R0, PT, PT, R6.reuse, 0x40, RZ ;  /* 0x0000004006007810 */ /* 0x050fe20007ffe0ff */
[----:B------:R4:W-:Y:S01]  /*16030*/  STS [R2+0x400], R11 ;  /* 0x0004000b02007388 */ /* 0x0009e20000000800 */
[----:B------:R-:W-:Y:S01]  /*16040*/  @P1 IADD3 R0, PT, PT, R6, -0x40, RZ ;  /* 0xffffffc006001810 */ /* 0x000fe20007ffe0ff */
[----:B------:R-:W-:Y:S01]  /*16050*/  @UP1 UMOV UR7, 0x1 ;  /* 0x0000000100071882 */ /* 0x000fe20000000000 */
[----:B------:R-:W-:-:S02]  /*16060*/  F2FP.BF16.F32.PACK_AB R14, R14, R154 ;  /* 0x0000009a0e0e723e */ /* 0x000fc400000010ff */
[----:B-1----:R-:W-:Y:S02]  /*16070*/  IADD3 R4, PT, PT, R7, R2, RZ ;  /* 0x0000000207047210 */ /* 0x002fe40007ffe0ff */
[----:B------:R-:W-:Y:S02]  /*16080*/  IADD3 R9, PT, PT, R9, R0, RZ ;  /* 0x0000000009097210 */ /* 0x000fe40007ffe0ff */
[----:B------:R-:W-:Y:S01]  /*16090*/  F2FP.BF16.F32.PACK_AB R70, R157, R170 ;  /* 0x000000aa9d46723e */ /* 0x000fe200000010ff */
[----:B------:R4:W-:Y:S01]  /*160a0*/  STS [R4], R10 ;  /* 0x0000000a04007388 */ /* 0x0009e20000000800 */
[----:B------:R-:W-:Y:S01]  /*160b0*/  F2FP.BF16.F32.PACK_AB R69, R69, R158 ;  /* 0x0000009e4545723e */ /* 0x000fe200000010ff */
[----:B---3--:R-:W-:Y:S01]  /*160c0*/  @UP1 UIMAD UR13, UR8, UR9, URZ ;  /* 0x00000009080d12a4 */ /* 0x008fe2000f8e02ff */
[----:B------:R-:W-:Y:S01]  /*160d0*/  IADD3 R8, PT, PT, R7, R0, RZ ;  /* 0x0000000007087210 */ /* 0x000fe20007ffe0ff */
[----:B------:R4:W-:Y:S01]  /*160e0*/  STS [R4+0x400], R16 ;  /* 0x0004001004007388 */ /* 0x0009e20000000800 */
[----:B------:R-:W-:-:S02]  /*160f0*/  F2FP.BF16.F32.PACK_AB R68, R161, R169 ;  /* 0x000000a9a144723e */ /* 0x000fc400000010ff */
[----:B------:R-:W-:Y:S01]  /*16100*/  F2FP.BF16.F32.PACK_AB R67, R163, R162 ;  /* 0x000000a2a343723e */ /* 0x000fe200000010ff */
[----:B------:R4:W-:Y:S01]  /*16110*/  STS [R0], R15 ;  /* 0x0000000f00007388 */ /* 0x0009e20000000800 */
[----:B------:R-:W-:Y:S02]  /*16120*/  F2FP.BF16.F32.PACK_AB R66, R165, R164 ;  /* 0x000000a4a542723e */ /* 0x000fe400000010ff */
[----:B------:R-:W-:Y:S01]  /*16130*/  F2FP.BF16.F32.PACK_AB R65, R65, R166 ;  /* 0x000000a64141723e */ /* 0x000fe200000010ff */
[----:B------:R4:W-:Y:S01]  /*16140*/  STS [R0+0x400], R14 ;  /* 0x0004000e00007388 */ /* 0x0009e20000000800 */
[----:B------:R-:W-:Y:S02]  /*16150*/  IADD3 R7, PT, PT, R7, R9, RZ ;  /* 0x0000000907077210 */ /* 0x000fe40007ffe0ff */
[----:B------:R-:W-:Y:S01]  /*16160*/  F2FP.BF16.F32.PACK_AB R64, R140, R160 ;  /* 0x000000a08c40723e */ /* 0x000fe200000010ff */
[----:B------:R4:W-:Y:S01]  /*16170*/  STS [R8], R70 ;  /* 0x0000004608007388 */ /* 0x0009e20000000800 */
[----:B------:R-:W-:-:S02]  /*16180*/  F2FP.BF16.F32.PACK_AB R62, R137, R156 ;  /* 0x0000009c893e723e */ /* 0x000fc400000010ff */
[----:B------:R-:W-:Y:S01]  /*16190*/  F2FP.BF16.F32.PACK_AB R61, R61, R42 ;  /* 0x0000002a3d3d723e */ /* 0x000fe200000010ff */
[----:B------:R4:W-:Y:S01]  /*161a0*/  STS [R8+0x400], R69 ;  /* 0x0004004508007388 */ /* 0x0009e20000000800 */
[----:B------:R-:W-:Y:S02]  /*161b0*/  F2FP.BF16.F32.PACK_AB R60, R136, R153 ;  /* 0x00000099883c723e */ /* 0x000fe400000010ff */
[----:B------:R-:W-:Y:S01]  /*161c0*/  F2FP.BF16.F32.PACK_AB R58, R135, R152 ;  /* 0x00000098873a723e */ /* 0x000fe200000010ff */
[----:B------:R4:W-:Y:S01]  /*161d0*/  STS [R9], R68 ;  /* 0x0000004409007388 */ /* 0x0009e20000000800 */
[----:B------:R-:W-:Y:S02]  /*161e0*/  F2FP.BF16.F32.PACK_AB R57, R57, R50 ;  /* 0x000000323939723e */ /* 0x000fe400000010ff */
[----:B------:R-:W-:Y:S01]  /*161f0*/  F2FP.BF16.F32.PACK_AB R56, R134, R149 ;  /* 0x000000958638723e */ /* 0x000fe200000010ff */
[----:B------:R4:W-:Y:S01]  /*16200*/  STS [R9+0x400], R67 ;  /* 0x0004004309007388 */ /* 0x0009e20000000800 */
[----:B------:R-:W-:-:S02]  /*16210*/  F2FP.BF16.F32.PACK_AB R55, R55, R54 ;  /* 0x000000363737723e */ /* 0x000fc400000010ff */
[----:B------:R-:W-:Y:S01]  /*16220*/  F2FP.BF16.F32.PACK_AB R54, R133, R148 ;  /* 0x000000948536723e */ /* 0x000fe200000010ff */
[----:B------:R4:W-:Y:S01]  /*16230*/  STS [R7], R66 ;  /* 0x0000004207007388 */ /* 0x0009e20000000800 */
[----:B------:R-:W-:Y:S02]  /*16240*/  F2FP.BF16.F32.PACK_AB R53, R53, R17 ;  /* 0x000000113535723e */ /* 0x000fe400000010ff */
[----:B------:R-:W-:Y:S01]  /*16250*/  F2FP.BF16.F32.PACK_AB R52, R52, R145 ;  /* 0x000000913434723e */ /* 0x000fe200000010ff */
[----:B------:R4:W-:Y:S01]  /*16260*/  STS [R7+0x400], R65 ;  /* 0x0004004107007388 */ /* 0x0009e20000000800 */
[----:B------:R-:W-:Y:S02]  /*16270*/  F2FP.BF16.F32.PACK_AB R50, R18, R144 ;  /* 0x000000901232723e */ /* 0x000fe400000010ff */
[----:B------:R-:W-:Y:S01]  /*16280*/  F2FP.BF16.F32.PACK_AB R48, R48, R141 ;  /* 0x0000008d3030723e */ /* 0x000fe200000010ff */
[----:B------:R4:W-:Y:S01]  /*16290*/  STS [R6+0x2000], R64 ;  /* 0x0020004006007388 */ /* 0x0009e20000000800 */
[----:B------:R-:W-:-:S02]  /*162a0*/  F2FP.BF16.F32.PACK_AB R46, R73, R72 ;  /* 0x00000048492e723e */ /* 0x000fc400000010ff */
[----:B------:R-:W-:Y:S01]  /*162b0*/  F2FP.BF16.F32.PACK_AB R45, R45, R74 ;  /* 0x0000004a2d2d723e */ /* 0x000fe200000010ff */
[----:B------:R4:W-:Y:S01]  /*162c0*/  STS [R6+0x2400], R63 ;  /* 0x0024003f06007388 */ /* 0x0009e20000000800 */
        /* <DEDUP_REMOVED lines=42> */
[----:B--2---:R-:W-:-:S03]  /*16570*/  LOP3.LUT R12, R176, 0x1f8, RZ, 0xc0, !PT ;  /* 0x000001f8b00c7812 */ /* 0x004fc600078ec0ff */
        /* <DEDUP_REMOVED lines=35> */
[----:B------:R4:W-:Y:S01]  /*167b0*/  STS [R7+0x6400], R17 ;  /* 0x0064001107007388 */ /* 0x0009e20000000800 */
[----:B------:R-:W-:Y:S05]  /*167c0*/  BRA.U UP1, `(.L_x_570) ;  /* 0x0000000101207547 */ /* 0x000fea000b800000 */
        /* <DEDUP_REMOVED lines=8> */
.L_x_570:
[----:B------:R-:W-:Y:S01]  /*16850*/  BAR.SYNC.DEFER_BLOCKING 0x0 ;  /* 0x0000000000007b1d */ /* 0x000fe20000010000 */
[----:B------:R-:W-:Y:S01]  /*16860*/  UIMAD UR13, UR6, UR13, URZ ;  /* 0x0000000d060d72a4 */ /* 0x000fe2000f8e02ff */
[----:B------:R-:W-:Y:S01]  /*16870*/  LOP3.LUT P0, RZ, R210, 0x3, RZ, 0xc0, !PT ;  /* 0x00000003d2ff7812 */ /* 0x000fe2000780c0ff */
[----:B------:R-:W-:Y:S01]  /*16880*/  UIMAD UR9, UR4, UR15, URZ ;  /* 0x0000000f040972a4 */ /* 0x000fe2000f8e02ff */
[----:B------:R-:W-:Y:S01]  /*16890*/  MOV R13, 0x7f800000 ;  /* 0x7f800000000d7802 */ /* 0x000fe20000000f00 */
[----:B------:R-:W-:-:S03]  /*168a0*/  USEL UR20, UR20, URZ, UP0 ;  /* 0x000000ff14147287 */ /* 0x000fc60008000000 */
[----:B----4-:R-:W1:Y:S01]  /*168b0*/  @P4 LDC R5, c[0x0][0x458] ;  /* 0x00011600ff054b82 */ /* 0x010e620000000800 */
[----:B------:R-:W2:Y:S01]  /*168c0*/  @P4 MUFU.LG2 R2, R231 ;  /* 0x000000e700024308 */ /* 0x000ea20000000c00 */
[----:B------:R-:W3:Y:S01]  /*168d0*/  S2R R14, SR_CTAID.X ;  /* 0x00000000000e7919 */ /* 0x000ee20000002500 */
[----:B------:R-:W-:Y:S01]  /*168e0*/  @!UP0 UIMAD UR13, UR11, UR7, UR13 ;  /* 0x000000070b0d82a4 */ /* 0x000fe2000f8e020d */
[----:B------:R-:W-:Y:S01]  /*168f0*/  BSSY.RECONVERGENT B0, `(.L_x_571) ;  /* 0x0000024000007945 */ /* 0x000fe20003800200 */
[----:B------:R-:W-:Y:S01]  /*16900*/  USHF.L.U32 UR9, UR9, 0x6, URZ ;  /* 0x0000000609097899 */ /* 0x000fe200080006ff */
[----:B------:R-:W-:Y:S01]  /*16910*/  MOV R7, 0x7f800000 ;  /* 0x7f80000000077802 */ /* 0x000fe20000000f00 */
[----:B------:R-:W-:Y:S01]  /*16920*/  USEL UR5, UR5, URZ, UP0 ;  /* 0x000000ff05057287 */ /* 0x000fe20008000000 */
[----:B------:R-:W4:Y:S01]  /*16930*/  @P3 LDC R4, c[0x0][0x458] ;  /* 0x00011600ff043b82 */ /* 0x000f220000000800 */
[----:B------:R-:W5:Y:S01]  /*16940*/  @P3 MUFU.LG2 R0, R240 ;  /* 0x000000f000003308 */ /* 0x000f620000000c00 */
[----:B------:R-:W-:-:S02]  /*16950*/  USHF.R.S32.HI UR8, URZ, 0x1f, UR13 ;  /* 0x0000001fff087899 */ /* 0x000fc4000801140d */
[----:B------:R-:W-:Y:S02]  /*16960*/  USHF.R.S32.HI UR7, URZ, 0x1f, UR9 ;  /* 0x0000001fff077899 */ /* 0x000fe40008011409 */
[----:B------:R-:W-:Y:S01]  /*16970*/  UIADD3 UR20, UP1, UP0, UR9, UR20, UR13 ;  /* 0x0000001409147290 */ /* 0x000fe2000f83e00d */
[----:B------:R1:W3:Y:S01]  /*16980*/  LDS.128 R32, [R12+0x1800] ;  /* 0x001800000c207984 */ /* 0x0002e20000000c00 */
[----:B--2---:R-:W-:Y:S02]  /*16990*/  @P4 FMUL.FTZ R2, R2, 0.69314718246459960938 ;  /* 0x3f31721802024820 */ /* 0x004fe40000410000 */
[----:B------:R-:W-:Y:S02]  /*169a0*/  UIADD3.X UR5, UPT, UPT, UR7, UR5, UR8, UP1, UP0 ;  /* 0x0000000507057290 */ /* 0x000fe40008fe0408 */
[----:B-1----:R-:W-:Y:S01]  /*169b0*/  @P4 FFMA.FTZ R13, R132, R5, R2 ;  /* 0x00000005840d4223 */ /* 0x002fe20000010002 */
[----:B-----5:R-:W-:-:S04]  /*169c0*/  @P3 FMUL.FTZ R0, R0, 0.69314718246459960938 ;  /* 0x3f31721800003820 */ /* 0x020fc80000410000 */
[----:B----4-:R-:W-:Y:S01]  /*169d0*/  @P3 FFMA.FTZ R7, R3, R4, R0 ;  /* 0x0000000403073223 */ /* 0x010fe20000010000 */
[----:B---3--:R-:W-:Y:S06]  /*169e0*/  @P0 BRA `(.L_x_572) ;  /* 0x0000000000500947 */ /* 0x008fec0003800000 */
[----:B------:R-:W-:Y:S02]  /*169f0*/  LOP3.LUT R0, R208, 0x30, RZ, 0xc0, !PT ;  /* 0x00000030d0007812 */ /* 0x000fe400078ec0ff */
[----:B------:R-:W-:-:S04]  /*16a00*/  LOP3.LUT R2, R210, 0x1f, RZ, 0xc0, !PT ;  /* 0x0000001fd2027812 */ /* 0x000fc800078ec0ff */
[----:B------:R-:W-:-:S04]  /*16a10*/  LEA.HI R0, R2, R0, RZ, 0x1e ;  /* 0x0000000002007211 */ /* 0x000fc800078ff0ff */
[C---:B------:R-:W-:Y:S01]  /*16a20*/  ISETP.GE.AND P3, PT, R0.reuse, UR14, PT ;  /* 0x0000000e00007c0c */ /* 0x040fe2000bf66270 */
[----:B------:R-:W-:-:S05]  /*16a30*/  VIADD R2, R0, 0x8 ;  /* 0x0000000800027836 */ /* 0x000fca0000000000 */
[----:B------:R-:W-:-:S07]  /*16a40*/  ISETP.GE.AND P2, PT, R2, UR14, PT ;  /* 0x0000000e02007c0c */ /* 0x000fce000bf46270 */
[----:B------:R-:W1:Y:S01]  /*16a50*/  @!P3 LDC.64 R8, c[0x0][0x420] ;  /* 0x00010800ff08bb82 */ /* 0x000e620000000a00 */
[----:B------:R-:W-:-:S05]  /*16a60*/  @!P3 IMAD R0, R0, UR15, RZ ;  /* 0x0000000f0000bc24 */ /* 0x000fca000f8e02ff */
[----:B------:R-:W-:Y:S01]  /*16a70*/  @!P2 IMAD R2, R2, UR15, RZ ;  /* 0x0000000f0202ac24 */ /* 0x000fe2000f8e02ff */
[----:B------:R-:W-:Y:S01]  /*16a80*/  @!P3 IADD3 R3, P1, PT, R0, UR20, RZ ;  /* 0x000000140003bc10 */ /* 0x000fe2000ff3e0ff */
[----:B------:R-:W2:Y:S03]  /*16a90*/  @!P2 LDC.64 R10, c[0x0][0x420] ;  /* 0x00010800ff0aab82 */ /* 0x000ea60000000a00 */
        /* <DEDUP_REMOVED lines=9> */
.L_x_572:
[----:B------:R-:W-:Y:S05]  /*16b30*/  BSYNC.RECONVERGENT B0 ;  /* 0x0000000000007941 */ /* 0x000fea0003800200 */
.L_x_571:
[----:B------:R2:W5:Y:S01]  /*16b40*/  LDL R36, [R1+0x8c] ;  /* 0x00008c0001247983 */ /* 0x0005620000100800 */
[----:B------:R-:W3:Y:S03]  /*16b50*/  LDCU.64 UR4, c[0x0][0x410] ;  /* 0x00008200ff0477ac */ /* 0x000ee60008000a00 */
[----:B------:R2:W5:Y:S04]  /*16b60*/  LDL R37, [R1+0x84] ;  /* 0x0000840001257983 */ /* 0x0005680000100800 */
[----:B------:R2:W5:Y:S01]  /*16b70*/  LDL R38, [R1+0x88] ;  /* 0x0000880001267983 */ /* 0x0005620000100800 */
[----:B-1----:R-:W-:Y:S01]  /*16b80*/  SHF.R.U32.HI R2, RZ, 0x3, R210 ;  /* 0x00000003ff027819 */ /* 0x002fe200000116d2 */
[----:B------:R-:W-:Y:S01]  /*16b90*/  IMAD.MOV.U32 R3, RZ, RZ, RZ ;  /* 0x000000ffff037224 */ /* 0x000fe200078e00ff */
[----:B------:R-:W-:Y:S01]  /*16ba0*/  IADD3 R6, P0, PT, R206, UR16, RZ ;  /* 0x00000010ce067c10 */ /* 0x000fe2000ff1e0ff */
[----:B------:R2:W1:Y:S01]  /*16bb0*/  LDS.128 R28, [R12] ;  /* 0x000000000c1c7984 */ /* 0x0004620000000c00 */
[----:B------:R-:W-:Y:S01]  /*16bc0*/  ISETP.GE.AND P3, PT, R2, UR14, PT ;  /* 0x0000000e02007c0c */ /* 0x000fe2000bf66270 */
[----:B------:R-:W-:Y:S01]  /*16bd0*/  IMAD.WIDE.U32 R4, R14, 0x40, R2 ;  /* 0x000000400e047825 */ /* 0x000fe200078e0002 */
[----:B------:R-:W-:Y:S01]  /*16be0*/  IADD3.X R7, PT, PT, RZ, UR12, RZ, P0, !PT ;  /* 0x0000000cff077c10 */ /* 0x000fe200087fe4ff */
[----:B------:R2:W4:Y:S01]  /*16bf0*/  LDS.128 R24, [R12+0x2000] ;  /* 0x002000000c187984 */ /* 0x0005220000000c00 */
[C---:B------:R-:W-:Y:S01]  /*16c00*/  IADD3 R3, PT, PT, R2.reuse, 0x20, RZ ;  /* 0x0000002002037810 */ /* 0x040fe20007ffe0ff */
[C---:B------:R-:W-:Y:S01]  /*16c10*/  VIADD R8, R2.reuse, 0x10 ;  /* 0x0000001002087836 */ /* 0x040fe20000000000 */
[----:B------:R-:W-:Y:S01]  /*16c20*/  BSSY.RECONVERGENT B0, `(.L_x_573) ;  /* 0x000001e000007945 */ /* 0x000fe20003800200 */
[----:B------:R2:W1:Y:S01]  /*16c30*/  LDS.128 R20, [R12+0x4000] ;  /* 0x004000000c147984 */ /* 0x0004620000000c00 */
[----:B---3--:R-:W-:Y:S01]  /*16c40*/  IMAD.U32 R0, RZ, RZ, UR4 ;  /* 0x00000004ff007e24 */ /* 0x008fe2000f8e00ff */
[----:B------:R-:W-:Y:S01]  /*16c50*/  ISETP.GE.AND P1, PT, R3, UR14, PT ;  /* 0x0000000e03007c0c */ /* 0x000fe2000bf26270 */
[----:B------:R-:W-:Y:S01]  /*16c60*/  VIADD R2, R2, 0x30 ;  /* 0x0000003002027836 */ /* 0x000fe20000000000 */
[----:B------:R2:W3:Y:S01]  /*16c70*/  LDS.128 R16, [R12+0x6000] ;  /* 0x006000000c107984 */ /* 0x0004e20000000c00 */
[----:B------:R-:W-:Y:S01]  /*16c80*/  IMAD.WIDE.U32 R10, R0, UR6, R6 ;  /* 0x00000006000a7c25 */ /* 0x000fe2000f8e0006 */
[----:B------:R-:W-:-:S02]  /*16c90*/  MOV R0, UR5 ;  /* 0x0000000500007c02 */ /* 0x000fc40008000f00 */
[----:B------:R-:W-:Y:S02]  /*16ca0*/  ISETP.GE.AND P2, PT, R8, UR14, PT ;  /* 0x0000000e08007c0c */ /* 0x000fe4000bf46270 */
[----:B------:R-:W-:Y:S01]  /*16cb0*/  ISETP.GE.AND P0, PT, R2, UR14, PT ;  /* 0x0000000e02007c0c */ /* 0x000fe2000bf06270 */
[----:B------:R-:W-:Y:S01]  /*16cc0*/  IMAD R9, R0, UR6, R11 ;  /* 0x0000000600097c24 */ /* 0x000fe2000f8e020b */
[----:B------:R-:W-:Y:S11]  /*16cd0*/  @P3 BRA `(.L_x_574) ;  /* 0x0000000000483947 */ /* 0x000ff60003800000 */
[----:B------:R-:W2:Y:S01]  /*16ce0*/  LDCU.64 UR6, c[0x0][0x408] ;  /* 0x00008100ff0677ac */ /* 0x000ea20008000a00 */
[----:B------:R-:W-:Y:S01]  /*16cf0*/  IMAD.MOV.U32 R8, RZ, RZ, R10 ;  /* 0x000000ffff087224 */ /* 0x000fe200078e000a */
[----:B------:R-:W4:Y:S01]  /*16d00*/  LDCU.64 UR4, c[0x0][0x3f0] ;  /* 0x00007e00ff0477ac */ /* 0x000f220008000a00 */
[----:B------:R-:W1:Y:S01]  /*16d10*/  LDCU UR8, c[0x0][0x440] ;  /* 0x00008800ff0877ac */ /* 0x000e620008000800 */
[----:B--2---:R-:W-:Y:S02]  /*16d20*/  IMAD R0, R5, UR6, RZ ;  /* 0x0000000605007c24 */ /* 0x004fe4000f8e02ff */
[----:B------:R-:W-:-:S04]  /*16d30*/  IMAD.WIDE.U32 R6, R4, UR6, R8 ;  /* 0x0000000604067c25 */ /* 0x000fc8000f8e0008 */
[----:B------:R-:W-:Y:S01]  /*16d40*/  IMAD R0, R4, UR7, R0 ;  /* 0x0000000704007c24 */ /* 0x000fe2000f8e0200 */
[----:B----4-:R-:W-:Y:S02]  /*16d50*/  LEA R2, P3, R6, UR4, 0x1 ;  /* 0x0000000406027c11 */ /* 0x010fe4000f8608ff */
[----:B-1----:R-:W-:Y:S01]  /*16d60*/  ISETP.GE.AND P6, PT, R206, UR8, PT ;  /* 0x00000008ce007c0c */ /* 0x002fe2000bfc6270 */
[----:B------:R-:W-:Y:S01]  /*16d70*/  IMAD.IADD R0, R0, 0x1, R7 ;  /* 0x0000000100007824 */ /* 0x000fe200078e0207 */
[----:B-----5:R-:W-:Y:S02]  /*16d80*/  ISETP.GE.AND P5, PT, R38, UR8, PT ;  /* 0x0000000826007c0c */ /* 0x020fe4000bfa6270 */
[----:B------:R-:W-:Y:S02]  /*16d90*/  ISETP.GE.AND P4, PT, R37, UR8, PT ;  /* 0x0000000825007c0c */ /* 0x000fe4000bf86270 */
[----:B------:R-:W-:Y:S02]  /*16da0*/  LEA.HI.X R3, R6, UR5, R0, 0x1, P3 ;  /* 0x0000000506037c11 */ /* 0x000fe400098f0c00 */
[----:B------:R-:W-:-:S05]  /*16db0*/  ISETP.GE.AND P3, PT, R36, UR8, PT ;  /* 0x0000000824007c0c */ /* 0x000fca000bf66270 */
[----:B------:R1:W-:Y:S04]  /*16dc0*/  @!P6 STG.E.128 desc[UR26][R2.64], R28 ;  /* 0x0000001c0200e986 */ /* 0x0003e8000c101d1a */
[----:B------:R1:W-:Y:S04]  /*16dd0*/  @!P5 STG.E.128 desc[UR26][R2.64+0x80], R24 ;  /* 0x000080180200d986 */ /* 0x0003e8000c101d1a */
[----:B------:R1:W-:Y:S04]  /*16de0*/  @!P4 STG.E.128 desc[UR26][R2.64+0x100], R20 ;  /* 0x000100140200c986 */ /* 0x0003e8000c101d1a */
[----:B---3--:R1:W-:Y:S02]  /*16df0*/  @!P3 STG.E.128 desc[UR26][R2.64+0x180], R16 ;  /* 0x000180100200b986 */ /* 0x0083e4000c101d1a */
.L_x_574:
[----:B------:R-:W-:Y:S05]  /*16e00*/  BSYNC.RECONVERGENT B0 ;  /* 0x0000000000007941 */ /* 0x000fea0003800200 */
.L_x_573:
[----:B-1----:R1:W1:Y:S01]  /*16e10*/  LDS.128 R28, [R12+0x800] ;  /* 0x000800000c1c7984 */ /* 0x0022620000000c00 */
[----:B------:R-:W-:Y:S03]  /*16e20*/  BSSY.RECONVERGENT B0, `(.L_x_575) ;  /* 0x000001a000007945 */ /* 0x000fe60003800200 */
[----:B----4-:R4:W1:Y:S04]  /*16e30*/  LDS.128 R24, [R12+0x2800] ;  /* 0x002800000c187984 */ /* 0x0108680000000c00 */
[----:B------:R4:W1:Y:S04]  /*16e40*/  LDS.128 R20, [R12+0x4800] ;  /* 0x004800000c147984 */ /* 0x0008680000000c00 */
[----:B---3--:R4:W3:Y:S01]  /*16e50*/  LDS.128 R16, [R12+0x6800] ;  /* 0x006800000c107984 */ /* 0x0088e20000000c00 */
[----:B------:R-:W-:Y:S05]  /*16e60*/  @P2 BRA `(.L_x_576) ;  /* 0x0000000000542947 */ /* 0x000fea0003800000 */
[----:B------:R-:W2:Y:S01]  /*16e70*/  LDCU.64 UR6, c[0x0][0x408] ;  /* 0x00008100ff0677ac */ /* 0x000ea20008000a00 */
[----:B------:R-:W-:Y:S01]  /*16e80*/  IADD3 R0, P2, PT, R4, 0x10, RZ ;  /* 0x0000001004007810 */ /* 0x000fe20007f5e0ff */
[----:B------:R-:W-:Y:S01]  /*16e90*/  IMAD.MOV.U32 R3, RZ, RZ, R9 ;  /* 0x000000ffff037224 */ /* 0x000fe200078e0009 */
[----:B------:R-:W4:Y:S03]  /*16ea0*/  LDCU UR8, c[0x0][0x440] ;  /* 0x00008800ff0877ac */ /* 0x000f260008000800 */
[----:B------:R-:W-:Y:S01]  /*16eb0*/  IMAD.X R2, RZ, RZ, R5, P2 ;  /* 0x000000ffff027224 */ /* 0x000fe200010e0605 */
[----:B------:R-:W1:Y:S03]  /*16ec0*/  LDCU.64 UR4, c[0x0][0x3f0] ;  /* 0x00007e00ff0477ac */ /* 0x000e660008000a00 */
[----:B--2---:R-:W-:-:S02]  /*16ed0*/  IMAD R13, R2, UR6, RZ ;  /* 0x00000006020d7c24 */ /* 0x004fc4000f8e02ff */
[----:B------:R-:W-:Y:S01]  /*16ee0*/  IMAD.MOV.U32 R2, RZ, RZ, R10 ;  /* 0x000000ffff027224 */ /* 0x000fe200078e000a */
[----:B----4-:R-:W-:-:S03]  /*16ef0*/  ISETP.GE.AND P5, PT, R206, UR8, PT ;  /* 0x00000008ce007c0c */ /* 0x010fc6000bfa6270 */
[----:B------:R-:W-:Y:S01]  /*16f00*/  IMAD.WIDE.U32 R6, R0, UR6, R2 ;  /* 0x0000000600067c25 */ /* 0x000fe2000f8e0002 */
[----:B-----5:R-:W-:Y:S02]  /*16f10*/  ISETP.GE.AND P4, PT, R38, UR8, PT ;  /* 0x0000000826007c0c */ /* 0x020fe4000bf86270 */
[----:B------:R-:W-:Y:S01]  /*16f20*/  ISETP.GE.AND P3, PT, R37, UR8, PT ;  /* 0x0000000825007c0c */ /* 0x000fe2000bf66270 */
[----:B------:R-:W-:Y:S01]  /*16f30*/  IMAD R0, R0, UR7, R13 ;  /* 0x0000000700007c24 */ /* 0x000fe2000f8e020d */
[----:B------:R-:W-:Y:S02]  /*16f40*/  ISETP.GE.AND P2, PT, R36, UR8, PT ;  /* 0x0000000824007c0c */ /* 0x000fe4000bf46270 */
[----:B-1----:R-:W-:Y:S01]  /*16f50*/  LEA R2, P6, R6, UR4, 0x1 ;  /* 0x0000000406027c11 */ /* 0x002fe2000f8c08ff */
[----:B------:R-:W-:-:S05]  /*16f60*/  IMAD.IADD R0, R0, 0x1, R7 ;  /* 0x0000000100007824 */ /* 0x000fca00078e0207 */
[----:B------:R-:W-:-:S05]  /*16f70*/  LEA.HI.X R3, R6, UR5, R0, 0x1, P6 ;  /* 0x0000000506037c11 */ /* 0x000fca000b0f0c00 */
[----:B------:R1:W-:Y:S04]  /*16f80*/  @!P5 STG.E.128 desc[UR26][R2.64], R28 ;  /* 0x0000001c0200d986 */ /* 0x0003e8000c101d1a */
[----:B------:R1:W-:Y:S04]  /*16f90*/  @!P4 STG.E.128 desc[UR26][R2.64+0x80], R24 ;  /* 0x000080180200c986 */ /* 0x0003e8000c101d1a */
[----:B------:R1:W-:Y:S04]  /*16fa0*/  @!P3 STG.E.128 desc[UR26][R2.64+0x100], R20 ;  /* 0x000100140200b986 */ /* 0x0003e8000c101d1a */
[----:B---3--:R1:W-:Y:S02]  /*16fb0*/  @!P2 STG.E.128 desc[UR26][R2.64+0x180], R16 ;  /* 0x000180100200a986 */ /* 0x0083e4000c101d1a */
.L_x_576:
[----:B------:R-:W-:Y:S05]  /*16fc0*/  BSYNC.RECONVERGENT B0 ;  /* 0x0000000000007941 */ /* 0x000fea0003800200 */
.L_x_575:
[----:B-1----:R1:W1:Y:S01]  /*16fd0*/  LDS.128 R28, [R12+0x1000] ;  /* 0x001000000c1c7984 */ /* 0x0022620000000c00 */
[----:B------:R-:W-:Y:S03]  /*16fe0*/  BSSY.RECONVERGENT B0, `(.L_x_577) ;  /* 0x000001a000007945 */ /* 0x000fe60003800200 */
[----:B------:R1:W1:Y:S04]  /*16ff0*/  LDS.128 R24, [R12+0x3000] ;  /* 0x003000000c187984 */ /* 0x0002680000000c00 */
[----:B------:R1:W1:Y:S04]  /*17000*/  LDS.128 R20, [R12+0x5000] ;  /* 0x005000000c147984 */ /* 0x0002680000000c00 */
[----:B---3--:R3:W1:Y:S01]  /*17010*/  LDS.128 R16, [R12+0x7000] ;  /* 0x007000000c107984 */ /* 0x0086620000000c00 */
[----:B------:R-:W-:Y:S05]  /*17020*/  @P1 BRA `(.L_x_578) ;  /* 0x0000000000541947 */ /* 0x000fea0003800000 */
[----:B------:R-:W2:Y:S01]  /*17030*/  LDCU.64 UR6, c[0x0][0x408] ;  /* 0x00008100ff0677ac */ /* 0x000ea20008000a00 */
[----:B------:R-:W-:Y:S01]  /*17040*/  IADD3 R0, P1, PT, R4, 0x20, RZ ;  /* 0x0000002004007810 */ /* 0x000fe20007f3e0ff */
[----:B------:R-:W-:Y:S01]  /*17050*/  IMAD.MOV.U32 R3, RZ, RZ, R9 ;  /* 0x000000ffff037224 */ /* 0x000fe200078e0009 */
[----:B------:R-:W4:Y:S03]  /*17060*/  LDCU UR8, c[0x0][0x440] ;  /* 0x00008800ff0877ac */ /* 0x000f260008000800 */
[----:B------:R-:W-:Y:S01]  /*17070*/  IMAD.X R2, RZ, RZ, R5, P1 ;  /* 0x000000ffff027224 */ /* 0x000fe200008e0605 */
[----:B------:R-:W3:Y:S03]  /*17080*/  LDCU.64 UR4, c[0x0][0x3f0] ;  /* 0x00007e00ff0477ac */ /* 0x000ee60008000a00 */
        /* <DEDUP_REMOVED lines=8> */
[----:B---3--:R-:W-:Y:S01]  /*17110*/  LEA R2, P5, R6, UR4, 0x1 ;  /* 0x0000000406027c11 */ /* 0x008fe2000f8a08ff */
[----:B------:R-:W-:-:S05]  /*17120*/  IMAD.IADD R0, R0, 0x1, R7 ;  /* 0x0000000100007824 */ /* 0x000fca00078e0207 */
[----:B------:R-:W-:-:S05]  /*17130*/  LEA.HI.X R3, R6, UR5, R0, 0x1, P5 ;  /* 0x0000000506037c11 */ /* 0x000fca000a8f0c00 */
[----:B-1----:R1:W-:Y:S04]  /*17140*/  @!P4 STG.E.128 desc[UR26][R2.64], R28 ;  /* 0x0000001c0200c986 */ /* 0x0023e8000c101d1a */
[----:B------:R1:W-:Y:S04]  /*17150*/  @!P3 STG.E.128 desc[UR26][R2.64+0x80], R24 ;  /* 0x000080180200b986 */ /* 0x0003e8000c101d1a */
[----:B------:R1:W-:Y:S04]  /*17160*/  @!P2 STG.E.128 desc[UR26][R2.64+0x100], R20 ;  /* 0x000100140200a986 */ /* 0x0003e8000c101d1a */
[----:B------:R1:W-:Y:S02]  /*17170*/  @!P1 STG.E.128 desc[UR26][R2.64+0x180], R16 ;  /* 0x0001801002009986 */ /* 0x0003e4000c101d1a */
.L_x_578:
[----:B------:R-:W-:Y:S05]  /*17180*/  BSYNC.RECONVERGENT B0 ;  /* 0x0000000000007941 */ /* 0x000fea0003800200 */
.L_x_577:
[----:B-1----:R1:W1:Y:S04]  /*17190*/  LDS.128 R20, [R12+0x3800] ;  /* 0x003800000c147984 */ /* 0x0022680000000c00 */
[----:B------:R1:W1:Y:S01]  /*171a0*/  LDS.128 R16, [R12+0x5800] ;  /* 0x005800000c107984 */ /* 0x0002620000000c00 */
[----:B------:R-:W-:Y:S05]  /*171b0*/  @P0 EXIT ;  /* 0x000000000000094d */ /* 0x000fea0003800000 */
[----:B------:R-:W1:Y:S01]  /*171c0*/  LDCU.64 UR6, c[0x0][0x408] ;  /* 0x00008100ff0677ac */ /* 0x000e620008000a00 */
[----:B------:R-:W-:Y:S01]  /*171d0*/  IADD3 R0, P0, PT, R4, 0x30, RZ ;  /* 0x0000003004007810 */ /* 0x000fe20007f1e0ff */
[----:B-1234-:R-:W1:Y:S01]  /*171e0*/  LDS.128 R12, [R12+0x7800] ;  /* 0x007800000c0c7984 */ /* 0x01ee620000000c00 */
[----:B------:R-:W-:Y:S01]  /*171f0*/  IMAD.MOV.U32 R3, RZ, RZ, R9 ;  /* 0x000000ffff037224 */ /* 0x000fe200078e0009 */
[----:B------:R-:W2:Y:S02]  /*17200*/  LDCU.64 UR4, c[0x0][0x3f0] ;  /* 0x00007e00ff0477ac */ /* 0x000ea40008000a00 */
[----:B------:R-:W-:Y:S01]  /*17210*/  IMAD.X R2, RZ, RZ, R5, P0 ;  /* 0x000000ffff027224 */ /* 0x000fe200000e0605 */
[----:B------:R-:W3:Y:S03]  /*17220*/  LDCU UR8, c[0x0][0x440] ;  /* 0x00008800ff0877ac */ /* 0x000ee60008000800 */
[----:B------:R-:W-:-:S02]  /*17230*/  IMAD R6, R2, UR6, RZ ;  /* 0x0000000602067c24 */ /* 0x000fc4000f8e02ff */
[----:B------:R-:W-:-:S04]  /*17240*/  IMAD.MOV.U32 R2, RZ, RZ, R10 ;  /* 0x000000ffff027224 */ /* 0x000fc800078e000a */
[----:B------:R-:W-:Y:S01]  /*17250*/  IMAD.WIDE.U32 R4, R0, UR6, R2 ;  /* 0x0000000600047c25 */ /* 0x000fe2000f8e0002 */
[----:B---3--:R-:W-:-:S03]  /*17260*/  ISETP.GE.AND P3, PT, R206, UR8, PT ;  /* 0x00000008ce007c0c */ /* 0x008fc6000bf66270 */
[----:B------:R-:W-:Y:S01]  /*17270*/  IMAD R0, R0, UR7, R6 ;  /* 0x0000000700007c24 */ /* 0x000fe2000f8e0206 */
[----:B--2---:R-:W-:Y:S02]  /*17280*/  LEA R2, P0, R4, UR4, 0x1 ;  /* 0x0000000404027c11 */ /* 0x004fe4000f8008ff */
[----:B-----5:R-:W-:Y:S01]  /*17290*/  ISETP.GE.AND P2, PT, R38, UR8, PT ;  /* 0x0000000826007c0c */ /* 0x020fe2000bf46270 */
[----:B------:R-:W-:Y:S01]  /*172a0*/  IMAD.IADD R0, R0, 0x1, R5 ;  /* 0x0000000100007824 */ /* 0x000fe200078e0205 */
[----:B------:R-:W-:-:S04]  /*172b0*/  ISETP.GE.AND P1, PT, R37, UR8, PT ;  /* 0x0000000825007c0c */ /* 0x000fc8000bf26270 */
[----:B------:R-:W-:Y:S02]  /*172c0*/  LEA.HI.X R3, R4, UR5, R0, 0x1, P0 ;  /* 0x0000000504037c11 */ /* 0x000fe400080f0c00 */
[----:B------:R-:W-:-:S03]  /*172d0*/  ISETP.GE.AND P0, PT, R36, UR8, PT ;  /* 0x0000000824007c0c */ /* 0x000fc6000bf06270 */
[----:B------:R2:W-:Y:S04]  /*172e0*/  @!P3 STG.E.128 desc[UR26][R2.64], R32 ;  /* 0x000000200200b986 */ /* 0x0005e8000c101d1a */
[----:B------:R2:W-:Y:S04]  /*172f0*/  @!P2 STG.E.128 desc[UR26][R2.64+0x80], R20 ;  /* 0x000080140200a986 */ /* 0x0005e8000c101d1a */
[----:B------:R2:W-:Y:S02]  /*17300*/  @!P1 STG.E.128 desc[UR26][R2.64+0x100], R16 ;  /* 0x0001001002009986 */ /* 0x0005e4000c101d1a */
[----:B-1----:R-:W-:Y:S05]  /*17310*/  @P0 EXIT ;  /* 0x000000000000094d */ /* 0x002fea0003800000 */
[----:B------:R-:W-:Y:S01]  /*17320*/  STG.E.128 desc[UR26][R2.64+0x180], R12 ;  /* 0x0001800c02007986 */ /* 0x000fe2000c101d1a */
[----:B------:R-:W-:Y:S05]  /*17330*/  EXIT ;  /* 0x000000000000794d */ /* 0x000fea0003800000 */
.L_x_579:
        /* <DEDUP_REMOVED lines=12> */
.L_x_1193:


//--------------------- .text._ZN5flash16flash_fwd_kernelI23Flash_fwd_kernel_traitsILi256ELi64ELi64ELi4ELb0ELb0EN7cutlass10bfloat16_tE19Flash_kernel_traitsILi256ELi64ELi64ELi4ES3_EELb0ELb1ELb0ELb0ELb0ELb0ELb1ELb0EEEvNS_16Flash_fwd_paramsE --------------------------
	.section	.text._ZN5flash16flash_fwd_kernelI23Flash_fwd_kernel_traitsILi256ELi64ELi64ELi4ELb0ELb0EN7cutlass10bfloat16_tE19Flash_kernel_traitsILi256ELi64ELi64ELi4ES3_EELb0ELb1ELb0ELb0ELb0ELb0ELb1ELb0EEEvNS_16Flash_fwd_paramsE,"ax",@progbits
	.align	128
        .global         _ZN5flash16flash_fwd_kernelI23Flash_fwd_kernel_traitsILi256ELi64ELi64ELi4ELb0ELb0EN7cutlass10bfloat16_tE19Flash_kernel_traitsILi256ELi64ELi64ELi4ES3_EELb0ELb1ELb0ELb0ELb0ELb0ELb1ELb0EEEvNS_16Flash_fwd_paramsE
        .type           _ZN5flash16flash_fwd_kernelI23Flash_fwd_kernel_traitsILi256ELi64ELi64ELi4ELb0ELb0EN7cutlass10bfloat16_tE19Flash_kernel_traitsILi256ELi64ELi64ELi4ES3_EELb0ELb1ELb0ELb0ELb0ELb0ELb1ELb0EEEvNS_16Flash_fwd_paramsE,@function
        .size           _ZN5flash16flash_fwd_kernelI23Flash_fwd_kernel_traitsILi256ELi64ELi64ELi4ELb0ELb0EN7cutlass10bfloat16_tE19Flash_kernel_traitsILi256ELi64ELi64ELi4ES3_EELb0ELb1ELb0ELb0ELb0ELb0ELb1ELb0EEEvNS_16Flash_fwd_paramsE,(.L_x_1194 - _ZN5flash16flash_fwd_kernelI23Flash_fwd_kernel_traitsILi256ELi64ELi64ELi4ELb0ELb0EN7cutlass10bfloat16_tE19Flash_kernel_traitsILi256ELi64ELi64ELi4ES3_EELb0ELb1ELb0ELb0ELb0ELb0ELb1ELb0EEEvNS_16Flash_fwd_paramsE)
        .other          _ZN5flash16flash_fwd_kernelI23Flash_fwd_kernel_traitsILi256ELi64ELi64ELi4ELb0ELb0EN7cutlass10bfloat16_tE19Flash_kernel_traitsILi256ELi64ELi64ELi4ES3_EELb0ELb1ELb0ELb0ELb0ELb0ELb1ELb0EEEvNS_16Flash_fwd_paramsE,@"STO_CUDA_ENTRY STV_DEFAULT"
_ZN5flash16flash_fwd_kernelI23Flash_fwd_kernel_traitsILi256ELi64ELi64ELi4ELb0ELb0EN7cutlass10bfloat16_tE19Flash_kernel_traitsILi256ELi64ELi64ELi4ES3_EELb0ELb1ELb0ELb0ELb0ELb0ELb1ELb0EEEvNS_16Flash_fwd_paramsE:
.text._ZN5flash16flash_fwd_kernelI23Flash_fwd_kernel_traitsILi256ELi64ELi64ELi4ELb0ELb0EN7cutlass10bfloat16_tE19Flash_kernel_traitsILi256ELi64ELi64ELi4ES3_EELb0ELb1ELb0ELb0ELb0ELb0ELb1ELb0EEEvNS_16Flash_fwd_paramsE:
        /* <DEDUP_REMOVED lines=72> */
.L_x_580:
        /* <DEDUP_REMOVED lines=50> */
.L_x_582:
        /* <DEDUP_REMOVED lines=57> */
.L_x_584:
[----:B------:R-:W-:Y:S05]  /*0b30*/  BSYNC.RECONVERGENT B0 ;  /* 0x0000000000007941 */ /* 0x000fea0003800200 */
.L_x_583:
        /* <DEDUP_REMOVED lines=24> */
.L_x_586:
[----:B------:R-:W-:Y:S05]  /*0cc0*/  BSYNC.RECONVERGENT B0 ;  /* 0x0000000000007941 */ /* 0x000fea0003800200 */
.L_x_585:
        /* <DEDUP_REMOVED lines=24> */
.L_x_588:
[----:B------:R-:W-:Y:S05]  /*0e50*/  BSYNC.RECONVERGENT B0 ;  /* 0x0000000000007941 */ /* 0x000fea0003800200 */
.L_x_587:
        /* <DEDUP_REMOVED lines=26> */
.L_x_590:
[----:B------:R-:W-:Y:S05]  /*1000*/  BSYNC.RECONVERGENT B0 ;  /* 0x0000000000007941 */ /* 0x000fea0003800200 */
.L_x_589:
        /* <DEDUP_REMOVED lines=10> */
.L_x_592:
[----:B------:R-:W-:Y:S05]  /*10b0*/  BSYNC.RECONVERGENT B0 ;  /* 0x0000000000007941 */ /* 0x000fea0003800200 */
.L_x_591:
        /* <DEDUP_REMOVED lines=10> */
.L_x_594:
[----:B------:R-:W-:Y:S05]  /*1160*/  BSYNC.RECONVERGENT B0 ;  /* 0x0000000000007941 */ /* 0x000fea0003800200 */
.L_x_593:
        /* <DEDUP_REMOVED lines=10> */
.L_x_596:
[----:B------:R-:W-:Y:S05]  /*1210*/  BSYNC.RECONVERGENT B0 ;  /* 0x0000000000007941 */ /* 0x000fea0003800200 */
.L_x_595:
        /* <DEDUP_REMOVED lines=10> */
.L_x_581:
        /* <DEDUP_REMOVED lines=21> */
.L_x_597:
[----:B------:R-:W1:Y:S01]  /*1410*/  LDCU.64 UR10, c[0x0][0x3b8] ;  /* 0x00007700ff0a77ac */ /* 0x000e620008000a00 */
[----:B------:R-:W-:-:S04]  /*1420*/  UIADD3 UR6, UPT, UPT, UR13, UR14, URZ ;  /* 0x0000000e0d067290 */ /* 0x000fc8000fffe0ff */
[----:B-1----:R-:W-:Y:S02]  /*1430*/  UIMAD.WIDE.U32 UR16, UR6, UR10, URZ ;  /* 0x0000000a061072a5 */ /* 0x002fe4000f8e00ff */
[----:B------:R-:W-:-:S04]  /*1440*/  UIMAD UR6, UR6, UR11, URZ ;  /* 0x0000000b060672a4 */ /* 0x000fc8000f8e02ff */
[----:B------:R-:W-:Y:S02]  /*1450*/  UIADD3 UR6, UPT, UPT, UR17, UR6, URZ ;  /* 0x0000000611067290 */ /* 0x000fe4000fffe0ff */
.L_x_598:
        /* <DEDUP_REMOVED lines=38> */
.L_x_599:
[----:B------:R-:W1:Y:S01]  /*16c0*/  LDCU.64 UR8, c[0x0][0x3c0] ;  /* 0x00007800ff0877ac */ /* 0x000e620008000a00 */
[----:B------:R-:W-:-:S04]  /*16d0*/  UIADD3 UR13, UPT, UPT, UR13, UR14, URZ ;  /* 0x0000000e0d0d7290 */ /* 0x000fc8000fffe0ff */
[----:B-1----:R-:W-:Y:S02]  /*16e0*/  UIMAD.WIDE.U32 UR4, UR13, UR8, URZ ;  /* 0x000000080d0472a5 */ /* 0x002fe4000f8e00ff */
[----:B------:R-:W-:-:S04]  /*16f0*/  UIMAD UR13, UR13, UR9, URZ ;  /* 0x000000090d0d72a4 */ /* 0x000fc8000f8e02ff */
[----:B------:R-:W-:-:S12]  /*1700*/  UIADD3 UR14, UPT, UPT, UR5, UR13, URZ ;  /* 0x0000000d050e7290 */ /* 0x000fd8000fffe0ff */
.L_x_600:
[----:B------:R-:W-:Y:S01]  /*1710*/  IMAD.SHL.U32 R244, R222, 0x8, RZ ;  /* 0x00000008def47824 */ /* 0x000fe200078e00ff */
[----:B------:R-:W-:Y:S01]  /*1720*/  SHF.R.U32.HI R4, RZ, 0x3, R222 ;  /* 0x00000003ff047819 */ /* 0x000fe200000116de */
[----:B------:R-:W1:Y:S01]  /*1730*/  S2R R9, SR_CTAID.X ;  /* 0x0000000000097919 */ /* 0x000e620000002500 */
[----:B------:R-:W-:Y:S01]  /*1740*/  SHF.R.S32.HI R233, RZ, 0x1f, R2 ;  /* 0x0000001fffe97819 */ /* 0x000fe20000011402 */
[----:B------:R-:W2:Y:S01]  /*1750*/  LDCU.64 UR12, c[0x0][0x3c8] ;  /* 0x00007900ff0c77ac */ /* 0x000ea20008000a00 */
[C---:B------:R-:W-:Y:S01]  /*1760*/  LOP3.LUT R223, R244.reuse, 0x38, RZ, 0xc0, !PT ;  /* 0x00000038f4df7812 */ /* 0x040fe200078ec0ff */
[----:B------:R-:W3:Y:S01]  /*1770*/  S2UR UR29, SR_CgaCtaId ;  /* 0x00000000001d79c3 */ /* 0x000ee20000008800 */
[C---:B------:R-:W-:Y:S01]  /*1780*/  LOP3.LUT R237, R244.reuse, 0x1f8, RZ, 0xc0, !PT ;  /* 0x000001f8f4ed7812 */ /* 0x040fe200078ec0ff */
[----:B------:R-:W-:Y:S01]  /*1790*/  IMAD.MOV.U32 R5, RZ, RZ, RZ ;  /* 0x000000ffff057224 */ /* 0x000fe200078e00ff */
[C---:B------:R-:W-:Y:S01]  /*17a0*/  IADD3 R6, P1, PT, R223.reuse, UR16, RZ ;  /* 0x00000010df067c10 */ /* 0x040fe2000ff3e0ff */
[----:B------:R-:W4:Y:S01]  /*17b0*/  LDCU.64 UR16, c[0x0][0x388] ;  /* 0x00007100ff1077ac */ /* 0x000f220008000a00 */
[C---:B------:R-:W-:Y:S01]  /*17c0*/  IADD3 R14, P0, PT, R223.reuse, UR4, RZ ;  /* 0x00000004df0e7c10 */ /* 0x040fe2000ff1e0ff */
[----:B------:R-:W-:Y:S01]  /*17d0*/  BSSY.RECONVERGENT B0, `(.L_x_601) ;  /* 0x0000050000007945 */ /* 0x000fe20003800200 */
[----:B------:R-:W-:Y:S01]  /*17e0*/  LOP3.LUT R0, R244, 0x1e00, RZ, 0xc0, !PT ;  /* 0x00001e00f4007812 */ /* 0x000fe200078ec0ff */
[----:B------:R-:W-:Y:S01]  /*17f0*/  IMAD.X R7, RZ, RZ, UR6, P1 ;  /* 0x00000006ff077e24 */ /* 0x000fe200088e06ff */
[----:B------:R-:W5:Y:S01]  /*1800*/  LDCU.128 UR4, c[0x0][0x3d0] ;  /* 0x00007a00ff0477ac */ /* 0x000f620008000c00 */
[----:B------:R-:W-:Y:S01]  /*1810*/  IADD3.X R15, PT, PT, RZ, UR14, RZ, P0, !PT ;  /* 0x0000000eff0f7c10 */ /* 0x000fe200087fe4ff */
[----:B------:R-:W-:Y:S01]  /*1820*/  IMAD.WIDE.U32 R6, R4, UR10, R6 ;  /* 0x0000000a04067c25 */ /* 0x000fe2000f8e0006 */
[----:B------:R-:W1:Y:S01]  /*1830*/  LDCU.64 UR14, c[0x0][0x390] ;  /* 0x00007200ff0e77ac */ /* 0x000e620008000a00 */
[----:B------:R-:W-:-:S02]  /*1840*/  IADD3 R12, P0, PT, R223, UR28, RZ ;  /* 0x0000001cdf0c7c10 */ /* 0x000fc4000ff1e0ff */
        /* <DEDUP_REMOVED lines=9> */
[----:B--2---:R-:W-:-:S02]  /*18e0*/  IMAD.U32 R10, RZ, RZ, UR12 ;  /* 0x0000000cff0a7e24 */ /* 0x004fc4000f8e00ff */
        /* <DEDUP_REMOVED lines=11> */
[----:B------:R-:W-:Y:S01]  /*19a0*/  IMAD.IADD R233, R3, 0x1, R233 ;  /* 0x0000000103e97824 */ /* 0x000fe200078e02e9 */
[----:B-1----:R-:W-:Y:S01]  /*19b0*/  LEA R234, P0, R2, UR14, 0x1 ;  /* 0x0000000e02ea7c11 */ /* 0x002fe2000f8008ff */
[----:B------:R-:W-:Y:S01]  /*19c0*/  UIADD3 UR14, UPT, UPT, -UR21, UR25, URZ ;  /* 0x00000019150e7290 */ /* 0x000fe2000fffe1ff */
[----:B------:R-:W-:Y:S01]  /*19d0*/  IMAD.WIDE.U32 R10, R10, UR26, R12 ;  /* 0x0000001a0a0a7c25 */ /* 0x000fe2000f8e000c */
[----:B------:R-:W-:-:S02]  /*19e0*/  LEA.HI.X R235, R6, UR17, R235, 0x1, P1 ;  /* 0x0000001106eb7c11 */ /* 0x000fc400088f0ceb */
[----:B------:R-:W-:Y:S01]  /*19f0*/  LEA.HI.X R233, R2, UR15, R233, 0x1, P0 ;  /* 0x0000000f02e97c11 */ /* 0x000fe200080f0ce9 */
[----:B------:R-:W-:Y:S01]  /*1a00*/  UIADD3 UR15, UPT, UPT, UR19, -0x1, URZ ;  /* 0xffffffff130f7890 */ /* 0x000fe2000fffe0ff */
[C---:B------:R-:W-:Y:S01]  /*1a10*/  ISETP.GE.AND P2, PT, R4.reuse, UR14, PT ;  /* 0x0000000e04007c0c */ /* 0x040fe2000bf46270 */
[----:B------:R-:W-:Y:S01]  /*1a20*/  IMAD.U32 R13, RZ, RZ, UR13 ;  /* 0x0000000dff0d7e24 */ /* 0x000fe2000f8e00ff */
[C---:B------:R-:W-:Y:S01]  /*1a30*/  IADD3 R6, PT, PT, R4.reuse, 0x20, RZ ;  /* 0x0000002004067810 */ /* 0x040fe20007ffe0ff */
[----:B------:R-:W-:Y:S01]  /*1a40*/  VIADD R7, R4, 0x10 ;  /* 0x0000001004077836 */ /* 0x000fe20000000000 */
[----:B------:R-:W-:Y:S01]  /*1a50*/  UIMAD UR4, UR15, -0x40, UR24 ;  /* 0xffffffc00f0478a4 */ /* 0x000fe2000f8e0218 */
[----:B------:R-:W-:Y:S01]  /*1a60*/  IMAD R13, R13, UR26, R11 ;  /* 0x0000001a0d0d7c24 */ /* 0x000fe2000f8e020b */
[----:B------:R-:W-:Y:S01]  /*1a70*/  ISETP.GE.AND P1, PT, R6, UR14, PT ;  /* 0x0000000e06007c0c */ /* 0x000fe2000bf26270 */
[----:B------:R-:W-:Y:S01]  /*1a80*/  IMAD.WIDE.U32 R8, R9, 0x40, R4 ;  /* 0x0000004009087825 */ /* 0x000fe200078e0004 */
[----:B------:R-:W-:-:S05]  /*1a90*/  ISETP.GE.AND P0, PT, R7, UR14, PT ;  /* 0x0000000e07007c0c */ /* 0x000fca000bf06270 */
[----:B------:R-:W-:Y:S08]  /*1aa0*/  @P2 BRA `(.L_x_602) ;  /* 0x0000000000882947 */ /* 0x000ff00003800000 */
        /* <DEDUP_REMOVED lines=34> */
.L_x_602:
[----:B------:R-:W-:Y:S05]  /*1cd0*/  BSYNC.RECONVERGENT B0 ;  /* 0x0000000000007941 */ /* 0x000fea0003800200 */
.L_x_601:
        /* <DEDUP_REMOVED lines=42> */
.L_x_604:
[----:B------:R-:W-:Y:S05]  /*1f80*/  BSYNC.RECONVERGENT B0 ;  /* 0x0000000000007941 */ /* 0x000fea0003800200 */
.L_x_603:
        /* <DEDUP_REMOVED lines=41> */
.L_x_606:
[----:B------:R-:W-:Y:S05]  /*2220*/  BSYNC.RECONVERGENT B0 ;  /* 0x0000000000007941 */ /* 0x000fea0003800200 */
.L_x_605:
        /* <DEDUP_REMOVED lines=41> */
.L_x_608:
[----:B------:R-:W-:Y:S05]  /*24c0*/  BSYNC.RECONVERGENT B0 ;  /* 0x0000000000007941 */ /* 0x000fea0003800200 */
.L_x_607:
        /* <DEDUP_REMOVED lines=34> */
.L_x_610:
[----:B------:R-:W-:Y:S05]  /*26f0*/  BSYNC.RECONVERGENT B0 ;  /* 0x0000000000007941 */ /* 0x000fea0003800200 */
.L_x_609:
        /* <DEDUP_REMOVED lines=9> */
[----:B-1234-:R-:W-:-:S04]  /*2790*/  IMAD.U32 R3, RZ, RZ, UR13 ;  /* 0x0000000dff037e24 */ /* 0x01efc8000f8e00ff */
        /* <DEDUP_REMOVED lines=27> */
.L_x_612:
[----:B------:R-:W-:Y:S05]  /*2950*/  BSYNC.RECONVERGENT B0 ;  /* 0x0000000000007941 */ /* 0x000fea0003800200 */
.L_x_611:
        /* <DEDUP_REMOVED lines=9> */
[----:B-1234-:R-:W-:Y:S01]  /*29f0*/  IMAD.U32 R3, RZ, RZ, UR13 ;  /* 0x0000000dff037e24 */ /* 0x01efe2000f8e00ff */
[----:B-----5:R-:W-:-:S03]  /*2a00*/  ISETP.GE.AND P3, PT, R223, UR6, PT ;  /* 0x00000006df007c0c */ /* 0x020fc6000bf66270 */
[----:B------:R-:W-:Y:S01]  /*2a10*/  IMAD.U32 R0, RZ, RZ, UR12 ;  /* 0x0000000cff007e24 */ /* 0x000fe2000f8e00ff */
        /* <DEDUP_REMOVED lines=25> */
.L_x_614:
[----:B------:R-:W-:Y:S05]  /*2bb0*/  BSYNC.RECONVERGENT B0 ;  /* 0x0000000000007941 */ /* 0x000fea0003800200 */
.L_x_613:
        /* <DEDUP_REMOVED lines=37> */
.L_x_616:
[----:B------:R-:W-:Y:S05]  /*2e10*/  BSYNC.RECONVERGENT B0 ;  /* 0x0000000000007941 */ /* 0x000fea0003800200 */
.L_x_615:
[----:B------:R-:W0:Y:S01]  /*2e20*/  LDGDEPBAR ;  /* 0x00000000000079af */ /* 0x000e220000000000 */
[--C-:B------:R-:W-:Y:S01]  /*2e30*/  SHF.R.U32.HI R224, RZ, 0x1, R222.reuse ;  /* 0x00000001ffe07819 */ /* 0x100fe200000116de */
[----:B-1----:R-:W-:Y:S01]  /*2e40*/  IMAD.U32 R8, RZ, RZ, UR21 ;  /* 0x00000015ff087e24 */ /* 0x002fe2000f8e00ff */
[----:B--234-:R-:W-:Y:S01]  /*2e50*/  SHF.R.U32.HI R3, RZ, 0x2, R222 ;  /* 0x00000002ff037819 */ /* 0x01cfe200000116de */
[----:B------:R-:W-:Y:S01]  /*2e60*/  IMAD.SHL.U32 R225, R222, 0x20, RZ ;  /* 0x00000020dee17824 */ /* 0x000fe200078e00ff */
[----:B------:R-:W-:Y:S01]  /*2e70*/  LOP3.LUT R9, R224, 0x1f0, RZ, 0xc0, !PT ;  /* 0x000001f0e0097812 */ /* 0x000fe200078ec0ff */
[----:B------:R-:W-:Y:S01]  /*2e80*/  IMAD.SHL.U32 R2, R222, 0x40, RZ ;  /* 0x00000040de027824 */ /* 0x000fe200078e00ff */
[----:B------:R-:W-:Y:S01]  /*2e90*/  LOP3.LUT R3, R3, 0x7, RZ, 0xc0, !PT ;  /* 0x0000000703037812 */ /* 0x000fe200078ec0ff */
[----:B------:R-:W-:Y:S01]  /*2ea0*/  UIMAD.WIDE.U32 UR12, UR31, UR15, URZ ;  /* 0x0000000f1f0c72a5 */ /* 0x000fe2000f8e00ff */
[----:B------:R-:W-:Y:S01]  /*2eb0*/  IADD3 R8, PT, PT, R9, 0x1, R8 ;  /* 0x0000000109087810 */ /* 0x000fe20007ffe008 */
[----:B------:R-:W-:Y:S01]  /*2ec0*/  UIMAD UR7, UR30, UR15, URZ ;  /* 0x0000000f1e0772a4 */ /* 0x000fe2000f8e02ff */
        /* <DEDUP_REMOVED lines=45> */
.L_x_618:
[----:B------:R2:W-:Y:S04]  /*31a0*/  STS.128 [R237+0x10000], RZ ;  /* 0x010000ffed007388 */ /* 0x0005e80000000c00 */
[----:B------:R2:W-:Y:S04]  /*31b0*/  STS.128 [R237+0x12000], RZ ;  /* 0x012000ffed007388 */ /* 0x0005e80000000c00 */
[----:B------:R2:W-:Y:S04]  /*31c0*/  STS.128 [R237+0x14000], RZ ;  /* 0x014000ffed007388 */ /* 0x0005e80000000c00 */
[----:B------:R2:W-:Y:S02]  /*31d0*/  STS.128 [R237+0x16000], RZ ;  /* 0x016000ffed007388 */ /* 0x0005e40000000c00 */
.L_x_619:
[----:B------:R-:W-:Y:S05]  /*31e0*/  BSYNC.RECONVERGENT B0 ;  /* 0x0000000000007941 */ /* 0x000fea0003800200 */
.L_x_617:
        /* <DEDUP_REMOVED lines=45> */
.L_x_621:
[----:B------:R-:W-:Y:S05]  /*34c0*/  BSYNC.RECONVERGENT B0 ;  /* 0x0000000000007941 */ /* 0x000fea0003800200 */
.L_x_620:
        /* <DEDUP_REMOVED lines=39> */
.L_x_623:
[----:B------:R-:W-:Y:S05]  /*3740*/  BSYNC.RECONVERGENT B0 ;  /* 0x0000000000007941 */ /* 0x000fea0003800200 */
.L_x_622:
        /* <DEDUP_REMOVED lines=12> */
[----:B----4-:R-:W-:Y:S02]  /*3810*/  IMAD.U32 R6, RZ, RZ, UR20 ;  /* 0x00000014ff067e24 */ /* 0x010fe4000f8e00ff */
        /* <DEDUP_REMOVED lines=28> */
.L_x_625:
[----:B------:R-:W-:Y:S05]  /*39e0*/  BSYNC.RECONVERGENT B0 ;  /* 0x0000000000007941 */ /* 0x000fea0003800200 */
.L_x_624:
[----:B------:R-:W-:Y:S01]  /*39f0*/  LDSM.16.M88.4 R84, [R113] ;  /* 0x000000007154783b */ /* 0x000fe20000000200 */
[----:B------:R-:W-:Y:S01]  /*3a00*/  LOP3.LUT P2, RZ, R222, 0x2, RZ, 0xc0, !PT ;  /* 0x00000002deff7812 */ /* 0x000fe2000784c0ff */
[----:B------:R-:W5:Y:S01]  /*3a10*/  LDCU UR4, c[0x0][0x50c] ;  /* 0x0000a180ff0477ac */ /* 0x000f620008000800 */
[----:B------:R-:W-:Y:S01]  /*3a20*/  MOV R104, 0x20 ;  /* 0x0000002000687802 */ /* 0x000fe20000000f00 */
[----:B------:R-:W2:Y:S01]  /*3a30*/  LDSM.16.M88.4 R24, [R227+UR5+0x8000] ;  /* 0x00800005e318783b */ /* 0x000ea20008000200 */
[----:B------:R-:W-:Y:S01]  /*3a40*/  IADD3 R107, PT, PT, R227, UR5, RZ ;  /* 0x00000005e36b7c10 */ /* 0x000fe2000fffe0ff */
[----:B------:R-:W-:Y:S01]  /*3a50*/  UISETP.NE.AND UP1, UPT, UR19, 0x1, UPT ;  /* 0x000000011300788c */ /* 0x000fe2000bf25270 */
[----:B------:R-:W-:Y:S01]  /*3a60*/  SEL R104, R104, 0xffffffe0, !P2 ;  /* 0xffffffe068687807 */ /* 0x000fe20005000000 */
[----:B------:R-:W3:Y:S01]  /*3a70*/  LDSM.16.M88.4 R68, [R227+UR5+0x8800] ;  /* 0x00880005e344783b */ /* 0x000ee20008000200 */
[----:B------:R-:W-:Y:S02]  /*3a80*/  LOP3.LUT P0, RZ, R222, 0x4, RZ, 0xc0, !PT ;  /* 0x00000004deff7812 */ /* 0x000fe4000780c0ff */
[-C--:B------:R-:W-:Y:S01]  /*3a90*/  IADD3 R110, PT, PT, R113, R104.reuse, RZ ;  /* 0x00000068716e7210 */ /* 0x080fe20007ffe0ff */
[----:B------:R-:W5:Y:S01]  /*3aa0*/  LDSM.16.M88.4 R60, [R227+UR5+0x9000] ;  /* 0x00900005e33c783b */ /* 0x000f620008000200 */
[----:B------:R-:W-:-:S02]  /*3ab0*/  IADD3 R108, PT, PT, R107, R104, RZ ;  /* 0x000000686b6c7210 */ /* 0x000fc40007ffe0ff */
[----:B------:R-:W-:Y:S01]  /*3ac0*/  MOV R180, 0x40 ;  /* 0x0000004000b47802 */ /* 0x000fe20000000f00 */
[----:B----4-:R-:W4:Y:S01]  /*3ad0*/  LDSM.16.M88.4 R4, [R227+UR5+0x9800] ;  /* 0x00980005e304783b */ /* 0x010f220008000200 */
[----:B------:R-:W-:Y:S02]  /*3ae0*/  MOV R220, UR24 ;  /* 0x0000001800dc7c02 */ /* 0x000fe40008000f00 */
[----:B------:R-:W-:Y:S01]  /*3af0*/  SEL R180, R180, 0xffffffc0, !P0 ;  /* 0xffffffc0b4b47807 */ /* 0x000fe20004000000 */
[----:B------:R-:W-:Y:S01]  /*3b00*/  LDSM.16.M88.4 R16, [R110] ;  /* 0x000000006e10783b */ /* 0x000fe20000000200 */
[----:B------:R-:W-:Y:S02]  /*3b10*/  VIADDMNMX R220, R105, 0x8, R220, PT ;  /* 0x0000000869dc7846 */ /* 0x000fe400038001dc */
[-C--:B------:R-:W-:Y:S01]  /*3b20*/  IADD3 R111, PT, PT, R113, R180.reuse, RZ ;  /* 0x000000b4716f7210 */ /* 0x080fe20007ffe0ff */
[----:B------:R-:W4:Y:S01]  /*3b30*/  LDSM.16.M88.4 R20, [R108+0x8000] ;  /* 0x008000006c14783b */ /* 0x000f220000000200 */
[----:B------:R-:W-:-:S02]  /*3b40*/  IADD3 R107, PT, PT, R107, R180, RZ ;  /* 0x000000b46b6b7210 */ /* 0x000fc40007ffe0ff */
[C---:B------:R-:W-:Y:S01]  /*3b50*/  IADD3 R109, PT, PT, R104.reuse, R111, RZ ;  /* 0x0000006f686d7210 */ /* 0x040fe20007ffe0ff */
[----:B------:R-:W4:Y:S01]  /*3b60*/  LDSM.16.M88.4 R28, [R108+0x8800] ;  /* 0x008800006c1c783b */ /* 0x000f220000000200 */
[----:B------:R-:W-:Y:S02]  /*3b70*/  IADD3 R106, PT, PT, R104, R107, RZ ;  /* 0x0000006b686a7210 */ /* 0x000fe40007ffe0ff */
[----:B------:R-:W-:Y:S01]  /*3b80*/  VIMNMX R221, PT, PT, R105, UR24, PT ;  /* 0x0000001869dd7c48 */ /* 0x000fe2000bfe0100 */
[----:B------:R-:W4:Y:S04]  /*3b90*/  LDSM.16.M88.4 R44, [R108+0x9000] ;  /* 0x009000006c2c783b */ /* 0x000f280000000200 */
[----:B------:R-:W4:Y:S04]  /*3ba0*/  LDSM.16.M88.4 R40, [R108+0x9800] ;  /* 0x009800006c28783b */ /* 0x000f280000000200 */
[----:B-1----:R-:W-:Y:S01]  /*3bb0*/  LDSM.16.M88.4 R8, [R111] ;  /* 0x000000006f08783b */ /* 0x002fe20000000200 */
[C---:B--2---:R-:W-:Y:S03]  /*3bc0*/  HMMA.16816.F32.BF16 R12, R84.reuse, R24, RZ ;  /* 0x00000018540c723c */ /* 0x044fe600000418ff */
[----:B------:R-:W-:Y:S04]  /*3bd0*/  LDSM.16.M88.4 R32, [R107+0x8800] ;  /* 0x008800006b20783b */ /* 0x000fe80000000200 */
[----:B------:R-:W-:Y:S01]  /*3be0*/  LDSM.16.M88.4 R92, [R109+0x2000] ;  /* 0x002000006d5c783b */ /* 0x000fe20000000200 */
[C---:B---3--:R-:W-:Y:S03]  /*3bf0*/  HMMA.16816.F32.BF16 R36, R84.reuse, R68, RZ ;  /* 0x000000445424723c */ /* 0x048fe600000418ff */
[----:B------:R-:W-:Y:S04]  /*3c00*/  LDSM.16.M88.4 R48, [R113+0x4000] ;  /* 0x004000007130783b */ /* 0x000fe80000000200 */
[----:B------:R-:W-:Y:S01]  /*3c10*/  LDSM.16.M88.4 R52, [R107+0xb800] ;  /* 0x00b800006b34783b */ /* 0x000fe20000000200 */
[C---:B-----5:R-:W-:Y:S03]  /*3c20*/  HMMA.16816.F32.BF16 R64, R84.reuse, R60, RZ ;  /* 0x0000003c5440723c */ /* 0x060fe600000418ff */
[----:B------:R-:W-:Y:S04]  /*3c30*/  LDSM.16.M88.4 R100, [R106+0xb800] ;  /* 0x00b800006a64783b */ /* 0x000fe80000000200 */
[----:B------:R-:W-:Y:S01]  /*3c40*/  LDSM.16.M88.4 R96, [R227+UR5+0xc800] ;  /* 0x00c80005e360783b */ /* 0x000fe20008000200 */
[C---:B------:R-:W-:Y:S03]  /*3c50*/  HMMA.16816.F32.BF16 R24, R84.reuse, R26, RZ ;  /* 0x0000001a5418723c */ /* 0x040fe600000418ff */
[----:B------:R-:W-:Y:S04]  /*3c60*/  LDSM.16.M88.4 R88, [R111+0x4000] ;  /* 0x004000006f58783b */ /* 0x000fe80000000200 */
[----:B------:R-:W-:Y:S01]  /*3c70*/  LDSM.16.M88.4 R76, [R227+UR5+0xd800] ;  /* 0x00d80005e34c783b */ /* 0x000fe20008000200 */
[C---:B------:R-:W-:Y:S03]  /*3c80*/  HMMA.16816.F32.BF16 R68, R84.reuse, R70, RZ ;  /* 0x000000465444723c */ /* 0x040fe600000418ff */
[----:B------:R-:W-:Y:S04]  /*3c90*/  LDSM.16.M88.4 R72, [R108+0xc800] ;  /* 0x00c800006c48783b */ /* 0x000fe80000000200 */
[----:B------:R-:W-:Y:S01]  /*3ca0*/  LDSM.16.M88.4 R80, [R109+0x4000] ;  /* 0x004000006d50783b */ /* 0x000fe20000000200 */
[C---:B------:R-:W-:Y:S03]  /*3cb0*/  HMMA.16816.F32.BF16 R60, R84.reuse, R62, RZ ;  /* 0x0000003e543c723c */ /* 0x040fe600000418ff */
[----:B------:R-:W0:Y:S05]  /*3cc0*/  LDGDEPBAR ;  /* 0x00000000000079af */ /* 0x000e2a0000000000 */
[C---:B----4-:R-:W-:Y:S08]  /*3cd0*/  HMMA.16816.F32.BF16 R56, R84.reuse, R4, RZ ;  /* 0x000000045438723c */ /* 0x050ff000000418ff */
[----:B------:R-:W-:Y:S01]  /*3ce0*/  HMMA.16816.F32.BF16 R84, R84, R6, RZ ;  /* 0x000000065454723c */ /* 0x000fe200000418ff */
[----:B------:R-:W1:Y:S07]  /*3cf0*/  LDSM.16.M88.4 R4, [R107+0x8000] ;  /* 0x008000006b04783b */ /* 0x000e6e0000000200 */
[C---:B------:R-:W-:Y:S08]  /*3d00*/  HMMA.16816.F32.BF16 R12, R16.reuse, R20, R12 ;  /* 0x00000014100c723c */ /* 0x040ff0000004180c */
[C---:B------:R-:W-:Y:S01]  /*3d10*/  HMMA.16816.F32.BF16 R24, R16.reuse, R22, R24 ;  /* 0x000000161018723c */ /* 0x040fe20000041818 */
[----:B------:R-:W2:Y:S07]  /*3d20*/  LDSM.16.M88.4 R20, [R107+0x9000] ;  /* 0x009000006b14783b */ /* 0x000eae0000000200 */
[C---:B------:R-:W-:Y:S08]  /*3d30*/  HMMA.16816.F32.BF16 R36, R16.reuse, R28, R36 ;  /* 0x0000001c1024723c */ /* 0x040ff00000041824 */
[C---:B------:R-:W-:Y:S01]  /*3d40*/  HMMA.16816.F32.BF16 R68, R16.reuse, R30, R68 ;  /* 0x0000001e1044723c */ /* 0x040fe20000041844 */
[----:B------:R-:W3:Y:S07]  /*3d50*/  LDSM.16.M88.4 R28, [R107+0x9800] ;  /* 0x009800006b1c783b */ /* 0x000eee0000000200 */
[C---:B------:R-:W-:Y:S08]  /*3d60*/  HMMA.16816.F32.BF16 R64, R16.reuse, R44, R64 ;  /* 0x0000002c1040723c */ /* 0x040ff00000041840 */
[C---:B------:R-:W-:Y:S01]  /*3d70*/  HMMA.16816.F32.BF16 R60, R16.reuse, R46, R60 ;  /* 0x0000002e103c723c */ /* 0x040fe2000004183c */
[----:B------:R-:W-:Y:S07]  /*3d80*/  LDSM.16.M88.4 R44, [R107+0xa000] ;  /* 0x00a000006b2c783b */ /* 0x000fee0000000200 */
[C---:B------:R-:W-:Y:S08]  /*3d90*/  HMMA.16816.F32.BF16 R56, R16.reuse, R40, R56 ;  /* 0x000000281038723c */ /* 0x040ff00000041838 */
[----:B------:R-:W-:Y:S01]  /*3da0*/  HMMA.16816.F32.BF16 R84, R16, R42, R84 ;  /* 0x0000002a1054723c */ /* 0x000fe20000041854 */
[----:B------:R-:W-:Y:S04]  /*3db0*/  LDSM.16.M88.4 R16, [R109] ;  /* 0x000000006d10783b */ /* 0x000fe80000000200 */
[----:B------:R-:W-:Y:S03]  /*3dc0*/  LDSM.16.M88.4 R40, [R106+0x8000] ;  /* 0x008000006a28783b */ /* 0x000fe60000000200 */
[C---:B-1----:R-:W-:Y:S08]  /*3dd0*/  HMMA.16816.F32.BF16 R12, R8.reuse, R4, R12 ;  /* 0x00000004080c723c */ /* 0x042ff0000004180c */
[C---:B------:R-:W-:Y:S01]  /*3de0*/  HMMA.16816.F32.BF16 R24, R8.reuse, R6, R24 ;  /* 0x000000060818723c */ /* 0x040fe20000041818 */
[----:B------:R-:W1:Y:S07]  /*3df0*/  LDSM.16.M88.4 R4, [R106+0x8800] ;  /* 0x008800006a04783b */ /* 0x000e6e0000000200 */
[C---:B------:R-:W-:Y:S08]  /*3e00*/  HMMA.16816.F32.BF16 R36, R8.reuse, R32, R36 ;  /* 0x000000200824723c */ /* 0x040ff00000041824 */
[C---:B------:R-:W-:Y:S01]  /*3e10*/  HMMA.16816.F32.BF16 R68, R8.reuse, R34, R68 ;  /* 0x000000220844723c */ /* 0x040fe20000041844 */
[----:B------:R-:W4:Y:S07]  /*3e20*/  LDSM.16.M88.4 R32, [R106+0x9000] ;  /* 0x009000006a20783b */ /* 0x000f2e0000000200 */
[C---:B--2---:R-:W-:Y:S08]  /*3e30*/  HMMA.16816.F32.BF16 R64, R8.reuse, R20, R64 ;  /* 0x000000140840723c */ /* 0x044ff00000041840 */
[C---:B------:R-:W-:Y:S01]  /*3e40*/  HMMA.16816.F32.BF16 R60, R8.reuse, R22, R60 ;  /* 0x00000016083c723c */ /* 0x040fe2000004183c */
[----:B------:R-:W2:Y:S07]  /*3e50*/  LDSM.16.M88.4 R20, [R106+0x9800] ;  /* 0x009800006a14783b */ /* 0x000eae0000000200 */
[C---:B---3--:R-:W-:Y:S08]  /*3e60*/  HMMA.16816.F32.BF16 R56, R8.reuse, R28, R56 ;  /* 0x0000001c0838723c */ /* 0x048ff00000041838 */
[----:B------:R-:W-:Y:S01]  /*3e70*/  HMMA.16816.F32.BF16 R84, R8, R30, R84 ;  /* 0x0000001e0854723c */ /* 0x000fe20000041854 */
[----:B------:R-:W-:Y:S04]  /*3e80*/  LDSM.16.M88.4 R28, [R113+0x2000] ;  /* 0x00200000711c783b */ /* 0x000fe80000000200 */
[----:B------:R-:W3:Y:S03]  /*3e90*/  LDSM.16.M88.4 R8, [R227+UR5+0xa000] ;  /* 0x00a00005e308783b */ /* 0x000ee60008000200 */
[C---:B-1----:R-:W-:Y:S08]  /*3ea0*/  HMMA.16816.F32.BF16 R36, R16.reuse, R4, R36 ;  /* 0x000000041024723c */ /* 0x042ff00000041824 */
[C---:B------:R-:W-:Y:S01]  /*3eb0*/  HMMA.16816.F32.BF16 R68, R16.reuse, R6, R68 ;  /* 0x000000061044723c */ /* 0x040fe20000041844 */
[----:B------:R-:W1:Y:S07]  /*3ec0*/  LDSM.16.M88.4 R4, [R227+UR5+0xb000] ;  /* 0x00b00005e304783b */ /* 0x000e6e0008000200 */
[C---:B------:R-:W-:Y:S08]  /*3ed0*/  HMMA.16816.F32.BF16 R12, R16.reuse, R40, R12 ;  /* 0x00000028100c723c */ /* 0x040ff0000004180c */
[C---:B------:R-:W-:Y:S01]  /*3ee0*/  HMMA.16816.F32.BF16 R24, R16.reuse, R42, R24 ;  /* 0x0000002a1018723c */ /* 0x040fe20000041818 */
[----:B------:R-:W5:Y:S07]  /*3ef0*/  LDSM.16.M88.4 R40, [R227+UR5+0xa800] ;  /* 0x00a80005e328783b */ /* 0x000f6e0008000200 */
[C---:B----4-:R-:W-:Y:S08]  /*3f00*/  HMMA.16816.F32.BF16 R64, R16.reuse, R32, R64 ;  /* 0x000000201040723c */ /* 0x050ff00000041840 */
[C---:B------:R-:W-:Y:S01]  /*3f10*/  HMMA.16816.F32.BF16 R60, R16.reuse, R34, R60 ;  /* 0x00000022103c723c */ /* 0x040fe2000004183c */
[----:B------:R-:W4:Y:S07]  /*3f20*/  LDSM.16.M88.4 R32, [R227+UR5+0xb800] ;  /* 0x00b80005e320783b */ /* 0x000f2e0008000200 */
[C---:B--2---:R-:W-:Y:S08]  /*3f30*/  HMMA.16816.F32.BF16 R56, R16.reuse, R20, R56 ;  /* 0x000000141038723c */ /* 0x044ff00000041838 */
[----:B------:R-:W-:Y:S01]  /*3f40*/  HMMA.16816.F32.BF16 R84, R16, R22, R84 ;  /* 0x000000161054723c */ /* 0x000fe20000041854 */
[----:B------:R-:W-:Y:S04]  /*3f50*/  LDSM.16.M88.4 R16, [R110+0x2000] ;  /* 0x002000006e10783b */ /* 0x000fe80000000200 */
[----:B------:R-:W2:Y:S03]  /*3f60*/  LDSM.16.M88.4 R20, [R108+0xa000] ;  /* 0x00a000006c14783b */ /* 0x000ea60000000200 */
[C---:B---3--:R-:W-:Y:S08]  /*3f70*/  HMMA.16816.F32.BF16 R12, R28.reuse, R8, R12 ;  /* 0x000000081c0c723c */ /* 0x048ff0000004180c */
        /* <DEDUP_REMOVED lines=14> */
[----:B------:R-:W-:Y:S07]  /*4060*/  LDSM.16.M88.4 R20, [R107+0xb000] ;  /* 0x00b000006b14783b */ /* 0x000fee0000000200 */
[C---:B---3--:R-:W-:Y:S08]  /*4070*/  HMMA.16816.F32.BF16 R36, R16.reuse, R8, R36 ;  /* 0x000000081024723c */ /* 0x048ff00000041824 */
[C---:B------:R-:W-:Y:S01]  /*4080*/  HMMA.16816.F32.BF16 R68, R16.reuse, R10, R68 ;  /* 0x0000000a1044723c */ /* 0x040fe20000041844 */
[----:B------:R-:W2:Y:S07]  /*4090*/  LDSM.16.M88.4 R8, [R107+0xa800] ;  /* 0x00a800006b08783b */ /* 0x000eae0000000200 */
[C---:B-1----:R-:W-:Y:S08]  /*40a0*/  HMMA.16816.F32.BF16 R64, R16.reuse, R4, R64 ;  /* 0x000000041040723c */ /* 0x042ff00000041840 */
[----:B------:R-:W-:Y:S01]  /*40b0*/  HMMA.16816.F32.BF16 R60, R16, R6, R60 ;  /* 0x00000006103c723c */ /* 0x000fe2000004183c */
[----:B------:R-:W1:Y:S07]  /*40c0*/  LDSM.16.M88.4 R4, [R227+UR5+0xc000] ;  /* 0x00c00005e304783b */ /* 0x000e6e0008000200 */
[C---:B-----5:R-:W-:Y:S08]  /*40d0*/  HMMA.16816.F32.BF16 R12, R40.reuse, R44, R12 ;  /* 0x0000002c280c723c */ /* 0x060ff0000004180c */
[----:B------:R-:W-:Y:S01]  /*40e0*/  HMMA.16816.F32.BF16 R24, R40, R46, R24 ;  /* 0x0000002e2818723c */ /* 0x000fe20000041818 */
[----:B------:R-:W3:Y:S07]  /*40f0*/  LDSM.16.M88.4 R44, [R106+0xa800] ;  /* 0x00a800006a2c783b */ /* 0x000eee0000000200 */
[C---:B----4-:R-:W-:Y:S08]  /*4100*/  HMMA.16816.F32.BF16 R56, R16.reuse, R28, R56 ;  /* 0x0000001c1038723c */ /* 0x050ff00000041838 */
[----:B------:R-:W-:Y:S01]  /*4110*/  HMMA.16816.F32.BF16 R84, R16, R30, R84 ;  /* 0x0000001e1054723c */ /* 0x000fe20000041854 */
[----:B------:R-:W-:Y:S04]  /*4120*/  LDSM.16.M88.4 R28, [R110+0x4000] ;  /* 0x004000006e1c783b */ /* 0x000fe80000000200 */
[----:B------:R-:W4:Y:S03]  /*4130*/  LDSM.16.M88.4 R16, [R108+0xc000] ;  /* 0x00c000006c10783b */ /* 0x000f260000000200 */
[C---:B------:R-:W-:Y:S08]  /*4140*/  HMMA.16816.F32.BF16 R12, R92.reuse, R32, R12 ;  /* 0x000000205c0c723c */ /* 0x040ff0000004180c */
[----:B------:R-:W-:Y:S01]  /*4150*/  HMMA.16816.F32.BF16 R24, R92, R34, R24 ;  /* 0x000000225c18723c */ /* 0x000fe20000041818 */
[----:B------:R-:W-:Y:S07]  /*4160*/  LDSM.16.M88.4 R32, [R107+0xc000] ;  /* 0x00c000006b20783b */ /* 0x000fee0000000200 */
[C---:B--2---:R-:W-:Y:S08]  /*4170*/  HMMA.16816.F32.BF16 R36, R40.reuse, R8, R36 ;  /* 0x000000082824723c */ /* 0x044ff00000041824 */
[----:B------:R-:W-:Y:S01]  /*4180*/  HMMA.16816.F32.BF16 R68, R40, R10, R68 ;  /* 0x0000000a2844723c */ /* 0x000fe20000041844 */
[----:B------:R-:W2:Y:S07]  /*4190*/  LDSM.16.M88.4 R8, [R106+0xb000] ;  /* 0x00b000006a08783b */ /* 0x000eae0000000200 */
[C---:B-1----:R-:W-:Y:S08]  /*41a0*/  HMMA.16816.F32.BF16 R12, R48.reuse, R4, R12 ;  /* 0x00000004300c723c */ /* 0x042ff0000004180c */
[----:B------:R-:W-:Y:S01]  /*41b0*/  HMMA.16816.F32.BF16 R24, R48, R6, R24 ;  /* 0x000000063018723c */ /* 0x000fe20000041818 */
[----:B------:R-:W1:Y:S07]  /*41c0*/  LDSM.16.M88.4 R4, [R227+UR5+0xd000] ;  /* 0x00d00005e304783b */ /* 0x000e6e0008000200 */
[C---:B------:R-:W-:Y:S08]  /*41d0*/  HMMA.16816.F32.BF16 R64, R40.reuse, R20, R64 ;  /* 0x000000142840723c */ /* 0x040ff00000041840 */
[C---:B------:R-:W-:Y:S01]  /*41e0*/  HMMA.16816.F32.BF16 R60, R40.reuse, R22, R60 ;  /* 0x00000016283c723c */ /* 0x040fe2000004183c */
[----:B------:R-:W5:Y:S07]  /*41f0*/  LDSM.16.M88.4 R20, [R106+0xc000] ;  /* 0x00c000006a14783b */ /* 0x000f6e0000000200 */
[C---:B------:R-:W-:Y:S08]  /*4200*/  HMMA.16816.F32.BF16 R56, R40.reuse, R52, R56 ;  /* 0x000000342838723c */ /* 0x040ff00000041838 */
[----:B------:R-:W-:Y:S01]  /*4210*/  HMMA.16816.F32.BF16 R84, R40, R54, R84 ;  /* 0x000000362854723c */ /* 0x000fe20000041854 */
[----:B------:R-:W-:Y:S04]  /*4220*/  LDSM.16.M88.4 R40, [R107+0xc800] ;  /* 0x00c800006b28783b */ /* 0x000fe80000000200 */
[----:B------:R-:W-:Y:S03]  /*4230*/  LDSM.16.M88.4 R52, [R113+0x6000] ;  /* 0x006000007134783b */ /* 0x000fe60000000200 */
[----:B---3--:R-:W-:Y:S08]  /*4240*/  HMMA.16816.F32.BF16 R36, R92, R44, R36 ;  /* 0x0000002c5c24723c */ /* 0x008ff00000041824 */
[C---:B----4-:R-:W-:Y:S08]  /*4250*/  HMMA.16816.F32.BF16 R12, R28.reuse, R16, R12 ;  /* 0x000000101c0c723c */ /* 0x050ff0000004180c */
[----:B------:R-:W-:Y:S01]  /*4260*/  HMMA.16816.F32.BF16 R24, R28, R18, R24 ;  /* 0x000000121c18723c */ /* 0x000fe20000041818 */
[----:B------:R-:W3:Y:S07]  /*4270*/  LDSM.16.M88.4 R16, [R108+0xd000] ;  /* 0x00d000006c10783b */ /* 0x000eee0000000200 */
[C---:B------:R-:W-:Y:S01]  /*4280*/  HMMA.16816.F32.BF16 R68, R92.reuse, R46, R68 ;  /* 0x0000002e5c44723c */ /* 0x040fe20000041844 */
[----:B------:R-:W4:Y:S07]  /*4290*/  LDSM.16.M88.4 R44, [R108+0xd800] ;  /* 0x00d800006c2c783b */ /* 0x000f2e0000000200 */
[C---:B--2---:R-:W-:Y:S08]  /*42a0*/  HMMA.16816.F32.BF16 R64, R92.reuse, R8, R64 ;  /* 0x000000085c40723c */ /* 0x044ff00000041840 */
[C---:B------:R-:W-:Y:S01]  /*42b0*/  HMMA.16816.F32.BF16 R60, R92.reuse, R10, R60 ;  /* 0x0000000a5c3c723c */ /* 0x040fe2000004183c */
[----:B------:R-:W2:Y:S07]  /*42c0*/  LDSM.16.M88.4 R8, [R227+UR5+0xe000] ;  /* 0x00e00005e308783b */ /* 0x000eae0008000200 */
[C---:B------:R-:W-:Y:S08]  /*42d0*/  HMMA.16816.F32.BF16 R56, R92.reuse, R100, R56 ;  /* 0x000000645c38723c */ /* 0x040ff00000041838 */
[----:B------:R-:W-:Y:S01]  /*42e0*/  HMMA.16816.F32.BF16 R84, R92, R102, R84 ;  /* 0x000000665c54723c */ /* 0x000fe20000041854 */
[----:B------:R-:W-:Y:S04]  /*42f0*/  LDSM.16.M88.4 R100, [R107+0xd800] ;  /* 0x00d800006b64783b */ /* 0x000fe80000000200 */
[----:B------:R-:W-:Y:S03]  /*4300*/  LDSM.16.M88.4 R92, [R108+0xe000] ;  /* 0x00e000006c5c783b */ /* 0x000fe60000000200 */
[----:B------:R-:W-:Y:S08]  /*4310*/  HMMA.16816.F32.BF16 R36, R48, R96, R36 ;  /* 0x000000603024723c */ /* 0x000ff00000041824 */
[C---:B------:R-:W-:Y:S08]  /*4320*/  HMMA.16816.F32.BF16 R12, R88.reuse, R32, R12 ;  /* 0x00000020580c723c */ /* 0x040ff0000004180c */
[----:B------:R-:W-:Y:S01]  /*4330*/  HMMA.16816.F32.BF16 R24, R88, R34, R24 ;  /* 0x000000225818723c */ /* 0x000fe20000041818 */
[----:B------:R-:W-:Y:S07]  /*4340*/  LDSM.16.M88.4 R32, [R110+0x6000] ;  /* 0x006000006e20783b */ /* 0x000fee0000000200 */
[C---:B------:R-:W-:Y:S01]  /*4350*/  HMMA.16816.F32.BF16 R68, R48.reuse, R98, R68 ;  /* 0x000000623044723c */ /* 0x040fe20000041844 */
[----:B------:R-:W-:Y:S07]  /*4360*/  LDSM.16.M88.4 R96, [R106+0xc800] ;  /* 0x00c800006a60783b */ /* 0x000fee0000000200 */
[C---:B-1----:R-:W-:Y:S08]  /*4370*/  HMMA.16816.F32.BF16 R64, R48.reuse, R4, R64 ;  /* 0x000000043040723c */ /* 0x042ff00000041840 */
[C---:B------:R-:W-:Y:S01]  /*4380*/  HMMA.16816.F32.BF16 R60, R48.reuse, R6, R60 ;  /* 0x00000006303c723c */ /* 0x040fe2000004183c */
[----:B------:R-:W1:Y:S07]  /*4390*/  LDSM.16.M88.4 R4, [R107+0xd000] ;  /* 0x00d000006b04783b */ /* 0x000e6e0000000200 */
[C---:B------:R-:W-:Y:S08]  /*43a0*/  HMMA.16816.F32.BF16 R56, R48.reuse, R76, R56 ;  /* 0x0000004c3038723c */ /* 0x040ff00000041838 */
[----:B------:R-:W-:Y:S01]  /*43b0*/  HMMA.16816.F32.BF16 R84, R48, R78, R84 ;  /* 0x0000004e3054723c */ /* 0x000fe20000041854 */
[----:B------:R-:W1:Y:S04]  /*43c0*/  LDSM.16.M88.4 R76, [R106+0xd000] ;  /* 0x00d000006a4c783b */ /* 0x000e680000000200 */
[----:B------:R-:W-:Y:S03]  /*43d0*/  LDSM.16.M88.4 R48, [R227+UR5+0xe800] ;  /* 0x00e80005e330783b */ /* 0x000fe60008000200 */
[----:B------:R-:W-:Y:S08]  /*43e0*/  HMMA.16816.F32.BF16 R36, R28, R72, R36 ;  /* 0x000000481c24723c */ /* 0x000ff00000041824 */
[C---:B-----5:R-:W-:Y:S08]  /*43f0*/  HMMA.16816.F32.BF16 R12, R80.reuse, R20, R12 ;  /* 0x00000014500c723c */ /* 0x060ff0000004180c */
[----:B------:R-:W-:Y:S01]  /*4400*/  HMMA.16816.F32.BF16 R24, R80, R22, R24 ;  /* 0x000000165018723c */ /* 0x000fe20000041818 */
[----:B------:R-:W-:Y:S07]  /*4410*/  LDSM.16.M88.4 R20, [R111+0x6000] ;  /* 0x006000006f14783b */ /* 0x000fee0000000200 */
[C---:B------:R-:W-:Y:S01]  /*4420*/  HMMA.16816.F32.BF16 R68, R28.reuse, R74, R68 ;  /* 0x0000004a1c44723c */ /* 0x040fe20000041844 */
[----:B------:R-:W5:Y:S07]  /*4430*/  LDSM.16.M88.4 R72, [R106+0xd800] ;  /* 0x00d800006a48783b */ /* 0x000f6e0000000200 */
[C---:B---3--:R-:W-:Y:S08]  /*4440*/  HMMA.16816.F32.BF16 R64, R28.reuse, R16, R64 ;  /* 0x000000101c40723c */ /* 0x048ff00000041840 */
[C---:B------:R-:W-:Y:S01]  /*4450*/  HMMA.16816.F32.BF16 R60, R28.reuse, R18, R60 ;  /* 0x000000121c3c723c */ /* 0x040fe2000004183c */
[----:B------:R-:W3:Y:S07]  /*4460*/  LDSM.16.M88.4 R16, [R107+0xe000] ;  /* 0x00e000006b10783b */ /* 0x000eee0000000200 */
[C---:B----4-:R-:W-:Y:S08]  /*4470*/  HMMA.16816.F32.BF16 R56, R28.reuse, R44, R56 ;  /* 0x0000002c1c38723c */ /* 0x050ff00000041838 */
[----:B------:R-:W-:Y:S01]  /*4480*/  HMMA.16816.F32.BF16 R84, R28, R46, R84 ;  /* 0x0000002e1c54723c */ /* 0x000fe20000041854 */
[----:B------:R-:W-:Y:S04]  /*4490*/  LDSM.16.M88.4 R28, [R108+0xe800] ;  /* 0x00e800006c1c783b */ /* 0x000fe80000000200 */
[----:B------:R-:W-:Y:S03]  /*44a0*/  LDSM.16.M88.4 R44, [R227+UR5+0xf000] ;  /* 0x00f00005e32c783b */ /* 0x000fe60008000200 */
[----:B------:R-:W-:Y:S08]  /*44b0*/  HMMA.16816.F32.BF16 R36, R88, R40, R36 ;  /* 0x000000285824723c */ /* 0x000ff00000041824 */
[C---:B--2---:R-:W-:Y:S08]  /*44c0*/  HMMA.16816.F32.BF16 R12, R52.reuse, R8, R12 ;  /* 0x00000008340c723c */ /* 0x044ff0000004180c */
[----:B------:R-:W-:Y:S01]  /*44d0*/  HMMA.16816.F32.BF16 R24, R52, R10, R24 ;  /* 0x0000000a3418723c */ /* 0x000fe20000041818 */
[----:B------:R-:W-:Y:S07]  /*44e0*/  LDSM.16.M88.4 R8, [R109+0x6000] ;  /* 0x006000006d08783b */ /* 0x000fee0000000200 */
[C---:B------:R-:W-:Y:S01]  /*44f0*/  HMMA.16816.F32.BF16 R68, R88.reuse, R42, R68 ;  /* 0x0000002a5844723c */ /* 0x040fe20000041844 */
[----:B------:R-:W2:Y:S07]  /*4500*/  LDSM.16.M88.4 R40, [R227+UR5+0xf800] ;  /* 0x00f80005e328783b */ /* 0x000eae0008000200 */
[C---:B-1----:R-:W-:Y:S08]  /*4510*/  HMMA.16816.F32.BF16 R64, R88.reuse, R4, R64 ;  /* 0x000000045840723c */ /* 0x042ff00000041840 */
[C---:B------:R-:W-:Y:S01]  /*4520*/  HMMA.16816.F32.BF16 R60, R88.reuse, R6, R60 ;  /* 0x00000006583c723c */ /* 0x040fe2000004183c */
[----:B------:R-:W1:Y:S07]  /*4530*/  LDSM.16.M88.4 R4, [R106+0xe000] ;  /* 0x00e000006a04783b */ /* 0x000e6e0000000200 */
[C---:B------:R-:W-:Y:S08]  /*4540*/  HMMA.16816.F32.BF16 R56, R88.reuse, R100, R56 ;  /* 0x000000645838723c */ /* 0x040ff00000041838 */
[----:B------:R-:W-:Y:S08]  /*4550*/  HMMA.16816.F32.BF16 R84, R88, R102, R84 ;  /* 0x000000665854723c */ /* 0x000ff00000041854 */
[----:B------:R-:W-:Y:S08]  /*4560*/  HMMA.16816.F32.BF16 R36, R80, R96, R36 ;  /* 0x000000605024723c */ /* 0x000ff00000041824 */
[C---:B------:R-:W-:Y:S08]  /*4570*/  HMMA.16816.F32.BF16 R12, R32.reuse, R92, R12 ;  /* 0x0000005c200c723c */ /* 0x040ff0000004180c */
[----:B------:R-:W-:Y:S08]  /*4580*/  HMMA.16816.F32.BF16 R24, R32, R94, R24 ;  /* 0x0000005e2018723c */ /* 0x000ff00000041818 */
[C---:B------:R-:W-:Y:S08]  /*4590*/  HMMA.16816.F32.BF16 R64, R80.reuse, R76, R64 ;  /* 0x0000004c5040723c */ /* 0x040ff00000041840 */
[C---:B------:R-:W-:Y:S01]  /*45a0*/  HMMA.16816.F32.BF16 R60, R80.reuse, R78, R60 ;  /* 0x0000004e503c723c */ /* 0x040fe2000004183c */
[----:B------:R-:W4:Y:S07]  /*45b0*/  LDSM.16.M88.4 R76, [R107+0xe800] ;  /* 0x00e800006b4c783b */ /* 0x000f2e0000000200 */
[C---:B-----5:R-:W-:Y:S08]  /*45c0*/  HMMA.16816.F32.BF16 R56, R80.reuse, R72, R56 ;  /* 0x000000485038723c */ /* 0x060ff00000041838 */
[----:B------:R-:W-:Y:S08]  /*45d0*/  HMMA.16816.F32.BF16 R84, R80, R74, R84 ;  /* 0x0000004a5054723c */ /* 0x000ff00000041854 */
[----:B------:R-:W-:Y:S08]  /*45e0*/  HMMA.16816.F32.BF16 R36, R52, R48, R36 ;  /* 0x000000303424723c */ /* 0x000ff00000041824 */
[C---:B---3--:R-:W-:Y:S08]  /*45f0*/  HMMA.16816.F32.BF16 R12, R20.reuse, R16, R12 ;  /* 0x00000010140c723c */ /* 0x048ff0000004180c */
[----:B------:R-:W-:Y:S01]  /*4600*/  HMMA.16816.F32.BF16 R24, R20, R18, R24 ;  /* 0x000000121418723c */ /* 0x000fe20000041818 */
[----:B------:R-:W3:Y:S04]  /*4610*/  LDSM.16.M88.4 R16, [R108+0xf000] ;  /* 0x00f000006c10783b */ /* 0x000ee80000000200 */
[----:B------:R-:W-:Y:S03]  /*4620*/  LDSM.16.M88.4 R108, [R108+0xf800] ;  /* 0x00f800006c6c783b */ /* 0x000fe60000000200 */
[----:B------:R-:W-:Y:S08]  /*4630*/  HMMA.16816.F32.BF16 R68, R80, R98, R68 ;  /* 0x000000625044723c */ /* 0x000ff00000041844 */
[C---:B--2---:R-:W-:Y:S08]  /*4640*/  HMMA.16816.F32.BF16 R56, R52.reuse, R40, R56 ;  /* 0x000000283438723c */ /* 0x044ff00000041838 */
[----:B------:R-:W-:Y:S01]  /*4650*/  HMMA.16816.F32.BF16 R84, R52, R42, R84 ;  /* 0x0000002a3454723c */ /* 0x000fe20000041854 */
[----:B------:R-:W2:Y:S07]  /*4660*/  LDSM.16.M88.4 R40, [R106+0xe800] ;  /* 0x00e800006a28783b */ /* 0x000eae0000000200 */
[----:B------:R-:W-:Y:S08]  /*4670*/  HMMA.16816.F32.BF16 R36, R32, R28, R36 ;  /* 0x0000001c2024723c */ /* 0x000ff00000041824 */
[C---:B------:R-:W-:Y:S08]  /*4680*/  HMMA.16816.F32.BF16 R64, R52.reuse, R44, R64 ;  /* 0x0000002c3440723c */ /* 0x040ff00000041840 */
[----:B------:R-:W-:Y:S08]  /*4690*/  HMMA.16816.F32.BF16 R60, R52, R46, R60 ;  /* 0x0000002e343c723c */ /* 0x000ff0000004183c */
[----:B-1----:R-:W-:Y:S08]  /*46a0*/  HMMA.16816.F32.BF16 R12, R8, R4, R12 ;  /* 0x00000004080c723c */ /* 0x002ff0000004180c */
[----:B------:R-:W-:Y:S08]  /*46b0*/  HMMA.16816.F32.BF16 R68, R52, R50, R68 ;  /* 0x000000323444723c */ /* 0x000ff00000041844 */
[----:B------:R-:W-:Y:S01]  /*46c0*/  HMMA.16816.F32.BF16 R24, R8, R6, R24 ;  /* 0x000000060818723c */ /* 0x000fe20000041818 */
[----:B------:R-:W1:Y:S02]  /*46d0*/  LDSM.16.M88.4 R4, [R107+0xf000] ;  /* 0x00f000006b04783b */ /* 0x000e640000000200 */
[----:B------:R-:W-:Y:S01]  /*46e0*/  FMUL.FTZ R12, R12, UR4 ;  /* 0x000000040c0c7c20 */ /* 0x000fe20008410000 */
[----:B------:R-:W-:Y:S01]  /*46f0*/  FMUL.FTZ R13, R13, UR4 ;  /* 0x000000040d0d7c20 */ /* 0x000fe20008410000 */
[----:B------:R-:W-:-:S02]  /*4700*/  FMUL.FTZ R14, R14, UR4 ;  /* 0x000000040e0e7c20 */ /* 0x000fc40008410000 */
[----:B------:R-:W1:Y:S01]  /*4710*/  MUFU.TANH R28, R12 ;  /* 0x0000000c001c7308 */ /* 0x000e620000002400 */
[----:B----4-:R-:W-:Y:S07]  /*4720*/  HMMA.16816.F32.BF16 R36, R20, R76, R36 ;  /* 0x0000004c1424723c */ /* 0x010fee0000041824 */
[----:B------:R-:W4:Y:S01]  /*4730*/  MUFU.TANH R29, R13 ;  /* 0x0000000d001d7308 */ /* 0x000f220000002400 */
[C---:B---3--:R-:W-:Y:S03]  /*4740*/  HMMA.16816.F32.BF16 R64, R32.reuse, R16, R64 ;  /* 0x000000102040723c */ /* 0x048fe60000041840 */
[----:B------:R-:W-:Y:S01]  /*4750*/  FMUL.FTZ R24, R24, UR4 ;  /* 0x0000000418187c20 */ /* 0x000fe20008410000 */
[----:B------:R-:W-:Y:S01]  /*4760*/  FMUL.FTZ R25, R25, UR4 ;  /* 0x0000000419197c20 */ /* 0x000fe20008410000 */
[----:B------:R-:W-:Y:S01]  /*4770*/  FMUL.FTZ R26, R26, UR4 ;  /* 0x000000041a1a7c20 */ /* 0x000fe20008410000 */
[----:B------:R-:W-:Y:S01]  /*4780*/  FMUL.FTZ R27, R27, UR4 ;  /* 0x000000041b1b7c20 */ /* 0x000fe20008410000 */
[----:B------:R-:W3:Y:S01]  /*4790*/  MUFU.TANH R44, R24 ;  /* 0x00000018002c7308 */ /* 0x000ee20000002400 */
[C---:B------:R-:W-:Y:S01]  /*47a0*/  HMMA.16816.F32.BF16 R60, R32.reuse, R18, R60 ;  /* 0x00000012203c723c */ /* 0x040fe2000004183c */
[----:B------:R-:W5:Y:S06]  /*47b0*/  LDSM.16.M88.4 R16, [R107+0xf800] ;  /* 0x00f800006b10783b */ /* 0x000f6c0000000200 */
[----:B------:R-:W1:Y:S01]  /*47c0*/  MUFU.TANH R45, R27 ;  /* 0x0000001b002d7308 */ /* 0x000e620000002400 */
[----:B------:R-:W-:Y:S01]  /*47d0*/  HMMA.16816.F32.BF16 R68, R32, R30, R68 ;  /* 0x0000001e2044723c */ /* 0x000fe20000041844 */
[----:B------:R-:W-:-:S06]  /*47e0*/  FMUL.FTZ R31, R15, UR4 ;  /* 0x000000040f1f7c20 */ /* 0x000fcc0008410000 */
[----:B------:R4:W1:Y:S01]  /*47f0*/  MUFU.TANH R30, R14 ;  /* 0x0000000e001e7308 */ /* 0x0008620000002400 */
[----:B--2---:R-:W-:Y:S07]  /*4800*/  HMMA.16816.F32.BF16 R36, R8, R40, R36 ;  /* 0x000000280824723c */ /* 0x004fee0000041824 */
[----:B------:R-:W2:Y:S01]  /*4810*/  MUFU.TANH R40, R25 ;  /* 0x0000001900287308 */ /* 0x000ea20000002400 */
[C---:B------:R-:W-:Y:S07]  /*4820*/  HMMA.16816.F32.BF16 R56, R32.reuse, R108, R56 ;  /* 0x0000006c2038723c */ /* 0x040fee0000041838 */
[----:B------:R3:W2:Y:S01]  /*4830*/  MUFU.TANH R41, R26 ;  /* 0x0000001a00297308 */ /* 0x0006a20000002400 */
[----:B------:R-:W-:Y:S01]  /*4840*/  HMMA.16816.F32.BF16 R84, R32, R110, R84 ;  /* 0x0000006e2054723c */ /* 0x000fe20000041854 */
[----:B----4-:R-:W4:Y:S02]  /*4850*/  LDSM.16.M88.4 R12, [R106+0xf000] ;  /* 0x00f000006a0c783b */ /* 0x010f240000000200 */
[----:B------:R-:W-:-:S04]  /*4860*/  FMUL.FTZ R39, R39, UR4 ;  /* 0x0000000427277c20 */ /* 0x000fc80008410000 */
[----:B------:R-:W2:Y:S01]  /*4870*/  MUFU.TANH R31, R31 ;  /* 0x0000001f001f7308 */ /* 0x000ea20000002400 */
[C---:B------:R-:W-:Y:S07]  /*4880*/  HMMA.16816.F32.BF16 R68, R20.reuse, R78, R68 ;  /* 0x0000004e1444723c */ /* 0x040fee0000041844 */
[----:B------:R2:W2:Y:S01]  /*4890*/  MUFU.TANH R32, R39 ;  /* 0x0000002700207308 */ /* 0x0004a20000002400 */
[----:B-1----:R-:W-:Y:S01]  /*48a0*/  HMMA.16816.F32.BF16 R64, R20, R4, R64 ;  /* 0x000000041440723c */ /* 0x002fe20000041840 */
[----:B---3--:R-:W1:Y:S01]  /*48b0*/  LDSM.16.M88.4 R24, [R106+0xf800] ;  /* 0x00f800006a18783b */ /* 0x008e620000000200 */
[----:B------:R-:W-:-:S04]  /*48c0*/  DEPBAR.LE SB0, 0x0 ;  /* 0x000080000000791a */ /* 0x000fc80000000000 */
[----:B------:R-:W-:Y:S01]  /*48d0*/  FMUL.FTZ R4, R36, UR4 ;  /* 0x0000000424047c20 */ /* 0x000fe20008410000 */
[----:B------:R-:W-:Y:S01]  /*48e0*/  FMUL.FTZ R5, R37, UR4 ;  /* 0x0000000425057c20 */ /* 0x000fe20008410000 */
[----:B------:R-:W-:Y:S01]  /*48f0*/  HMMA.16816.F32.BF16 R60, R20, R6, R60 ;  /* 0x00000006143c723c */ /* 0x000fe2000004183c */
[----:B------:R-:W-:-:S03]  /*4900*/  FMUL.FTZ R36, R38, UR4 ;  /* 0x0000000426247c20 */ /* 0x000fc60008410000 */
[----:B------:R-:W3:Y:S04]  /*4910*/  MUFU.TANH R4, R4 ;  /* 0x0000000400047308 */ /* 0x000ee80000002400 */
[C---:B-----5:R-:W-:Y:S04]  /*4920*/  HMMA.16816.F32.BF16 R56, R20.reuse, R16, R56 ;  /* 0x000000101438723c */ /* 0x060fe80000041838 */
[----:B------:R-:W1:Y:S04]  /*4930*/  MUFU.TANH R5, R5 ;  /* 0x0000000500057308 */ /* 0x000e680000002400 */
[----:B------:R-:W-:Y:S04]  /*4940*/  HMMA.16816.F32.BF16 R84, R20, R18, R84 ;  /* 0x000000121454723c */ /* 0x000fe80000041854 */
[----:B------:R-:W1:Y:S04]  /*4950*/  MUFU.TANH R36, R36 ;  /* 0x0000002400247308 */ /* 0x000e680000002400 */
[C---:B------:R-:W-:Y:S08]  /*4960*/  HMMA.16816.F32.BF16 R68, R8.reuse, R42, R68 ;  /* 0x0000002a0844723c */ /* 0x040ff00000041844 */
[----:B----4-:R-:W-:Y:S01]  /*4970*/  HMMA.16816.F32.BF16 R64, R8, R12, R64 ;  /* 0x0000000c0840723c */ /* 0x010fe20000041840 */
[----:B------:R-:W-:-:S04]  /*4980*/  SHF.L.U32 R12, R222, 0x1, RZ ;  /* 0x00000001de0c7819 */ /* 0x000fc800000006ff */
[----:B------:R-:W-:-:S03]  /*4990*/  LOP3.LUT R12, R12, 0x6, RZ, 0xc0, !PT ;  /* 0x000000060c0c7812 */ /* 0x000fc600078ec0ff */
[C---:B------:R-:W-:Y:S03]  /*49a0*/  HMMA.16816.F32.BF16 R60, R8.reuse, R14, R60 ;  /* 0x0000000e083c723c */ /* 0x040fe6000004183c */
[----:B------:R-:W-:Y:S01]  /*49b0*/  FMUL.FTZ R33, R68, UR4 ;  /* 0x0000000444217c20 */ /* 0x000fe20008410000 */
[----:B------:R-:W-:Y:S01]  /*49c0*/  FMUL.FTZ R13, R69, UR4 ;  /* 0x00000004450d7c20 */ /* 0x000fe20008410000 */
[----:B------:R-:W-:Y:S01]  /*49d0*/  FMUL.FTZ R6, R70, UR4 ;  /* 0x0000000446067c20 */ /* 0x000fe20008410000 */
[----:B------:R-:W-:Y:S02]  /*49e0*/  FMUL.FTZ R7, R71, UR4 ;  /* 0x0000000447077c20 */ /* 0x000fe40008410000 */
[----:B-1----:R-:W-:Y:S01]  /*49f0*/  HMMA.16816.F32.BF16 R56, R8, R24, R56 ;  /* 0x000000180838723c */ /* 0x002fe20000041838 */
[----:B------:R-:W1:Y:S02]  /*4a00*/  MUFU.TANH R33, R33 ;  /* 0x0000002100217308 */ /* 0x000e640000002400 */
[----:B------:R-:W-:Y:S01]  /*4a10*/  FMUL.FTZ R64, R64, UR4 ;  /* 0x0000000440407c20 */ /* 0x000fe20008410000 */
[----:B------:R-:W-:Y:S01]  /*4a20*/  FMUL.FTZ R65, R65, UR4 ;  /* 0x0000000441417c20 */ /* 0x000fe20008410000 */
[----:B------:R-:W-:Y:S01]  /*4a30*/  FMUL.FTZ R66, R66, UR4 ;  /* 0x0000000442427c20 */ /* 0x000fe20008410000 */
[----:B------:R-:W-:-:S02]  /*4a40*/  FMUL.FTZ R67, R67, UR4 ;  /* 0x0000000443437c20 */ /* 0x000fc40008410000 */
[----:B------:R-:W-:Y:S01]  /*4a50*/  HMMA.16816.F32.BF16 R84, R8, R26, R84 ;  /* 0x0000001a0854723c */ /* 0x000fe20000041854 */
[----:B------:R-:W4:Y:S01]  /*4a60*/  MUFU.TANH R13, R13 ;  /* 0x0000000d000d7308 */ /* 0x000f220000002400 */
[----:B------:R-:W-:Y:S01]  /*4a70*/  MOV R9, UR19 ;  /* 0x0000001300097c02 */ /* 0x000fe20008000f00 */
[----:B------:R-:W-:Y:S01]  /*4a80*/  FMUL.FTZ R60, R60, UR4 ;  /* 0x000000043c3c7c20 */ /* 0x000fe20008410000 */
[----:B------:R-:W-:Y:S01]  /*4a90*/  FMUL.FTZ R61, R61, UR4 ;  /* 0x000000043d3d7c20 */ /* 0x000fe20008410000 */
[----:B------:R-:W-:Y:S01]  /*4aa0*/  FMUL.FTZ R62, R62, UR4 ;  /* 0x000000043e3e7c20 */ /* 0x000fe20008410000 */
[----:B------:R-:W-:Y:S01]  /*4ab0*/  LEA R9, R9, R12, 0x6 ;  /* 0x0000000c09097211 */ /* 0x000fe200078e30ff */
[----:B------:R-:W-:Y:S02]  /*4ac0*/  FMUL.FTZ R63, R63, UR4 ;  /* 0x000000043f3f7c20 */ /* 0x000fe40008410000 */
[----:B------:R-:W1:Y:S01]  /*4ad0*/  MUFU.TANH R6, R6 ;  /* 0x0000000600067308 */ /* 0x000e620000002400 */
[----:B------:R-:W-:Y:S01]  /*4ae0*/  IADD3 R14, PT, PT, R9, -0x40, RZ ;  /* 0xffffffc0090e7810 */ /* 0x000fe20007ffe0ff */
[----:B------:R-:W-:Y:S01]  /*4af0*/  FMUL.FTZ R56, R56, UR4 ;  /* 0x0000000438387c20 */ /* 0x000fe20008410000 */
[----:B------:R-:W-:Y:S01]  /*4b00*/  FMUL.FTZ R57, R57, UR4 ;  /* 0x0000000439397c20 */ /* 0x000fe20008410000 */
[----:B------:R-:W-:Y:S01]  /*4b10*/  FMUL.FTZ R58, R58, UR4 ;  /* 0x000000043a3a7c20 */ /* 0x000fe20008410000 */
[----:B------:R-:W-:Y:S01]  /*4b20*/  FMUL.FTZ R59, R59, UR4 ;  /* 0x000000043b3b7c20 */ /* 0x000fe20008410000 */
[----:B------:R-:W-:-:S02]  /*4b30*/  IADD3 R12, PT, PT, R9, -0x3f, RZ ;  /* 0xffffffc1090c7810 */ /* 0x000fc40007ffe0ff */
[----:B------:R-:W1:Y:S02]  /*4b40*/  MUFU.TANH R7, R7 ;  /* 0x0000000700077308 */ /* 0x000e640000002400 */
[----:B------:R-:W-:Y:S01]  /*4b50*/  FMUL.FTZ R84, R84, UR4 ;  /* 0x0000000454547c20 */ /* 0x000fe20008410000 */
[----:B------:R-:W-:Y:S01]  /*4b60*/  FMUL.FTZ R85, R85, UR4 ;  /* 0x0000000455557c20 */ /* 0x000fe20008410000 */
[----:B------:R-:W-:Y:S01]  /*4b70*/  FMUL.FTZ R86, R86, UR4 ;  /* 0x0000000456567c20 */ /* 0x000fe20008410000 */
[----:B------:R-:W-:-:S03]  /*4b80*/  FMUL.FTZ R87, R87, UR4 ;  /* 0x0000000457577c20 */ /* 0x000fc60008410000 */
[----:B------:R1:W1:Y:S08]  /*4b90*/  MUFU.TANH R230, R64 ;  /* 0x0000004000e67308 */ /* 0x0002700000002400 */
[----:B------:R1:W1:Y:S08]  /*4ba0*/  MUFU.TANH R198, R65 ;  /* 0x0000004100c67308 */ /* 0x0002700000002400 */
[----:B------:R1:W1:Y:S08]  /*4bb0*/  MUFU.TANH R226, R66 ;  /* 0x0000004200e27308 */ /* 0x0002700000002400 */
[----:B------:R1:W1:Y:S08]  /*4bc0*/  MUFU.TANH R218, R67 ;  /* 0x0000004300da7308 */ /* 0x0002700000002400 */
[----:B------:R1:W1:Y:S08]  /*4bd0*/  MUFU.TANH R228, R60 ;  /* 0x0000003c00e47308 */ /* 0x0002700000002400 */
[----:B------:R1:W1:Y:S01]  /*4be0*/  MUFU.TANH R200, R61 ;  /* 0x0000003d00c87308 */ /* 0x0002620000002400 */
[----:B------:R-:W-:Y:S06]  /*4bf0*/  BAR.SYNC.DEFER_BLOCKING 0x0 ;  /* 0x0000000000007b1d */ /* 0x000fec0000010000 */
[----:B--234-:R-:W-:Y:S05]  /*4c00*/  BRA.U !UP1, `(.L_x_626) ;  /* 0x0000000509c47547 */ /* 0x01cfea000b800000 */
[----:B------:R-:W-:-:S04]  /*4c10*/  UIADD3 UR4, UPT, UPT, UR19, -0x2, URZ ;  /* 0xfffffffe13047890 */ /* 0x000fc8000fffe0ff */
[----:B------:R-:W-:Y:S02]  /*4c20*/  UIMAD.WIDE.U32 UR20, UR17, UR4, URZ ;  /* 0x00000004111472a5 */ /* 0x000fe4000f8e00ff */
[----:B------:R-:W-:Y:S02]  /*4c30*/  UIMAD UR12, UR16, UR4, URZ ;  /* 0x00000004100c72a4 */ /* 0x000fe4000f8e02ff */
[----:B------:R-:W-:Y:S02]  /*4c40*/  UIADD3 UR7, UP0, UPT, UR29, UR20, URZ ;  /* 0x000000141d077290 */ /* 0x000fe4000ff1e0ff */
[----:B------:R-:W-:Y:S01]  /*4c50*/  UIADD3 UR12, UPT, UPT, UR21, UR12, URZ ;  /* 0x0000000c150c7290 */ /* 0x000fe2000fffe0ff */
[----:B------:R-:W-:Y:S01]  /*4c60*/  IMAD.U32 R20, RZ, RZ, UR20 ;  /* 0x00000014ff147e24 */ /* 0x000fe2000f8e00ff */
[----:B------:R-:W2:Y:S01]  /*4c70*/  LDCU UR4, c[0x0][0x440] ;  /* 0x00008800ff0477ac */ /* 0x000ea20008000800 */
        /* <DEDUP_REMOVED lines=10> */
[----:B------:R-:W-:Y:S02]  /*4d20*/  ULEA UR7, UP0, UR10, UR7, 0x5 ;  /* 0x000000070a077291 */ /* 0x000fe4000f8028ff */
[----:B------:R-:W-:Y:S01]  /*4d30*/  LEA.HI.X R17, R11, R235, R8, 0x1, P1 ;  /* 0x000000eb0b117211 */ /* 0x000fe200008f0c08 */
[----:B------:R-:W-:Y:S01]  /*4d40*/  IMAD.U32 R11, RZ, RZ, UR13 ;  /* 0x0000000dff0b7e24 */ /* 0x000fe2000f8e00ff */
[----:B------:R-:W-:Y:S01]  /*4d50*/  ULEA.HI.X UR6, UR10, UR6, UR11, 0x5, UP0 ;  /* 0x000000060a067291 */ /* 0x000fe200080f2c0b */
[----:B--2---:R-:W-:Y:S01]  /*4d60*/  ISETP.GE.AND P5, PT, R223, UR4, PT ;  /* 0x00000004df007c0c */ /* 0x004fe2000bfa6270 */
        /* <DEDUP_REMOVED lines=91> */
.L_x_626:
[CC--:B------:R-:W-:Y:S01]  /*5320*/  ISETP.GE.AND P3, PT, R14.reuse, R221.reuse, PT ;  /* 0x000000dd0e00720c */ /* 0x0c0fe20003f66270 */
[C---:B------:R-:W-:Y:S01]  /*5330*/  VIADD R10, R9.reuse, 0xffffffc8 ;  /* 0xffffffc8090a7836 */ /* 0x040fe20000000000 */
[-C--:B------:R-:W-:Y:S01]  /*5340*/  ISETP.GE.AND P5, PT, R14, R220.reuse, PT ;  /* 0x000000dc0e00720c */ /* 0x080fe20003fa6270 */
[----:B------:R-:W-:Y:S01]  /*5350*/  VIADD R8, R9, 0xffffffc9 ;  /* 0xffffffc909087836 */ /* 0x000fe20000000000 */
[-C--:B------:R-:W-:Y:S01]  /*5360*/  ISETP.GE.AND P1, PT, R12, R221.reuse, PT ;  /* 0x000000dd0c00720c */ /* 0x080fe20003f26270 */
[----:B------:R-:W3:Y:S01]  /*5370*/  MUFU.TANH R216, R62 ;  /* 0x0000003e00d87308 */ /* 0x000ee20000002400 */
[----:B------:R-:W-:Y:S01]  /*5380*/  FSEL R34, R28, -INF , !P3 ;  /* 0xff8000001c227808 */ /* 0x000fe20005800000 */
[----:B------:R-:W4:Y:S01]  /*5390*/  LDCU UR4, c[0x0][0x45c] ;  /* 0x00008b80ff0477ac */ /* 0x000f220008000800 */
[----:B------:R-:W-:Y:S02]  /*53a0*/  FSEL R30, R30, -INF , !P5 ;  /* 0xff8000001e1e7808 */ /* 0x000fe40006800000 */
[----:B------:R-:W-:Y:S01]  /*53b0*/  FSEL R38, R29, -INF , !P1 ;  /* 0xff8000001d267808 */ /* 0x000fe20004800000 */
[----:B------:R-:W-:Y:S01]  /*53c0*/  UMOV UR6, 0xffffffff ;  /* 0xffffffff00067882 */ /* 0x000fe20000000000 */
[CC--:B------:R-:W-:Y:S01]  /*53d0*/  ISETP.GE.AND P6, PT, R10.reuse, R221.reuse, PT ;  /* 0x000000dd0a00720c */ /* 0x0c0fe20003fc6270 */
[----:B------:R-:W5:Y:S01]  /*53e0*/  MUFU.TANH R210, R63 ;  /* 0x0000003f00d27308 */ /* 0x000f620000002400 */
[----:B------:R-:W-:Y:S01]  /*53f0*/  ISETP.GE.AND P3, PT, R10, R220, PT ;  /* 0x000000dc0a00720c */ /* 0x000fe20003f66270 */
[----:B------:R-:W-:Y:S01]  /*5400*/  VIADD R10, R9, 0xffffffd0 ;  /* 0xffffffd0090a7836 */ /* 0x000fe20000000000 */
[----:B------:R-:W-:-:S02]  /*5410*/  ISETP.GE.AND P5, PT, R8, R221, PT ;  /* 0x000000dd0800720c */ /* 0x000fc40003fa6270 */
[-C--:B------:R-:W-:Y:S01]  /*5420*/  ISETP.GE.AND P1, PT, R8, R220.reuse, PT ;  /* 0x000000dc0800720c */ /* 0x080fe20003f26270 */
[----:B------:R-:W-:Y:S01]  /*5430*/  VIADD R8, R9, 0xffffffd1 ;  /* 0xffffffd109087836 */ /* 0x000fe20000000000 */
[----:B------:R-:W-:Y:S01]  /*5440*/  ISETP.GE.AND P4, PT, R12, R220, PT ;  /* 0x000000dc0c00720c */ /* 0x000fe20003f86270 */
[----:B------:R-:W4:Y:S01]  /*5450*/  MUFU.TANH R214, R56 ;  /* 0x0000003800d67308 */ /* 0x000f220000002400 */
[----:B------:R-:W-:Y:S02]  /*5460*/  FSEL R44, R44, -INF , !P6 ;  /* 0xff8000002c2c7808 */ /* 0x000fe40007000000 */
[----:B------:R-:W-:Y:S02]  /*5470*/  FSEL R24, R31, -INF , !P4 ;  /* 0xff8000001f187808 */ /* 0x000fe40006000000 */
[----:B------:R-:W-:Y:S02]  /*5480*/  FSEL R26, R41, -INF , !P3 ;  /* 0xff800000291a7808 */ /* 0x000fe40005800000 */
[----:B------:R-:W-:Y:S01]  /*5490*/  FSEL R40, R40, -INF , !P5 ;  /* 0xff80000028287808 */ /* 0x000fe20006800000 */
[----:B------:R-:W4:Y:S01]  /*54a0*/  MUFU.TANH R212, R57 ;  /* 0x0000003900d47308 */ /* 0x000f220000002400 */
[----:B------:R-:W-:-:S02]  /*54b0*/  ISETP.GE.AND P4, PT, R10, R221, PT ;  /* 0x000000dd0a00720c */ /* 0x000fc40003f86270 */
[-C--:B------:R-:W-:Y:S01]  /*54c0*/  ISETP.GE.AND P6, PT, R10, R220.reuse, PT ;  /* 0x000000dc0a00720c */ /* 0x080fe20003fc6270 */
[C---:B------:R-:W-:Y:S01]  /*54d0*/  VIADD R10, R9.reuse, 0xffffffd8 ;  /* 0xffffffd8090a7836 */ /* 0x040fe20000000000 */
[C---:B------:R-:W-:Y:S02]  /*54e0*/  ISETP.GE.AND P3, PT, R8.reuse, R221, PT ;  /* 0x000000dd0800720c */ /* 0x040fe40003f66270 */
[-C--:B------:R-:W-:Y:S01]  /*54f0*/  ISETP.GE.AND P5, PT, R8, R220.reuse, PT ;  /* 0x000000dc0800720c */ /* 0x080fe20003fa6270 */
[C---:B------:R-:W-:Y:S01]  /*5500*/  VIADD R8, R9.reuse, 0xffffffd9 ;  /* 0xffffffd909087836 */ /* 0x040fe20000000000 */
[----:B--2---:R-:W-:Y:S01]  /*5510*/  FSEL R22, R4, -INF , !P4 ;  /* 0xff80000004167808 */ /* 0x004fe20006000000 */
[----:B------:R-:W-:Y:S01]  /*5520*/  VIADD R4, R9, 0xffffffe0 ;  /* 0xffffffe009047836 */ /* 0x000fe20000000000 */
[----:B------:R-:W-:Y:S01]  /*5530*/  FSEL R14, R36, -INF , !P6 ;  /* 0xff800000240e7808 */ /* 0x000fe20007000000 */
[----:B------:R-:W2:Y:S01]  /*5540*/  MUFU.TANH R84, R84 ;  /* 0x0000005400547308 */ /* 0x000ea20000002400 */
[----:B------:R-:W-:Y:S01]  /*5550*/  FSEL R20, R5, -INF , !P3 ;  /* 0xff80000005147808 */ /* 0x000fe20005800000 */
[----:B------:R-:W-:Y:S01]  /*5560*/  VIADD R5, R9, 0xffffffe1 ;  /* 0xffffffe109057836 */ /* 0x000fe20000000000 */
[----:B------:R-:W-:-:S02]  /*5570*/  ISETP.GE.AND P4, PT, R10, R220, PT ;  /* 0x000000dc0a00720c */ /* 0x000fc40003f86270 */
[-C--:B------:R-:W-:Y:S02]  /*5580*/  ISETP.GE.AND P6, PT, R8, R221.reuse, PT ;  /* 0x000000dd0800720c */ /* 0x080fe40003fc6270 */
[----:B------:R-:W-:Y:S01]  /*5590*/  FSEL R28, R45, -INF , !P1 ;  /* 0xff8000002d1c7808 */ /* 0x000fe20004800000 */
[----:B------:R-:W2:Y:S01]  /*55a0*/  MUFU.TANH R58, R58 ;  /* 0x0000003a003a7308 */ /* 0x000ea20000002400 */
[-C--:B------:R-:W-:Y:S02]  /*55b0*/  ISETP.GE.AND P1, PT, R10, R221.reuse, PT ;  /* 0x000000dd0a00720c */ /* 0x080fe40003f26270 */
[----:B-1----:R-:W-:Y:S02]  /*55c0*/  FSEL R10, R6, -INF , !P4 ;  /* 0xff800000060a7808 */ /* 0x002fe40006000000 */
[----:B------:R-:W-:Y:S02]  /*55d0*/  FSEL R16, R13, -INF , !P6 ;  /* 0xff8000000d107808 */ /* 0x000fe40007000000 */
[----:B------:R-:W-:Y:S01]  /*55e0*/  FSEL R12, R32, -INF , !P5 ;  /* 0xff800000200c7808 */ /* 0x000fe20006800000 */
[----:B------:R-:W1:Y:S01]  /*55f0*/  MUFU.TANH R85, R85 ;  /* 0x0000005500557308 */ /* 0x000e620000002400 */
[----:B------:R-:W-:-:S02]  /*5600*/  ISETP.GE.AND P4, PT, R5, R221, PT ;  /* 0x000000dd0500720c */ /* 0x000fc40003f86270 */
[-C--:B------:R-:W-:Y:S01]  /*5610*/  ISETP.GE.AND P6, PT, R5, R220.reuse, PT ;  /* 0x000000dc0500720c */ /* 0x080fe20003fc6270 */
[----:B------:R-:W-:Y:S01]  /*5620*/  VIADD R5, R9, 0xffffffe8 ;  /* 0xffffffe809057836 */ /* 0x000fe20000000000 */
[----:B------:R-:W-:Y:S02]  /*5630*/  ISETP.GE.AND P3, PT, R8, R220, PT ;  /* 0x000000dc0800720c */ /* 0x000fe40003f66270 */
[-C--:B------:R-:W-:Y:S01]  /*5640*/  ISETP.GE.AND P5, PT, R4, R221.reuse, PT ;  /* 0x000000dd0400720c */ /* 0x080fe20003fa6270 */
[----:B------:R-:W1:Y:S01]  /*5650*/  MUFU.TANH R59, R59 ;  /* 0x0000003b003b7308 */ /* 0x000e620000002400 */
[----:B------:R-:W-:Y:S02]  /*5660*/  FSEL R8, R7, -INF , !P3 ;  /* 0xff80000007087808 */ /* 0x000fe40005800000 */
[----:B------:R-:W-:Y:S02]  /*5670*/  FSEL R230, R230, -INF , !P5 ;  /* 0xff800000e6e67808 */ /* 0x000fe40006800000 */
[----:B------:R-:W-:-:S02]  /*5680*/  ISETP.GE.AND P3, PT, R5, R221, PT ;  /* 0x000000dd0500720c */ /* 0x000fc40003f66270 */
[-C--:B------:R-:W-:Y:S01]  /*5690*/  ISETP.GE.AND P5, PT, R5, R220.reuse, PT ;  /* 0x000000dc0500720c */ /* 0x080fe20003fa6270 */
[----:B------:R-:W-:Y:S01]  /*56a0*/  VIADD R5, R9, 0xfffffff0 ;  /* 0xfffffff009057836 */ /* 0x000fe20000000000 */
[----:B------:R-:W-:Y:S01]  /*56b0*/  FSEL R218, R218, -INF , !P6 ;  /* 0xff800000dada7808 */ /* 0x000fe20007000000 */
[----:B------:R-:W1:Y:S01]  /*56c0*/  MUFU.TANH R86, R86 ;  /* 0x0000005600567308 */ /* 0x000e620000002400 */
[----:B------:R-:W-:Y:S02]  /*56d0*/  FSEL R228, R228, -INF , !P3 ;  /* 0xff800000e4e47808 */ /* 0x000fe40005800000 */
[C---:B------:R-:W-:Y:S02]  /*56e0*/  ISETP.GE.AND P6, PT, R5.reuse, R221, PT ;  /* 0x000000dd0500720c */ /* 0x040fe40003fc6270 */
[----:B------:R-:W-:Y:S02]  /*56f0*/  ISETP.GE.AND P3, PT, R5, R220, PT ;  /* 0x000000dc0500720c */ /* 0x000fe40003f66270 */
[----:B------:R-:W-:Y:S01]  /*5700*/  FMNMX3.FTZ R5, R34, R38, R44, !PT ;  /* 0x0000002622057276 */ /* 0x000fe2000781002c */
[----:B------:R-:W1:Y:S01]  /*5710*/  MUFU.TANH R87, R87 ;  /* 0x0000005700577308 */ /* 0x000e620000002400 */
[----:B------:R-:W-:-:S02]  /*5720*/  FSEL R18, R33, -INF , !P1 ;  /* 0xff80000021127808 */ /* 0x000fc40004800000 */
[----:B------:R-:W-:Y:S01]  /*5730*/  ISETP.GE.AND P1, PT, R4, R220, PT ;  /* 0x000000dc0400720c */ /* 0x000fe20003f26270 */
[----:B------:R-:W-:Y:S01]  /*5740*/  VIADD R4, R9, 0xffffffe9 ;  /* 0xffffffe909047836 */ /* 0x000fe20000000000 */
[----:B------:R-:W-:Y:S02]  /*5750*/  FMNMX3.FTZ R5, R5, R40, R22, !PT ;  /* 0x0000002805057276 */ /* 0x000fe40007810016 */
[----:B------:R-:W-:Y:S02]  /*5760*/  FSEL R226, R226, -INF , !P1 ;  /* 0xff800000e2e27808 */ /* 0x000fe40004800000 */
[----:B------:R-:W-:Y:S02]  /*5770*/  FSEL R198, R198, -INF , !P4 ;  /* 0xff800000c6c67808 */ /* 0x000fe40006000000 */
[C---:B------:R-:W-:Y:S02]  /*5780*/  ISETP.GE.AND P1, PT, R4.reuse, R221, PT ;  /* 0x000000dd0400720c */ /* 0x040fe40003f26270 */
[----:B------:R-:W-:Y:S01]  /*5790*/  ISETP.GE.AND P4, PT, R4, R220, PT ;  /* 0x000000dc0400720c */ /* 0x000fe20003f86270 */
[----:B------:R-:W-:Y:S01]  /*57a0*/  VIADD R4, R9, 0xfffffff1 ;  /* 0xfffffff109047836 */ /* 0x000fe20000000000 */
[----:B------:R-:W-:-:S02]  /*57b0*/  FMNMX3.FTZ R7, R5, R20, R18, !PT ;  /* 0x0000001405077276 */ /* 0x000fc40007810012 */
[----:B------:R-:W-:Y:S02]  /*57c0*/  FMNMX3.FTZ R5, R30, R24, R26, !PT ;  /* 0x000000181e057276 */ /* 0x000fe4000781001a */
[----:B---3--:R-:W-:Y:S02]  /*57d0*/  FSEL R216, R216, -INF , !P5 ;  /* 0xff800000d8d87808 */ /* 0x008fe40006800000 */
        /* <DEDUP_REMOVED lines=8> */
[----:B-----5:R-:W-:Y:S02]  /*5860*/  FSEL R210, R210, -INF , !P4 ;  /* 0xff800000d2d27808 */ /* 0x020fe40006000000 */
[-C--:B------:R-:W-:Y:S02]  /*5870*/  ISETP.GE.AND P4, PT, R4, R221.reuse, PT ;  /* 0x000000dd0400720c */ /* 0x080fe40003f86270 */
[----:B----4-:R-:W-:Y:S02]  /*5880*/  FSEL R214, R214, -INF , !P6 ;  /* 0xff800000d6d67808 */ /* 0x010fe40007000000 */
[----:B------:R-:W-:Y:S02]  /*5890*/  FMNMX3.FTZ R7, R7, R198, R228, !PT ;  /* 0x000000c607077276 */ /* 0x000fe400078100e4 */
[----:B------:R-:W-:Y:S02]  /*58a0*/  FMNMX3.FTZ R5, R5, R8, R226, !PT ;  /* 0x0000000805057276 */ /* 0x000fe400078100e2 */
[----:B------:R-:W-:-:S02]  /*58b0*/  ISETP.GE.AND P6, PT, R9, R221, PT ;  /* 0x000000dd0900720c */ /* 0x000fc40003fc6270 */
[----:B------:R-:W-:Y:S02]  /*58c0*/  FSEL R212, R212, -INF , !P5 ;  /* 0xff800000d4d47808 */ /* 0x000fe40006800000 */
[----:B--2---:R-:W-:Y:S02]  /*58d0*/  FSEL R208, R84, -INF , !P4 ;  /* 0xff80000054d07808 */ /* 0x004fe40006000000 */
[----:B------:R-:W-:Y:S02]  /*58e0*/  FMNMX3.FTZ R7, R7, R200, R214, !PT ;  /* 0x000000c807077276 */ /* 0x000fe400078100d6 */
[----:B------:R-:W-:Y:S02]  /*58f0*/  ISETP.GE.AND P4, PT, R4, R220, PT ;  /* 0x000000dc0400720c */ /* 0x000fe40003f86270 */
[----:B------:R-:W-:Y:S02]  /*5900*/  FSEL R204, R58, -INF , !P3 ;  /* 0xff8000003acc7808 */ /* 0x000fe40005800000 */
[----:B------:R-:W-:-:S02]  /*5910*/  FMNMX3.FTZ R5, R5, R218, R216, !PT ;  /* 0x000000da05057276 */ /* 0x000fc400078100d8 */
[----:B-1----:R-:W-:Y:S02]  /*5920*/  FSEL R206, R85, -INF , !P6 ;  /* 0xff80000055ce7808 */ /* 0x002fe40007000000 */
[----:B------:R-:W-:Y:S02]  /*5930*/  FMNMX3.FTZ R7, R7, R212, R208, !PT ;  /* 0x000000d407077276 */ /* 0x000fe400078100d0 */
[----:B------:R-:W-:Y:S02]  /*5940*/  ISETP.GE.AND P5, PT, R9, R220, PT ;  /* 0x000000dc0900720c */ /* 0x000fe40003fa6270 */
        /* <DEDUP_REMOVED lines=10> */
[----:B------:R-:W2:Y:S02]  /*59f0*/  SHFL.BFLY PT, R5, R32, 0x2, 0x1f ;  /* 0x0c401f0020057f89 */ /* 0x000ea400000e0000 */
        /* <DEDUP_REMOVED lines=10> */
[----:B--2---:R-:W-:-:S03]  /*5aa0*/  FMNMX.FTZ R5, R32, R5, !PT ;  /* 0x0000000520057209 */ /* 0x004fc60007810000 */
[----:B------:R-:W-:Y:S04]  /*5ab0*/  LDSM.16.MT88.4 R112, [R192+0x16000] ;  /* 0x01600000c070783b */ /* 0x000fe80000004200 */
[----:B------:R-:W2:Y:S04]  /*5ac0*/  SHFL.BFLY PT, R4, R5, 0x1, 0x1f ;  /* 0x0c201f0005047f89 */ /* 0x000ea800000e0000 */
[----:B------:R-:W3:Y:S04]  /*5ad0*/  LDSM.16.MT88.4 R140, [R195+0x10000] ;  /* 0x01000000c38c783b */ /* 0x000ee80000004200 */
[----:B------:R-:W4:Y:S04]  /*5ae0*/  LDSM.16.MT88.4 R132, [R191+0x10000] ;  /* 0x01000000bf84783b */ /* 0x000f280000004200 */
[----:B------:R-:W-:Y:S01]  /*5af0*/  LDSM.16.MT88.4 R56, [R195+0x12000] ;  /* 0x01200000c338783b */ /* 0x000fe20000004200 */
[----:B-1----:R-:W-:-:S03]  /*5b00*/  FMNMX.FTZ R164, R7, R164, !PT ;  /* 0x000000a407a47209 */ /* 0x002fc60007810000 */
[----:B------:R-:W-:Y:S01]  /*5b10*/  LDSM.16.MT88.4 R64, [R191+0x12000] ;  /* 0x01200000bf40783b */ /* 0x000fe20000004200 */
[C---:B------:R-:W-:Y:S01]  /*5b20*/  FSETP.NEU.FTZ.AND P1, PT, R164.reuse, -INF , PT ;  /* 0xff800000a400780b */ /* 0x040fe20003f3d000 */
[----:B------:R-:W-:Y:S02]  /*5b30*/  FMUL.FTZ R199, R164, UR4 ;  /* 0x00000004a4c77c20 */ /* 0x000fe40008410000 */
[----:B------:R-:W-:Y:S01]  /*5b40*/  LDSM.16.MT88.4 R72, [R165+0x14000] ;  /* 0x01400000a548783b */ /* 0x000fe20000004200 */
[----:B--2---:R-:W-:Y:S02]  /*5b50*/  FMNMX.FTZ R3, R5, R4, !PT ;  /* 0x0000000405037209 */ /* 0x004fe40007810000 */
[----:B------:R-:W-:Y:S01]  /*5b60*/  FSEL R199, R199, RZ, P1 ;  /* 0x000000ffc7c77208 */ /* 0x000fe20000800000 */
[----:B------:R-:W-:Y:S01]  /*5b70*/  LDSM.16.MT88.4 R88, [R195+0x14000] ;  /* 0x01400000c358783b */ /* 0x000fe20000004200 */
[C---:B------:R-:W-:Y:S01]  /*5b80*/  FSETP.NEU.FTZ.AND P1, PT, R3.reuse, -INF , PT ;  /* 0xff8000000300780b */ /* 0x040fe20003f3d000 */
[----:B------:R-:W-:-:S02]  /*5b90*/  FMUL.FTZ R193, R3, UR4 ;  /* 0x0000000403c17c20 */ /* 0x000fc40008410000 */
[--C-:B------:R-:W-:Y:S01]  /*5ba0*/  FFMA.FTZ R185, R40, UR4, -R199.reuse ;  /* 0x0000000428b97c23 */ /* 0x100fe200080108c7 */
[----:B------:R-:W-:Y:S01]  /*5bb0*/  LDSM.16.MT88.4 R96, [R191+0x14000] ;  /* 0x01400000bf60783b */ /* 0x000fe20000004200 */
[--C-:B------:R-:W-:Y:S01]  /*5bc0*/  FFMA.FTZ R190, R34, UR4, -R199.reuse ;  /* 0x0000000422be7c23 */ /* 0x100fe200080108c7 */
[----:B------:R-:W-:Y:S01]  /*5bd0*/  FSEL R193, R193, RZ, P1 ;  /* 0x000000ffc1c17208 */ /* 0x000fe20000800000 */
[--C-:B------:R-:W-:Y:S01]  /*5be0*/  FFMA.FTZ R189, R38, UR4, -R199.reuse ;  /* 0x0000000426bd7c23 */ /* 0x100fe200080108c7 */
[----:B------:R-:W1:Y:S01]  /*5bf0*/  LDSM.16.MT88.4 R40, [R165+0x12000] ;  /* 0x01200000a528783b */ /* 0x000e620000004200 */
[----:B------:R-:W-:Y:S01]  /*5c00*/  FFMA.FTZ R186, R44, UR4, -R199 ;  /* 0x000000042cba7c23 */ /* 0x000fe200080108c7 */
[----:B------:R-:W-:Y:S01]  /*5c10*/  MUFU.EX2 R185, R185 ;  /* 0x000000b900b97308 */ /* 0x000fe20000000800 */
[--C-:B------:R-:W-:Y:S01]  /*5c20*/  FFMA.FTZ R188, R30, UR4, -R193.reuse ;  /* 0x000000041ebc7c23 */ /* 0x100fe200080108c1 */
[----:B------:R-:W2:Y:S01]  /*5c30*/  LDSM.16.MT88.4 R104, [R165+0x16000] ;  /* 0x01600000a568783b */ /* 0x000ea20000004200 */
[--C-:B------:R-:W-:Y:S01]  /*5c40*/  FFMA.FTZ R187, R24, UR4, -R193.reuse ;  /* 0x0000000418bb7c23 */ /* 0x100fe200080108c1 */
[--C-:B------:R-:W-:Y:S01]  /*5c50*/  FFMA.FTZ R184, R26, UR4, -R193.reuse ;  /* 0x000000041ab87c23 */ /* 0x100fe200080108c1 */
[--C-:B------:R-:W-:Y:S01]  /*5c60*/  FFMA.FTZ R183, R28, UR4, -R193.reuse ;  /* 0x000000041cb77c23 */ /* 0x100fe200080108c1 */
[----:B------:R-:W5:Y:S01]  /*5c70*/  LDSM.16.MT88.4 R120, [R195+0x16000] ;  /* 0x01600000c378783b */ /* 0x000f620000004200 */
[----:B------:R-:W-:Y:S01]  /*5c80*/  MUFU.EX2 R190, R190 ;  /* 0x000000be00be7308 */ /* 0x000fe20000000800 */
[--C-:B------:R-:W-:Y:S01]  /*5c90*/  FFMA.FTZ R179, R14, UR4, -R193.reuse ;  /* 0x000000040eb37c23 */ /* 0x100fe200080108c1 */
[----:B------:R-:W-:Y:S01]  /*5ca0*/  FFMA.FTZ R178, R12, UR4, -R193 ;  /* 0x000000040cb27c23 */ /* 0x000fe200080108c1 */
[----:B------:R-:W5:Y:S01]  /*5cb0*/  LDSM.16.MT88.4 R4, [R191+0x16000] ;  /* 0x01600000bf04783b */ /* 0x000f620000004200 */
[----:B------:R-:W3:Y:S01]  /*5cc0*/  MUFU.EX2 R189, R189 ;  /* 0x000000bd00bd7308 */ /* 0x000ee20000000800 */
[--C-:B------:R-:W-:Y:S01]  /*5cd0*/  FFMA.FTZ R182, R22, UR4, -R199.reuse ;  /* 0x0000000416b67c23 */ /* 0x100fe200080108c7 */
[--C-:B------:R-:W-:Y:S01]  /*5ce0*/  FFMA.FTZ R181, R20, UR4, -R199.reuse ;  /* 0x0000000414b57c23 */ /* 0x100fe200080108c7 */
[----:B------:R-:W5:Y:S01]  /*5cf0*/  LDSM.16.MT88.4 R12, [R192+0x14800] ;  /* 0x01480000c00c783b */ /* 0x000f620000004200 */
[----:B------:R-:W4:Y:S01]  /*5d00*/  MUFU.EX2 R186, R186 ;  /* 0x000000ba00ba7308 */ /* 0x000f220000000800 */
[--C-:B------:R-:W-:Y:S01]  /*5d10*/  FFMA.FTZ R177, R18, UR4, -R199.reuse ;  /* 0x0000000412b17c23 */ /* 0x100fe200080108c7 */
[----:B------:R-:W-:Y:S01]  /*5d20*/  FFMA.FTZ R176, R16, UR4, -R199 ;  /* 0x0000000410b07c23 */ /* 0x000fe200080108c7 */
[----:B------:R-:W5:Y:S01]  /*5d30*/  LDSM.16.MT88.4 R20, [R192+0x12800] ;  /* 0x01280000c014783b */ /* 0x000f620000004200 */
[----:B------:R-:W-:Y:S01]  /*5d40*/  MUFU.EX2 R188, R188 ;  /* 0x000000bc00bc7308 */ /* 0x000fe20000000800 */
[--C-:B------:R-:W-:Y:S01]  /*5d50*/  FFMA.FTZ R167, R10, UR4, -R193.reuse ;  /* 0x000000040aa77c23 */ /* 0x100fe200080108c1 */
[----:B------:R-:W-:Y:S01]  /*5d60*/  FFMA.FTZ R166, R8, UR4, -R193 ;  /* 0x0000000408a67c23 */ /* 0x000fe200080108c1 */
[----:B------:R-:W-:Y:S01]  /*5d70*/  LDSM.16.MT88.4 R16, [R192+0x16800] ;  /* 0x01680000c010783b */ /* 0x000fe20000004200 */
[----:B------:R-:W1:Y:S01]  /*5d80*/  MUFU.EX2 R187, R187 ;  /* 0x000000bb00bb7308 */ /* 0x000e620000000800 */
[----:B------:R-:W-:Y:S01]  /*5d90*/  FFMA.FTZ R197, R200, UR4, -R199 ;  /* 0x00000004c8c57c23 */ /* 0x000fe200080108c7 */
[----:B---3--:R-:W-:Y:S01]  /*5da0*/  F2FP.BF16.F32.PACK_AB R128, R189, R190 ;  /* 0x000000bebd80723e */ /* 0x008fe200000010ff */
[----:B------:R-:W3:Y:S01]  /*5db0*/  LDSM.16.MT88.4 R8, [R165+0x10800] ;  /* 0x01080000a508783b */ /* 0x000ee20000004200 */
[----:B------:R-:W-:Y:S01]  /*5dc0*/  MUFU.EX2 R184, R184 ;  /* 0x000000b800b87308 */ /* 0x000fe20000000800 */
[--C-:B------:R-:W-:Y:S01]  /*5dd0*/  FFMA.FTZ R201, R226, UR4, -R193.reuse ;  /* 0x00000004e2c97c23 */ /* 0x100fe200080108c1 */
[----:B----4-:R-:W-:Y:S01]  /*5de0*/  F2FP.BF16.F32.PACK_AB R130, R185, R186 ;  /* 0x000000bab982723e */ /* 0x010fe200000010ff */
[----:B------:R-:W-:Y:S01]  /*5df0*/  LDSM.16.MT88.4 R24, [R192+0x10800] ;  /* 0x01080000c018783b */ /* 0x000fe20000004200 */
[----:B------:R-:W4:Y:S01]  /*5e00*/  MUFU.EX2 R183, R183 ;  /* 0x000000b700b77308 */ /* 0x000f220000000800 */
        /* <DEDUP_REMOVED lines=9> */
[--C-:B------:R-:W-:Y:S01]  /*5ea0*/  FFMA.FTZ R207, R202, UR4, -R193.reuse ;  /* 0x00000004cacf7c23 */ /* 0x100fe200080108c1 */
[----:B------:R-:W-:Y:S01]  /*5eb0*/  LDSM.16.MT88.4 R168, [R165+0x12800] ;  /* 0x01280000a5a8783b */ /* 0x000fe20000004200 */
[----:B------:R-:W-:Y:S01]  /*5ec0*/  MUFU.EX2 R177, R177 ;  /* 0x000000b100b17308 */ /* 0x000fe20000000800 */
[----:B------:R-:W-:Y:S01]  /*5ed0*/  FFMA.FTZ R245, R194, UR4, -R193 ;  /* 0x00000004c2f57c23 */ /* 0x000fe200080108c1 */
[----:B----4-:R-:W-:Y:S01]  /*5ee0*/  F2FP.BF16.F32.PACK_AB R131, R183, R184 ;  /* 0x000000b8b783723e */ /* 0x010fe200000010ff */
[----:B------:R-:W-:Y:S01]  /*5ef0*/  LDSM.16.MT88.4 R32, [R195+0x12800] ;  /* 0x01280000c320783b */ /* 0x000fe20000004200 */
[----:B------:R-:W-:Y:S01]  /*5f00*/  MUFU.EX2 R176, R176 ;  /* 0x000000b000b07308 */ /* 0x000fe20000000800 */
[--C-:B------:R-:W-:Y:S01]  /*5f10*/  FFMA.FTZ R212, R212, UR4, -R199.reuse ;  /* 0x00000004d4d47c23 */ /* 0x100fe200080108c7 */
[----:B------:R-:W-:Y:S01]  /*5f20*/  FFMA.FTZ R206, R206, UR4, -R199 ;  /* 0x00000004cece7c23 */ /* 0x000fe200080108c7 */
[----:B------:R-:W-:Y:S01]  /*5f30*/  FFMA.FTZ R196, R196, UR4, -R193 ;  /* 0x00000004c4c47c23 */ /* 0x000fe200080108c1 */
[----:B------:R-:W-:Y:S01]  /*5f40*/  MUFU.EX2 R179, R179 ;  /* 0x000000b300b37308 */ /* 0x000fe20000000800 */
[----:B------:R-:W-:Y:S01]  /*5f50*/  HMMA.16816.F32.BF16 R76, R128, R80, RZ ;  /* 0x00000050804c723c */ /* 0x000fe200000418ff */
[----:B------:R-:W-:Y:S01]  /*5f60*/  FADD.FTZ R189, R190, R189 ;  /* 0x000000bdbebd7221 */ /* 0x000fe20000010000 */
[----:B------:R-:W-:Y:S01]  /*5f70*/  FADD.FTZ R187, R188, R187 ;  /* 0x000000bbbcbb7221 */ /* 0x000fe20000010000 */
[----:B------:R-:W4:Y:S02]  /*5f80*/  MUFU.EX2 R178, R178 ;  /* 0x000000b200b27308 */ /* 0x000f240000000800 */
[----:B------:R-:W-:-:S02]  /*5f90*/  FADD.FTZ R186, R186, R189 ;  /* 0x000000bdbaba7221 */ /* 0x000fc40000010000 */
[----:B------:R-:W-:Y:S01]  /*5fa0*/  MUFU.EX2 R167, R167 ;  /* 0x000000a700a77308 */ /* 0x000fe20000000800 */
[C---:B------:R-:W-:Y:S01]  /*5fb0*/  HMMA.16816.F32.BF16 R80, R128.reuse, R82, RZ ;  /* 0x000000528050723c */ /* 0x040fe200000418ff */
[----:B------:R-:W-:Y:S02]  /*5fc0*/  FADD.FTZ R185, R185, R186 ;  /* 0x000000bab9b97221 */ /* 0x000fe40000010000 */
[----:B------:R-:W3:Y:S04]  /*5fd0*/  MUFU.EX2 R166, R166 ;  /* 0x000000a600a67308 */ /* 0x000ee80000000800 */
        /* <DEDUP_REMOVED lines=38> */
[----:B----4-:R-:W-:-:S05]  /*6240*/  F2FP.BF16.F32.PACK_AB R5, R178, R179 ;  /* 0x000000b3b205723e */ /* 0x010fca00000010ff */
[----:B------:R-:W-:Y:S01]  /*6250*/  HMMA.16816.F32.BF16 R128, R128, R6, RZ ;  /* 0x000000068080723c */ /* 0x000fe200000418ff */
[----:B------:R-:W-:Y:S02]  /*6260*/  F2FP.BF16.F32.PACK_AB R6, R176, R177 ;  /* 0x000000b1b006723e */ /* 0x000fe400000010ff */
[----:B---3--:R-:W-:-:S07]  /*6270*/  F2FP.BF16.F32.PACK_AB R7, R166, R167 ;  /* 0x000000a7a607723e */ /* 0x008fce00000010ff */
        /* <DEDUP_REMOVED lines=20> */
[----:B------:R2:W5:Y:S07]  /*63c0*/  LDSM.16.MT88.4 R20, [R195+0x16800] ;  /* 0x01680000c314783b */ /* 0x00056e0000004200 */
[C---:B---3--:R-:W-:Y:S08]  /*63d0*/  HMMA.16816.F32.BF16 R100, R4.reuse, R8, R100 ;  /* 0x000000080464723c */ /* 0x048ff00000041864 */
[----:B------:R-:W-:Y:S01]  /*63e0*/  HMMA.16816.F32.BF16 R104, R4, R10, R104 ;  /* 0x0000000a0468723c */ /* 0x000fe20000041868 */
[----:B------:R-:W3:Y:S01]  /*63f0*/  LDSM.16.MT88.4 R8, [R192+0x13000] ;  /* 0x01300000c008783b */ /* 0x000ee20000004200 */
[----:B--2---:R-:W-:-:S06]  /*6400*/  FFMA.FTZ R195, R198, UR4, -R199 ;  /* 0x00000004c6c37c23 */ /* 0x004fcc00080108c7 */
[C---:B------:R-:W-:Y:S01]  /*6410*/  HMMA.16816.F32.BF16 R60, R4.reuse, R28, R60 ;  /* 0x0000001c043c723c */ /* 0x040fe2000004183c */
[----:B------:R-:W-:Y:S01]  /*6420*/  FFMA.FTZ R28, R216, UR4, -R193 ;  /* 0x00000004d81c7c23 */ /* 0x000fe200080108c1 */
[----:B------:R-:W-:Y:S04]  /*6430*/  MUFU.EX2 R198, R230 ;  /* 0x000000e600c67308 */ /* 0x000fe80000000800 */
[----:B------:R-:W2:Y:S02]  /*6440*/  MUFU.EX2 R195, R195 ;  /* 0x000000c300c37308 */ /* 0x000ea40000000800 */
[C---:B----4-:R-:W-:Y:S02]  /*6450*/  HMMA.16816.F32.BF16 R92, R4.reuse, R16, R92 ;  /* 0x00000010045c723c */ /* 0x050fe4000004185c */
[----:B------:R-:W4:Y:S04]  /*6460*/  MUFU.EX2 R216, R218 ;  /* 0x000000da00d87308 */ /* 0x000f280000000800 */
[----:B------:R5:W3:Y:S02]  /*6470*/  MUFU.EX2 R210, R28 ;  /* 0x0000001c00d27308 */ /* 0x000ae40000000800 */
[C---:B------:R-:W-:Y:S01]  /*6480*/  HMMA.16816.F32.BF16 R96, R4.reuse, R18, R96 ;  /* 0x000000120460723c */ /* 0x040fe20000041860 */
[----:B------:R-:W3:Y:S07]  /*6490*/  LDSM.16.MT88.4 R16, [R192+0x15000] ;  /* 0x01500000c010783b */ /* 0x000eee0000004200 */
        /* <DEDUP_REMOVED lines=19> */
[----:B------:R-:W-:Y:S01]  /*65d0*/  HMMA.16816.F32.BF16 R120, R4, R22, R120 ;  /* 0x000000160478723c */ /* 0x000fe20000041878 */
[----:B--2---:R-:W-:Y:S01]  /*65e0*/  F2FP.BF16.F32.PACK_AB R4, R195, R198 ;  /* 0x000000c6c304723e */ /* 0x004fe200000010ff */
[----:B------:R-:W2:Y:S01]  /*65f0*/  LDSM.16.MT88.4 R20, [R192+0x17000] ;  /* 0x01700000c014783b */ /* 0x000ea20000004200 */
[----:B----4-:R-:W-:-:S02]  /*6600*/  F2FP.BF16.F32.PACK_AB R5, R216, R201 ;  /* 0x000000c9d805723e */ /* 0x010fc400000010ff */
[----:B------:R-:W-:Y:S02]  /*6610*/  F2FP.BF16.F32.PACK_AB R6, R197, R200 ;  /* 0x000000c8c506723e */ /* 0x000fe400000010ff */
[----:B---3--:R-:W-:-:S07]  /*6620*/  F2FP.BF16.F32.PACK_AB R7, R203, R210 ;  /* 0x000000d2cb07723e */ /* 0x008fce00000010ff */
[C---:B------:R-:W-:Y:S08]  /*6630*/  HMMA.16816.F32.BF16 R44, R4.reuse, R8, R44 ;  /* 0x00000008042c723c */ /* 0x040ff0000004182c */
[C---:B------:R-:W-:Y:S01]  /*6640*/  HMMA.16816.F32.BF16 R48, R4.reuse, R10, R48 ;  /* 0x0000000a0430723c */ /* 0x040fe20000041830 */
[----:B------:R3:W4:Y:S07]  /*6650*/  LDSM.16.MT88.4 R8, [R205+0x15000] ;  /* 0x01500000cd08783b */ /* 0x00072e0000004200 */
[C---:B------:R-:W-:Y:S08]  /*6660*/  HMMA.16816.F32.BF16 R76, R4.reuse, R16, R76 ;  /* 0x00000010044c723c */ /* 0x040ff0000004184c */
[C---:B------:R-:W-:Y:S01]  /*6670*/  HMMA.16816.F32.BF16 R80, R4.reuse, R18, R80 ;  /* 0x000000120450723c */ /* 0x040fe20000041850 */
[----:B------:R-:W4:Y:S07]  /*6680*/  LDSM.16.MT88.4 R16, [R191+0x11000] ;  /* 0x01100000bf10783b */ /* 0x000f2e0000004200 */
[----:B-1----:R-:W-:Y:S01]  /*6690*/  HMMA.16816.F32.BF16 R52, R4, R12, R52 ;  /* 0x0000000c0434723c */ /* 0x002fe20000041834 */
[----:B---3--:R-:W-:-:S06]  /*66a0*/  FFMA.FTZ R205, R214, UR4, -R199 ;  /* 0x00000004d6cd7c23 */ /* 0x008fcc00080108c7 */
[----:B------:R-:W-:Y:S01]  /*66b0*/  MUFU.EX2 R205, R205 ;  /* 0x000000cd00cd7308 */ /* 0x000fe20000000800 */
[C---:B------:R-:W-:Y:S01]  /*66c0*/  HMMA.16816.F32.BF16 R56, R4.reuse, R14, R56 ;  /* 0x0000000e0438723c */ /* 0x040fe20000041838 */
[----:B------:R-:W1:Y:S07]  /*66d0*/  LDSM.16.MT88.4 R12, [R191+0x15000] ;  /* 0x01500000bf0c783b */ /* 0x000e6e0000004200 */
[C---:B-----5:R-:W-:Y:S08]  /*66e0*/  HMMA.16816.F32.BF16 R152, R4.reuse, R24, R152 ;  /* 0x000000180498723c */ /* 0x060ff00000041898 */
        /* <DEDUP_REMOVED lines=14> */
[C---:B---3--:R-:W-:Y:S01]  /*67d0*/  HMMA.16816.F32.BF16 R60, R4.reuse, R24, R60 ;  /* 0x00000018043c723c */ /* 0x048fe2000004183c */
[----:B------:R-:W-:Y:S01]  /*67e0*/  FFMA.FTZ R24, R204, UR4, -R193 ;  /* 0x00000004cc187c23 */ /* 0x000fe200080108c1 */
[----:B------:R-:W-:Y:S01]  /*67f0*/  IMAD.IADD R193, R180, 0x1, R165 ;  /* 0x00000001b4c17824 */ /* 0x000fe200078e02a5 */
[----:B------:R-:W-:Y:S04]  /*6800*/  MUFU.EX2 R204, R206 ;  /* 0x000000ce00cc7308 */ /* 0x000fe80000000800 */
[----:B------:R3:W-:Y:S01]  /*6810*/  MUFU.EX2 R202, R24 ;  /* 0x0000001800ca7308 */ /* 0x0007e20000000800 */
[----:B--2---:R-:W-:Y:S01]  /*6820*/  HMMA.16816.F32.BF16 R68, R4, R20, R68 ;  /* 0x000000140444723c */ /* 0x004fe20000041844 */
[----:B------:R-:W-:-:S02]  /*6830*/  FFMA.FTZ R20, R208, UR4, -R199 ;  /* 0x00000004d0147c23 */ /* 0x000fc400080108c7 */
[----:B------:R-:W2:Y:S04]  /*6840*/  MUFU.EX2 R208, R212 ;  /* 0x000000d400d07308 */ /* 0x000ea80000000800 */
[----:B------:R5:W1:Y:S01]  /*6850*/  MUFU.EX2 R199, R20 ;  /* 0x0000001400c77308 */ /* 0x000a620000000800 */
[C---:B----4-:R-:W-:Y:S08]  /*6860*/  HMMA.16816.F32.BF16 R100, R4.reuse, R8, R100 ;  /* 0x000000080464723c */ /* 0x050ff00000041864 */
        /* <DEDUP_REMOVED lines=15> */
[----:B---3--:R-:W-:Y:S07]  /*6960*/  LDSM.16.MT88.4 R24, [R165+0x13800] ;  /* 0x01380000a518783b */ /* 0x008fee0000004200 */
[C---:B------:R-:W-:Y:S01]  /*6970*/  HMMA.16816.F32.BF16 R72, R4.reuse, R22, R72 ;  /* 0x000000160448723c */ /* 0x040fe20000041848 */
[----:B-----5:R-:W-:Y:S07]  /*6980*/  LDSM.16.MT88.4 R20, [R192+0x15800] ;  /* 0x01580000c014783b */ /* 0x020fee0000004200 */
[C---:B------:R-:W-:Y:S08]  /*6990*/  HMMA.16816.F32.BF16 R124, R4.reuse, R16, R124 ;  /* 0x00000010047c723c */ /* 0x040ff0000004187c */
[----:B------:R-:W-:Y:S01]  /*69a0*/  HMMA.16816.F32.BF16 R128, R4, R18, R128 ;  /* 0x000000120480723c */ /* 0x000fe20000041880 */
[----:B--2---:R-:W-:Y:S01]  /*69b0*/  F2FP.BF16.F32.PACK_AB R4, R208, R205 ;  /* 0x000000cdd004723e */ /* 0x004fe200000010ff */
[----:B------:R-:W2:Y:S01]  /*69c0*/  LDSM.16.MT88.4 R16, [R192+0x17800] ;  /* 0x01780000c010783b */ /* 0x000ea20000004200 */
[----:B------:R-:W-:-:S02]  /*69d0*/  F2FP.BF16.F32.PACK_AB R5, R207, R202 ;  /* 0x000000cacf05723e */ /* 0x000fc400000010ff */
[----:B-1----:R-:W-:Y:S02]  /*69e0*/  F2FP.BF16.F32.PACK_AB R6, R204, R199 ;  /* 0x000000c7cc06723e */ /* 0x002fe400000010ff */
[----:B------:R-:W-:-:S07]  /*69f0*/  F2FP.BF16.F32.PACK_AB R7, R245, R194 ;  /* 0x000000c2f507723e */ /* 0x000fce00000010ff */
[C---:B------:R-:W-:Y:S08]  /*6a00*/  HMMA.16816.F32.BF16 R152, R4.reuse, R12, R152 ;  /* 0x0000000c0498723c */ /* 0x040ff00000041898 */
[C---:B------:R-:W-:Y:S01]  /*6a10*/  HMMA.16816.F32.BF16 R148, R4.reuse, R14, R148 ;  /* 0x0000000e0494723c */ /* 0x040fe20000041894 */
[----:B------:R-:W1:Y:S07]  /*6a20*/  LDSM.16.MT88.4 R12, [R193+0x11800] ;  /* 0x01180000c10c783b */ /* 0x000e6e0000004200 */
[C---:B----4-:R-:W-:Y:S08]  /*6a30*/  HMMA.16816.F32.BF16 R44, R4.reuse, R8, R44 ;  /* 0x00000008042c723c */ /* 0x050ff0000004182c */
        /* <DEDUP_REMOVED lines=9> */
[C---:B---3--:R-:W-:Y:S08]  /*6ad0*/  HMMA.16816.F32.BF16 R160, R4.reuse, R8, R160 ;  /* 0x0000000804a0723c */ /* 0x048ff000000418a0 */
[C---:B------:R-:W-:Y:S01]  /*6ae0*/  HMMA.16816.F32.BF16 R156, R4.reuse, R10, R156 ;  /* 0x0000000a049c723c */ /* 0x040fe2000004189c */
[----:B------:R-:W3:Y:S07]  /*6af0*/  LDSM.16.MT88.4 R8, [R165+0x17800] ;  /* 0x01780000a508783b */ /* 0x000eee0000004200 */
        /* <DEDUP_REMOVED lines=11> */
[----:B------:R-:W-:-:S03]  /*6bb0*/  FADD.FTZ R178, R178, R179 ;  /* 0x000000b3b2b27221 */ /* 0x000fc60000010000 */
[----:B---3--:R-:W-:Y:S01]  /*6bc0*/  HMMA.16816.F32.BF16 R100, R4, R8, R100 ;  /* 0x000000080464723c */ /* 0x008fe20000041864 */
        /* <DEDUP_REMOVED lines=33> */
[C---:B--2---:R-:W-:Y:S08]  /*6de0*/  HMMA.16816.F32.BF16 R124, R4.reuse, R16, R124 ;  /* 0x00000010047c723c */ /* 0x044ff0000004187c */
        /* <DEDUP_REMOVED lines=12> */
[----:B------:R-:W-:Y:S01]  /*6eb0*/  LOP3.LUT R231, R224, 0x8, RZ, 0xc0, !PT ;  /* 0x00000008e0e77812 */ /* 0x000fe200078ec0ff */
[----:B------:R-:W-:Y:S01]  /*6ec0*/  UIADD3 UR6, UPT, UPT, UR12, UR17, URZ ;  /* 0x000000110c067290 */ /* 0x000fe2000fffe0ff */
[----:B------:R-:W-:Y:S01]  /*6ed0*/  LOP3.LUT R4, R225, 0x200, R2, 0xf8, !PT ;  /* 0x00000200e1047812 */ /* 0x000fe200078ef802 */
[----:B------:R-:W-:Y:S01]  /*6ee0*/  ULEA UR7, UP0, UR16, UR15, 0x6 ;  /* 0x0000000f10077291 */ /* 0x000fe2000f8030ff */
[----:B------:R-:W-:Y:S01]  /*6ef0*/  IMAD.U32 R8, RZ, RZ, UR16 ;  /* 0x00000010ff087e24 */ /* 0x000fe2000f8e00ff */
[----:B------:R-:W1:Y:S01]  /*6f00*/  LDCU UR4, c[0x0][0x440] ;  /* 0x00008800ff0477ac */ /* 0x000e620008000800 */
[----:B------:R-:W-:Y:S01]  /*6f10*/  LOP3.LUT R231, R4, R0, R231, 0xf6, !PT ;  /* 0x0000000004e77212 */ /* 0x000fe200078ef6e7 */
[----:B------:R-:W-:Y:S01]  /*6f20*/  IMAD.U32 R9, RZ, RZ, UR17 ;  /* 0x00000011ff097e24 */ /* 0x000fe2000f8e00ff */
[----:B------:R-:W-:Y:S01]  /*6f30*/  ULEA.HI.X UR6, UR16, UR13, UR6, 0x6, UP0 ;  /* 0x0000000d10067291 */ /* 0x000fe200080f3406 */
[----:B------:R-:W-:Y:S01]  /*6f40*/  IMAD.U32 R5, RZ, RZ, UR7 ;  /* 0x00000007ff057e24 */ /* 0x000fe2000f8e00ff */
[----:B------:R-:W-:Y:S01]  /*6f50*/  UIADD3 UR12, UPT, UPT, UR17, UR12, URZ ;  /* 0x0000000c110c7290 */ /* 0x000fe2000fffe0ff */
[CC--:B------:R-:W-:Y:S01]  /*6f60*/  LEA R14, P3, R8.reuse, R234.reuse, 0x7 ;  /* 0x000000ea080e7211 */ /* 0x0c0fe200078638ff */
[----:B------:R-:W-:Y:S01]  /*6f70*/  UIADD3 UR15, UP1, UPT, UR7, UR15, URZ ;  /* 0x0000000f070f7290 */ /* 0x000fe2000ff3e0ff */
[----:B------:R-:W-:Y:S01]  /*6f80*/  LEA R231, R231, UR5, 0x1 ;  /* 0x00000005e7e77c11 */ /* 0x000fe2000f8e08ff */
        /* <DEDUP_REMOVED lines=16> */
[----:B------:R-:W-:Y:S01]  /*7090*/  IMAD.MOV.U32 R226, RZ, RZ, 0x20 ;  /* 0x00000020ffe27424 */ /* 0x000fe200078e00ff */
[----:B------:R-:W-:Y:S01]  /*70a0*/  ISETP.GE.AND P4, PT, R243, UR4, PT ;  /* 0x00000004f3007c0c */ /* 0x000fe2000bf86270 */
[----:B------:R-:W-:Y:S01]  /*70b0*/  VIADD R167, R227, UR5 ;  /* 0x00000005e3a77c36 */ /* 0x000fe20008000000 */
[-C--:B------:R-:W-:Y:S01]  /*70c0*/  LEA.HI.X R11, R7, R233.reuse, R6, 0x1, P3 ;  /* 0x000000e9070b7211 */ /* 0x080fe200018f0c06 */
[----:B------:R-:W-:Y:S01]  /*70d0*/  IMAD.IADD R229, R180, 0x1, R231 ;  /* 0x00000001b4e57824 */ /* 0x000fe200078e02e7 */
[----:B------:R-:W-:Y:S01]  /*70e0*/  ISETP.GE.AND P3, PT, R242, UR4, PT ;  /* 0x00000004f2007c0c */ /* 0x000fe2000bf66270 */
[----:B------:R-:W-:Y:S01]  /*70f0*/  UISETP.GE.U32.AND UP0, UPT, UR19, 0x3, UPT ;  /* 0x000000031300788c */ /* 0x000fe2000bf06070 */
[----:B------:R-:W-:-:S02]  /*7100*/  LEA.HI.X R9, R5, R233, R4, 0x1, P1 ;  /* 0x000000e905097211 */ /* 0x000fc400008f0c04 */
[----:B------:R-:W-:Y:S01]  /*7110*/  ISETP.GE.AND P1, PT, R241, UR4, PT ;  /* 0x00000004f1007c0c */ /* 0x000fe2000bf26270 */
[----:B------:R-:W1:Y:S01]  /*7120*/  LDCU UR4, c[0x0][0x50c] ;  /* 0x0000a180ff0477ac */ /* 0x000e620008000800 */
[----:B------:R-:W-:-:S05]  /*7130*/  SEL R226, R226, 0xffffffe0, !P2 ;  /* 0xffffffe0e2e27807 */ /* 0x000fca0005000000 */
[C---:B------:R-:W-:Y:S02]  /*7140*/  IMAD.IADD R230, R226.reuse, 0x1, R231 ;  /* 0x00000001e2e67824 */ /* 0x040fe400078e02e7 */
[C---:B------:R-:W-:Y:S02]  /*7150*/  IMAD.IADD R166, R167.reuse, 0x1, R226 ;  /* 0x00000001a7a67824 */ /* 0x040fe400078e02e2 */
[----:B------:R-:W-:Y:S01]  /*7160*/  IMAD.IADD R167, R167, 0x1, R180 ;  /* 0x00000001a7a77824 */ /* 0x000fe200078e02b4 */
[----:B------:R-:W-:Y:S01]  /*7170*/  @!PT LDS RZ, [RZ] ;  /* 0x00000000fffff984 */ /* 0x000fe20000000800 */
[----:B------:R-:W-:Y:S01]  /*7180*/  @!PT LDS RZ, [RZ] ;  /* 0x00000000fffff984 */ /* 0x000fe20000000800 */
[----:B------:R-:W-:Y:S01]  /*7190*/  @!PT LDS RZ, [RZ] ;  /* 0x00000000fffff984 */ /* 0x000fe20000000800 */
[----:B------:R-:W-:Y:S01]  /*71a0*/  @!P5 LDGSTS.E.BYPASS.LTC128B.128 [R237+0x10000], desc[UR22][R14.64] ;  /* 0x100000000eeddfae */ /* 0x000fe2000b981a16 */
[C---:B------:R-:W-:Y:S02]  /*71b0*/  IMAD.IADD R228, R226.reuse, 0x1, R229 ;  /* 0x00000001e2e47824 */ /* 0x040fe400078e02e5 */
        /* <DEDUP_REMOVED lines=81> */
[----:B------:R-:W1:Y:S04]  /*76d0*/  LDSM.16.M88.4 R4, [R227+UR5+0x9800] ;  /* 0x00980005e304783b */ /* 0x000e680008000200 */
[----:B------:R-:W-:Y:S04]  /*76e0*/  LDSM.16.M88.4 R176, [R230] ;  /* 0x00000000e6b0783b */ /* 0x000fe80000000200 */
[----:B--2---:R-:W2:Y:S04]  /*76f0*/  LDSM.16.M88.4 R8, [R166+0x8800] ;  /* 0x00880000a608783b */ /* 0x004ea80000000200 */
[----:B------:R-:W2:Y:S04]  /*7700*/  LDSM.16.M88.4 R16, [R166+0x8000] ;  /* 0x00800000a610783b */ /* 0x000ea80000000200 */
[----:B------:R-:W2:Y:S04]  /*7710*/  LDSM.16.M88.4 R208, [R166+0x9000] ;  /* 0x00900000a6d0783b */ /* 0x000ea80000000200 */
[----:B------:R-:W2:Y:S04]  /*7720*/  LDSM.16.M88.4 R180, [R166+0x9800] ;  /* 0x00980000a6b4783b */ /* 0x000ea80000000200 */
[----:B------:R-:W-:Y:S01]  /*7730*/  LDSM.16.M88.4 R168, [R229] ;  /* 0x00000000e5a8783b */ /* 0x000fe20000000200 */
[C---:B---3--:R-:W-:Y:S03]  /*7740*/  HMMA.16816.F32.BF16 R12, R184.reuse, R32, RZ ;  /* 0x00000020b80c723c */ /* 0x048fe600000418ff */
[----:B------:R-:W3:Y:S04]  /*7750*/  LDSM.16.M88.4 R172, [R167+0x8000] ;  /* 0x00800000a7ac783b */ /* 0x000ee80000000200 */
[----:B------:R-:W-:Y:S01]  /*7760*/  LDSM.16.M88.4 R204, [R167+0x9000] ;  /* 0x00900000a7cc783b */ /* 0x000fe20000000200 */
[C---:B----4-:R-:W-:Y:S03]  /*7770*/  HMMA.16816.F32.BF16 R28, R184.reuse, R24, RZ ;  /* 0x00000018b81c723c */ /* 0x050fe600000418ff */
[----:B------:R-:W-:Y:S04]  /*7780*/  LDSM.16.M88.4 R200, [R167+0x9800] ;  /* 0x00980000a7c8783b */ /* 0x000fe80000000200 */
[----:B------:R-:W-:Y:S01]  /*7790*/  LDSM.16.M88.4 R20, [R228] ;  /* 0x00000000e414783b */ /* 0x000fe20000000200 */
[C---:B-----5:R-:W-:Y:S03]  /*77a0*/  HMMA.16816.F32.BF16 R196, R184.reuse, R192, RZ ;  /* 0x000000c0b8c4723c */ /* 0x060fe600000418ff */
        /* <DEDUP_REMOVED lines=20> */
[----:B------:R-:W5:Y:S04]  /*78f0*/  LDSM.16.M88.4 R176, [R226+0x9000] ;  /* 0x00900000e2b0783b */ /* 0x000f680000000200 */
[----:B------:R-:W-:Y:S03]  /*7900*/  LDSM.16.M88.4 R180, [R231+0x2000] ;  /* 0x00200000e7b4783b */ /* 0x000fe60000000200 */
[C---:B---3--:R-:W-:Y:S08]  /*7910*/  HMMA.16816.F32.BF16 R12, R168.reuse, R172, R12 ;  /* 0x000000aca80c723c */ /* 0x048ff0000004180c */
[C---:B------:R-:W-:Y:S01]  /*7920*/  HMMA.16816.F32.BF16 R32, R168.reuse, R174, R32 ;  /* 0x000000aea820723c */ /* 0x040fe20000041820 */
[----:B------:R-:W3:Y:S07]  /*7930*/  LDSM.16.M88.4 R172, [R226+0x9800] ;  /* 0x00980000e2ac783b */ /* 0x000eee0000000200 */
[C---:B-1----:R-:W-:Y:S08]  /*7940*/  HMMA.16816.F32.BF16 R28, R168.reuse, R4, R28 ;  /* 0x00000004a81c723c */ /* 0x042ff0000004181c */
[C---:B------:R-:W-:Y:S01]  /*7950*/  HMMA.16816.F32.BF16 R24, R168.reuse, R6, R24 ;  /* 0x00000006a818723c */ /* 0x040fe20000041818 */
[----:B------:R-:W1:Y:S07]  /*7960*/  LDSM.16.M88.4 R4, [R227+UR5+0xa000] ;  /* 0x00a00005e304783b */ /* 0x000e6e0008000200 */
[C---:B------:R-:W-:Y:S08]  /*7970*/  HMMA.16816.F32.BF16 R196, R168.reuse, R204, R196 ;  /* 0x000000cca8c4723c */ /* 0x040ff000000418c4 */
[C---:B------:R-:W-:Y:S01]  /*7980*/  HMMA.16816.F32.BF16 R192, R168.reuse, R206, R192 ;  /* 0x000000cea8c0723c */ /* 0x040fe200000418c0 */
[----:B------:R-:W-:Y:S07]  /*7990*/  LDSM.16.M88.4 R204, [R227+UR5+0xb000] ;  /* 0x00b00005e3cc783b */ /* 0x000fee0008000200 */
[C---:B------:R-:W-:Y:S08]  /*79a0*/  HMMA.16816.F32.BF16 R188, R168.reuse, R200, R188 ;  /* 0x000000c8a8bc723c */ /* 0x040ff000000418bc */
[----:B------:R-:W-:Y:S01]  /*79b0*/  HMMA.16816.F32.BF16 R184, R168, R202, R184 ;  /* 0x000000caa8b8723c */ /* 0x000fe200000418b8 */
[----:B------:R-:W-:Y:S04]  /*79c0*/  LDSM.16.M88.4 R168, [R230+0x2000] ;  /* 0x00200000e6a8783b */ /* 0x000fe80000000200 */
[----:B------:R-:W-:Y:S03]  /*79d0*/  LDSM.16.M88.4 R200, [R227+UR5+0xb800] ;  /* 0x00b80005e3c8783b */ /* 0x000fe60008000200 */
[C---:B--2---:R-:W-:Y:S08]  /*79e0*/  HMMA.16816.F32.BF16 R12, R20.reuse, R8, R12 ;  /* 0x00000008140c723c */ /* 0x044ff0000004180c */
[C---:B------:R-:W-:Y:S01]  /*79f0*/  HMMA.16816.F32.BF16 R32, R20.reuse, R10, R32 ;  /* 0x0000000a1420723c */ /* 0x040fe20000041820 */
[----:B------:R-:W2:Y:S07]  /*7a00*/  LDSM.16.M88.4 R8, [R166+0xa000] ;  /* 0x00a00000a608783b */ /* 0x000eae0000000200 */
[C---:B----4-:R-:W-:Y:S08]  /*7a10*/  HMMA.16816.F32.BF16 R28, R20.reuse, R16, R28 ;  /* 0x00000010141c723c */ /* 0x050ff0000004181c */
[C---:B------:R-:W-:Y:S01]  /*7a20*/  HMMA.16816.F32.BF16 R24, R20.reuse, R18, R24 ;  /* 0x000000121418723c */ /* 0x040fe20000041818 */
[----:B------:R-:W4:Y:S07]  /*7a30*/  LDSM.16.M88.4 R16, [R166+0xa800] ;  /* 0x00a80000a610783b */ /* 0x000f2e0000000200 */
[C---:B-----5:R-:W-:Y:S08]  /*7a40*/  HMMA.16816.F32.BF16 R196, R20.reuse, R176, R196 ;  /* 0x000000b014c4723c */ /* 0x060ff000000418c4 */
[C---:B------:R-:W-:Y:S01]  /*7a50*/  HMMA.16816.F32.BF16 R192, R20.reuse, R178, R192 ;  /* 0x000000b214c0723c */ /* 0x040fe200000418c0 */
[----:B------:R-:W5:Y:S07]  /*7a60*/  LDSM.16.M88.4 R176, [R166+0xb000] ;  /* 0x00b00000a6b0783b */ /* 0x000f6e0000000200 */
        /* <DEDUP_REMOVED lines=8> */
[----:B------:R-:W-:Y:S01]  /*7af0*/  HMMA.16816.F32.BF16 R24, R180, R210, R24 ;  /* 0x000000d2b418723c */ /* 0x000fe20000041818 */
[----:B------:R-:W-:Y:S07]  /*7b00*/  LDSM.16.M88.4 R208, [R226+0xa000] ;  /* 0x00a00000e2d0783b */ /* 0x000fee0000000200 */
[C---:B--2---:R-:W-:Y:S08]  /*7b10*/  HMMA.16816.F32.BF16 R12, R168.reuse, R8, R12 ;  /* 0x00000008a80c723c */ /* 0x044ff0000004180c */
[----:B------:R-:W-:Y:S01]  /*7b20*/  HMMA.16816.F32.BF16 R32, R168, R10, R32 ;  /* 0x0000000aa820723c */ /* 0x000fe20000041820 */
[----:B------:R-:W2:Y:S07]  /*7b30*/  LDSM.16.M88.4 R8, [R167+0xb800] ;  /* 0x00b80000a708783b */ /* 0x000eae0000000200 */
[C---:B------:R-:W-:Y:S08]  /*7b40*/  HMMA.16816.F32.BF16 R196, R180.reuse, R204, R196 ;  /* 0x000000ccb4c4723c */ /* 0x040ff000000418c4 */
[C---:B------:R-:W-:Y:S01]  /*7b50*/  HMMA.16816.F32.BF16 R192, R180.reuse, R206, R192 ;  /* 0x000000ceb4c0723c */ /* 0x040fe200000418c0 */
[----:B------:R-:W-:Y:S07]  /*7b60*/  LDSM.16.M88.4 R204, [R227+UR5+0xc000] ;  /* 0x00c00005e3cc783b */ /* 0x000fee0008000200 */
[C---:B------:R-:W-:Y:S08]  /*7b70*/  HMMA.16816.F32.BF16 R188, R180.reuse, R200, R188 ;  /* 0x000000c8b4bc723c */ /* 0x040ff000000418bc */
[----:B------:R-:W-:Y:S01]  /*7b80*/  HMMA.16816.F32.BF16 R184, R180, R202, R184 ;  /* 0x000000cab4b8723c */ /* 0x000fe200000418b8 */
[----:B------:R-:W2:Y:S04]  /*7b90*/  LDSM.16.M88.4 R200, [R167+0xa800] ;  /* 0x00a80000a7c8783b */ /* 0x000ea80000000200 */
[----:B------:R-:W2:Y:S03]  /*7ba0*/  LDSM.16.M88.4 R180, [R167+0xb000] ;  /* 0x00b00000a7b4783b */ /* 0x000ea60000000200 */
        /* <DEDUP_REMOVED lines=12> */
[----:B------:R-:W1:Y:S07]  /*7c70*/  LDSM.16.M88.4 R20, [R231+0x4000] ;  /* 0x00400000e714783b */ /* 0x000e6e0000000200 */
[C---:B--2---:R-:W-:Y:S08]  /*7c80*/  HMMA.16816.F32.BF16 R188, R4.reuse, R8, R188 ;  /* 0x0000000804bc723c */ /* 0x044ff000000418bc */
[C---:B------:R-:W-:Y:S01]  /*7c90*/  HMMA.16816.F32.BF16 R184, R4.reuse, R10, R184 ;  /* 0x0000000a04b8723c */ /* 0x040fe200000418b8 */
[----:B------:R-:W2:Y:S07]  /*7ca0*/  LDSM.16.M88.4 R8, [R227+UR5+0xd000] ;  /* 0x00d00005e308783b */ /* 0x000eae0008000200 */
[C---:B------:R-:W-:Y:S08]  /*7cb0*/  HMMA.16816.F32.BF16 R28, R4.reuse, R200, R28 ;  /* 0x000000c8041c723c */ /* 0x040ff0000004181c */
[C---:B------:R-:W-:Y:S01]  /*7cc0*/  HMMA.16816.F32.BF16 R24, R4.reuse, R202, R24 ;  /* 0x000000ca0418723c */ /* 0x040fe20000041818 */
[----:B------:R-:W-:Y:S07]  /*7cd0*/  LDSM.16.M88.4 R200, [R166+0xc000] ;  /* 0x00c00000a6c8783b */ /* 0x000fee0000000200 */
[C---:B------:R-:W-:Y:S08]  /*7ce0*/  HMMA.16816.F32.BF16 R196, R4.reuse, R180, R196 ;  /* 0x000000b404c4723c */ /* 0x040ff000000418c4 */
[----:B------:R-:W-:Y:S01]  /*7cf0*/  HMMA.16816.F32.BF16 R192, R4, R182, R192 ;  /* 0x000000b604c0723c */ /* 0x000fe200000418c0 */
[----:B------:R-:W2:Y:S04]  /*7d00*/  LDSM.16.M88.4 R180, [R227+UR5+0xc800] ;  /* 0x00c80005e3b4783b */ /* 0x000ea80008000200 */
[----:B------:R-:W2:Y:S03]  /*7d10*/  LDSM.16.M88.4 R4, [R230+0x4000] ;  /* 0x00400000e604783b */ /* 0x000ea60000000200 */
[C---:B----4-:R-:W-:Y:S08]  /*7d20*/  HMMA.16816.F32.BF16 R12, R16.reuse, R208, R12 ;  /* 0x000000d0100c723c */ /* 0x050ff0000004180c */
[C---:B------:R-:W-:Y:S01]  /*7d30*/  HMMA.16816.F32.BF16 R32, R16.reuse, R210, R32 ;  /* 0x000000d21020723c */ /* 0x040fe20000041820 */
[----:B------:R-:W-:Y:S07]  /*7d40*/  LDSM.16.M88.4 R208, [R229+0x4000] ;  /* 0x00400000e5d0783b */ /* 0x000fee0000000200 */
[C---:B-----5:R-:W-:Y:S08]  /*7d50*/  HMMA.16816.F32.BF16 R28, R16.reuse, R176, R28 ;  /* 0x000000b0101c723c */ /* 0x060ff0000004181c */
[C---:B------:R-:W-:Y:S01]  /*7d60*/  HMMA.16816.F32.BF16 R24, R16.reuse, R178, R24 ;  /* 0x000000b21018723c */ /* 0x040fe20000041818 */
[----:B------:R-:W4:Y:S07]  /*7d70*/  LDSM.16.M88.4 R176, [R227+UR5+0xd800] ;  /* 0x00d80005e3b0783b */ /* 0x000f2e0008000200 */
[C---:B---3--:R-:W-:Y:S08]  /*7d80*/  HMMA.16816.F32.BF16 R196, R16.reuse, R172, R196 ;  /* 0x000000ac10c4723c */ /* 0x048ff000000418c4 */
[C---:B------:R-:W-:Y:S01]  /*7d90*/  HMMA.16816.F32.BF16 R192, R16.reuse, R174, R192 ;  /* 0x000000ae10c0723c */ /* 0x040fe200000418c0 */
[----:B------:R-:W-:Y:S07]  /*7da0*/  LDSM.16.M88.4 R172, [R166+0xd000] ;  /* 0x00d00000a6ac783b */ /* 0x000fee0000000200 */
[C---:B------:R-:W-:Y:S08]  /*7db0*/  HMMA.16816.F32.BF16 R188, R16.reuse, R168, R188 ;  /* 0x000000a810bc723c */ /* 0x040ff000000418bc */
[----:B------:R-:W-:Y:S01]  /*7dc0*/  HMMA.16816.F32.BF16 R184, R16, R170, R184 ;  /* 0x000000aa10b8723c */ /* 0x000fe200000418b8 */
[----:B------:R-:W3:Y:S04]  /*7dd0*/  LDSM.16.M88.4 R16, [R166+0xc800] ;  /* 0x00c80000a610783b */ /* 0x000ee80000000200 */
[----:B------:R-:W5:Y:S03]  /*7de0*/  LDSM.16.M88.4 R168, [R167+0xc000] ;  /* 0x00c00000a7a8783b */ /* 0x000f660000000200 */
        /* <DEDUP_REMOVED lines=8> */
[----:B------:R-:W2:Y:S07]  /*7e70*/  LDSM.16.M88.4 R180, [R228+0x4000] ;  /* 0x00400000e4b4783b */ /* 0x000eae0000000200 */
[C---:B------:R-:W-:Y:S08]  /*7e80*/  HMMA.16816.F32.BF16 R12, R4.reuse, R200, R12 ;  /* 0x000000c8040c723c */ /* 0x040ff0000004180c */
[----:B------:R-:W-:Y:S01]  /*7e90*/  HMMA.16816.F32.BF16 R32, R4, R202, R32 ;  /* 0x000000ca0420723c */ /* 0x000fe20000041820 */
[----:B------:R-:W2:Y:S07]  /*7ea0*/  LDSM.16.M88.4 R200, [R167+0xd800] ;  /* 0x00d80000a7c8783b */ /* 0x000eae0000000200 */
[C---:B----4-:R-:W-:Y:S08]  /*7eb0*/  HMMA.16816.F32.BF16 R188, R20.reuse, R176, R188 ;  /* 0x000000b014bc723c */ /* 0x050ff000000418bc */
[----:B------:R-:W-:Y:S01]  /*7ec0*/  HMMA.16816.F32.BF16 R184, R20, R178, R184 ;  /* 0x000000b214b8723c */ /* 0x000fe200000418b8 */
[----:B------:R-:W-:Y:S04]  /*7ed0*/  LDSM.16.M88.4 R20, [R231+0x6000] ;  /* 0x00600000e714783b */ /* 0x000fe80000000200 */
[----:B------:R-:W-:Y:S03]  /*7ee0*/  LDSM.16.M88.4 R176, [R226+0xc800] ;  /* 0x00c80000e2b0783b */ /* 0x000fe60000000200 */
[C---:B---3--:R-:W-:Y:S08]  /*7ef0*/  HMMA.16816.F32.BF16 R28, R4.reuse, R16, R28 ;  /* 0x00000010041c723c */ /* 0x048ff0000004181c */
[----:B------:R-:W-:Y:S01]  /*7f00*/  HMMA.16816.F32.BF16 R24, R4, R18, R24 ;  /* 0x000000120418723c */ /* 0x000fe20000041818 */
[----:B------:R-:W3:Y:S07]  /*7f10*/  LDSM.16.M88.4 R16, [R227+UR5+0xe000] ;  /* 0x00e00005e310783b */ /* 0x000eee0008000200 */
[C---:B-----5:R-:W-:Y:S08]  /*7f20*/  HMMA.16816.F32.BF16 R12, R208.reuse, R168, R12 ;  /* 0x000000a8d00c723c */ /* 0x060ff0000004180c */
[----:B------:R-:W-:Y:S01]  /*7f30*/  HMMA.16816.F32.BF16 R32, R208, R170, R32 ;  /* 0x000000aad020723c */ /* 0x000fe20000041820 */
[----:B------:R-:W-:Y:S07]  /*7f40*/  LDSM.16.M88.4 R168, [R226+0xd800] ;  /* 0x00d80000e2a8783b */ /* 0x000fee0000000200 */
[C---:B------:R-:W-:Y:S08]  /*7f50*/  HMMA.16816.F32.BF16 R196, R4.reuse, R172, R196 ;  /* 0x000000ac04c4723c */ /* 0x040ff000000418c4 */
[C---:B------:R-:W-:Y:S01]  /*7f60*/  HMMA.16816.F32.BF16 R192, R4.reuse, R174, R192 ;  /* 0x000000ae04c0723c */ /* 0x040fe200000418c0 */
[----:B------:R-:W-:Y:S07]  /*7f70*/  LDSM.16.M88.4 R172, [R226+0xd000] ;  /* 0x00d00000e2ac783b */ /* 0x000fee0000000200 */
[C---:B-1----:R-:W-:Y:S08]  /*7f80*/  HMMA.16816.F32.BF16 R188, R4.reuse, R8, R188 ;  /* 0x0000000804bc723c */ /* 0x042ff000000418bc */
[----:B------:R-:W-:Y:S01]  /*7f90*/  HMMA.16816.F32.BF16 R184, R4, R10, R184 ;  /* 0x0000000a04b8723c */ /* 0x000fe200000418b8 */
[----:B------:R-:W-:Y:S04]  /*7fa0*/  LDSM.16.M88.4 R8, [R230+0x6000] ;  /* 0x00600000e608783b */ /* 0x000fe80000000200 */
[----:B------:R-:W1:Y:S03]  /*7fb0*/  LDSM.16.M88.4 R4, [R166+0xe000] ;  /* 0x00e00000a604783b */ /* 0x000e660000000200 */
[C---:B--2---:R-:W-:Y:S08]  /*7fc0*/  HMMA.16816.F32.BF16 R12, R180.reuse, R212, R12 ;  /* 0x000000d4b40c723c */ /* 0x044ff0000004180c */
[----:B------:R-:W-:Y:S01]  /*7fd0*/  HMMA.16816.F32.BF16 R32, R180, R214, R32 ;  /* 0x000000d6b420723c */ /* 0x000fe20000041820 */
[----:B------:R-:W-:Y:S07]  /*7fe0*/  LDSM.16.M88.4 R212, [R227+UR5+0xf000] ;  /* 0x00f00005e3d4783b */ /* 0x000fee0008000200 */
[C---:B------:R-:W-:Y:S08]  /*7ff0*/  HMMA.16816.F32.BF16 R28, R208.reuse, R216, R28 ;  /* 0x000000d8d01c723c */ /* 0x040ff0000004181c */
[C---:B------:R-:W-:Y:S08]  /*8000*/  HMMA.16816.F32.BF16 R24, R208.reuse, R218, R24 ;  /* 0x000000dad018723c */ /* 0x040ff00000041818 */
[C---:B------:R-:W-:Y:S08]  /*8010*/  HMMA.16816.F32.BF16 R196, R208.reuse, R204, R196 ;  /* 0x000000ccd0c4723c */ /* 0x040ff000000418c4 */
[C---:B------:R-:W-:Y:S08]  /*8020*/  HMMA.16816.F32.BF16 R192, R208.reuse, R206, R192 ;  /* 0x000000ced0c0723c */ /* 0x040ff000000418c0 */
[C---:B------:R-:W-:Y:S08]  /*8030*/  HMMA.16816.F32.BF16 R188, R208.reuse, R200, R188 ;  /* 0x000000c8d0bc723c */ /* 0x040ff000000418bc */
[----:B------:R-:W-:Y:S01]  /*8040*/  HMMA.16816.F32.BF16 R184, R208, R202, R184 ;  /* 0x000000cad0b8723c */ /* 0x000fe200000418b8 */
[----:B------:R-:W2:Y:S04]  /*8050*/  LDSM.16.M88.4 R208, [R227+UR5+0xe800] ;  /* 0x00e80005e3d0783b */ /* 0x000ea80008000200 */
[----:B------:R-:W-:Y:S03]  /*8060*/  LDSM.16.M88.4 R200, [R229+0x6000] ;  /* 0x00600000e5c8783b */ /* 0x000fe60000000200 */
[C---:B---3--:R-:W-:Y:S01]  /*8070*/  HMMA.16816.F32.BF16 R204, R20.reuse, R16, R12 ;  /* 0x0000001014cc723c */ /* 0x048fe2000004180c */
[----:B------:R-:W3:Y:S07]  /*8080*/  LDSM.16.M88.4 R12, [R167+0xe000] ;  /* 0x00e00000a70c783b */ /* 0x000eee0000000200 */
[----:B------:R-:W-:Y:S01]  /*8090*/  HMMA.16816.F32.BF16 R32, R20, R18, R32 ;  /* 0x000000121420723c */ /* 0x000fe20000041820 */
[----:B------:R-:W4:Y:S07]  /*80a0*/  LDSM.16.M88.4 R16, [R166+0xe800] ;  /* 0x00e80000a610783b */ /* 0x000f2e0000000200 */
[C---:B------:R-:W-:Y:S08]  /*80b0*/  HMMA.16816.F32.BF16 R28, R180.reuse, R176, R28 ;  /* 0x000000b0b41c723c */ /* 0x040ff0000004181c */
[----:B------:R-:W-:Y:S01]  /*80c0*/  HMMA.16816.F32.BF16 R24, R180, R178, R24 ;  /* 0x000000b2b418723c */ /* 0x000fe20000041818 */
[----:B------:R-:W-:Y:S07]  /*80d0*/  LDSM.16.M88.4 R176, [R228+0x6000] ;  /* 0x00600000e4b0783b */ /* 0x000fee0000000200 */
[C---:B-1----:R-:W-:Y:S08]  /*80e0*/  HMMA.16816.F32.BF16 R204, R8.reuse, R4, R204 ;  /* 0x0000000408cc723c */ /* 0x042ff000000418cc */
[----:B------:R-:W-:Y:S01]  /*80f0*/  HMMA.16816.F32.BF16 R32, R8, R6, R32 ;  /* 0x000000060820723c */ /* 0x000fe20000041820 */
[----:B------:R-:W-:Y:S07]  /*8100*/  LDSM.16.M88.4 R4, [R167+0xe800] ;  /* 0x00e80000a704783b */ /* 0x000fee0000000200 */
[C---:B------:R-:W-:Y:S08]  /*8110*/  HMMA.16816.F32.BF16 R196, R180.reuse, R172, R196 ;  /* 0x000000acb4c4723c */ /* 0x040ff000000418c4 */
[----:B------:R-:W-:Y:S01]  /*8120*/  HMMA.16816.F32.BF16 R192, R180, R174, R192 ;  /* 0x000000aeb4c0723c */ /* 0x000fe200000418c0 */
[----:B------:R-:W1:Y:S07]  /*8130*/  LDSM.16.M88.4 R172, [R226+0xe000] ;  /* 0x00e00000e2ac783b */ /* 0x000e6e0000000200 */
[----:B--2---:R-:W-:Y:S08]  /*8140*/  HMMA.16816.F32.BF16 R28, R20, R208, R28 ;  /* 0x000000d0141c723c */ /* 0x004ff0000004181c */
[----:B---3--:R-:W-:Y:S08]  /*8150*/  HMMA.16816.F32.BF16 R204, R200, R12, R204 ;  /* 0x0000000cc8cc723c */ /* 0x008ff000000418cc */
[----:B------:R-:W-:Y:S08]  /*8160*/  HMMA.16816.F32.BF16 R24, R20, R210, R24 ;  /* 0x000000d21418723c */ /* 0x000ff00000041818 */
[----:B------:R-:W-:Y:S01]  /*8170*/  HMMA.16816.F32.BF16 R32, R200, R14, R32 ;  /* 0x0000000ec820723c */ /* 0x000fe20000041820 */
[----:B------:R-:W2:Y:S07]  /*8180*/  LDSM.16.M88.4 R12, [R166+0xf000] ;  /* 0x00f00000a60c783b */ /* 0x000eae0000000200 */
[C---:B------:R-:W-:Y:S08]  /*8190*/  HMMA.16816.F32.BF16 R188, R180.reuse, R168, R188 ;  /* 0x000000a8b4bc723c */ /* 0x040ff000000418bc */
[----:B------:R-:W-:Y:S01]  /*81a0*/  HMMA.16816.F32.BF16 R184, R180, R170, R184 ;  /* 0x000000aab4b8723c */ /* 0x000fe200000418b8 */
[----:B------:R-:W-:Y:S07]  /*81b0*/  LDSM.16.M88.4 R180, [R167+0xf000] ;  /* 0x00f00000a7b4783b */ /* 0x000fee0000000200 */
[C---:B----4-:R-:W-:Y:S01]  /*81c0*/  HMMA.16816.F32.BF16 R168, R8.reuse, R16, R28 ;  /* 0x0000001008a8723c */ /* 0x050fe2000004181c */
[----:B------:R-:W3:Y:S07]  /*81d0*/  LDSM.16.M88.4 R28, [R226+0xe800] ;  /* 0x00e80000e21c783b */ /* 0x000eee0000000200 */
[----:B------:R-:W-:Y:S01]  /*81e0*/  HMMA.16816.F32.BF16 R24, R8, R18, R24 ;  /* 0x000000120818723c */ /* 0x000fe20000041818 */
[----:B------:R-:W-:Y:S07]  /*81f0*/  LDSM.16.M88.4 R16, [R166+0xf800] ;  /* 0x00f80000a610783b */ /* 0x000fee0000000200 */
[----:B------:R-:W-:Y:S08]  /*8200*/  HMMA.16816.F32.BF16 R196, R20, R212, R196 ;  /* 0x000000d414c4723c */ /* 0x000ff000000418c4 */
[C---:B-1----:R-:W-:Y:S08]  /*8210*/  HMMA.16816.F32.BF16 R204, R176.reuse, R172, R204 ;  /* 0x000000acb0cc723c */ /* 0x042ff000000418cc */
[----:B------:R-:W-:Y:S01]  /*8220*/  HMMA.16816.F32.BF16 R32, R176, R174, R32 ;  /* 0x000000aeb020723c */ /* 0x000fe20000041820 */
[----:B------:R-:W1:Y:S07]  /*8230*/  LDSM.16.M88.4 R172, [R227+UR5+0xf800] ;  /* 0x00f80005e3ac783b */ /* 0x000e6e0008000200 */
[----:B------:R-:W-:Y:S03]  /*8240*/  HMMA.16816.F32.BF16 R168, R200, R4, R168 ;  /* 0x00000004c8a8723c */ /* 0x000fe600000418a8 */
[----:B------:R-:W-:Y:S01]  /*8250*/  FMUL.FTZ R208, R204, UR4 ;  /* 0x00000004ccd07c20 */ /* 0x000fe20008410000 */
[----:B------:R-:W-:Y:S01]  /*8260*/  FMUL.FTZ R204, R205, UR4 ;  /* 0x00000004cdcc7c20 */ /* 0x000fe20008410000 */
[----:B------:R-:W-:Y:S01]  /*8270*/  FMUL.FTZ R205, R206, UR4 ;  /* 0x00000004cecd7c20 */ /* 0x000fe20008410000 */
[----:B------:R-:W-:-:S02]  /*8280*/  FMUL.FTZ R206, R207, UR4 ;  /* 0x00000004cfce7c20 */ /* 0x000fc40008410000 */
[----:B------:R-:W-:Y:S01]  /*8290*/  HMMA.16816.F32.BF16 R24, R200, R6, R24 ;  /* 0x00000006c818723c */ /* 0x000fe20000041818 */
[----:B------:R-:W4:Y:S01]  /*82a0*/  LDSM.16.M88.4 R4, [R226+0xf000] ;  /* 0x00f00000e204783b */ /* 0x000f220000000200 */
[----:B------:R-:W5:Y:S01]  /*82b0*/  MUFU.TANH R208, R208 ;  /* 0x000000d000d07308 */ /* 0x000f620000002400 */
[----:B------:R-:W-:Y:S01]  /*82c0*/  FMUL.FTZ R207, R32, UR4 ;  /* 0x0000000420cf7c20 */ /* 0x000fe20008410000 */
[----:B------:R-:W-:Y:S01]  /*82d0*/  FMUL.FTZ R32, R33, UR4 ;  /* 0x0000000421207c20 */ /* 0x000fe20008410000 */
[----:B------:R-:W-:Y:S01]  /*82e0*/  FMUL.FTZ R33, R34, UR4 ;  /* 0x0000000422217c20 */ /* 0x000fe20008410000 */
[----:B------:R-:W-:Y:S02]  /*82f0*/  FMUL.FTZ R34, R35, UR4 ;  /* 0x0000000423227c20 */ /* 0x000fe40008410000 */
[----:B--2---:R-:W-:Y:S01]  /*8300*/  HMMA.16816.F32.BF16 R196, R8, R12, R196 ;  /* 0x0000000c08c4723c */ /* 0x004fe200000418c4 */
[----:B------:R-:W-:Y:S01]  /*8310*/  IMAD.SHL.U32 R13, R222, 0x2, RZ ;  /* 0x00000002de0d7824 */ /* 0x000fe200078e00ff */
[----:B------:R-:W2:Y:S04]  /*8320*/  MUFU.TANH R205, R205 ;  /* 0x000000cd00cd7308 */ /* 0x000ea80000002400 */
[----:B------:R-:W-:-:S02]  /*8330*/  LOP3.LUT R13, R13, 0x6, RZ, 0xc0, !PT ;  /* 0x000000060d0d7812 */ /* 0x000fc400078ec0ff */
[----:B------:R-:W-:Y:S02]  /*8340*/  HMMA.16816.F32.BF16 R192, R20, R214, R192 ;  /* 0x000000d614c0723c */ /* 0x000fe400000418c0 */
[----:B------:R-:W2:Y:S06]  /*8350*/  MUFU.TANH R204, R204 ;  /* 0x000000cc00cc7308 */ /* 0x000eac0000002400 */
[----:B---3--:R-:W-:Y:S01]  /*8360*/  HMMA.16816.F32.BF16 R168, R176, R28, R168 ;  /* 0x0000001cb0a8723c */ /* 0x008fe200000418a8 */
[----:B------:R-:W-:Y:S01]  /*8370*/  IMAD.U32 R28, RZ, RZ, UR19 ;  /* 0x00000013ff1c7e24 */ /* 0x000fe2000f8e00ff */
[----:B------:R-:W3:Y:S03]  /*8380*/  MUFU.TANH R206, R206 ;  /* 0x000000ce00ce7308 */ /* 0x000ee60000002400 */
[----:B------:R-:W-:-:S03]  /*8390*/  IMAD R28, R28, 0x40, R13 ;  /* 0x000000401c1c7824 */ /* 0x000fc600078e020d */
[----:B------:R-:W-:Y:S01]  /*83a0*/  HMMA.16816.F32.BF16 R196, R200, R180, R196 ;  /* 0x000000b4c8c4723c */ /* 0x000fe200000418c4 */
[----:B------:R-:W-:Y:S01]  /*83b0*/  VIADD R13, R28, 0xffffff80 ;  /* 0xffffff801c0d7836 */ /* 0x000fe20000000000 */
[----:B------:R-:W3:Y:S04]  /*83c0*/  MUFU.TANH R207, R207 ;  /* 0x000000cf00cf7308 */ /* 0x000ee80000002400 */
[C---:B------:R-:W-:Y:S02]  /*83d0*/  ISETP.GE.AND P6, PT, R13.reuse, R221, PT ;  /* 0x000000dd0d00720c */ /* 0x040fe40003fc6270 */
[----:B------:R-:W-:Y:S02]  /*83e0*/  HMMA.16816.F32.BF16 R24, R176, R30, R24 ;  /* 0x0000001eb018723c */ /* 0x000fe40000041818 */
[----:B-----5:R-:W-:Y:S01]  /*83f0*/  FSEL R29, R208, -INF , !P6 ;  /* 0xff800000d01d7808 */ /* 0x020fe20007000000 */
[----:B------:R-:W5:Y:S01]  /*8400*/  MUFU.TANH R33, R33 ;  /* 0x0000002100217308 */ /* 0x000f620000002400 */
[----:B------:R-:W-:Y:S01]  /*8410*/  ISETP.GE.AND P6, PT, R13, R220, PT ;  /* 0x000000dc0d00720c */ /* 0x000fe20003fc6270 */
[----:B------:R-:W-:Y:S01]  /*8420*/  FMUL.FTZ R35, R168, UR4 ;  /* 0x00000004a8237c20 */ /* 0x000fe20008410000 */
[----:B------:R-:W-:Y:S01]  /*8430*/  FMUL.FTZ R12, R169, UR4 ;  /* 0x00000004a90c7c20 */ /* 0x000fe20008410000 */
[----:B------:R-:W-:Y:S01]  /*8440*/  FMUL.FTZ R169, R170, UR4 ;  /* 0x00000004aaa97c20 */ /* 0x000fe20008410000 */
[----:B------:R-:W-:Y:S01]  /*8450*/  HMMA.16816.F32.BF16 R192, R8, R14, R192 ;  /* 0x0000000e08c0723c */ /* 0x000fe200000418c0 */
[----:B------:R-:W-:-:S02]  /*8460*/  FMUL.FTZ R171, R171, UR4 ;  /* 0x00000004abab7c20 */ /* 0x000fc40008410000 */
[----:B------:R-:W5:Y:S05]  /*8470*/  MUFU.TANH R32, R32 ;  /* 0x0000002000207308 */ /* 0x000f6a0000002400 */
[----:B-1----:R-:W-:Y:S03]  /*8480*/  HMMA.16816.F32.BF16 R188, R20, R172, R188 ;  /* 0x000000ac14bc723c */ /* 0x002fe600000418bc */
[----:B------:R-:W-:Y:S01]  /*8490*/  FMUL.FTZ R24, R24, UR4 ;  /* 0x0000000418187c20 */ /* 0x000fe20008410000 */
[----:B------:R-:W1:Y:S01]  /*84a0*/  MUFU.TANH R34, R34 ;  /* 0x0000002200227308 */ /* 0x000e620000002400 */
[----:B------:R-:W-:Y:S01]  /*84b0*/  FMUL.FTZ R166, R27, UR4 ;  /* 0x000000041ba67c20 */ /* 0x000fe20008410000 */
[----:B------:R-:W-:-:S02]  /*84c0*/  FMUL.FTZ R26, R26, UR4 ;  /* 0x000000041a1a7c20 */ /* 0x000fc40008410000 */
[----:B------:R-:W-:Y:S01]  /*84d0*/  HMMA.16816.F32.BF16 R184, R20, R174, R184 ;  /* 0x000000ae14b8723c */ /* 0x000fe200000418b8 */
[----:B------:R-:W-:-:S03]  /*84e0*/  VIADD R20, R28, 0xffffff81 ;  /* 0xffffff811c147836 */ /* 0x000fc60000000000 */
[----:B------:R5:W-:Y:S04]  /*84f0*/  MUFU.TANH R249, R24 ;  /* 0x0000001800f97308 */ /* 0x000be80000002400 */
[----:B----4-:R-:W-:Y:S01]  /*8500*/  HMMA.16816.F32.BF16 R196, R176, R4, R196 ;  /* 0x00000004b0c4723c */ /* 0x010fe200000418c4 */
[----:B--2---:R-:W-:Y:S01]  /*8510*/  FSEL R5, R205, -INF , !P6 ;  /* 0xff800000cd057808 */ /* 0x004fe20007000000 */
[----:B------:R-:W-:Y:S01]  /*8520*/  FMUL.FTZ R4, R25, UR4 ;  /* 0x0000000419047c20 */ /* 0x000fe20008410000 */
[----:B------:R-:W-:Y:S01]  /*8530*/  ISETP.GE.AND P6, PT, R20, R221, PT ;  /* 0x000000dd1400720c */ /* 0x000fe20003fc6270 */
[----:B------:R-:W2:Y:S03]  /*8540*/  MUFU.TANH R35, R35 ;  /* 0x0000002300237308 */ /* 0x000ea60000002400 */
[----:B------:R-:W-:Y:S01]  /*8550*/  FSEL R31, R204, -INF , !P6 ;  /* 0xff800000cc1f7808 */ /* 0x000fe20007000000 */
[----:B------:R-:W-:Y:S01]  /*8560*/  HMMA.16816.F32.BF16 R192, R200, R182, R192 ;  /* 0x000000b6c8c0723c */ /* 0x000fe200000418c0 */
[----:B------:R-:W-:Y:S01]  /*8570*/  ISETP.GE.AND P6, PT, R20, R220, PT ;  /* 0x000000dc1400720c */ /* 0x000fe20003fc6270 */
[----:B------:R-:W-:-:S02]  /*8580*/  VIADD R20, R28, 0xffffff88 ;  /* 0xffffff881c147836 */ /* 0x000fc40000000000 */
[----:B------:R4:W-:Y:S01]  /*8590*/  MUFU.TANH R30, R12 ;  /* 0x0000000c001e7308 */ /* 0x0009e20000002400 */
[----:B---3--:R-:W-:Y:S01]  /*85a0*/  FSEL R25, R206, -INF , !P6 ;  /* 0xff800000ce197808 */ /* 0x008fe20007000000 */
[----:B-----5:R-:W-:Y:S01]  /*85b0*/  VIADD R24, R28, 0xffffff89 ;  /* 0xffffff891c187836 */ /* 0x020fe20000000000 */
[CC--:B------:R-:W-:Y:S01]  /*85c0*/  ISETP.GE.AND P6, PT, R20.reuse, R221.reuse, PT ;  /* 0x000000dd1400720c */ /* 0x0c0fe20003fc6270 */
[----:B------:R-:W-:Y:S03]  /*85d0*/  HMMA.16816.F32.BF16 R188, R8, R16, R188 ;  /* 0x0000001008bc723c */ /* 0x000fe600000418bc */
[----:B------:R-:W-:Y:S01]  /*85e0*/  FSEL R27, R207, -INF , !P6 ;  /* 0xff800000cf1b7808 */ /* 0x000fe20007000000 */
[----:B------:R-:W3:Y:S01]  /*85f0*/  MUFU.TANH R169, R169 ;  /* 0x000000a900a97308 */ /* 0x000ee20000002400 */
[-C--:B------:R-:W-:Y:S01]  /*8600*/  ISETP.GE.AND P6, PT, R20, R220.reuse, PT ;  /* 0x000000dc1400720c */ /* 0x080fe20003fc6270 */
[----:B------:R-:W-:Y:S01]  /*8610*/  FMUL.FTZ R219, R199, UR4 ;  /* 0x00000004c7db7c20 */ /* 0x000fe20008410000 */
[----:B------:R-:W-:Y:S01]  /*8620*/  LDSM.16.M88.4 R20, [R226+0xf800] ;  /* 0x00f80000e214783b */ /* 0x000fe20000000200 */
[----:B------:R-:W-:Y:S01]  /*8630*/  FMUL.FTZ R196, R196, UR4 ;  /* 0x00000004c4c47c20 */ /* 0x000fe20008410000 */
[----:B------:R-:W-:Y:S01]  /*8640*/  FSEL R33, R33, -INF , !P6 ;  /* 0xff80000021217808 */ /* 0x000fe20007000000 */
[----:B------:R-:W-:Y:S01]  /*8650*/  FMUL.FTZ R198, R198, UR4 ;  /* 0x00000004c6c67c20 */ /* 0x000fe20008410000 */
[----:B------:R-:W-:Y:S01]  /*8660*/  ISETP.GE.AND P6, PT, R24, R221, PT ;  /* 0x000000dd1800720c */ /* 0x000fe20003fc6270 */
[----:B------:R-:W-:Y:S01]  /*8670*/  HMMA.16816.F32.BF16 R192, R176, R6, R192 ;  /* 0x00000006b0c0723c */ /* 0x000fe200000418c0 */
[----:B------:R-:W5:Y:S01]  /*8680*/  MUFU.TANH R173, R171 ;  /* 0x000000ab00ad7308 */ /* 0x000f620000002400 */
[----:B----4-:R-:W4:Y:S01]  /*8690*/  LDSM.16.M88.4 R12, [R167+0xf800] ;  /* 0x00f80000a70c783b */ /* 0x010f220000000200 */
[----:B------:R-:W-:Y:S01]  /*86a0*/  FSEL R17, R32, -INF , !P6 ;  /* 0xff80000020117808 */ /* 0x000fe20007000000 */
[----:B------:R-:W-:Y:S01]  /*86b0*/  VIADD R6, R28, 0xffffff91 ;  /* 0xffffff911c067836 */ /* 0x000fe20000000000 */
[----:B------:R-:W-:Y:S01]  /*86c0*/  ISETP.GE.AND P6, PT, R24, R220, PT ;  /* 0x000000dc1800720c */ /* 0x000fe20003fc6270 */
[----:B------:R-:W-:-:S02]  /*86d0*/  VIADD R24, R28, 0xffffff90 ;  /* 0xffffff901c187836 */ /* 0x000fc40000000000 */
[----:B------:R-:W-:Y:S01]  /*86e0*/  FMUL.FTZ R197, R197, UR4 ;  /* 0x00000004c5c57c20 */ /* 0x000fe20008410000 */
[----:B------:R-:W-:Y:S01]  /*86f0*/  HMMA.16816.F32.BF16 R184, R8, R18, R184 ;  /* 0x0000001208b8723c */ /* 0x000fe200000418b8 */
[----:B-1----:R-:W-:Y:S01]  /*8700*/  FSEL R7, R34, -INF , !P6 ;  /* 0xff80000022077808 */ /* 0x002fe20007000000 */
[----:B------:R-:W1:Y:S01]  /*8710*/  MUFU.TANH R171, R26 ;  /* 0x0000001a00ab7308 */ /* 0x000e620000002400 */
[----:B------:R-:W-:Y:S01]  /*8720*/  ISETP.GE.AND P6, PT, R24, R221, PT ;  /* 0x000000dd1800720c */ /* 0x000fe20003fc6270 */
[----:B------:R-:W-:-:S04]  /*8730*/  DEPBAR.LE SB0, 0x0 ;  /* 0x000080000000791a */ /* 0x000fc80000000000 */
[----:B--2---:R-:W-:Y:S02]  /*8740*/  FSEL R175, R35, -INF , !P6 ;  /* 0xff80000023af7808 */ /* 0x004fe40007000000 */
[----:B------:R-:W-:Y:S01]  /*8750*/  ISETP.GE.AND P6, PT, R24, R220, PT ;  /* 0x000000dc1800720c */ /* 0x000fe20003fc6270 */
[----:B------:R-:W2:Y:S01]  /*8760*/  MUFU.TANH R4, R4 ;  /* 0x0000000400047308 */ /* 0x000ea20000002400 */
[----:B------:R-:W-:Y:S01]  /*8770*/  FMUL.FTZ R227, R193, UR4 ;  /* 0x00000004c1e37c20 */ /* 0x000fe20008410000 */
[----:B------:R-:W-:Y:S01]  /*8780*/  FMUL.FTZ R192, R192, UR4 ;  /* 0x00000004c0c07c20 */ /* 0x000fe20008410000 */
[----:B---3--:R-:W-:Y:S01]  /*8790*/  FSEL R169, R169, -INF , !P6 ;  /* 0xff800000a9a97808 */ /* 0x008fe20007000000 */
[----:B------:R-:W-:Y:S01]  /*87a0*/  FMUL.FTZ R194, R194, UR4 ;  /* 0x00000004c2c27c20 */ /* 0x000fe20008410000 */
[----:B------:R-:W-:Y:S01]  /*87b0*/  ISETP.GE.AND P6, PT, R6, R221, PT ;  /* 0x000000dd0600720c */ /* 0x000fe20003fc6270 */
[----:B------:R-:W-:Y:S01]  /*87c0*/  FMUL.FTZ R195, R195, UR4 ;  /* 0x00000004c3c37c20 */ /* 0x000fe20008410000 */
[----:B------:R-:W-:Y:S01]  /*87d0*/  FMNMX3.FTZ R8, R3, R5, R25, !PT ;  /* 0x0000000503087276 */ /* 0x000fe20007810019 */
[----:B------:R-:W3:Y:S01]  /*87e0*/  MUFU.TANH R16, R166 ;  /* 0x000000a600107308 */ /* 0x000ee20000002400 */
[----:B------:R-:W-:-:S02]  /*87f0*/  FSEL R199, R30, -INF , !P6 ;  /* 0xff8000001ec77808 */ /* 0x000fc40007000000 */
[----:B------:R-:W-:Y:S01]  /*8800*/  ISETP.GE.AND P6, PT, R6, R220, PT ;  /* 0x000000dc0600720c */ /* 0x000fe20003fc6270 */
[----:B------:R-:W-:Y:S01]  /*8810*/  VIADD R6, R28, 0xffffff98 ;  /* 0xffffff981c067836 */ /* 0x000fe20000000000 */
[----:B------:R-:W-:Y:S02]  /*8820*/  FMNMX3.FTZ R8, R8, R33, R7, !PT ;  /* 0x0000002108087276 */ /* 0x000fe40007810007 */
[----:B-----5:R-:W-:Y:S01]  /*8830*/  FSEL R173, R173, -INF , !P6 ;  /* 0xff800000adad7808 */ /* 0x020fe20007000000 */
[----:B------:R-:W5:Y:S01]  /*8840*/  MUFU.TANH R229, R196 ;  /* 0x000000c400e57308 */ /* 0x000f620000002400 */
[----:B------:R-:W-:Y:S02]  /*8850*/  ISETP.GE.AND P6, PT, R6, R221, PT ;  /* 0x000000dd0600720c */ /* 0x000fe40003fc6270 */
[----:B------:R-:W-:Y:S02]  /*8860*/  FMNMX3.FTZ R8, R8, R169, R173, !PT ;  /* 0x000000a908087276 */ /* 0x000fe400078100ad */
[----:B------:R-:W-:-:S02]  /*8870*/  FSEL R249, R249, -INF , !P6 ;  /* 0xff800000f9f97808 */ /* 0x000fc40007000000 */
[----:B------:R-:W-:Y:S01]  /*8880*/  ISETP.GE.AND P6, PT, R6, R220, PT ;  /* 0x000000dc0600720c */ /* 0x000fe20003fc6270 */
[----:B------:R-:W-:Y:S01]  /*8890*/  VIADD R6, R28, 0xffffff99 ;  /* 0xffffff991c067836 */ /* 0x000fe20000000000 */
[----:B----4-:R-:W-:Y:S01]  /*88a0*/  HMMA.16816.F32.BF16 R188, R200, R12, R188 ;  /* 0x0000000cc8bc723c */ /* 0x010fe200000418bc */
[----:B------:R-:W4:Y:S01]  /*88b0*/  MUFU.TANH R213, R198 ;  /* 0x000000c600d57308 */ /* 0x000f220000002400 */
[----:B-1----:R-:W-:Y:S02]  /*88c0*/  FSEL R171, R171, -INF , !P6 ;  /* 0xff800000abab7808 */ /* 0x002fe40007000000 */
[----:B------:R-:W-:-:S04]  /*88d0*/  ISETP.GE.AND P6, PT, R6, R221, PT ;  /* 0x000000dd0600720c */ /* 0x000fc80003fc6270 */
[----:B--2---:R-:W-:Y:S01]  /*88e0*/  FSEL R193, R4, -INF , !P6 ;  /* 0xff80000004c17808 */ /* 0x004fe20007000000 */
[----:B------:R-:W-:Y:S01]  /*88f0*/  VIADD R4, R28, 0xffffffa0 ;  /* 0xffffffa01c047836 */ /* 0x000fe20000000000 */
[----:B------:R-:W-:Y:S01]  /*8900*/  ISETP.GE.AND P6, PT, R6, R220, PT ;  /* 0x000000dc0600720c */ /* 0x000fe20003fc6270 */
[----:B------:R3:W1:Y:S01]  /*8910*/  MUFU.TANH R239, R197 ;  /* 0x000000c500ef7308 */ /* 0x0006620000002400 */
[----:B------:R-:W-:Y:S01]  /*8920*/  HMMA.16816.F32.BF16 R184, R200, R14, R184 ;  /* 0x0000000ec8b8723c */ /* 0x000fe200000418b8 */
[----:B------:R-:W-:-:S04]  /*8930*/  FMNMX3.FTZ R6, R164, R29, R31, !PT ;  /* 0x0000001da4067276 */ /* 0x000fc8000781001f */
[----:B------:R-:W-:Y:S02]  /*8940*/  FMNMX3.FTZ R6, R6, R27, R17, !PT ;  /* 0x0000001b06067276 */ /* 0x000fe40007810011 */
[----:B------:R-:W2:Y:S01]  /*8950*/  MUFU.TANH R219, R219 ;  /* 0x000000db00db7308 */ /* 0x000ea20000002400 */
[----:B------:R-:W-:Y:S01]  /*8960*/  HMMA.16816.F32.BF16 R188, R176, R20, R188 ;  /* 0x00000014b0bc723c */ /* 0x000fe200000418bc */
[----:B------:R-:W-:-:S04]  /*8970*/  FMNMX3.FTZ R6, R6, R175, R199, !PT ;  /* 0x000000af06067276 */ /* 0x000fc800078100c7 */
[----:B------:R-:W-:Y:S02]  /*8980*/  FMNMX3.FTZ R6, R6, R249, R193, !PT ;  /* 0x000000f906067276 */ /* 0x000fe400078100c1 */
[----:B------:R-:W2:Y:S01]  /*8990*/  MUFU.TANH R231, R192 ;  /* 0x000000c000e77308 */ /* 0x000ea20000002400 */
[----:B---3--:R-:W-:Y:S02]  /*89a0*/  FSEL R197, R16, -INF , !P6 ;  /* 0xff80000010c57808 */ /* 0x008fe40007000000 */
[----:B------:R-:W-:Y:S02]  /*89b0*/  ISETP.GE.AND P6, PT, R4, R221, PT ;  /* 0x000000dd0400720c */ /* 0x000fe40003fc6270 */
[----:B------:R-:W-:Y:S01]  /*89c0*/  HMMA.16816.F32.BF16 R184, R176, R22, R184 ;  /* 0x00000016b0b8723c */ /* 0x000fe200000418b8 */
[----:B------:R-:W-:Y:S02]  /*89d0*/  FMNMX3.FTZ R8, R8, R171, R197, !PT ;  /* 0x000000ab08087276 */ /* 0x000fe400078100c5 */
[----:B-----5:R-:W-:Y:S01]  /*89e0*/  FSEL R229, R229, -INF , !P6 ;  /* 0xff800000e5e57808 */ /* 0x020fe20007000000 */
[----:B------:R-:W3:Y:S01]  /*89f0*/  MUFU.TANH R194, R194 ;  /* 0x000000c200c27308 */ /* 0x000ee20000002400 */
[----:B------:R-:W-:Y:S01]  /*8a00*/  ISETP.GE.AND P6, PT, R4, R220, PT ;  /* 0x000000dc0400720c */ /* 0x000fe20003fc6270 */
[----:B------:R-:W-:-:S02]  /*8a10*/  VIADD R4, R28, 0xffffffa1 ;  /* 0xffffffa11c047836 */ /* 0x000fc40000000000 */
[----:B------:R-:W-:Y:S01]  /*8a20*/  FMUL.FTZ R188, R188, UR4 ;  /* 0x00000004bcbc7c20 */ /* 0x000fe20008410000 */
[----:B------:R-:W-:Y:S01]  /*8a30*/  FMUL.FTZ R190, R190, UR4 ;  /* 0x00000004bebe7c20 */ /* 0x000fe20008410000 */
[----:B----4-:R-:W-:Y:S01]  /*8a40*/  FSEL R213, R213, -INF , !P6 ;  /* 0xff800000d5d57808 */ /* 0x010fe20007000000 */
[----:B------:R-:W-:Y:S01]  /*8a50*/  FMUL.FTZ R189, R189, UR4 ;  /* 0x00000004bdbd7c20 */ /* 0x000fe20008410000 */
[C---:B------:R-:W-:Y:S01]  /*8a60*/  ISETP.GE.AND P6, PT, R4.reuse, R221, PT ;  /* 0x000000dd0400720c */ /* 0x040fe20003fc6270 */
[----:B------:R-:W4:Y:S01]  /*8a70*/  MUFU.TANH R227, R227 ;  /* 0x000000e300e37308 */ /* 0x000f220000002400 */
[----:B------:R-:W-:Y:S02]  /*8a80*/  FMUL.FTZ R191, R191, UR4 ;  /* 0x00000004bfbf7c20 */ /* 0x000fe40008410000 */
[----:B-1----:R-:W-:Y:S02]  /*8a90*/  FSEL R239, R239, -INF , !P6 ;  /* 0xff800000efef7808 */ /* 0x002fe40007000000 */
[----:B------:R-:W-:Y:S01]  /*8aa0*/  ISETP.GE.AND P6, PT, R4, R220, PT ;  /* 0x000000dc0400720c */ /* 0x000fe20003fc6270 */
[----:B------:R-:W-:-:S02]  /*8ab0*/  VIADD R4, R28, 0xffffffa8 ;  /* 0xffffffa81c047836 */ /* 0x000fc40000000000 */
[----:B------:R-:W-:Y:S01]  /*8ac0*/  FMUL.FTZ R184, R184, UR4 ;  /* 0x00000004b8b87c20 */ /* 0x000fe20008410000 */
[----:B------:R-:W1:Y:S01]  /*8ad0*/  MUFU.TANH R215, R195 ;  /* 0x000000c300d77308 */ /* 0x000e620000002400 */
[----:B--2---:R-:W-:Y:S01]  /*8ae0*/  FSEL R219, R219, -INF , !P6 ;  /* 0xff800000dbdb7808 */ /* 0x004fe20007000000 */
[----:B------:R-:W-:Y:S01]  /*8af0*/  FMUL.FTZ R185, R185, UR4 ;  /* 0x00000004b9b97c20 */ /* 0x000fe20008410000 */
[----:B------:R-:W-:Y:S01]  /*8b00*/  ISETP.GE.AND P6, PT, R4, R221, PT ;  /* 0x000000dd0400720c */ /* 0x000fe20003fc6270 */
[----:B------:R-:W-:Y:S01]  /*8b10*/  FMUL.FTZ R166, R186, UR4 ;  /* 0x00000004baa67c20 */ /* 0x000fe20008410000 */
[----:B------:R-:W-:Y:S01]  /*8b20*/  FMUL.FTZ R187, R187, UR4 ;  /* 0x00000004bbbb7c20 */ /* 0x000fe20008410000 */
[----:B------:R-:W-:Y:S02]  /*8b30*/  FMNMX3.FTZ R6, R6, R229, R239, !PT ;  /* 0x000000e506067276 */ /* 0x000fe400078100ef */
[----:B------:R-:W-:Y:S01]  /*8b40*/  FSEL R231, R231, -INF , !P6 ;  /* 0xff800000e7e77808 */ /* 0x000fe20007000000 */
[----:B------:R-:W2:Y:S01]  /*8b50*/  MUFU.TANH R211, R188 ;  /* 0x000000bc00d37308 */ /* 0x000ea20000002400 */
[----:B------:R-:W-:Y:S01]  /*8b60*/  ISETP.GE.AND P6, PT, R4, R220, PT ;  /* 0x000000dc0400720c */ /* 0x000fe20003fc6270 */
[----:B------:R-:W-:Y:S01]  /*8b70*/  VIADD R4, R28, 0xffffffa9 ;  /* 0xffffffa91c047836 */ /* 0x000fe20000000000 */
[----:B------:R-:W-:-:S02]  /*8b80*/  FMNMX3.FTZ R8, R8, R213, R219, !PT ;  /* 0x000000d508087276 */ /* 0x000fc400078100db */
[----:B---3--:R-:W-:Y:S02]  /*8b90*/  FSEL R217, R194, -INF , !P6 ;  /* 0xff800000c2d97808 */ /* 0x008fe40007000000 */
[C---:B------:R-:W-:Y:S01]  /*8ba0*/  ISETP.GE.AND P6, PT, R4.reuse, R221, PT ;  /* 0x000000dd0400720c */ /* 0x040fe20003fc6270 */
[----:B------:R-:W3:Y:S03]  /*8bb0*/  MUFU.TANH R205, R190 ;  /* 0x000000be00cd7308 */ /* 0x000ee60000002400 */
[----:B----4-:R-:W-:Y:S02]  /*8bc0*/  FSEL R227, R227, -INF , !P6 ;  /* 0xff800000e3e37808 */ /* 0x010fe40007000000 */
[----:B------:R-:W-:Y:S01]  /*8bd0*/  ISETP.GE.AND P6, PT, R4, R220, PT ;  /* 0x000000dc0400720c */ /* 0x000fe20003fc6270 */
[----:B------:R-:W-:Y:S01]  /*8be0*/  VIADD R4, R28, 0xffffffb0 ;  /* 0xffffffb01c047836 */ /* 0x000fe20000000000 */
[----:B------:R-:W-:Y:S01]  /*8bf0*/  FMNMX3.FTZ R6, R6, R231, R227, !PT ;  /* 0x000000e706067276 */ /* 0x000fe200078100e3 */
[----:B------:R-:W4:Y:S01]  /*8c00*/  MUFU.TANH R209, R189 ;  /* 0x000000bd00d17308 */ /* 0x000f220000002400 */
[----:B-1----:R-:W-:Y:S01]  /*8c10*/  FSEL R215, R215, -INF , !P6 ;  /* 0xff800000d7d77808 */ /* 0x002fe20007000000 */
[----:B------:R-:W-:Y:S01]  /*8c20*/  BAR.SYNC.DEFER_BLOCKING 0x0 ;  /* 0x0000000000007b1d */ /* 0x000fe20000010000 */
[----:B------:R-:W-:-:S02]  /*8c30*/  ISETP.GE.AND P6, PT, R4, R221, PT ;  /* 0x000000dd0400720c */ /* 0x000fc40003fc6270 */
[----:B------:R-:W-:Y:S02]  /*8c40*/  FMNMX3.FTZ R8, R8, R217, R215, !PT ;  /* 0x000000d908087276 */ /* 0x000fe400078100d7 */
[----:B--2---:R-:W-:Y:S01]  /*8c50*/  FSEL R211, R211, -INF , !P6 ;  /* 0xff800000d3d37808 */ /* 0x004fe20007000000 */
[----:B------:R-:W1:Y:S01]  /*8c60*/  MUFU.TANH R203, R191 ;  /* 0x000000bf00cb7308 */ /* 0x000e620000002400 */
[----:B------:R-:W-:Y:S01]  /*8c70*/  ISETP.GE.AND P6, PT, R4, R220, PT ;  /* 0x000000dc0400720c */ /* 0x000fe20003fc6270 */
[----:B------:R-:W-:-:S03]  /*8c80*/  VIADD R4, R28, 0xffffffb1 ;  /* 0xffffffb11c047836 */ /* 0x000fc60000000000 */
[----:B---3--:R-:W-:Y:S02]  /*8c90*/  FSEL R205, R205, -INF , !P6 ;  /* 0xff800000cdcd7808 */ /* 0x008fe40007000000 */
[C---:B------:R-:W-:Y:S01]  /*8ca0*/  ISETP.GE.AND P6, PT, R4.reuse, R221, PT ;  /* 0x000000dd0400720c */ /* 0x040fe20003fc6270 */
[----:B------:R-:W2:Y:S03]  /*8cb0*/  MUFU.TANH R204, R184 ;  /* 0x000000b800cc7308 */ /* 0x000ea60000002400 */
[----:B----4-:R-:W-:Y:S02]  /*8cc0*/  FSEL R209, R209, -INF , !P6 ;  /* 0xff800000d1d17808 */ /* 0x010fe40007000000 */
[----:B------:R-:W-:Y:S01]  /*8cd0*/  ISETP.GE.AND P6, PT, R4, R220, PT ;  /* 0x000000dc0400720c */ /* 0x000fe20003fc6270 */
[----:B------:R-:W-:Y:S01]  /*8ce0*/  VIADD R4, R28, 0xffffffb8 ;  /* 0xffffffb81c047836 */ /* 0x000fe20000000000 */
[----:B------:R-:W-:Y:S01]  /*8cf0*/  FMNMX3.FTZ R6, R6, R211, R209, !PT ;  /* 0x000000d306067276 */ /* 0x000fe200078100d1 */
[----:B------:R-:W3:Y:S01]  /*8d00*/  MUFU.TANH R207, R185 ;  /* 0x000000b900cf7308 */ /* 0x000ee20000002400 */
[----:B------:R-:W-:Y:S01]  /*8d10*/  VIADD R28, R28, 0xffffffb9 ;  /* 0xffffffb91c1c7836 */ /* 0x000fe20000000000 */
[----:B-1----:R-:W-:-:S02]  /*8d20*/  FSEL R203, R203, -INF , !P6 ;  /* 0xff800000cbcb7808 */ /* 0x002fc40007000000 */
[----:B------:R-:W-:-:S04]  /*8d30*/  ISETP.GE.AND P6, PT, R4, R221, PT ;  /* 0x000000dd0400720c */ /* 0x000fc80003fc6270 */
[----:B------:R-:W1:Y:S01]  /*8d40*/  MUFU.TANH R166, R166 ;  /* 0x000000a600a67308 */ /* 0x000e620000002400 */
[----:B--2---:R-:W-:Y:S02]  /*8d50*/  FSEL R204, R204, -INF , !P6 ;  /* 0xff800000cccc7808 */ /* 0x004fe40007000000 */
[----:B------:R-:W-:-:S05]  /*8d60*/  ISETP.GE.AND P6, PT, R28, R221, PT ;  /* 0x000000dd1c00720c */ /* 0x000fca0003fc6270 */
[----:B------:R-:W2:Y:S01]  /*8d70*/  MUFU.TANH R167, R187 ;  /* 0x000000bb00a77308 */ /* 0x000ea20000002400 */
[----:B---3--:R-:W-:Y:S02]  /*8d80*/  FSEL R207, R207, -INF , !P6 ;  /* 0xff800000cfcf7808 */ /* 0x008fe40007000000 */
[----:B------:R-:W-:Y:S02]  /*8d90*/  ISETP.GE.AND P6, PT, R4, R220, PT ;  /* 0x000000dc0400720c */ /* 0x000fe40003fc6270 */
[----:B------:R-:W-:Y:S02]  /*8da0*/  FMNMX3.FTZ R10, R6, R204, R207, !PT ;  /* 0x000000cc060a7276 */ /* 0x000fe400078100cf */
[----:B-1----:R-:W-:Y:S02]  /*8db0*/  FSEL R166, R166, -INF , !P6 ;  /* 0xff800000a6a67808 */ /* 0x002fe40007000000 */
[----:B------:R-:W-:-:S04]  /*8dc0*/  ISETP.GE.AND P6, PT, R28, R220, PT ;  /* 0x000000dc1c00720c */ /* 0x000fc80003fc6270 */
[----:B--2---:R-:W-:Y:S01]  /*8dd0*/  FSEL R167, R167, -INF , !P6 ;  /* 0xff800000a7a77808 */ /* 0x004fe20007000000 */
        /* <DEDUP_REMOVED lines=24> */
[----:B------:R-:W-:Y:S01]  /*8f60*/  ULEA.HI.X UR6, UR10, UR6, UR11, 0x5, UP0 ;  /* 0x000000060a067291 */ /* 0x000fe200080f2c0b */
[----:B------:R-:W-:Y:S01]  /*8f70*/  IMAD.U32 R6, RZ, RZ, UR28 ;  /* 0x0000001cff067e24 */ /* 0x000fe2000f8e00ff */
[----:B------:R-:W-:Y:S01]  /*8f80*/  LEA.HI.X R13, R11, R235, R4, 0x1, P6 ;  /* 0x000000eb0b0d7211 */ /* 0x000fe200030f0c04 */
[----:B------:R1:W-:Y:S01]  /*8f90*/  @P5 STS.128 [R237+0x8000], RZ ;  /* 0x008000ffed005388 */ /* 0x0003e20000000c00 */
[----:B------:R-:W-:-:S02]  /*8fa0*/  LEA R18, P6, R9, R236, 0x1 ;  /* 0x000000ec09127211 */ /* 0x000fc400078c08ff */
[----:B------:R-:W-:Y:S01]  /*8fb0*/  MOV R4, UR4 ;  /* 0x0000000400047c02 */ /* 0x000fe20008000f00 */
[----:B------:R-:W-:Y:S01]  /*8fc0*/  @!PT LDS RZ, [RZ] ;  /* 0x00000000fffff984 */ /* 0x000fe20000000800 */
[----:B------:R-:W-:Y:S01]  /*8fd0*/  @!PT LDS RZ, [RZ] ;  /* 0x00000000fffff984 */ /* 0x000fe20000000800 */
[----:B------:R-:W-:Y:S01]  /*8fe0*/  @!PT LDS RZ, [RZ] ;  /* 0x00000000fffff984 */ /* 0x000fe20000000800 */
[----:B------:R1:W-:Y:S01]  /*8ff0*/  @!P4 LDGSTS.E.BYPASS.LTC128B.128 [R237+0xa000], desc[UR22][R14.64+0x80] ;  /* 0x0a0000800eedcfae */ /* 0x0003e2000b981a16 */
[-C--:B------:R-:W-:Y:S01]  /*9000*/  LEA.HI.X R19, R9, R235.reuse, R6, 0x1, P6 ;  /* 0x000000eb09137211 */ /* 0x080fe200030f0c06 */
[----:B------:R-:W-:Y:S01]  /*9010*/  IMAD.U32 R6, RZ, RZ, UR6 ;  /* 0x00000006ff067e24 */ /* 0x000fe2000f8e00ff */
        /* <DEDUP_REMOVED lines=74> */
.L_x_628:
        /* <DEDUP_REMOVED lines=11> */
[----:B------:R-:W-:Y:S01]  /*9570*/  @P0 IADD3 R200, PT, PT, R16, -0x40, RZ ;  /* 0xffffffc010c80810 */ /* 0x000fe20007ffe0ff */
[----:B------:R-:W-:Y:S01]  /*9580*/  LDSM.16.MT88.4 R176, [R165+0x12800] ;  /* 0x01280000a5b0783b */ /* 0x000fe20000004200 */
[C---:B------:R-:W-:Y:S02]  /*9590*/  IADD3 R201, PT, PT, R191.reuse, R165, RZ ;  /* 0x000000a5bfc97210 */ /* 0x040fe40007ffe0ff */
[----:B------:R-:W-:-:S03]  /*95a0*/  IADD3 R191, PT, PT, R191, R200, RZ ;  /* 0x000000c8bfbf7210 */ /* 0x000fc60007ffe0ff */
[----:B------:R-:W-:Y:S01]  /*95b0*/  LDSM.16.MT88.4 R20, [R201+0x10000] ;  /* 0x01000000c914783b */ /* 0x000fe20000004200 */
[----:B--2---:R-:W-:-:S05]  /*95c0*/  FMNMX.FTZ R6, R10, R11, !PT ;  /* 0x0000000b0a067209 */ /* 0x004fca0007810000 */
[----:B------:R-:W2:Y:S01]  /*95d0*/  SHFL.BFLY PT, R187, R6, 0x1, 0x1f ;  /* 0x0c201f0006bb7f89 */ /* 0x000ea200000e0000 */
[----:B-1----:R-:W-:-:S05]  /*95e0*/  FMNMX.FTZ R4, R9, R4, !PT ;  /* 0x0000000409047209 */ /* 0x002fca0007810000 */
[----:B------:R-:W1:Y:S01]  /*95f0*/  SHFL.BFLY PT, R185, R4, 0x1, 0x1f ;  /* 0x0c201f0004b97f89 */ /* 0x000e6200000e0000 */
[----:B--2---:R-:W-:-:S04]  /*9600*/  FMNMX.FTZ R187, R6, R187, !PT ;  /* 0x000000bb06bb7209 */ /* 0x004fc80007810000 */
[C---:B------:R-:W-:Y:S01]  /*9610*/  FSETP.NEU.FTZ.AND P3, PT, R187.reuse, -INF , PT ;  /* 0xff800000bb00780b */ /* 0x040fe20003f7d000 */
[----:B---3--:R-:W-:Y:S01]  /*9620*/  FMUL.FTZ R206, R187, UR4 ;  /* 0x00000004bbce7c20 */ /* 0x008fe20008410000 */
[----:B-1----:R-:W-:-:S04]  /*9630*/  FMNMX.FTZ R185, R4, R185, !PT ;  /* 0x000000b904b97209 */ /* 0x002fc80007810000 */
[----:B------:R-:W-:Y:S02]  /*9640*/  FSEL R206, R206, RZ, P3 ;  /* 0x000000ffcece7208 */ /* 0x000fe40001800000 */
[C---:B------:R-:W-:Y:S01]  /*9650*/  FSETP.NEU.FTZ.AND P1, PT, R185.reuse, -INF , PT ;  /* 0xff800000b900780b */ /* 0x040fe20003f3d000 */
[----:B------:R-:W-:Y:S02]  /*9660*/  FMUL.FTZ R202, R185, UR4 ;  /* 0x00000004b9ca7c20 */ /* 0x000fe40008410000 */
[--C-:B------:R-:W-:Y:S01]  /*9670*/  FFMA.FTZ R186, R29, UR4, -R206.reuse ;  /* 0x000000041dba7c23 */ /* 0x100fe200080108ce */
[----:B------:R-:W-:Y:S01]  /*9680*/  FSEL R4, R185, RZ, P1 ;  /* 0x000000ffb9047208 */ /* 0x000fe20000800000 */
[--C-:B------:R-:W-:Y:S01]  /*9690*/  FFMA.FTZ R183, R31, UR4, -R206.reuse ;  /* 0x000000041fb77c23 */ /* 0x100fe200080108ce */
[----:B------:R-:W-:Y:S01]  /*96a0*/  FSEL R202, R202, RZ, P1 ;  /* 0x000000ffcaca7208 */ /* 0x000fe20000800000 */
[----:B------:R-:W1:Y:S01]  /*96b0*/  LDSM.16.MT88.4 R28, [R200] ;  /* 0x00000000c81c783b */ /* 0x000e620000004200 */
[----:B------:R-:W-:Y:S01]  /*96c0*/  FFMA.FTZ R184, R27, UR4, -R206 ;  /* 0x000000041bb87c23 */ /* 0x000fe200080108ce */
[----:B------:R-:W-:Y:S01]  /*96d0*/  FADD.FTZ R4, R3, -R4 ;  /* 0x8000000403047221 */ /* 0x000fe20000010000 */
[----:B------:R-:W-:Y:S01]  /*96e0*/  FFMA.FTZ R181, R17, UR4, -R206 ;  /* 0x0000000411b57c23 */ /* 0x000fe200080108ce */
[--C-:B------:R-:W-:Y:S01]  /*96f0*/  FFMA.FTZ R182, R5, UR4, -R202.reuse ;  /* 0x0000000405b67c23 */ /* 0x100fe200080108ca */
[----:B------:R-:W-:Y:S01]  /*9700*/  FSEL R5, R187, RZ, P3 ;  /* 0x000000ffbb057208 */ /* 0x000fe20001800000 */
[----:B------:R-:W-:Y:S01]  /*9710*/  FMUL.FTZ R189, R4, UR4 ;  /* 0x0000000404bd7c20 */ /* 0x000fe20008410000 */
[--C-:B------:R-:W-:Y:S01]  /*9720*/  FFMA.FTZ R188, R33, UR4, -R202.reuse ;  /* 0x0000000421bc7c23 */ /* 0x100fe200080108ca */
[--C-:B------:R-:W-:Y:S01]  /*9730*/  FFMA.FTZ R180, R25, UR4, -R202.reuse ;  /* 0x0000000419b47c23 */ /* 0x100fe200080108ca */
[----:B------:R-:W-:Y:S01]  /*9740*/  FFMA.FTZ R8, R7, UR4, -R202 ;  /* 0x0000000407087c23 */ /* 0x000fe200080108ca */
[----:B------:R-:W-:Y:S01]  /*9750*/  FADD.FTZ R5, R164, -R5 ;  /* 0x80000005a4057221 */ /* 0x000fe20000010000 */
[----:B------:R-:W-:Y:S01]  /*9760*/  MUFU.EX2 R186, R186 ;  /* 0x000000ba00ba7308 */ /* 0x000fe20000000800 */
[--C-:B------:R-:W-:Y:S01]  /*9770*/  FFMA.FTZ R194, R199, UR4, -R206.reuse ;  /* 0x00000004c7c27c23 */ /* 0x100fe200080108ce */
[--C-:B------:R-:W-:Y:S01]  /*9780*/  FFMA.FTZ R195, R175, UR4, -R206.reuse ;  /* 0x00000004afc37c23 */ /* 0x100fe200080108ce */
[----:B------:R-:W-:Y:S01]  /*9790*/  FMUL.FTZ R190, R5, UR4 ;  /* 0x0000000405be7c20 */ /* 0x000fe20008410000 */
[----:B------:R-:W2:Y:S01]  /*97a0*/  MUFU.EX2 R189, R189 ;  /* 0x000000bd00bd7308 */ /* 0x000ea20000000800 */
[----:B------:R-:W-:Y:S01]  /*97b0*/  FFMA.FTZ R192, R193, UR4, -R206 ;  /* 0x00000004c1c07c23 */ /* 0x000fe200080108ce */
[--C-:B------:R-:W-:Y:S01]  /*97c0*/  FFMA.FTZ R199, R169, UR4, -R202.reuse ;  /* 0x00000004a9c77c23 */ /* 0x100fe200080108ca */
[--C-:B------:R-:W-:Y:S01]  /*97d0*/  FFMA.FTZ R198, R173, UR4, -R202.reuse ;  /* 0x00000004adc67c23 */ /* 0x100fe200080108ca */
[----:B------:R-:W3:Y:S01]  /*97e0*/  MUFU.EX2 R183, R183 ;  /* 0x000000b700b77308 */ /* 0x000ee20000000800 */
[----:B------:R-:W-:Y:S01]  /*97f0*/  FFMA.FTZ R196, R197, UR4, -R202 ;  /* 0x00000004c5c47c23 */ /* 0x000fe200080108ca */
[----:B------:R-:W-:Y:S01]  /*9800*/  FFMA.FTZ R249, R249, UR4, -R206 ;  /* 0x00000004f9f97c23 */ /* 0x000fe200080108ce */
[----:B------:R-:W-:Y:S01]  /*9810*/  FFMA.FTZ R171, R171, UR4, -R202 ;  /* 0x00000004abab7c23 */ /* 0x000fe200080108ca */
[----:B------:R-:W4:Y:S01]  /*9820*/  MUFU.EX2 R190, R190 ;  /* 0x000000be00be7308 */ /* 0x000f220000000800 */
[----:B------:R-:W-:Y:S01]  /*9830*/  LDSM.16.MT88.4 R172, [R201+0x12800] ;  /* 0x01280000c9ac783b */ /* 0x000fe20000004200 */
[--C-:B------:R-:W-:Y:S01]  /*9840*/  FFMA.FTZ R208, R229, UR4, -R206.reuse ;  /* 0x00000004e5d07c23 */ /* 0x100fe200080108ce */
[--C-:B------:R-:W-:Y:S01]  /*9850*/  FFMA.FTZ R221, R239, UR4, -R206.reuse ;  /* 0x00000004efdd7c23 */ /* 0x100fe200080108ce */
[----:B------:R-:W-:Y:S01]  /*9860*/  MUFU.EX2 R184, R184 ;  /* 0x000000b800b87308 */ /* 0x000fe20000000800 */
[----:B------:R-:W-:Y:S01]  /*9870*/  FFMA.FTZ R210, R227, UR4, -R206 ;  /* 0x00000004e3d27c23 */ /* 0x000fe200080108ce */
[-C--:B--2---:R-:W-:Y:S01]  /*9880*/  FMUL.FTZ R34, R138, R189.reuse ;  /* 0x000000bd8a227220 */ /* 0x084fe20000410000 */
[-C--:B------:R-:W-:Y:S01]  /*9890*/  FMUL.FTZ R35, R139, R189.reuse ;  /* 0x000000bd8b237220 */ /* 0x080fe20000410000 */
[----:B------:R-:W2:Y:S01]  /*98a0*/  MUFU.EX2 R181, R181 ;  /* 0x000000b500b57308 */ /* 0x000ea20000000800 */
[-C--:B------:R-:W-:Y:S01]  /*98b0*/  FMUL.FTZ R26, R146, R189.reuse ;  /* 0x000000bd921a7220 */ /* 0x080fe20000410000 */
[----:B---3--:R-:W-:Y:S01]  /*98c0*/  F2FP.BF16.F32.PACK_AB R4, R183, R186 ;  /* 0x000000bab704723e */ /* 0x008fe200000010ff */
[-C--:B------:R-:W-:Y:S01]  /*98d0*/  FMUL.FTZ R27, R147, R189.reuse ;  /* 0x000000bd931b7220 */ /* 0x080fe20000410000 */
[----:B------:R-:W-:Y:S01]  /*98e0*/  MUFU.EX2 R182, R182 ;  /* 0x000000b600b67308 */ /* 0x000fe20000000800 */
[-C--:B------:R-:W-:Y:S01]  /*98f0*/  FMUL.FTZ R142, R142, R189.reuse ;  /* 0x000000bd8e8e7220 */ /* 0x080fe20000410000 */
[-C--:B----4-:R-:W-:Y:S01]  /*9900*/  FMUL.FTZ R32, R136, R190.reuse ;  /* 0x000000be88207220 */ /* 0x090fe20000410000 */
[-C--:B------:R-:W-:Y:S01]  /*9910*/  FMUL.FTZ R33, R137, R190.reuse ;  /* 0x000000be89217220 */ /* 0x080fe20000410000 */
[----:B------:R-:W3:Y:S01]  /*9920*/  MUFU.EX2 R180, R180 ;  /* 0x000000b400b47308 */ /* 0x000ee20000000800 */
[----:B------:R-:W4:Y:S01]  /*9930*/  LDSM.16.MT88.4 R136, [R201+0x12000] ;  /* 0x01200000c988783b */ /* 0x000f220000004200 */
[-C--:B------:R-:W-:Y:S01]  /*9940*/  FMUL.FTZ R24, R144, R190.reuse ;  /* 0x000000be90187220 */ /* 0x080fe20000410000 */
[-C--:B------:R-:W-:Y:S01]  /*9950*/  FMUL.FTZ R25, R145, R190.reuse ;  /* 0x000000be91197220 */ /* 0x080fe20000410000 */
[----:B------:R-:W-:Y:S01]  /*9960*/  MUFU.EX2 R188, R188 ;  /* 0x000000bc00bc7308 */ /* 0x000fe20000000800 */
[----:B------:R-:W-:Y:S01]  /*9970*/  FMUL.FTZ R140, R140, R190 ;  /* 0x000000be8c8c7220 */ /* 0x000fe20000410000 */
[----:B--2---:R-:W-:Y:S01]  /*9980*/  F2FP.BF16.F32.PACK_AB R6, R181, R184 ;  /* 0x000000b8b506723e */ /* 0x004fe200000010ff */
[-C--:B------:R-:W-:Y:S01]  /*9990*/  FMUL.FTZ R141, R141, R190.reuse ;  /* 0x000000be8d8d7220 */ /* 0x080fe20000410000 */
[----:B------:R-:W2:Y:S01]  /*99a0*/  MUFU.EX2 R3, R8 ;  /* 0x0000000800037308 */ /* 0x000ea20000000800 */
        /* <DEDUP_REMOVED lines=10> */
[----:B------:R-:W3:Y:S01]  /*9a50*/  LDSM.16.MT88.4 R144, [R200+0x2000] ;  /* 0x00200000c890783b */ /* 0x000ee20000004200 */
        /* <DEDUP_REMOVED lines=38> */
[----:B------:R-:W4:Y:S01]  /*9cc0*/  LDSM.16.MT88.4 R152, [R191] ;  /* 0x00000000bf98783b */ /* 0x000f220000004200 */
        /* <DEDUP_REMOVED lines=55> */
[----:B------:R-:W-:Y:S01]  /*a040*/  MUFU.EX2 R195, R195 ;  /* 0x000000c300c37308 */ /* 0x000fe20000000800 */
[-C--:B------:R-:W-:Y:S01]  /*a050*/  FMUL.FTZ R100, R100, R190.reuse ;  /* 0x000000be64647220 */ /* 0x080fe20000410000 */
[-C--:B------:R-:W-:Y:S01]  /*a060*/  FMUL.FTZ R101, R101, R190.reuse ;  /* 0x000000be65657220 */ /* 0x080fe20000410000 */
[C---:B------:R-:W-:Y:S01]  /*a070*/  HMMA.16816.F32.BF16 R20, R4.reuse, R22, R148 ;  /* 0x000000160414723c */ /* 0x040fe20000041894 */
[----:B------:R-:W5:Y:S01]  /*a080*/  LDSM.16.MT88.4 R148, [R165+0x12000] ;  /* 0x01200000a594783b */ /* 0x000f620000004200 */
[----:B------:R-:W5:Y:S01]  /*a090*/  MUFU.EX2 R194, R194 ;  /* 0x000000c200c27308 */ /* 0x000f620000000800 */
[-C--:B------:R-:W-:Y:S01]  /*a0a0*/  FMUL.FTZ R102, R102, R189.reuse ;  /* 0x000000bd66667220 */ /* 0x080fe20000410000 */
[-C--:B------:R-:W-:Y:S01]  /*a0b0*/  FMUL.FTZ R103, R103, R189.reuse ;  /* 0x000000bd67677220 */ /* 0x080fe20000410000 */
[-C--:B------:R-:W-:Y:S01]  /*a0c0*/  FMUL.FTZ R104, R104, R190.reuse ;  /* 0x000000be68687220 */ /* 0x080fe20000410000 */
[----:B------:R-:W-:Y:S01]  /*a0d0*/  MUFU.EX2 R193, R249 ;  /* 0x000000f900c17308 */ /* 0x000fe20000000800 */
[-C--:B------:R-:W-:Y:S01]  /*a0e0*/  FMUL.FTZ R105, R105, R190.reuse ;  /* 0x000000be69697220 */ /* 0x080fe20000410000 */
[C---:B----4-:R-:W-:Y:S01]  /*a0f0*/  HMMA.16816.F32.BF16 R32, R4.reuse, R152, R32 ;  /* 0x000000980420723c */ /* 0x050fe20000041820 */
[-C--:B------:R-:W-:Y:S01]  /*a100*/  FMUL.FTZ R106, R106, R189.reuse ;  /* 0x000000bd6a6a7220 */ /* 0x080fe20000410000 */
[----:B------:R-:W-:Y:S01]  /*a110*/  MUFU.EX2 R192, R192 ;  /* 0x000000c000c07308 */ /* 0x000fe20000000800 */
[-C--:B------:R-:W-:Y:S01]  /*a120*/  FMUL.FTZ R107, R107, R189.reuse ;  /* 0x000000bd6b6b7220 */ /* 0x080fe20000410000 */
[-C--:B------:R-:W-:Y:S01]  /*a130*/  FMUL.FTZ R108, R108, R190.reuse ;  /* 0x000000be6c6c7220 */ /* 0x080fe20000410000 */
[-C--:B------:R-:W-:Y:S01]  /*a140*/  FMUL.FTZ R109, R109, R190.reuse ;  /* 0x000000be6d6d7220 */ /* 0x080fe20000410000 */
[----:B------:R-:W-:Y:S01]  /*a150*/  MUFU.EX2 R199, R199 ;  /* 0x000000c700c77308 */ /* 0x000fe20000000800 */
[-C--:B------:R-:W-:Y:S01]  /*a160*/  FMUL.FTZ R110, R110, R189.reuse ;  /* 0x000000bd6e6e7220 */ /* 0x080fe20000410000 */
[C---:B------:R-:W-:Y:S01]  /*a170*/  HMMA.16816.F32.BF16 R132, R4.reuse, R154, R132 ;  /* 0x0000009a0484723c */ /* 0x040fe20000041884 */
[----:B------:R-:W-:Y:S01]  /*a180*/  LDSM.16.MT88.4 R152, [R191+0x6000] ;  /* 0x00600000bf98783b */ /* 0x000fe20000004200 */
[----:B------:R-:W4:Y:S01]  /*a190*/  MUFU.EX2 R198, R198 ;  /* 0x000000c600c67308 */ /* 0x000f220000000800 */
[-C--:B------:R-:W-:Y:S01]  /*a1a0*/  FMUL.FTZ R111, R111, R189.reuse ;  /* 0x000000bd6f6f7220 */ /* 0x080fe20000410000 */
[-C--:B------:R-:W-:Y:S01]  /*a1b0*/  FMUL.FTZ R112, R112, R190.reuse ;  /* 0x000000be70707220 */ /* 0x080fe20000410000 */
[-C--:B------:R-:W-:Y:S01]  /*a1c0*/  FMUL.FTZ R113, R113, R190.reuse ;  /* 0x000000be71717220 */ /* 0x080fe20000410000 */
[----:B------:R4:W-:Y:S01]  /*a1d0*/  MUFU.EX2 R197, R171 ;  /* 0x000000ab00c57308 */ /* 0x0009e20000000800 */
[-C--:B------:R-:W-:Y:S01]  /*a1e0*/  FMUL.FTZ R114, R114, R189.reuse ;  /* 0x000000bd72727220 */ /* 0x080fe20000410000 */
[C---:B---3--:R-:W-:Y:S01]  /*a1f0*/  HMMA.16816.F32.BF16 R76, R4.reuse, R144, R76 ;  /* 0x00000090044c723c */ /* 0x048fe2000004184c */
[-C--:B------:R-:W-:Y:S01]  /*a200*/  FMUL.FTZ R115, R115, R189.reuse ;  /* 0x000000bd73737220 */ /* 0x080fe20000410000 */
[----:B------:R-:W3:Y:S01]  /*a210*/  MUFU.EX2 R196, R196 ;  /* 0x000000c400c47308 */ /* 0x000ee20000000800 */
        /* <DEDUP_REMOVED lines=19> */
[----:B------:R-:W-:Y:S01]  /*a350*/  LDSM.16.MT88.4 R160, [R165+0x14800] ;  /* 0x01480000a5a0783b */ /* 0x000fe20000004200 */
[--C-:B------:R-:W-:Y:S01]  /*a360*/  FFMA.FTZ R212, R219, UR4, -R202.reuse ;  /* 0x00000004dbd47c23 */ /* 0x100fe200080108ca */
[C---:B------:R-:W-:Y:S01]  /*a370*/  HMMA.16816.F32.BF16 R88, R4.reuse, R142, R88 ;  /* 0x0000008e0458723c */ /* 0x040fe20000041858 */
[----:B------:R-:W-:Y:S01]  /*a380*/  FFMA.FTZ R214, R215, UR4, -R202 ;  /* 0x00000004d7d67c23 */ /* 0x000fe200080108ca */
[----:B------:R-:W1:Y:S01]  /*a390*/  LDSM.16.MT88.4 R140, [R201+0x16000] ;  /* 0x01600000c98c783b */ /* 0x000e620000004200 */
[----:B------:R-:W-:Y:S01]  /*a3a0*/  FFMA.FTZ R231, R231, UR4, -R206 ;  /* 0x00000004e7e77c23 */ /* 0x000fe200080108ce */
[----:B------:R-:W-:Y:S01]  /*a3b0*/  MUFU.EX2 R208, R208 ;  /* 0x000000d000d07308 */ /* 0x000fe20000000800 */
[--C-:B------:R-:W-:Y:S01]  /*a3c0*/  FFMA.FTZ R203, R203, UR4, -R202.reuse ;  /* 0x00000004cbcb7c23 */ /* 0x100fe200080108ca */
[----:B----4-:R-:W-:Y:S01]  /*a3d0*/  LDSM.16.MT88.4 R168, [R200+0x2800] ;  /* 0x00280000c8a8783b */ /* 0x010fe20000004200 */
[----:B------:R-:W-:Y:S01]  /*a3e0*/  FFMA.FTZ R166, R166, UR4, -R202 ;  /* 0x00000004a6a67c23 */ /* 0x000fe200080108ca */
[----:B--2---:R-:W-:Y:S01]  /*a3f0*/  HMMA.16816.F32.BF16 R92, R4, R136, R92 ;  /* 0x00000088045c723c */ /* 0x004fe2000004185c */
[----:B------:R-:W2:Y:S01]  /*a400*/  MUFU.EX2 R221, R221 ;  /* 0x000000dd00dd7308 */ /* 0x000ea20000000800 */
[----:B------:R-:W-:Y:S01]  /*a410*/  FFMA.FTZ R186, R247, R190, R186 ;  /* 0x000000bef7ba7223 */ /* 0x000fe200000100ba */
[----:B------:R-:W-:-:S02]  /*a420*/  FFMA.FTZ R189, R245, R189, R182 ;  /* 0x000000bdf5bd7223 */ /* 0x000fc400000100b6 */
[----:B------:R-:W-:Y:S01]  /*a430*/  MUFU.EX2 R227, R231 ;  /* 0x000000e700e37308 */ /* 0x000fe20000000800 */
[----:B------:R-:W-:Y:S01]  /*a440*/  FADD.FTZ R183, R183, R186 ;  /* 0x000000bab7b77221 */ /* 0x000fe20000010000 */
[----:B------:R-:W-:Y:S01]  /*a450*/  FADD.FTZ R189, R180, R189 ;  /* 0x000000bdb4bd7221 */ /* 0x000fe20000010000 */
[C---:B------:R-:W-:Y:S01]  /*a460*/  HMMA.16816.F32.BF16 R96, R4.reuse, R138, R96 ;  /* 0x0000008a0460723c */ /* 0x040fe20000041860 */
[----:B------:R-:W4:Y:S01]  /*a470*/  LDSM.16.MT88.4 R136, [R200+0x6000] ;  /* 0x00600000c888783b */ /* 0x000f220000004200 */
[----:B------:R-:W-:Y:S01]  /*a480*/  MUFU.EX2 R210, R210 ;  /* 0x000000d200d27308 */ /* 0x000fe20000000800 */
[----:B------:R-:W-:Y:S01]  /*a490*/  FADD.FTZ R184, R184, R183 ;  /* 0x000000b7b8b87221 */ /* 0x000fe20000010000 */
[----:B------:R-:W-:Y:S02]  /*a4a0*/  FADD.FTZ R188, R188, R189 ;  /* 0x000000bdbcbc7221 */ /* 0x000fe40000010000 */
[----:B------:R-:W-:Y:S01]  /*a4b0*/  MUFU.EX2 R212, R212 ;  /* 0x000000d400d47308 */ /* 0x000fe20000000800 */
[----:B------:R-:W-:Y:S01]  /*a4c0*/  FADD.FTZ R184, R181, R184 ;  /* 0x000000b8b5b87221 */ /* 0x000fe20000010000 */
[----:B-----5:R-:W-:Y:S01]  /*a4d0*/  HMMA.16816.F32.BF16 R36, R4, R148, R36 ;  /* 0x000000940424723c */ /* 0x020fe20000041824 */
[----:B------:R-:W-:Y:S01]  /*a4e0*/  FADD.FTZ R188, R3, R188 ;  /* 0x000000bc03bc7221 */ /* 0x000fe20000010000 */
[----:B------:R-:W-:Y:S01]  /*a4f0*/  MUFU.EX2 R214, R214 ;  /* 0x000000d600d67308 */ /* 0x000fe20000000800 */
[----:B------:R-:W-:-:S03]  /*a500*/  MOV R3, R185 ;  /* 0x000000b900037202 */ /* 0x000fc60000000f00 */
[----:B------:R-:W-:Y:S02]  /*a510*/  MUFU.EX2 R203, R203 ;  /* 0x000000cb00cb7308 */ /* 0x000fe40000000800 */
[C---:B------:R-:W-:Y:S01]  /*a520*/  HMMA.16816.F32.BF16 R40, R4.reuse, R150, R40 ;  /* 0x000000960428723c */ /* 0x040fe20000041828 */
[----:B------:R-:W5:Y:S07]  /*a530*/  LDSM.16.MT88.4 R148, [R165+0x10800] ;  /* 0x01080000a594783b */ /* 0x000f6e0000004200 */
[C---:B------:R-:W-:Y:S08]  /*a540*/  HMMA.16816.F32.BF16 R8, R4.reuse, R12, R8 ;  /* 0x0000000c0408723c */ /* 0x040ff00000041808 */
[C---:B------:R-:W-:Y:S01]  /*a550*/  HMMA.16816.F32.BF16 R12, R4.reuse, R14, R156 ;  /* 0x0000000e040c723c */ /* 0x040fe2000004189c */
[----:B------:R-:W-:Y:S07]  /*a560*/  LDSM.16.MT88.4 R156, [R201+0x14800] ;  /* 0x01480000c99c783b */ /* 0x000fee0000004200 */
[C---:B---3--:R-:W-:Y:S08]  /*a570*/  HMMA.16816.F32.BF16 R100, R4.reuse, R144, R100 ;  /* 0x000000900464723c */ /* 0x048ff00000041864 */
        /* <DEDUP_REMOVED lines=8> */
[C---:B------:R-:W-:Y:S08]  /*a600*/  HMMA.16816.F32.BF16 R124, R4.reuse, R152, R124 ;  /* 0x00000098047c723c */ /* 0x040ff0000004187c */
[----:B------:R-:W-:Y:S01]  /*a610*/  HMMA.16816.F32.BF16 R4, R4, R154, R128 ;  /* 0x0000009a0404723c */ /* 0x000fe20000041880 */
[----:B------:R-:W2:Y:S01]  /*a620*/  LDSM.16.MT88.4 R152, [R191+0x2800] ;  /* 0x00280000bf98783b */ /* 0x000ea20000004200 */
        /* <DEDUP_REMOVED lines=10> */
[----:B-----5:R-:W-:Y:S01]  /*a6d0*/  HMMA.16816.F32.BF16 R8, R128, R148, R8 ;  /* 0x000000948008723c */ /* 0x020fe20000041808 */
[----:B------:R-:W-:Y:S01]  /*a6e0*/  FADD.FTZ R193, R192, R193 ;  /* 0x000000c1c0c17221 */ /* 0x000fe20000010000 */
[----:B------:R-:W-:-:S06]  /*a6f0*/  FADD.FTZ R196, R196, R197 ;  /* 0x000000c5c4c47221 */ /* 0x000fcc0000010000 */
        /* <DEDUP_REMOVED lines=14> */
[C---:B------:R-:W-:Y:S08]  /*a7e0*/  HMMA.16816.F32.BF16 R76, R128.reuse, R156, R76 ;  /* 0x0000009c804c723c */ /* 0x040ff0000004184c */
[C---:B------:R-:W-:Y:S01]  /*a7f0*/  HMMA.16816.F32.BF16 R80, R128.reuse, R158, R80 ;  /* 0x0000009e8050723c */ /* 0x040fe20000041850 */
[----:B------:R-:W2:Y:S07]  /*a800*/  LDSM.16.MT88.4 R156, [R191+0x6800] ;  /* 0x00680000bf9c783b */ /* 0x000eae0000004200 */
[C---:B-----5:R-:W-:Y:S08]  /*a810*/  HMMA.16816.F32.BF16 R84, R128.reuse, R148, R84 ;  /* 0x000000948054723c */ /* 0x060ff00000041854 */
[C---:B------:R-:W-:Y:S01]  /*a820*/  HMMA.16816.F32.BF16 R88, R128.reuse, R150, R88 ;  /* 0x000000968058723c */ /* 0x040fe20000041858 */
[----:B------:R-:W5:Y:S07]  /*a830*/  LDSM.16.MT88.4 R148, [R165+0x11000] ;  /* 0x01100000a594783b */ /* 0x000f6e0000004200 */
[----:B------:R-:W-:Y:S01]  /*a840*/  HMMA.16816.F32.BF16 R68, R128, R160, R68 ;  /* 0x000000a08044723c */ /* 0x000fe20000041844 */
[--C-:B------:R-:W-:Y:S01]  /*a850*/  FFMA.FTZ R160, R213, UR4, -R202.reuse ;  /* 0x00000004d5a07c23 */ /* 0x100fe200080108ca */
[----:B------:R-:W-:-:S03]  /*a860*/  FFMA.FTZ R213, R217, UR4, -R202 ;  /* 0x00000004d9d57c23 */ /* 0x000fc600080108ca */
[----:B------:R3:W5:Y:S03]  /*a870*/  MUFU.EX2 R219, R160 ;  /* 0x000000a000db7308 */ /* 0x0007660000000800 */
[C---:B------:R-:W-:Y:S01]  /*a880*/  HMMA.16816.F32.BF16 R36, R128.reuse, R176, R36 ;  /* 0x000000b08024723c */ /* 0x040fe20000041824 */
[----:B------:R-:W5:Y:S07]  /*a890*/  MUFU.EX2 R213, R213 ;  /* 0x000000d500d57308 */ /* 0x000f6e0000000800 */
        /* <DEDUP_REMOVED lines=10> */
[C---:B------:R-:W-:Y:S08]  /*a940*/  HMMA.16816.F32.BF16 R92, R128.reuse, R144, R92 ;  /* 0x00000090805c723c */ /* 0x040ff0000004185c */
[C---:B------:R-:W-:Y:S01]  /*a950*/  HMMA.16816.F32.BF16 R96, R128.reuse, R146, R96 ;  /* 0x000000928060723c */ /* 0x040fe20000041860 */
[----:B------:R-:W-:Y:S07]  /*a960*/  LDSM.16.MT88.4 R144, [R191+0x1000] ;  /* 0x00100000bf90783b */ /* 0x000fee0000004200 */
[C---:B-1----:R-:W-:Y:S08]  /*a970*/  HMMA.16816.F32.BF16 R100, R128.reuse, R140, R100 ;  /* 0x0000008c8064723c */ /* 0x042ff00000041864 */
[C---:B------:R-:W-:Y:S01]  /*a980*/  HMMA.16816.F32.BF16 R104, R128.reuse, R142, R104 ;  /* 0x0000008e8068723c */ /* 0x040fe20000041868 */
[----:B------:R-:W-:Y:S07]  /*a990*/  LDSM.16.MT88.4 R140, [R201+0x11000] ;  /* 0x01100000c98c783b */ /* 0x000fee0000004200 */
[C---:B----4-:R-:W-:Y:S08]  /*a9a0*/  HMMA.16816.F32.BF16 R108, R128.reuse, R136, R108 ;  /* 0x00000088806c723c */ /* 0x050ff0000004186c */
[C---:B------:R-:W-:Y:S01]  /*a9b0*/  HMMA.16816.F32.BF16 R112, R128.reuse, R138, R112 ;  /* 0x0000008a8070723c */ /* 0x040fe20000041870 */
[----:B------:R-:W1:Y:S07]  /*a9c0*/  LDSM.16.MT88.4 R136, [R200+0x1000] ;  /* 0x00100000c888783b */ /* 0x000e6e0000004200 */
[C---:B--2---:R-:W-:Y:S08]  /*a9d0*/  HMMA.16816.F32.BF16 R116, R128.reuse, R152, R116 ;  /* 0x000000988074723c */ /* 0x044ff00000041874 */
[C---:B------:R-:W-:Y:S01]  /*a9e0*/  HMMA.16816.F32.BF16 R120, R128.reuse, R154, R120 ;  /* 0x0000009a8078723c */ /* 0x040fe20000041878 */
[----:B------:R-:W2:Y:S07]  /*a9f0*/  LDSM.16.MT88.4 R152, [R200+0x3000] ;  /* 0x00300000c898783b */ /* 0x000eae0000004200 */
[C---:B------:R-:W-:Y:S08]  /*aa00*/  HMMA.16816.F32.BF16 R124, R128.reuse, R156, R124 ;  /* 0x0000009c807c723c */ /* 0x040ff0000004187c */
        /* <DEDUP_REMOVED lines=12> */
[----:B------:R-:W-:Y:S01]  /*aad0*/  FADD.FTZ R213, R213, R212 ;  /* 0x000000d4d5d57221 */ /* 0x000fe20000010000 */
[----:B------:R-:W-:-:S03]  /*aae0*/  FADD.FTZ R227, R210, R227 ;  /* 0x000000e3d2e37221 */ /* 0x000fc60000010000 */
[----:B------:R-:W-:-:S03]  /*aaf0*/  FADD.FTZ R213, R214, R213 ;  /* 0x000000d5d6d57221 */ /* 0x000fc60000010000 */
[C---:B------:R-:W-:Y:S01]  /*ab00*/  HMMA.16816.F32.BF16 R12, R4.reuse, R150, R12 ;  /* 0x00000096040c723c */ /* 0x040fe2000004180c */
[----:B------:R-:W3:Y:S07]  /*ab10*/  LDSM.16.MT88.4 R148, [R200+0x5000] ;  /* 0x00500000c894783b */ /* 0x000eee0000004200 */
        /* <DEDUP_REMOVED lines=17> */
[----:B------:R-:W3:Y:S07]  /*ac30*/  LDSM.16.MT88.4 R156, [R165+0x11800] ;  /* 0x01180000a59c783b */ /* 0x000eee0000004200 */
        /* <DEDUP_REMOVED lines=12> */
[----:B------:R-:W3:Y:S04]  /*ad00*/  MUFU.EX2 R177, R177 ;  /* 0x000000b100b17308 */ /* 0x000ee80000000800 */
[----:B------:R-:W-:Y:S01]  /*ad10*/  MUFU.EX2 R179, R179 ;  /* 0x000000b300b37308 */ /* 0x000fe20000000800 */
[C---:B------:R-:W-:Y:S01]  /*ad20*/  HMMA.16816.F32.BF16 R48, R4.reuse, R174, R48 ;  /* 0x000000ae0430723c */ /* 0x040fe20000041830 */
[----:B------:R-:W-:Y:S02]  /*ad30*/  LDSM.16.MT88.4 R172, [R201+0x13800] ;  /* 0x01380000c9ac783b */ /* 0x000fe40000004200 */
[----:B------:R-:W3:Y:S04]  /*ad40*/  MUFU.EX2 R204, R204 ;  /* 0x000000cc00cc7308 */ /* 0x000ee80000000800 */
[----:B------:R-:W3:Y:S01]  /*ad50*/  MUFU.EX2 R205, R205 ;  /* 0x000000cd00cd7308 */ /* 0x000ee20000000800 */
        /* <DEDUP_REMOVED lines=14> */
[C---:B--2---:R-:W-:Y:S08]  /*ae40*/  HMMA.16816.F32.BF16 R116, R4.reuse, R152, R116 ;  /* 0x000000980474723c */ /* 0x044ff00000041874 */
[C---:B------:R-:W-:Y:S01]  /*ae50*/  HMMA.16816.F32.BF16 R120, R4.reuse, R154, R120 ;  /* 0x0000009a0478723c */ /* 0x040fe20000041878 */
[----:B------:R-:W2:Y:S04]  /*ae60*/  LDSM.16.MT88.4 R152, [R165+0x17800] ;  /* 0x01780000a598783b */ /* 0x000ea80000004200 */
[----:B------:R-:W-:Y:S03]  /*ae70*/  LDSM.16.MT88.4 R164, [R200+0x3800] ;  /* 0x00380000c8a4783b */ /* 0x000fe60000004200 */
[C---:B---3--:R-:W-:Y:S08]  /*ae80*/  HMMA.16816.F32.BF16 R124, R4.reuse, R148, R124 ;  /* 0x00000094047c723c */ /* 0x048ff0000004187c */
[----:B------:R-:W-:Y:S01]  /*ae90*/  HMMA.16816.F32.BF16 R128, R4, R150, R128 ;  /* 0x000000960480723c */ /* 0x000fe20000041880 */
[----:B------:R-:W-:Y:S01]  /*aea0*/  F2FP.BF16.F32.PACK_AB R4, R177, R176 ;  /* 0x000000b0b104723e */ /* 0x000fe200000010ff */
[----:B------:R-:W3:Y:S01]  /*aeb0*/  LDSM.16.MT88.4 R148, [R201+0x11800] ;  /* 0x01180000c994783b */ /* 0x000ee20000004200 */
        /* <DEDUP_REMOVED lines=14> */
[C---:B--2---:R-:W-:Y:S08]  /*afa0*/  HMMA.16816.F32.BF16 R100, R4.reuse, R152, R100 ;  /* 0x000000980464723c */ /* 0x044ff00000041864 */
[C---:B------:R-:W-:Y:S08]  /*afb0*/  HMMA.16816.F32.BF16 R104, R4.reuse, R154, R104 ;  /* 0x0000009a0468723c */ /* 0x040ff00000041868 */
[C---:B------:R-:W-:Y:S01]  /*afc0*/  HMMA.16816.F32.BF16 R40, R4.reuse, R142, R40 ;  /* 0x0000008e0428723c */ /* 0x040fe20000041828 */
[----:B------:R-:W1:Y:S07]  /*afd0*/  LDSM.16.MT88.4 R140, [R200+0x1800] ;  /* 0x00180000c88c783b */ /* 0x000e6e0000004200 */
[C---:B---3--:R-:W-:Y:S01]  /*afe0*/  HMMA.16816.F32.BF16 R152, R4.reuse, R148, R16 ;  /* 0x000000940498723c */ /* 0x048fe20000041810 */
        /* <DEDUP_REMOVED lines=33> */
.L_x_627:
        /* <DEDUP_REMOVED lines=23> */
[C---:B-1----:R-:W-:Y:S01]  /*b370*/  SHF.L.U64.HI R232, R230.reuse, 0x4, R231 ;  /* 0x00000004e6e87819 */ /* 0x042fe200000102e7 */
[----:B------:R-:W1:Y:S01]  /*b380*/  LDCU UR4, c[0x0][0x45c] ;  /* 0x00008b80ff0477ac */ /* 0x000e620008000800 */
        /* <DEDUP_REMOVED lines=8> */
.L_x_632:
        /* <DEDUP_REMOVED lines=20> */
[CC--:B------:R-:W-:Y:S03]  /*b550*/  LEA R4, P5, R2.reuse, R15.reuse, 0x5 ;  /* 0x0000000f02047211 */ /* 0x0c0fe600078a28ff */
[----:B------:R-:W-:Y:S01]  /*b560*/  @!PT LDS RZ, [RZ] ;  /* 0x00000000fffff984 */ /* 0x000fe20000000800 */
[----:B------:R-:W-:Y:S01]  /*b570*/  @!PT LDS RZ, [RZ] ;  /* 0x00000000fffff984 */ /* 0x000fe20000000800 */
[----:B------:R-:W-:Y:S01]  /*b580*/  @!PT LDS RZ, [RZ] ;  /* 0x00000000fffff984 */ /* 0x000fe20000000800 */
[----:B------:R1:W-:Y:S01]  /*b590*/  @!P4 LDGSTS.E.BYPASS.LTC128B.128 [R237+0xa000], desc[UR22][R16.64+0x80] ;  /* 0x0a00008010edcfae */ /* 0x0003e2000b981a16 */
[----:B------:R-:W-:Y:S02]  /*b5a0*/  LEA.HI.X R3, R2, R6, R3, 0x5, P5 ;  /* 0x0000000602037211 */ /* 0x000fe400028f2c03 */
[----:B------:R-:W-:Y:S01]  /*b5b0*/  IADD3 R2, P5, PT, R8, R15, RZ ;  /* 0x0000000f08027210 */ /* 0x000fe20007fbe0ff */
[----:B------:R1:W-:Y:S01]  /*b5c0*/  @P4 STS.128 [R237+0xa000], RZ ;  /* 0x00a000ffed004388 */ /* 0x0003e20000000c00 */
[-CC-:B------:R-:W-:Y:S02]  /*b5d0*/  LEA.HI.X R15, R15, R235.reuse, R6.reuse, 0x1, P6 ;  /* 0x000000eb0f0f7211 */ /* 0x180fe400030f0c06 */
        /* <DEDUP_REMOVED lines=77> */
.L_x_630:
        /* <DEDUP_REMOVED lines=10> */
[----:B------:R-:W-:Y:S02]  /*bb50*/  LOP3.LUT R243, R223, 0x40, RZ, 0xfc, !PT ;  /* 0x00000040dff37812 */ /* 0x000fe400078efcff */
[-CC-:B------:R-:W-:Y:S02]  /*bb60*/  LEA.HI.X R211, R204, R233.reuse, R205.reuse, 0x7, P2 ;  /* 0x000000e9ccd37211 */ /* 0x180fe400010f3ccd */
        /* <DEDUP_REMOVED lines=11> */
[C---:B------:R-:W-:Y:S02]  /*bc20*/  LOP3.LUT R171, R223.reuse, 0x1c0, R218, 0xf8, !PT ;  /* 0x000001c0dfab7812 */ /* 0x040fe400078ef8da */
[----:B------:R-:W-:Y:S01]  /*bc30*/  @P1 STS.128 [R237+0x10000], RZ ;  /* 0x010000ffed001388 */ /* 0x000fe20000000c00 */
[----:B------:R-:W-:Y:S02]  /*bc40*/  ISETP.GE.AND P1, PT, R223, UR10, PT ;  /* 0x0000000adf007c0c */ /* 0x000fe4000bf26270 */
[----:B------:R-:W-:Y:S02]  /*bc50*/  LEA.HI.X R205, R204, R232, R205, 0x6, P0 ;  /* 0x000000e8cccd7211 */ /* 0x000fe400000f34cd */
[----:B------:R-:W-:Y:S01]  /*bc60*/  @!PT LDS RZ, [RZ] ;  /* 0x00000000fffff984 */ /* 0x000fe20000000800 */
[----:B------:R-:W-:Y:S01]  /*bc70*/  @!PT LDS RZ, [RZ] ;  /* 0x00000000fffff984 */ /* 0x000fe20000000800 */
[----:B------:R-:W-:Y:S01]  /*bc80*/  @!PT LDS RZ, [RZ] ;  /* 0x00000000fffff984 */ /* 0x000fe20000000800 */
[----:B------:R-:W-:Y:S01]  /*bc90*/  @!P4 LDGSTS.E.BYPASS.LTC128B.128 [R237+0x12000], desc[UR22][R210.64+0x80] ;  /* 0x12000080d2edcfae */ /* 0x000fe2000b981a16 */
[C---:B------:R-:W-:Y:S02]  /*bca0*/  LEA R208, P6, R207.reuse, R234, 0x1 ;  /* 0x000000eacfd07211 */ /* 0x040fe400078c08ff */
[C---:B------:R-:W-:Y:S02]  /*bcb0*/  IADD3 R165, P5, PT, R207.reuse, R228, RZ ;  /* 0x000000e4cfa57210 */ /* 0x040fe40007fbe0ff */
[----:B------:R-:W-:Y:S01]  /*bcc0*/  @P4 STS.128 [R237+0x12000], RZ ;  /* 0x012000ffed004388 */ /* 0x000fe20000000c00 */
[----:B------:R-:W-:Y:S02]  /*bcd0*/  LEA.HI.X R209, R207, R233, R205, 0x1, P6 ;  /* 0x000000e9cfd17211 */ /* 0x000fe400030f0ccd */
[C---:B------:R-:W-:Y:S02]  /*bce0*/  LEA R167, P0, R230.reuse, R207, 0x5 ;  /* 0x000000cfe6a77211 */ /* 0x040fe400078028ff */
[----:B------:R-:W-:Y:S01]  /*bcf0*/  @!PT LDS RZ, [RZ] ;  /* 0x00000000fffff984 */ /* 0x000fe20000000800 */
[----:B------:R-:W-:Y:S01]  /*bd00*/  @!PT LDS RZ, [RZ] ;  /* 0x00000000fffff984 */ /* 0x000fe20000000800 */
[----:B------:R-:W-:Y:S01]  /*bd10*/  @!PT LDS RZ, [RZ] ;  /* 0x00000000fffff984 */ /* 0x000fe20000000800 */
[----:B------:R-:W-:Y:S01]  /*bd20*/  @!P3 LDGSTS.E.BYPASS.LTC128B.128 [R237+0x14000], desc[UR22][R210.64+0x100] ;  /* 0x14000100d2edbfae */ /* 0x000fe2000b981a16 */
[----:B------:R-:W-:Y:S01]  /*bd30*/  IMAD.X R168, R205, 0x1, R232, P5 ;  /* 0x00000001cda87824 */ /* 0x000fe200028e06e8 */
[CC--:B------:R-:W-:Y:S03]  /*bd40*/  LEA R206, P5, R165.reuse, R234.reuse, 0x1 ;  /* 0x000000eaa5ce7211 */ /* 0x0c0fe600078a08ff */
[----:B------:R-:W-:Y:S01]  /*bd50*/  @P3 STS.128 [R237+0x14000], RZ ;  /* 0x014000ffed003388 */ /* 0x000fe20000000c00 */
[----:B------:R-:W-:Y:S02]  /*bd60*/  LEA.HI.X R204, R230, R205, R231, 0x5, P0 ;  /* 0x000000cde6cc7211 */ /* 0x000fe400000f2ce7 */
[-C--:B------:R-:W-:Y:S02]  /*bd70*/  LEA.HI.X R207, R165, R233.reuse, R168, 0x1, P5 ;  /* 0x000000e9a5cf7211 */ /* 0x080fe400028f0ca8 */
[----:B------:R-:W-:Y:S01]  /*bd80*/  @!PT LDS RZ, [RZ] ;  /* 0x00000000fffff984 */ /* 0x000fe20000000800 */
[----:B------:R-:W-:Y:S01]  /*bd90*/  @!PT LDS RZ, [RZ] ;  /* 0x00000000fffff984 */ /* 0x000fe20000000800 */
[----:B------:R-:W-:Y:S01]  /*bda0*/  @!PT LDS RZ, [RZ] ;  /* 0x00000000fffff984 */ /* 0x000fe20000000800 */
[----:B------:R-:W-:Y:S01]  /*bdb0*/  @!P2 LDGSTS.E.BYPASS.LTC128B.128 [R237+0x16000], desc[UR22][R210.64+0x180] ;  /* 0x16000180d2edafae */ /* 0x000fe2000b981a16 */
[----:B------:R-:W-:Y:S02]  /*bdc0*/  LEA R166, P0, R167, R234, 0x1 ;  /* 0x000000eaa7a67211 */ /* 0x000fe400078008ff */
        /* <DEDUP_REMOVED lines=78> */
[----:B------:R-:W3:Y:S05]  /*c2b0*/  LDSM.16.M88.4 R176, [R227+UR5+0x8000] ;  /* 0x00800005e3b0783b */ /* 0x000eea0008000200 */
[----:B------:R-:W4:Y:S05]  /*c2c0*/  LDSM.16.M88.4 R180, [R227+UR5+0x8800] ;  /* 0x00880005e3b4783b */ /* 0x000f2a0008000200 */
[----:B------:R-:W5:Y:S05]  /*c2d0*/  LDSM.16.M88.4 R184, [R227+UR5+0x9000] ;  /* 0x00900005e3b8783b */ /* 0x000f6a0008000200 */
[----:B------:R-:W0:Y:S05]  /*c2e0*/  LDGDEPBAR ;  /* 0x00000000000079af */ /* 0x000e2a0000000000 */
[----:B------:R-:W1:Y:S05]  /*c2f0*/  LDSM.16.M88.4 R188, [R227+UR5+0x9800] ;  /* 0x00980005e3bc783b */ /* 0x000e6a0008000200 */
[----:B------:R-:W-:Y:S05]  /*c300*/  LDSM.16.M88.4 R192, [R226] ;  /* 0x00000000e2c0783b */ /* 0x000fea0000000200 */
[----:B------:R-:W1:Y:S05]  /*c310*/  LDSM.16.M88.4 R196, [R170+0x8000] ;  /* 0x00800000aac4783b */ /* 0x000e6a0000000200 */
[----:B------:R-:W1:Y:S05]  /*c320*/  LDSM.16.M88.4 R200, [R170+0x8800] ;  /* 0x00880000aac8783b */ /* 0x000e6a0000000200 */
[----:B--2---:R-:W-:Y:S01]  /*c330*/  LDSM.16.M88.4 R164, [R171] ;  /* 0x00000000aba4783b */ /* 0x004fe20000000200 */
[C---:B---3--:R-:W-:Y:S04]  /*c340*/  HMMA.16816.F32.BF16 R4, R172.reuse, R176, RZ ;  /* 0x000000b0ac04723c */ /* 0x048fe800000418ff */
[----:B------:R-:W-:Y:S04]  /*c350*/  LDSM.16.M88.4 R204, [R2+0x8000] ;  /* 0x0080000002cc783b */ /* 0x000fe80000000200 */
[C---:B------:R-:W-:Y:S01]  /*c360*/  HMMA.16816.F32.BF16 R8, R172.reuse, R178, RZ ;  /* 0x000000b2ac08723c */ /* 0x040fe200000418ff */
[----:B------:R-:W-:Y:S05]  /*c370*/  LDSM.16.M88.4 R176, [R170+0x9800] ;  /* 0x00980000aab0783b */ /* 0x000fea0000000200 */
[----:B------:R-:W-:Y:S02]  /*c380*/  LDSM.16.M88.4 R208, [R3+0xa000] ;  /* 0x00a0000003d0783b */ /* 0x000fe40000000200 */
[C---:B----4-:R-:W-:Y:S03]  /*c390*/  HMMA.16816.F32.BF16 R12, R172.reuse, R180, RZ ;  /* 0x000000b4ac0c723c */ /* 0x050fe600000418ff */
[----:B------:R-:W-:Y:S05]  /*c3a0*/  LDSM.16.M88.4 R212, [R170+0xc000] ;  /* 0x00c00000aad4783b */ /* 0x000fea0000000200 */
[C---:B------:R-:W-:Y:S01]  /*c3b0*/  HMMA.16816.F32.BF16 R16, R172.reuse, R182, RZ ;  /* 0x000000b6ac10723c */ /* 0x040fe200000418ff */
[----:B------:R-:W-:Y:S07]  /*c3c0*/  LDSM.16.M88.4 R180, [R3+0x8000] ;  /* 0x0080000003b4783b */ /* 0x000fee0000000200 */
[C---:B-----5:R-:W-:Y:S08]  /*c3d0*/  HMMA.16816.F32.BF16 R20, R172.reuse, R184, RZ ;  /* 0x000000b8ac14723c */ /* 0x060ff000000418ff */
[C---:B------:R-:W-:Y:S01]  /*c3e0*/  HMMA.16816.F32.BF16 R24, R172.reuse, R186, RZ ;  /* 0x000000baac18723c */ /* 0x040fe200000418ff */
[----:B------:R-:W-:Y:S07]  /*c3f0*/  LDSM.16.M88.4 R184, [R3+0x8800] ;  /* 0x0088000003b8783b */ /* 0x000fee0000000200 */
[C---:B-1----:R-:W-:Y:S08]  /*c400*/  HMMA.16816.F32.BF16 R28, R172.reuse, R188, RZ ;  /* 0x000000bcac1c723c */ /* 0x042ff000000418ff */
[----:B------:R-:W-:Y:S01]  /*c410*/  HMMA.16816.F32.BF16 R32, R172, R190, RZ ;  /* 0x000000beac20723c */ /* 0x000fe200000418ff */
[----:B------:R-:W1:Y:S05]  /*c420*/  LDSM.16.M88.4 R172, [R170+0x9000] ;  /* 0x00900000aaac783b */ /* 0x000e6a0000000200 */
[----:B------:R-:W2:Y:S02]  /*c430*/  LDSM.16.M88.4 R188, [R3+0x9000] ;  /* 0x0090000003bc783b */ /* 0x000ea40000000200 */
[C---:B------:R-:W-:Y:S08]  /*c440*/  HMMA.16816.F32.BF16 R4, R192.reuse, R196, R4 ;  /* 0x000000c4c004723c */ /* 0x040ff00000041804 */
[C---:B------:R-:W-:Y:S01]  /*c450*/  HMMA.16816.F32.BF16 R8, R192.reuse, R198, R8 ;  /* 0x000000c6c008723c */ /* 0x040fe20000041808 */
[----:B------:R-:W3:Y:S07]  /*c460*/  LDSM.16.M88.4 R196, [R3+0x9800] ;  /* 0x0098000003c4783b */ /* 0x000eee0000000200 */
[C---:B------:R-:W-:Y:S08]  /*c470*/  HMMA.16816.F32.BF16 R12, R192.reuse, R200, R12 ;  /* 0x000000c8c00c723c */ /* 0x040ff0000004180c */
[C---:B------:R-:W-:Y:S01]  /*c480*/  HMMA.16816.F32.BF16 R16, R192.reuse, R202, R16 ;  /* 0x000000cac010723c */ /* 0x040fe20000041810 */
[----:B------:R-:W4:Y:S07]  /*c490*/  LDSM.16.M88.4 R200, [R168] ;  /* 0x00000000a8c8783b */ /* 0x000f2e0000000200 */
[C---:B-1----:R-:W-:Y:S08]  /*c4a0*/  HMMA.16816.F32.BF16 R20, R192.reuse, R172, R20 ;  /* 0x000000acc014723c */ /* 0x042ff00000041814 */
[C---:B------:R-:W-:Y:S01]  /*c4b0*/  HMMA.16816.F32.BF16 R24, R192.reuse, R174, R24 ;  /* 0x000000aec018723c */ /* 0x040fe20000041818 */
[----:B------:R-:W1:Y:S07]  /*c4c0*/  LDSM.16.M88.4 R172, [R2+0x8800] ;  /* 0x0088000002ac783b */ /* 0x000e6e0000000200 */
[C---:B------:R-:W-:Y:S08]  /*c4d0*/  HMMA.16816.F32.BF16 R28, R192.reuse, R176, R28 ;  /* 0x000000b0c01c723c */ /* 0x040ff0000004181c */
[----:B------:R-:W-:Y:S01]  /*c4e0*/  HMMA.16816.F32.BF16 R32, R192, R178, R32 ;  /* 0x000000b2c020723c */ /* 0x000fe20000041820 */
[----:B------:R-:W5:Y:S05]  /*c4f0*/  LDSM.16.M88.4 R176, [R2+0x9000] ;  /* 0x0090000002b0783b */ /* 0x000f6a0000000200 */
[----:B------:R-:W-:Y:S02]  /*c500*/  LDSM.16.M88.4 R192, [R227+UR5+0xb000] ;  /* 0x00b00005e3c0783b */ /* 0x000fe40008000200 */
[C---:B------:R-:W-:Y:S08]  /*c510*/  HMMA.16816.F32.BF16 R4, R164.reuse, R180, R4 ;  /* 0x000000b4a404723c */ /* 0x040ff00000041804 */
[C---:B------:R-:W-:Y:S01]  /*c520*/  HMMA.16816.F32.BF16 R8, R164.reuse, R182, R8 ;  /* 0x000000b6a408723c */ /* 0x040fe20000041808 */
[----:B------:R-:W-:Y:S07]  /*c530*/  LDSM.16.M88.4 R180, [R229+0x2000] ;  /* 0x00200000e5b4783b */ /* 0x000fee0000000200 */
[C---:B------:R-:W-:Y:S08]  /*c540*/  HMMA.16816.F32.BF16 R12, R164.reuse, R184, R12 ;  /* 0x000000b8a40c723c */ /* 0x040ff0000004180c */
[C---:B------:R-:W-:Y:S01]  /*c550*/  HMMA.16816.F32.BF16 R16, R164.reuse, R186, R16 ;  /* 0x000000baa410723c */ /* 0x040fe20000041810 */
[----:B------:R-:W-:Y:S07]  /*c560*/  LDSM.16.M88.4 R184, [R227+UR5+0xa000] ;  /* 0x00a00005e3b8783b */ /* 0x000fee0008000200 */
[C---:B--2---:R-:W-:Y:S08]  /*c570*/  HMMA.16816.F32.BF16 R20, R164.reuse, R188, R20 ;  /* 0x000000bca414723c */ /* 0x044ff00000041814 */
[C---:B------:R-:W-:Y:S01]  /*c580*/  HMMA.16816.F32.BF16 R24, R164.reuse, R190, R24 ;  /* 0x000000bea418723c */ /* 0x040fe20000041818 */
[----:B------:R-:W-:Y:S07]  /*c590*/  LDSM.16.M88.4 R188, [R227+UR5+0xa800] ;  /* 0x00a80005e3bc783b */ /* 0x000fee0008000200 */
[C---:B---3--:R-:W-:Y:S08]  /*c5a0*/  HMMA.16816.F32.BF16 R28, R164.reuse, R196, R28 ;  /* 0x000000c4a41c723c */ /* 0x048ff0000004181c */
[----:B------:R-:W-:Y:S01]  /*c5b0*/  HMMA.16816.F32.BF16 R32, R164, R198, R32 ;  /* 0x000000c6a420723c */ /* 0x000fe20000041820 */
[----:B------:R-:W2:Y:S05]  /*c5c0*/  LDSM.16.M88.4 R164, [R2+0x9800] ;  /* 0x0098000002a4783b */ /* 0x000eaa0000000200 */
[----:B------:R-:W-:Y:S02]  /*c5d0*/  LDSM.16.M88.4 R196, [R226+0x2000] ;  /* 0x00200000e2c4783b */ /* 0x000fe40000000200 */
[C---:B----4-:R-:W-:Y:S08]  /*c5e0*/  HMMA.16816.F32.BF16 R4, R200.reuse, R204, R4 ;  /* 0x000000ccc804723c */ /* 0x050ff00000041804 */
[C---:B------:R-:W-:Y:S01]  /*c5f0*/  HMMA.16816.F32.BF16 R8, R200.reuse, R206, R8 ;  /* 0x000000cec808723c */ /* 0x040fe20000041808 */
[----:B------:R-:W-:Y:S07]  /*c600*/  LDSM.16.M88.4 R204, [R170+0xa000] ;  /* 0x00a00000aacc783b */ /* 0x000fee0000000200 */
[C---:B-1----:R-:W-:Y:S08]  /*c610*/  HMMA.16816.F32.BF16 R12, R200.reuse, R172, R12 ;  /* 0x000000acc80c723c */ /* 0x042ff0000004180c */
[C---:B------:R-:W-:Y:S01]  /*c620*/  HMMA.16816.F32.BF16 R16, R200.reuse, R174, R16 ;  /* 0x000000aec810723c */ /* 0x040fe20000041810 */
[----:B------:R-:W1:Y:S07]  /*c630*/  LDSM.16.M88.4 R172, [R227+UR5+0xb800] ;  /* 0x00b80005e3ac783b */ /* 0x000e6e0008000200 */
[C---:B-----5:R-:W-:Y:S08]  /*c640*/  HMMA.16816.F32.BF16 R20, R200.reuse, R176, R20 ;  /* 0x000000b0c814723c */ /* 0x060ff00000041814 */
[C---:B------:R-:W-:Y:S01]  /*c650*/  HMMA.16816.F32.BF16 R24, R200.reuse, R178, R24 ;  /* 0x000000b2c818723c */ /* 0x040fe20000041818 */
[----:B------:R-:W3:Y:S07]  /*c660*/  LDSM.16.M88.4 R176, [R170+0xa800] ;  /* 0x00a80000aab0783b */ /* 0x000eee0000000200 */
[C---:B--2---:R-:W-:Y:S08]  /*c670*/  HMMA.16816.F32.BF16 R28, R200.reuse, R164, R28 ;  /* 0x000000a4c81c723c */ /* 0x044ff0000004181c */
[----:B------:R-:W-:Y:S01]  /*c680*/  HMMA.16816.F32.BF16 R32, R200, R166, R32 ;  /* 0x000000a6c820723c */ /* 0x000fe20000041820 */
[----:B------:R-:W2:Y:S05]  /*c690*/  LDSM.16.M88.4 R164, [R170+0xb000] ;  /* 0x00b00000aaa4783b */ /* 0x000eaa0000000200 */
[----:B------:R-:W-:Y:S02]  /*c6a0*/  LDSM.16.M88.4 R200, [R171+0x2000] ;  /* 0x00200000abc8783b */ /* 0x000fe40000000200 */
[C---:B------:R-:W-:Y:S08]  /*c6b0*/  HMMA.16816.F32.BF16 R4, R180.reuse, R184, R4 ;  /* 0x000000b8b404723c */ /* 0x040ff00000041804 */
[C---:B------:R-:W-:Y:S01]  /*c6c0*/  HMMA.16816.F32.BF16 R8, R180.reuse, R186, R8 ;  /* 0x000000bab408723c */ /* 0x040fe20000041808 */
[----:B------:R-:W4:Y:S07]  /*c6d0*/  LDSM.16.M88.4 R184, [R170+0xb800] ;  /* 0x00b80000aab8783b */ /* 0x000f2e0000000200 */
        /* <DEDUP_REMOVED lines=13> */
[C---:B---3--:R-:W-:Y:S08]  /*c7b0*/  HMMA.16816.F32.BF16 R12, R196.reuse, R176, R12 ;  /* 0x000000b0c40c723c */ /* 0x048ff0000004180c */
[C---:B------:R-:W-:Y:S01]  /*c7c0*/  HMMA.16816.F32.BF16 R16, R196.reuse, R178, R16 ;  /* 0x000000b2c410723c */ /* 0x040fe20000041810 */
[----:B------:R-:W-:Y:S07]  /*c7d0*/  LDSM.16.M88.4 R176, [R2+0xb000] ;  /* 0x00b0000002b0783b */ /* 0x000fee0000000200 */
[C---:B--2---:R-:W-:Y:S08]  /*c7e0*/  HMMA.16816.F32.BF16 R20, R196.reuse, R164, R20 ;  /* 0x000000a4c414723c */ /* 0x044ff00000041814 */
[C---:B------:R-:W-:Y:S01]  /*c7f0*/  HMMA.16816.F32.BF16 R24, R196.reuse, R166, R24 ;  /* 0x000000a6c418723c */ /* 0x040fe20000041818 */
[----:B------:R-:W2:Y:S07]  /*c800*/  LDSM.16.M88.4 R164, [R2+0xa800] ;  /* 0x00a8000002a4783b */ /* 0x000eae0000000200 */
[C---:B----4-:R-:W-:Y:S08]  /*c810*/  HMMA.16816.F32.BF16 R28, R196.reuse, R184, R28 ;  /* 0x000000b8c41c723c */ /* 0x050ff0000004181c */
[----:B------:R-:W-:Y:S01]  /*c820*/  HMMA.16816.F32.BF16 R32, R196, R186, R32 ;  /* 0x000000bac420723c */ /* 0x000fe20000041820 */
[----:B------:R-:W3:Y:S05]  /*c830*/  LDSM.16.M88.4 R184, [R2+0xb800] ;  /* 0x00b8000002b8783b */ /* 0x000eea0000000200 */
[----:B------:R-:W-:Y:S02]  /*c840*/  LDSM.16.M88.4 R196, [R229+0x4000] ;  /* 0x00400000e5c4783b */ /* 0x000fe40000000200 */
[C---:B------:R-:W-:Y:S08]  /*c850*/  HMMA.16816.F32.BF16 R4, R200.reuse, R208, R4 ;  /* 0x000000d0c804723c */ /* 0x040ff00000041804 */
[C---:B------:R-:W-:Y:S01]  /*c860*/  HMMA.16816.F32.BF16 R8, R200.reuse, R210, R8 ;  /* 0x000000d2c808723c */ /* 0x040fe20000041808 */
[----:B------:R-:W4:Y:S07]  /*c870*/  LDSM.16.M88.4 R208, [R227+UR5+0xc000] ;  /* 0x00c00005e3d0783b */ /* 0x000f2e0008000200 */
        /* <DEDUP_REMOVED lines=18> */
[----:B------:R-:W2:Y:S07]  /*c9a0*/  LDSM.16.M88.4 R176, [R170+0xd000] ;  /* 0x00d00000aab0783b */ /* 0x000eae0000000200 */
[C---:B---3--:R-:W-:Y:S08]  /*c9b0*/  HMMA.16816.F32.BF16 R28, R192.reuse, R184, R28 ;  /* 0x000000b8c01c723c */ /* 0x048ff0000004181c */
[----:B------:R-:W-:Y:S01]  /*c9c0*/  HMMA.16816.F32.BF16 R32, R192, R186, R32 ;  /* 0x000000bac020723c */ /* 0x000fe20000041820 */
[----:B------:R-:W3:Y:S05]  /*c9d0*/  LDSM.16.M88.4 R184, [R170+0xd800] ;  /* 0x00d80000aab8783b */ /* 0x000eea0000000200 */
[----:B------:R-:W3:Y:S02]  /*c9e0*/  LDSM.16.M88.4 R192, [R171+0x4000] ;  /* 0x00400000abc0783b */ /* 0x000ee40000000200 */
        /* <DEDUP_REMOVED lines=32> */
[C---:B----4-:R-:W-:Y:S08]  /*cbf0*/  HMMA.16816.F32.BF16 R20, R192.reuse, R180, R20 ;  /* 0x000000b4c014723c */ /* 0x050ff00000041814 */
[C---:B------:R-:W-:Y:S01]  /*cc00*/  HMMA.16816.F32.BF16 R24, R192.reuse, R182, R24 ;  /* 0x000000b6c018723c */ /* 0x040fe20000041818 */
[----:B------:R-:W4:Y:S07]  /*cc10*/  LDSM.16.M88.4 R180, [R227+UR5+0xf000] ;  /* 0x00f00005e3b4783b */ /* 0x000f2e0008000200 */
[C---:B-----5:R-:W-:Y:S08]  /*cc20*/  HMMA.16816.F32.BF16 R28, R192.reuse, R188, R28 ;  /* 0x000000bcc01c723c */ /* 0x060ff0000004181c */
        /* <DEDUP_REMOVED lines=22> */
[C---:B----4-:R-:W-:Y:S08]  /*cd90*/  HMMA.16816.F32.BF16 R20, R200.reuse, R180, R20 ;  /* 0x000000b4c814723c */ /* 0x050ff00000041814 */
[C---:B------:R-:W-:Y:S01]  /*cda0*/  HMMA.16816.F32.BF16 R24, R200.reuse, R182, R24 ;  /* 0x000000b6c818723c */ /* 0x040fe20000041818 */
[----:B------:R-:W4:Y:S07]  /*cdb0*/  LDSM.16.M88.4 R180, [R3+0xf000] ;  /* 0x00f0000003b4783b */ /* 0x000f2e0000000200 */
[C---:B-----5:R-:W-:Y:S08]  /*cdc0*/  HMMA.16816.F32.BF16 R28, R200.reuse, R188, R28 ;  /* 0x000000bcc81c723c */ /* 0x060ff0000004181c */
        /* <DEDUP_REMOVED lines=8> */
[C---:B------:R-:W-:Y:S08]  /*ce50*/  HMMA.16816.F32.BF16 R20, R192.reuse, R176, R20 ;  /* 0x000000b0c014723c */ /* 0x040ff00000041814 */
        /* <DEDUP_REMOVED lines=8> */
[C---:B----4-:R-:W-:Y:S08]  /*cee0*/  HMMA.16816.F32.BF16 R20, R196.reuse, R180, R20 ;  /* 0x000000b4c414723c */ /* 0x050ff00000041814 */
[C---:B------:R-:W-:Y:S08]  /*cef0*/  HMMA.16816.F32.BF16 R24, R196.reuse, R182, R24 ;  /* 0x000000b6c418723c */ /* 0x040ff00000041818 */
[C---:B-----5:R-:W-:Y:S08]  /*cf00*/  HMMA.16816.F32.BF16 R28, R196.reuse, R188, R28 ;  /* 0x000000bcc41c723c */ /* 0x060ff0000004181c */
[----:B------:R-:W-:Y:S08]  /*cf10*/  HMMA.16816.F32.BF16 R32, R196, R190, R32 ;  /* 0x000000bec420723c */ /* 0x000ff00000041820 */
[C---:B------:R-:W-:Y:S08]  /*cf20*/  HMMA.16816.F32.BF16 R4, R200.reuse, R212, R4 ;  /* 0x000000d4c804723c */ /* 0x040ff00000041804 */
[C---:B------:R-:W-:Y:S08]  /*cf30*/  HMMA.16816.F32.BF16 R8, R200.reuse, R214, R8 ;  /* 0x000000d6c808723c */ /* 0x040ff00000041808 */
[C---:B--2---:R-:W-:Y:S03]  /*cf40*/  HMMA.16816.F32.BF16 R12, R200.reuse, R164, R12 ;  /* 0x000000a4c80c723c */ /* 0x044fe6000004180c */
[----:B------:R-:W-:Y:S01]  /*cf50*/  FMUL.FTZ R205, R5, UR7 ;  /* 0x0000000705cd7c20 */ /* 0x000fe20008410000 */
[----:B------:R-:W-:Y:S01]  /*cf60*/  FMUL.FTZ R168, R4, UR7 ;  /* 0x0000000704a87c20 */ /* 0x000fe20008410000 */
[----:B------:R-:W-:Y:S01]  /*cf70*/  FMUL.FTZ R208, R6, UR7 ;  /* 0x0000000706d07c20 */ /* 0x000fe20008410000 */
[----:B------:R-:W-:Y:S01]  /*cf80*/  FMUL.FTZ R207, R7, UR7 ;  /* 0x0000000707cf7c20 */ /* 0x000fe20008410000 */
[----:B------:R2:W-:Y:S01]  /*cf90*/  MUFU.TANH R193, R205 ;  /* 0x000000cd00c17308 */ /* 0x0005e20000002400 */
[C---:B------:R-:W-:Y:S03]  /*cfa0*/  HMMA.16816.F32.BF16 R16, R200.reuse, R166, R16 ;  /* 0x000000a6c810723c */ /* 0x040fe60000041810 */
[----:B------:R-:W-:Y:S01]  /*cfb0*/  FMUL.FTZ R165, R11, UR7 ;  /* 0x000000070ba57c20 */ /* 0x000fe20008410000 */
[----:B------:R-:W-:Y:S01]  /*cfc0*/  FMUL.FTZ R204, R8, UR7 ;  /* 0x0000000708cc7c20 */ /* 0x000fe20008410000 */
[----:B------:R-:W-:Y:S04]  /*cfd0*/  FMUL.FTZ R206, R9, UR7 ;  /* 0x0000000709ce7c20 */ /* 0x000fe80008410000 */
[----:B------:R3:W-:Y:S01]  /*cfe0*/  MUFU.TANH R195, R168 ;  /* 0x000000a800c37308 */ /* 0x0007e20000002400 */
[C---:B-1----:R-:W-:Y:S03]  /*cff0*/  HMMA.16816.F32.BF16 R20, R200.reuse, R172, R20 ;  /* 0x000000acc814723c */ /* 0x042fe60000041814 */
[----:B------:R-:W-:Y:S01]  /*d000*/  FMUL.FTZ R252, R14, UR7 ;  /* 0x000000070efc7c20 */ /* 0x000fe20008410000 */
[----:B------:R-:W-:Y:S05]  /*d010*/  FMUL.FTZ R250, R15, UR7 ;  /* 0x000000070ffa7c20 */ /* 0x000fea0008410000 */
[----:B------:R1:W-:Y:S01]  /*d020*/  MUFU.TANH R183, R204 ;  /* 0x000000cc00b77308 */ /* 0x0003e20000002400 */
[C---:B------:R-:W-:Y:S03]  /*d030*/  HMMA.16816.F32.BF16 R24, R200.reuse, R174, R24 ;  /* 0x000000aec818723c */ /* 0x040fe60000041818 */
[----:B--2---:R-:W-:Y:S01]  /*d040*/  FMUL.FTZ R205, R10, UR7 ;  /* 0x000000070acd7c20 */ /* 0x004fe20008410000 */
[----:B------:R-:W-:Y:S01]  /*d050*/  FMUL.FTZ R248, R18, UR7 ;  /* 0x0000000712f87c20 */ /* 0x000fe20008410000 */
[----:B------:R-:W-:Y:S01]  /*d060*/  FMUL.FTZ R246, R19, UR7 ;  /* 0x0000000713f67c20 */ /* 0x000fe20008410000 */
[----:B------:R-:W-:Y:S03]  /*d070*/  FMUL.FTZ R249, R16, UR7 ;  /* 0x0000000710f97c20 */ /* 0x000fe60008410000 */
[----:B------:R2:W-:Y:S01]  /*d080*/  MUFU.TANH R10, R165 ;  /* 0x000000a5000a7308 */ /* 0x0005e20000002400 */
[----:B------:R-:W-:Y:S01]  /*d090*/  FMUL.FTZ R251, R17, UR7 ;  /* 0x0000000711fb7c20 */ /* 0x000fe20008410000 */
[----:B---3--:R-:W-:Y:S01]  /*d0a0*/  FMUL.FTZ R168, R12, UR7 ;  /* 0x000000070ca87c20 */ /* 0x008fe20008410000 */
[----:B------:R-:W-:Y:S01]  /*d0b0*/  FMUL.FTZ R213, R20, UR7 ;  /* 0x0000000714d57c20 */ /* 0x000fe20008410000 */
[----:B------:R-:W-:Y:S01]  /*d0c0*/  FMUL.FTZ R215, R21, UR7 ;  /* 0x0000000715d77c20 */ /* 0x000fe20008410000 */
[----:B------:R-:W-:Y:S05]  /*d0d0*/  FMUL.FTZ R210, R22, UR7 ;  /* 0x0000000716d27c20 */ /* 0x000fea0008410000 */
[----:B------:R3:W-:Y:S01]  /*d0e0*/  MUFU.TANH R198, R208 ;  /* 0x000000d000c67308 */ /* 0x0007e20000002400 */
[----:B-1----:R-:W-:Y:S01]  /*d0f0*/  FMUL.FTZ R204, R13, UR7 ;  /* 0x000000070dcc7c20 */ /* 0x002fe20008410000 */
[----:B------:R-:W-:Y:S01]  /*d100*/  FMUL.FTZ R211, R24, UR7 ;  /* 0x0000000718d37c20 */ /* 0x000fe20008410000 */
[----:B------:R-:W-:Y:S01]  /*d110*/  FMUL.FTZ R209, R25, UR7 ;  /* 0x0000000719d17c20 */ /* 0x000fe20008410000 */
[----:B------:R-:W-:Y:S01]  /*d120*/  FMUL.FTZ R212, R26, UR7 ;  /* 0x000000071ad47c20 */ /* 0x000fe20008410000 */
[----:B------:R-:W-:Y:S05]  /*d130*/  FMUL.FTZ R214, R27, UR7 ;  /* 0x000000071bd67c20 */ /* 0x000fea0008410000 */
[----:B------:R-:W1:Y:S01]  /*d140*/  MUFU.TANH R194, R207 ;  /* 0x000000cf00c27308 */ /* 0x000e620000002400 */
[----:B--2---:R-:W2:Y:S01]  /*d150*/  LDSM.16.M88.4 R164, [R2+0xf800] ;  /* 0x00f8000002a4783b */ /* 0x004ea20000000200 */
[----:B------:R-:W-:Y:S08]  /*d160*/  DEPBAR.LE SB0, 0x0 ;  /* 0x000080000000791a */ /* 0x000ff00000000000 */
[----:B------:R-:W4:Y:S01]  /*d170*/  MUFU.TANH R9, R205 ;  /* 0x000000cd00097308 */ /* 0x000f220000002400 */
[----:B------:R-:W-:Y:S01]  /*d180*/  BAR.SYNC.DEFER_BLOCKING 0x0 ;  /* 0x0000000000007b1d */ /* 0x000fe20000010000 */
[----:B---3--:R-:W-:Y:S08]  /*d190*/  FMUL.FTZ R208, R23, UR7 ;  /* 0x0000000717d07c20 */ /* 0x008ff00008410000 */
[----:B------:R-:W3:Y:S10]  /*d1a0*/  MUFU.TANH R181, R206 ;  /* 0x000000ce00b57308 */ /* 0x000ef40000002400 */
[----:B------:R5:W-:Y:S10]  /*d1b0*/  MUFU.TANH R199, R168 ;  /* 0x000000a800c77308 */ /* 0x000bf40000002400 */
[----:B------:R-:W-:Y:S10]  /*d1c0*/  MUFU.TANH R197, R204 ;  /* 0x000000cc00c57308 */ /* 0x000ff40000002400 */
[----:B------:R-:W-:Y:S01]  /*d1d0*/  MUFU.TANH R252, R252 ;  /* 0x000000fc00fc7308 */ /* 0x000fe20000002400 */
[C---:B--2---:R-:W-:Y:S05]  /*d1e0*/  HMMA.16816.F32.BF16 R28, R200.reuse, R164, R28 ;  /* 0x000000a4c81c723c */ /* 0x044fea000004181c */
[----:B-1----:R-:W-:Y:S04]  /*d1f0*/  FMNMX3.FTZ R165, R0, R198, R194, !PT ;  /* 0x000000c600a57276 */ /* 0x002fe800078100c2 */
[----:B------:R-:W1:Y:S01]  /*d200*/  MUFU.TANH R250, R250 ;  /* 0x000000fa00fa7308 */ /* 0x000e620000002400 */
[----:B------:R-:W-:Y:S03]  /*d210*/  HMMA.16816.F32.BF16 R32, R200, R166, R32 ;  /* 0x000000a6c820723c */ /* 0x000fe60000041820 */
[----:B----4-:R-:W-:Y:S02]  /*d220*/  FMNMX3.FTZ R165, R165, R9, R10, !PT ;  /* 0x00000009a5a57276 */ /* 0x010fe4000781000a */
[----:B------:R-:W-:Y:S04]  /*d230*/  FMNMX3.FTZ R166, R169, R195, R193, !PT ;  /* 0x000000c3a9a67276 */ /* 0x000fe800078100c1 */
[----:B------:R-:W-:Y:S01]  /*d240*/  MUFU.TANH R248, R248 ;  /* 0x000000f800f87308 */ /* 0x000fe20000002400 */
[----:B---3--:R-:W-:Y:S01]  /*d250*/  FMNMX3.FTZ R6, R166, R183, R181, !PT ;  /* 0x000000b7a6067276 */ /* 0x008fe200078100b5 */
[----:B------:R-:W-:Y:S01]  /*d260*/  FMUL.FTZ R206, R28, UR7 ;  /* 0x000000071cce7c20 */ /* 0x000fe20008410000 */
[----:B------:R-:W-:Y:S01]  /*d270*/  FMUL.FTZ R207, R29, UR7 ;  /* 0x000000071dcf7c20 */ /* 0x000fe20008410000 */
[----:B-----5:R-:W-:Y:S06]  /*d280*/  FMUL.FTZ R168, R30, UR7 ;  /* 0x000000071ea87c20 */ /* 0x020fec0008410000 */
[----:B------:R-:W2:Y:S01]  /*d290*/  MUFU.TANH R246, R246 ;  /* 0x000000f600f67308 */ /* 0x000ea20000002400 */
[----:B------:R-:W-:Y:S01]  /*d2a0*/  FMUL.FTZ R167, R31, UR7 ;  /* 0x000000071fa77c20 */ /* 0x000fe20008410000 */
[----:B-1----:R-:W-:Y:S02]  /*d2b0*/  FMNMX3.FTZ R165, R165, R252, R250, !PT ;  /* 0x000000fca5a57276 */ /* 0x002fe400078100fa */
[----:B------:R-:W-:Y:S01]  /*d2c0*/  FMNMX3.FTZ R6, R6, R199, R197, !PT ;  /* 0x000000c706067276 */ /* 0x000fe200078100c5 */
[----:B------:R-:W-:Y:S01]  /*d2d0*/  FMUL.FTZ R204, R32, UR7 ;  /* 0x0000000720cc7c20 */ /* 0x000fe20008410000 */
[----:B------:R-:W-:Y:S01]  /*d2e0*/  FMUL.FTZ R205, R33, UR7 ;  /* 0x0000000721cd7c20 */ /* 0x000fe20008410000 */
[----:B------:R-:W-:Y:S03]  /*d2f0*/  FMUL.FTZ R34, R34, UR7 ;  /* 0x0000000722227c20 */ /* 0x000fe60008410000 */
[----:B------:R-:W-:Y:S01]  /*d300*/  MUFU.TANH R249, R249 ;  /* 0x000000f900f97308 */ /* 0x000fe20000002400 */
[----:B------:R-:W-:Y:S09]  /*d310*/  FMUL.FTZ R35, R35, UR7 ;  /* 0x0000000723237c20 */ /* 0x000ff20008410000 */
        /* <DEDUP_REMOVED lines=25> */
[----:B--2---:R-:W-:Y:S02]  /*d4b0*/  FMNMX3.FTZ R11, R11, R204, R205, !PT ;  /* 0x000000cc0b0b7276 */ /* 0x004fe400078100cd */
[----:B-1----:R-:W-:Y:S01]  /*d4c0*/  FMNMX3.FTZ R7, R7, R166, R165, !PT ;  /* 0x000000a607077276 */ /* 0x002fe200078100a5 */
[----:B------:R-:W-:Y:S06]  /*d4d0*/  BRA.U.ANY UP0, `(.L_x_632) ;  /* 0xffffffdd00cc7547 */ /* 0x000fec000b93ffff */
.L_x_631:
[----:B------:R-:W2:Y:S01]  /*d4e0*/  SHFL.BFLY PT, R4, R11, 0x2, 0x1f ;  /* 0x0c401f000b047f89 */ /* 0x000ea200000e0000 */
[----:B------:R-:W-:Y:S01]  /*d4f0*/  MOV R185, R239 ;  /* 0x000000ef00b97202 */ /* 0x000fe20000000f00 */
[----:B------:R-:W-:Y:S01]  /*d500*/  UISETP.NE.AND UP0, UPT, UR6, URZ, UPT ;  /* 0x000000ff0600728c */ /* 0x000fe2000bf05270 */
[----:B------:R-:W-:Y:S05]  /*d510*/  @P0 IADD3 R185, PT, PT, R240, -0x40, RZ ;  /* 0xffffffc0f0b90810 */ /* 0x000fea0007ffe0ff */
[----:B------:R-:W3:Y:S01]  /*d520*/  SHFL.BFLY PT, R2, R7, 0x2, 0x1f ;  /* 0x0c401f0007027f89 */ /* 0x000ee200000e0000 */
[----:B------:R-:W-:Y:S01]  /*d530*/  UIADD3 UR6, UPT, UPT, UR6, -0x1, URZ ;  /* 0xffffffff06067890 */ /* 0x000fe2000fffe0ff */
[----:B------:R-:W-:Y:S06]  /*d540*/  IADD3 R184, PT, PT, R216, R185, RZ ;  /* 0x000000b9d8b87210 */ /* 0x000fec0007ffe0ff */
[----:B-1----:R-:W-:Y:S08]  /*d550*/  LDSM.16.MT88.4 R12, [R221+0x10000] ;  /* 0x01000000dd0c783b */ /* 0x002ff00000004200 */
[----:B------:R-:W-:Y:S08]  /*d560*/  LDSM.16.MT88.4 R20, [R220+0x10000] ;  /* 0x01000000dc14783b */ /* 0x000ff00000004200 */
[----:B------:R-:W-:Y:S08]  /*d570*/  LDSM.16.MT88.4 R28, [R185] ;  /* 0x00000000b91c783b */ /* 0x000ff00000004200 */
        /* <DEDUP_REMOVED lines=17> */
[----:B------:R-:W-:Y:S02]  /*d690*/  FMUL.FTZ R0, R4, UR4 ;  /* 0x0000000404007c20 */ /* 0x000fe40008410000 */
        /* <DEDUP_REMOVED lines=9> */
[----:B------:R-:W-:Y:S01]  /*d730*/  LDSM.16.MT88.4 R180, [R220+0x16800] ;  /* 0x01680000dcb4783b */ /* 0x000fe20000004200 */
        /* <DEDUP_REMOVED lines=23> */
[C---:B------:R-:W-:Y:S01]  /*d8b0*/  FMUL.FTZ R16, R2.reuse, R148 ;  /* 0x0000009402107220 */ /* 0x040fe20000410000 */
        /* <DEDUP_REMOVED lines=58> */
[----:B------:R-:W2:Y:S01]  /*dc60*/  LDSM.16.MT88.4 R144, [R221+0x12000] ;  /* 0x01200000dd90783b */ /* 0x000ea20000004200 */
        /* <DEDUP_REMOVED lines=16> */
[----:B------:R-:W3:Y:S01]  /*dd70*/  LDSM.16.MT88.4 R136, [R220+0x12000] ;  /* 0x01200000dc88783b */ /* 0x000ee20000004200 */
        /* <DEDUP_REMOVED lines=19> */
[C---:B--2---:R-:W-:Y:S04]  /*deb0*/  HMMA.16816.F32.BF16 R36, R160.reuse, R144, R36 ;  /* 0x00000090a024723c */ /* 0x044fe80000041824 */
[----:B------:R-:W-:Y:S01]  /*dec0*/  MUFU.EX2 R208, R208 ;  /* 0x000000d000d07308 */ /* 0x000fe20000000800 */
[----:B------:R-:W-:Y:S01]  /*ded0*/  FMUL.FTZ R77, R2, R77 ;  /* 0x0000004d024d7220 */ /* 0x000fe20000410000 */
[C---:B------:R-:W-:Y:S01]  /*dee0*/  FMUL.FTZ R78, R0.reuse, R78 ;  /* 0x0000004e004e7220 */ /* 0x040fe20000410000 */
[----:B------:R-:W-:Y:S01]  /*def0*/  FMUL.FTZ R79, R0, R79 ;  /* 0x0000004f004f7220 */ /* 0x000fe20000410000 */
[C---:B------:R-:W-:Y:S01]  /*df00*/  FMUL.FTZ R80, R2.reuse, R80 ;  /* 0x0000005002507220 */ /* 0x040fe20000410000 */
[----:B------:R-:W-:Y:S01]  /*df10*/  FMUL.FTZ R81, R2, R81 ;  /* 0x0000005102517220 */ /* 0x000fe20000410000 */
[C---:B------:R-:W-:Y:S01]  /*df20*/  HMMA.16816.F32.BF16 R40, R160.reuse, R146, R40 ;  /* 0x00000092a028723c */ /* 0x040fe20000041828 */
[----:B------:R-:W-:Y:S02]  /*df30*/  LDSM.16.MT88.4 R144, [R185+0x800] ;  /* 0x00080000b990783b */ /* 0x000fe40000004200 */
        /* <DEDUP_REMOVED lines=61> */
[C---:B--2---:R-:W-:Y:S03]  /*e310*/  HMMA.16816.F32.BF16 R76, R160.reuse, R132, R76 ;  /* 0x00000084a04c723c */ /* 0x044fe6000004184c */
[----:B------:R-:W-:Y:S01]  /*e320*/  FMUL.FTZ R131, R0, R131 ;  /* 0x0000008300837220 */ /* 0x000fe20000410000 */
[----:B------:R-:W-:Y:S01]  /*e330*/  FFMA.FTZ R213, R215, UR4, -R170 ;  /* 0x00000004d7d57c23 */ /* 0x000fe200080108aa */
[--C-:B------:R-:W-:Y:S01]  /*e340*/  FFMA.FTZ R215, R210, UR4, -R169.reuse ;  /* 0x00000004d2d77c23 */ /* 0x100fe200080108a9 */
[--C-:B------:R-:W-:Y:S01]  /*e350*/  FFMA.FTZ R210, R212, UR4, -R169.reuse ;  /* 0x00000004d4d27c23 */ /* 0x100fe200080108a9 */
[----:B------:R-:W-:Y:S01]  /*e360*/  FFMA.FTZ R167, R167, UR4, -R169 ;  /* 0x00000004a7a77c23 */ /* 0x000fe200080108a9 */
[C---:B------:R-:W-:Y:S01]  /*e370*/  HMMA.16816.F32.BF16 R80, R160.reuse, R134, R80 ;  /* 0x00000086a050723c */ /* 0x040fe20000041850 */
[----:B------:R-:W2:Y:S01]  /*e380*/  LDSM.16.MT88.4 R132, [R221+0x16000] ;  /* 0x01600000dd84783b */ /* 0x000ea20000004200 */
[----:B------:R-:W-:Y:S01]  /*e390*/  MUFU.EX2 R213, R213 ;  /* 0x000000d500d57308 */ /* 0x000fe20000000800 */
[----:B------:R-:W-:Y:S01]  /*e3a0*/  FFMA.FTZ R195, R2, R247, R195 ;  /* 0x000000f702c37223 */ /* 0x000fe200000100c3 */
[----:B------:R-:W-:Y:S01]  /*e3b0*/  FFMA.FTZ R193, R0, R245, R193 ;  /* 0x000000f500c17223 */ /* 0x000fe200000100c1 */
[----:B------:R-:W-:Y:S07]  /*e3c0*/  MOV R0, R3 ;  /* 0x0000000300007202 */ /* 0x000fee0000000f00 */
[----:B------:R-:W-:Y:S01]  /*e3d0*/  MUFU.EX2 R215, R215 ;  /* 0x000000d700d77308 */ /* 0x000fe20000000800 */
[----:B------:R-:W-:Y:S01]  /*e3e0*/  FADD.FTZ R195, R191, R195 ;  /* 0x000000c3bfc37221 */ /* 0x000fe20000010000 */
[C---:B---3--:R-:W-:Y:S08]  /*e3f0*/  HMMA.16816.F32.BF16 R84, R160.reuse, R140, R84 ;  /* 0x0000008ca054723c */ /* 0x048ff00000041854 */
[----:B------:R-:W-:Y:S01]  /*e400*/  MUFU.EX2 R210, R210 ;  /* 0x000000d200d27308 */ /* 0x000fe20000000800 */
[----:B------:R-:W-:Y:S01]  /*e410*/  FADD.FTZ R188, R188, R193 ;  /* 0x000000c1bcbc7221 */ /* 0x000fe20000010000 */
[----:B------:R-:W-:Y:S08]  /*e420*/  FADD.FTZ R190, R190, R195 ;  /* 0x000000c3bebe7221 */ /* 0x000ff00000010000 */
[----:B------:R-:W-:Y:S01]  /*e430*/  MUFU.EX2 R167, R167 ;  /* 0x000000a700a77308 */ /* 0x000fe20000000800 */
[----:B------:R-:W-:Y:S01]  /*e440*/  FADD.FTZ R187, R187, R188 ;  /* 0x000000bcbbbb7221 */ /* 0x000fe20000010000 */
[C---:B------:R-:W-:Y:S01]  /*e450*/  HMMA.16816.F32.BF16 R88, R160.reuse, R142, R88 ;  /* 0x0000008ea058723c */ /* 0x040fe20000041858 */
[----:B------:R-:W3:Y:S02]  /*e460*/  LDSM.16.MT88.4 R140, [R220+0x16000] ;  /* 0x01600000dc8c783b */ /* 0x000ee40000004200 */
[----:B------:R-:W-:Y:S01]  /*e470*/  FADD.FTZ R190, R189, R190 ;  /* 0x000000bebdbe7221 */ /* 0x000fe20000010000 */
[----:B------:R-:W-:Y:S04]  /*e480*/  FADD.FTZ R186, R186, R187 ;  /* 0x000000bbbaba7221 */ /* 0x000fe80000010000 */
[C---:B-1----:R-:W-:Y:S08]  /*e490*/  HMMA.16816.F32.BF16 R92, R160.reuse, R136, R92 ;  /* 0x00000088a05c723c */ /* 0x042ff0000004185c */
[C---:B------:R-:W-:Y:S01]  /*e4a0*/  HMMA.16816.F32.BF16 R96, R160.reuse, R138, R96 ;  /* 0x0000008aa060723c */ /* 0x040fe20000041860 */
[----:B------:R-:W1:Y:S07]  /*e4b0*/  LDSM.16.MT88.4 R136, [R185+0x6000] ;  /* 0x00600000b988783b */ /* 0x000e6e0000004200 */
[C---:B--2---:R-:W-:Y:S08]  /*e4c0*/  HMMA.16816.F32.BF16 R100, R160.reuse, R132, R100 ;  /* 0x00000084a064723c */ /* 0x044ff00000041864 */
[C---:B------:R-:W-:Y:S01]  /*e4d0*/  HMMA.16816.F32.BF16 R104, R160.reuse, R134, R104 ;  /* 0x00000086a068723c */ /* 0x040fe20000041868 */
[----:B------:R-:W2:Y:S07]  /*e4e0*/  LDSM.16.MT88.4 R132, [R184+0x6000] ;  /* 0x00600000b884783b */ /* 0x000eae0000004200 */
[C---:B---3--:R-:W-:Y:S03]  /*e4f0*/  HMMA.16816.F32.BF16 R108, R160.reuse, R140, R108 ;  /* 0x0000008ca06c723c */ /* 0x048fe6000004186c */
[----:B------:R-:W-:Y:S01]  /*e500*/  FFMA.FTZ R140, R199, UR4, -R170 ;  /* 0x00000004c78c7c23 */ /* 0x000fe200080108aa */
[----:B------:R-:W-:Y:S03]  /*e510*/  FFMA.FTZ R199, R252, UR4, -R169 ;  /* 0x00000004fcc77c23 */ /* 0x000fe600080108a9 */
[----:B------:R3:W4:Y:S01]  /*e520*/  MUFU.EX2 R197, R140 ;  /* 0x0000008c00c57308 */ /* 0x0007220000000800 */
[C---:B------:R-:W-:Y:S09]  /*e530*/  HMMA.16816.F32.BF16 R112, R160.reuse, R142, R112 ;  /* 0x0000008ea070723c */ /* 0x040ff20000041870 */
[----:B------:R-:W5:Y:S01]  /*e540*/  MUFU.EX2 R199, R199 ;  /* 0x000000c700c77308 */ /* 0x000f620000000800 */
[C---:B-1----:R-:W-:Y:S01]  /*e550*/  HMMA.16816.F32.BF16 R116, R160.reuse, R136, R116 ;  /* 0x00000088a074723c */ /* 0x042fe20000041874 */
[----:B---3--:R-:W-:Y:S07]  /*e560*/  LDSM.16.MT88.4 R140, [R220+0x10800] ;  /* 0x01080000dc8c783b */ /* 0x008fee0000004200 */
[C---:B------:R-:W-:Y:S01]  /*e570*/  HMMA.16816.F32.BF16 R120, R160.reuse, R138, R120 ;  /* 0x0000008aa078723c */ /* 0x040fe20000041878 */
[----:B------:R-:W1:Y:S07]  /*e580*/  LDSM.16.MT88.4 R136, [R221+0x10800] ;  /* 0x01080000dd88783b */ /* 0x000e6e0000004200 */
[C---:B--2---:R-:W-:Y:S03]  /*e590*/  HMMA.16816.F32.BF16 R124, R160.reuse, R132, R124 ;  /* 0x00000084a07c723c */ /* 0x044fe6000004187c */
[----:B----4-:R-:W-:Y:S01]  /*e5a0*/  F2FP.BF16.F32.PACK_AB R132, R192, R197 ;  /* 0x000000c5c084723e */ /* 0x010fe200000010ff */
[----:B------:R-:W-:Y:S01]  /*e5b0*/  FADD.FTZ R197, R197, R190 ;  /* 0x000000bec5c57221 */ /* 0x000fe20000010000 */
[----:B-----5:R-:W-:Y:S01]  /*e5c0*/  F2FP.BF16.F32.PACK_AB R133, R196, R199 ;  /* 0x000000c7c485723e */ /* 0x020fe200000010ff */
        /* <DEDUP_REMOVED lines=32> */
[C---:B------:R-:W-:Y:S03]  /*e7d0*/  HMMA.16816.F32.BF16 R60, R132.reuse, R156, R60 ;  /* 0x0000009c843c723c */ /* 0x040fe6000004183c */
[----:B------:R-:W-:Y:S01]  /*e7e0*/  FFMA.FTZ R156, R211, UR4, -R170 ;  /* 0x00000004d39c7c23 */ /* 0x000fe200080108aa */
[----:B------:R-:W-:Y:S03]  /*e7f0*/  FFMA.FTZ R211, R214, UR4, -R169 ;  /* 0x00000004d6d37c23 */ /* 0x000fe600080108a9 */
[----:B------:R5:W2:Y:S01]  /*e800*/  MUFU.EX2 R209, R156 ;  /* 0x0000009c00d17308 */ /* 0x000aa20000000800 */
[C---:B------:R-:W-:Y:S09]  /*e810*/  HMMA.16816.F32.BF16 R64, R132.reuse, R158, R64 ;  /* 0x0000009e8440723c */ /* 0x040ff20000041840 */
[----:B------:R-:W2:Y:S01]  /*e820*/  MUFU.EX2 R211, R211 ;  /* 0x000000d300d37308 */ /* 0x000ea20000000800 */
[C---:B------:R-:W-:Y:S01]  /*e830*/  HMMA.16816.F32.BF16 R68, R132.reuse, R160, R68 ;  /* 0x000000a08444723c */ /* 0x040fe20000041844 */
[----:B-----5:R-:W-:Y:S07]  /*e840*/  LDSM.16.MT88.4 R156, [R185+0x3000] ;  /* 0x00300000b99c783b */ /* 0x020fee0000004200 */
        /* <DEDUP_REMOVED lines=29> */
[----:B------:R-:W-:Y:S01]  /*ea20*/  F2FP.BF16.F32.PACK_AB R135, R211, R210 ;  /* 0x000000d2d387723e */ /* 0x000fe200000010ff */
[----:B------:R-:W-:Y:S02]  /*ea30*/  FADD.FTZ R215, R202, R215 ;  /* 0x000000d7cad77221 */ /* 0x000fe40000010000 */
[----:B------:R-:W-:Y:S02]  /*ea40*/  FADD.FTZ R209, R209, R200 ;  /* 0x000000c8d1d17221 */ /* 0x000fe40000010000 */
[----:B------:R-:W-:Y:S02]  /*ea50*/  FADD.FTZ R210, R210, R215 ;  /* 0x000000d7d2d27221 */ /* 0x000fe40000010000 */
[C---:B---3--:R-:W-:Y:S03]  /*ea60*/  HMMA.16816.F32.BF16 R4, R132.reuse, R144, R4 ;  /* 0x000000908404723c */ /* 0x048fe60000041804 */
[----:B------:R-:W-:Y:S01]  /*ea70*/  FADD.FTZ R209, R208, R209 ;  /* 0x000000d1d0d17221 */ /* 0x000fe20000010000 */
[----:B------:R-:W-:Y:S04]  /*ea80*/  FADD.FTZ R211, R211, R210 ;  /* 0x000000d2d3d37221 */ /* 0x000fe80000010000 */
        /* <DEDUP_REMOVED lines=14> */
[C---:B---3--:R-:W-:Y:S03]  /*eb70*/  HMMA.16816.F32.BF16 R44, R132.reuse, R144, R44 ;  /* 0x00000090842c723c */ /* 0x048fe6000004182c */
[--C-:B------:R-:W-:Y:S05]  /*eb80*/  FFMA.FTZ R144, R166, UR4, -R169.reuse ;  /* 0x00000004a6907c23 */ /* 0x100fea00080108a9 */
[C---:B------:R-:W-:Y:S08]  /*eb90*/  HMMA.16816.F32.BF16 R48, R132.reuse, R146, R48 ;  /* 0x000000928430723c */ /* 0x040ff00000041830 */
        /* <DEDUP_REMOVED lines=8> */
[----:B------:R-:W1:Y:S07]  /*ec20*/  LDSM.16.MT88.4 R136, [R184+0x7000] ;  /* 0x00700000b888783b */ /* 0x000e6e0000004200 */
[C---:B------:R-:W-:Y:S08]  /*ec30*/  HMMA.16816.F32.BF16 R76, R132.reuse, R160, R76 ;  /* 0x000000a0844c723c */ /* 0x040ff0000004184c */
[C---:B------:R-:W-:Y:S08]  /*ec40*/  HMMA.16816.F32.BF16 R80, R132.reuse, R162, R80 ;  /* 0x000000a28450723c */ /* 0x040ff00000041850 */
[C---:B------:R-:W-:Y:S08]  /*ec50*/  HMMA.16816.F32.BF16 R84, R132.reuse, R172, R84 ;  /* 0x000000ac8454723c */ /* 0x040ff00000041854 */
        /* <DEDUP_REMOVED lines=12> */
[----:B------:R-:W3:Y:S01]  /*ed20*/  MUFU.EX2 R181, R181 ;  /* 0x000000b500b57308 */ /* 0x000ee20000000800 */
[--C-:B------:R-:W-:Y:S01]  /*ed30*/  FFMA.FTZ R183, R204, UR4, -R170.reuse ;  /* 0x00000004ccb77c23 */ /* 0x100fe200080108aa */
[----:B------:R-:W-:Y:S01]  /*ed40*/  FFMA.FTZ R170, R205, UR4, -R170 ;  /* 0x00000004cdaa7c23 */ /* 0x000fe200080108aa */
[C---:B-----5:R-:W-:Y:S07]  /*ed50*/  HMMA.16816.F32.BF16 R108, R132.reuse, R152, R108 ;  /* 0x00000098846c723c */ /* 0x060fee000004186c */
[----:B------:R-:W-:Y:S10]  /*ed60*/  MUFU.EX2 R165, R144 ;  /* 0x0000009000a57308 */ /* 0x000ff40000000800 */
[----:B------:R-:W-:Y:S01]  /*ed70*/  MUFU.EX2 R182, R182 ;  /* 0x000000b600b67308 */ /* 0x000fe20000000800 */
[C---:B------:R-:W-:Y:S09]  /*ed80*/  HMMA.16816.F32.BF16 R112, R132.reuse, R154, R112 ;  /* 0x0000009a8470723c */ /* 0x040ff20000041870 */
[----:B------:R-:W-:Y:S01]  /*ed90*/  MUFU.EX2 R183, R183 ;  /* 0x000000b700b77308 */ /* 0x000fe20000000800 */
[C---:B---3--:R-:W-:Y:S01]  /*eda0*/  F2FP.BF16.F32.PACK_AB R168, R181.reuse, R180 ;  /* 0x000000b4b5a8723e */ /* 0x048fe200000010ff */
[----:B------:R-:W-:Y:S08]  /*edb0*/  FADD.FTZ R180, R180, R209 ;  /* 0x000000d1b4b47221 */ /* 0x000ff00000010000 */
[----:B------:R-:W3:Y:S01]  /*edc0*/  MUFU.EX2 R166, R170 ;  /* 0x000000aa00a67308 */ /* 0x000ee20000000800 */
[C---:B--2---:R-:W-:Y:S09]  /*edd0*/  HMMA.16816.F32.BF16 R116, R132.reuse, R140, R116 ;  /* 0x0000008c8474723c */ /* 0x044ff20000041874 */
[----:B------:R2:W4:Y:S01]  /*ede0*/  MUFU.EX2 R204, R169 ;  /* 0x000000a900cc7308 */ /* 0x0005220000000800 */
[----:B------:R-:W-:Y:S01]  /*edf0*/  FADD.FTZ R180, R181, R180 ;  /* 0x000000b4b5b47221 */ /* 0x000fe20000010000 */
[C---:B------:R-:W-:Y:S01]  /*ee00*/  HMMA.16816.F32.BF16 R120, R132.reuse, R142, R120 ;  /* 0x0000008e8478723c */ /* 0x040fe20000041878 */
[----:B------:R-:W5:Y:S02]  /*ee10*/  LDSM.16.MT88.4 R140, [R185+0x1800] ;  /* 0x00180000b98c783b */ /* 0x000f640000004200 */
[----:B---3--:R-:W-:Y:S01]  /*ee20*/  F2FP.BF16.F32.PACK_AB R170, R166, R183 ;  /* 0x000000b7a6aa723e */ /* 0x008fe200000010ff */
[----:B------:R-:W-:Y:S01]  /*ee30*/  FADD.FTZ R183, R183, R180 ;  /* 0x000000b4b7b77221 */ /* 0x000fe20000010000 */
[C---:B--2---:R-:W-:Y:S03]  /*ee40*/  F2FP.BF16.F32.PACK_AB R169, R167.reuse, R182 ;  /* 0x000000b6a7a9723e */ /* 0x044fe600000010ff */
[C---:B-1----:R-:W-:Y:S03]  /*ee50*/  HMMA.16816.F32.BF16 R124, R132.reuse, R136, R124 ;  /* 0x00000088847c723c */ /* 0x042fe6000004187c */
[----:B----4-:R-:W-:Y:S01]  /*ee60*/  F2FP.BF16.F32.PACK_AB R171, R204, R165 ;  /* 0x000000a5ccab723e */ /* 0x010fe200000010ff */
[----:B------:R-:W-:Y:S01]  /*ee70*/  FADD.FTZ R182, R182, R211 ;  /* 0x000000d3b6b67221 */ /* 0x000fe20000010000 */
[----:B------:R-:W-:Y:S03]  /*ee80*/  FADD.FTZ R247, R166, R183 ;  /* 0x000000b7a6f77221 */ /* 0x000fe60000010000 */
[----:B------:R-:W-:Y:S03]  /*ee90*/  HMMA.16816.F32.BF16 R128, R132, R138, R128 ;  /* 0x0000008a8480723c */ /* 0x000fe60000041880 */
[----:B------:R-:W-:Y:S04]  /*eea0*/  FADD.FTZ R182, R167, R182 ;  /* 0x000000b6a7b67221 */ /* 0x000fe80000010000 */
[----:B------:R-:W-:Y:S01]  /*eeb0*/  FADD.FTZ R165, R165, R182 ;  /* 0x000000b6a5a57221 */ /* 0x000fe20000010000 */
[C---:B------:R-:W-:Y:S01]  /*eec0*/  HMMA.16816.F32.BF16 R160, R168.reuse, R156, R4 ;  /* 0x0000009ca8a0723c */ /* 0x040fe20000041804 */
[----:B------:R-:W1:Y:S04]  /*eed0*/  LDSM.16.MT88.4 R4, [R221+0x13800] ;  /* 0x01380000dd04783b */ /* 0x000e680000004200 */
[----:B------:R-:W-:Y:S03]  /*eee0*/  FADD.FTZ R245, R204, R165 ;  /* 0x000000a5ccf57221 */ /* 0x000fe60000010000 */
[C---:B------:R-:W-:Y:S01]  /*eef0*/  HMMA.16816.F32.BF16 R156, R168.reuse, R158, R8 ;  /* 0x0000009ea89c723c */ /* 0x040fe20000041808 */
[----:B------:R-:W2:Y:S07]  /*ef00*/  LDSM.16.MT88.4 R8, [R220+0x13800] ;  /* 0x01380000dc08783b */ /* 0x000eae0000004200 */
[C---:B------:R-:W-:Y:S01]  /*ef10*/  HMMA.16816.F32.BF16 R152, R168.reuse, R148, R12 ;  /* 0x00000094a898723c */ /* 0x040fe2000004180c */
[----:B------:R-:W3:Y:S07]  /*ef20*/  LDSM.16.MT88.4 R12, [R185+0x3800] ;  /* 0x00380000b90c783b */ /* 0x000eee0000004200 */
[C---:B------:R-:W-:Y:S01]  /*ef30*/  HMMA.16816.F32.BF16 R148, R168.reuse, R150, R16 ;  /* 0x00000096a894723c */ /* 0x040fe20000041810 */
[----:B------:R-:W4:Y:S07]  /*ef40*/  LDSM.16.MT88.4 R16, [R184+0x3800] ;  /* 0x00380000b810783b */ /* 0x000f2e0000004200 */
[C---:B-----5:R-:W-:Y:S01]  /*ef50*/  HMMA.16816.F32.BF16 R144, R168.reuse, R140, R20 ;  /* 0x0000008ca890723c */ /* 0x060fe20000041814 */
[----:B------:R-:W5:Y:S07]  /*ef60*/  LDSM.16.MT88.4 R20, [R220+0x15800] ;  /* 0x01580000dc14783b */ /* 0x000f6e0000004200 */
[C---:B------:R-:W-:Y:S01]  /*ef70*/  HMMA.16816.F32.BF16 R140, R168.reuse, R142, R24 ;  /* 0x0000008ea88c723c */ /* 0x040fe20000041818 */
[----:B------:R-:W5:Y:S07]  /*ef80*/  LDSM.16.MT88.4 R24, [R185+0x5800] ;  /* 0x00580000b918783b */ /* 0x000f6e0000004200 */
        /* <DEDUP_REMOVED lines=30> */
[----:B------:R-:W-:Y:S03]  /*f170*/  HMMA.16816.F32.BF16 R128, R168, R14, R128 ;  /* 0x0000000ea880723c */ /* 0x000fe60000041880 */
[----:B------:R-:W-:Y:S05]  /*f180*/  MOV R169, R164 ;  /* 0x000000a400a97202 */ /* 0x000fea0000000f00 */
[----:B------:R-:W-:Y:S01]  /*f190*/  @!UPT UIADD3 URZ, UPT, UPT, URZ, URZ, URZ ;  /* 0x000000fffffff290 */ /* 0x000fe2000fffe0ff */
[----:B------:R-:W-:Y:S11]  /*f1a0*/  BRA.U UP0, `(.L_x_630) ;  /* 0xffffffc900407547 */ /* 0x000ff6000b83ffff */
.L_x_629:
        /* <DEDUP_REMOVED lines=328> */
.L_x_633:
        /* <DEDUP_REMOVED lines=46> */
.L_x_635:
[----:B------:R-:W-:Y:S05]  /*10910*/  BSYNC.RECONVERGENT B0 ;  /* 0x0000000000007941 */ /* 0x000fea0003800200 */
.L_x_634:
        /* <DEDUP_REMOVED lines=41> */
.L_x_637:
[----:B------:R-:W-:Y:S05]  /*10bb0*/  BSYNC.RECONVERGENT B0 ;  /* 0x0000000000007941 */ /* 0x000fea0003800200 */
.L_x_636:
        /* <DEDUP_REMOVED lines=27> */
.L_x_639:
[----:B------:R-:W-:Y:S05]  /*10d70*/  BSYNC.RECONVERGENT B0 ;  /* 0x0000000000007941 */ /* 0x000fea0003800200 */
.L_x_638:
        /* <DEDUP_REMOVED lines=27> */
.L_x_641:
[----:B------:R-:W-:Y:S05]  /*10f30*/  BSYNC.RECONVERGENT B0 ;  /* 0x0000000000007941 */ /* 0x000fea0003800200 */
.L_x_640:
        /* <DEDUP_REMOVED lines=27> */
.L_x_642:
        /* <DEDUP_REMOVED lines=9> */
.L_x_1194:


//--------------------- .text._ZN5flash16flash_fwd_kernelI23Flash_fwd_kernel_traitsILi256ELi64ELi64ELi4ELb0ELb0EN7cutlass10bfloat16_tE19Flash_kernel_traitsILi256ELi64ELi64ELi4ES3_EELb1ELb1ELb0ELb1ELb0ELb0ELb0ELb1EEEvNS_16Flash_fwd_paramsE --------------------------
	.section	.text._ZN5flash16flash_fwd_kernelI23Flash_fwd_kernel_traitsILi256ELi64ELi64ELi4ELb0ELb0EN7cutlass10bfloat16_tE19Flash_kernel_traitsILi256ELi64ELi64ELi4ES3_EELb1ELb1ELb0ELb1ELb0ELb0ELb0ELb1EEEvNS_16Flash_fwd_paramsE,"ax",@progbits
	.align	128
        .global         _ZN5flash16flash_fwd_kernelI23Flash_fwd_kernel_traitsILi256ELi64ELi64ELi4ELb0ELb0EN7cutlass10bfloat16_tE19Flash_kernel_traitsILi256ELi64ELi64ELi4ES3_EELb1ELb1ELb0ELb1ELb0ELb0ELb0ELb1EEEvNS_16Flash_fwd_paramsE
        .type           _ZN5flash16flash_fwd_kernelI23Flash_fwd_kernel_traitsILi256ELi64ELi64ELi4ELb0ELb0EN7cutlass10bfloat16_tE19Flash_kernel_traitsILi256ELi64ELi64ELi4ES3_EELb1ELb1ELb0ELb1ELb0ELb0ELb0ELb1EEEvNS_16Flash_fwd_paramsE,@function
        .size           _ZN5flash16flash_fwd_kernelI23Flash_fwd_kernel_traitsILi256ELi64ELi64ELi4ELb0ELb0EN7cutlass10bfloat16_tE19Flash_kernel_traitsILi256ELi64ELi64ELi4ES3_EELb1ELb1ELb0ELb1ELb0ELb0ELb0ELb1EEEvNS_16Flash_fwd_paramsE,(.L_x_1195 - _ZN5flash16flash_fwd_kernelI23Flash_fwd_kernel_traitsILi256ELi64ELi64ELi4ELb0ELb0EN7cutlass10bfloat16_tE19Flash_kernel_traitsILi256ELi64ELi64ELi4ES3_EELb1ELb1ELb0ELb1ELb0ELb0ELb0ELb1EEEvNS_16Flash_fwd_paramsE)
        .other          _ZN5flash16flash_fwd_kernelI23Flash_fwd_kernel_traitsILi256ELi64ELi64ELi4ELb0ELb0EN7cutlass10bfloat16_tE19Flash_kernel_traitsILi256ELi64ELi64ELi4ES3_EELb1ELb1ELb0ELb1ELb0ELb0ELb0ELb1EEEvNS_16Flash_fwd_paramsE,@"STO_CUDA_ENTRY STV_DEFAULT"
_ZN5flash16flash_fwd_kernelI23Flash_fwd_kernel_traitsILi256ELi64ELi64ELi4ELb0ELb0EN7cutlass10bfloat16_tE19Flash_kernel_traitsILi256ELi64ELi64ELi4ES3_EELb1ELb1ELb0ELb1ELb0ELb0ELb0ELb1EEEvNS_16Flash_fwd_paramsE:
.text._ZN5flash16flash_fwd_kernelI23Flash_fwd_kernel_traitsILi256ELi64ELi64ELi4ELb0ELb0EN7cutlass10bfloat16_tE19Flash_kernel_traitsILi256ELi64ELi64ELi4ES3_EELb1ELb1ELb0ELb1ELb0ELb0ELb0ELb1EEEvNS_16Flash_fwd_paramsE:
        /* <DEDUP_REMOVED lines=15> */
[----:B------:R-:W1:Y:S08]  /*00f0*/  S2UR UR27, SR_CTAID.Y ;  /* 0x00000000001b79c3 */ /* 0x000e700000002600 */
[----:B------:R-:W2:Y:S01]  /*0100*/  S2UR UR26, SR_CTAID.Z ;  /* 0x00000000001a79c3 */ /* 0x000ea20000002700 */
[----:B----4-:R-:W4:Y:S01]  /*0110*/  @P1 LDG.E.64 R8, desc[UR28][R8.64] ;  /* 0x0000001c08081981 */ /* 0x010f22000c1e1b00 */
[----:B---3--:R-:W-:Y:S01]  /*0120*/  @P1 IMAD.MOV.U32 R3, RZ, RZ, R0 ;  /* 0x000000ffff031224 */ /* 0x008fe200078e0000 */
[----:B------:R-:W3:Y:S04]  /*0130*/  LDCU.U8 UR12, c[0x0][0x532] ;  /* 0x0000a640ff0c77ac */ /* 0x000ee80008000000 */
[----:B------:R3:W4:Y:S01]  /*0140*/  @P1 LDG.E.64 R6, desc[UR28][R2.64] ;  /* 0x0000001c02061981 */ /* 0x000722000c1e1b00 */
[----:B------:R-:W3:Y:S01]  /*0150*/  LDCU.64 UR6, c[0x0][0x468] ;  /* 0x00008d00ff0677ac */ /* 0x000ee20008000a00 */
[----:B------:R-:W-:Y:S01]  /*0160*/  ISETP.NE.U32.AND P4, PT, RZ, UR10, PT ;  /* 0x0000000aff007c0c */ /* 0x000fe2000bf85070 */
[----:B------:R-:W-:-:S03]  /*0170*/  UISETP.NE.U32.AND UP4, UPT, UR10, URZ, UPT ;  /* 0x000000ff0a00728c */ /* 0x000fc6000bf85070 */
[----:B------:R-:W-:Y:S01]  /*0180*/  ISETP.NE.AND.EX P4, PT, RZ, UR11, PT, P4 ;  /* 0x0000000bff007c0c */ /* 0x000fe2000bf85340 */
[----:B------:R-:W-:Y:S02]  /*0190*/  UISETP.NE.U32.AND UP3, UPT, UR8, URZ, UPT ;  /* 0x000000ff0800728c */ /* 0x000fe4000bf65070 */
[----:B------:R-:W-:Y:S02]  /*01a0*/  UISETP.NE.AND.EX UP4, UPT, UR11, URZ, UPT, UP4 ;  /* 0x000000ff0b00728c */ /* 0x000fe4000bf85340 */
[----:B------:R-:W-:Y:S02]  /*01b0*/  UISETP.NE.AND.EX UP3, UPT, UR9, URZ, UPT, UP3 ;  /* 0x000000ff0900728c */ /* 0x000fe4000bf65330 */
[----:B-1----:R-:W-:Y:S02]  /*01c0*/  USHF.L.U32 UR11, UR27, 0x2, URZ ;  /* 0x000000021b0b7899 */ /* 0x002fe400080006ff */
[----:B------:R-:W-:Y:S01]  /*01d0*/  PLOP3.LUT P2, PT, PT, PT, UP4, 0x80, 0x8 ;  /* 0x000000000008781c */ /* 0x000fe20003f4f048 */
[----:B--2---:R-:W-:-:S02]  /*01e0*/  UIMAD.WIDE.U32 UR16, UR27, 0x4, UR16 ;  /* 0x000000041b1078a5 */ /* 0x004fc4000f8e0010 */
[----:B------:R-:W-:Y:S01]  /*01f0*/  ULOP3.LUT UR4, UR26, UR14, UR27, 0xfe, !UPT ;  /* 0x0000000e1a047292 */ /* 0x000fe2000f8efe1b */
[----:B---3--:R-:W1:Y:S05]  /*0200*/  @P1 LDC R3, c[0x0][0x520] ;  /* 0x00014800ff031b82 */ /* 0x008e6a0000000800 */
[----:B------:R-:W-:Y:S01]  /*0210*/  LOP3.LUT P3, RZ, R207, UR4, RZ, 0xfc, !PT ;  /* 0x00000004cfff7c12 */ /* 0x000fe2000f86fcff */
[----:B------:R-:W-:-:S04]  /*0220*/  UISETP.NE.AND UP5, UPT, UR12, URZ, UPT ;  /* 0x000000ff0c00728c */ /* 0x000fc8000bfa5270 */
[----:B------:R-:W2:Y:S01]  /*0230*/  LDCU.64 UR4, c[0x0][0x478] ;  /* 0x00008f00ff0477ac */ /* 0x000ea20008000a00 */
[----:B------:R-:W-:Y:S02]  /*0240*/  UISETP.EQ.U32.AND UP2, UPT, UR6, URZ, UPT ;  /* 0x000000ff0600728c */ /* 0x000fe4000bf42070 */
[----:B------:R-:W-:-:S05]  /*0250*/  USHF.R.U32.HI UR10, URZ, 0x1e, UR27 ;  /* 0x0000001eff0a7899 */ /* 0x000fca000801161b */
[----:B------:R-:W3:Y:S01]  /*0260*/  @!P3 LDC.64 R4, c[0x0][0x528] ;  /* 0x00014a00ff04bb82 */ /* 0x000ee20000000a00 */
[----:B------:R-:W-:Y:S02]  /*0270*/  @UP3 UIADD3 UR12, UP1, UPT, UR11, UR8, URZ ;  /* 0x000000080b0c3290 */ /* 0x000fe4000ff3e0ff */
[----:B------:R-:W-:Y:S02]  /*0280*/  UISETP.EQ.OR.EX UP2, UPT, UR7, URZ, !UP5, UP2 ;  /* 0x000000ff0700728c */ /* 0x000fe4000ef42720 */
[----:B------:R-:W-:Y:S02]  /*0290*/  @UP3 UIADD3.X UR13, UPT, UPT, UR10, UR9, URZ, UP1, !UPT ;  /* 0x000000090a0d3290 */ /* 0x000fe40008ffe4ff */
[----:B--2---:R-:W-:Y:S02]  /*02a0*/  UISETP.NE.U32.AND UP0, UPT, UR4, URZ, UPT ;  /* 0x000000ff0400728c */ /* 0x004fe4000bf05070 */
[----:B------:R-:W-:Y:S02]  /*02b0*/  UIADD3 UR9, UP1, UPT, UR11, UR6, URZ ;  /* 0x000000060b097290 */ /* 0x000fe4000ff3e0ff */
[----:B------:R-:W-:-:S02]  /*02c0*/  UISETP.NE.AND.EX UP0, UPT, UR5, URZ, UPT, UP0 ;  /* 0x000000ff0500728c */ /* 0x000fc4000bf05300 */
[----:B------:R-:W-:-:S09]  /*02d0*/  UIADD3.X UR8, UPT, UPT, UR10, UR7, URZ, UP1, !UPT ;  /* 0x000000070a087290 */ /* 0x000fd20008ffe4ff */
[----:B------:R-:W-:-:S04]  /*02e0*/  @UP0 UIADD3 UR4, UP1, UPT, UR11, UR4, URZ ;  /* 0x000000040b040290 */ /* 0x000fc8000ff3e0ff */
[----:B------:R-:W-:Y:S02]  /*02f0*/  @UP0 UIADD3.X UR5, UPT, UPT, UR10, UR5, URZ, UP1, !UPT ;  /* 0x000000050a050290 */ /* 0x000fe40008ffe4ff */
[----:B------:R-:W-:-:S04]  /*0300*/  IMAD.U32 R10, RZ, RZ, UR4 ;  /* 0x00000004ff0a7e24 */ /* 0x000fc8000f8e00ff */
[----:B------:R-:W-:Y:S01]  /*0310*/  IMAD.U32 R11, RZ, RZ, UR5 ;  /* 0x00000005ff0b7e24 */ /* 0x000fe2000f8e00ff */
[----:B----4-:R-:W-:Y:S02]  /*0320*/  @P1 R2UR UR34, R8 ;  /* 0x00000000082212ca */ /* 0x010fe400000e0000 */
[----:B------:R-:W-:Y:S01]  /*0330*/  @P1 R2UR UR35, R9 ;  /* 0x00000000092312ca */ /* 0x000fe200000e0000 */
[----:B------:R-:W2:Y:S01]  /*0340*/  @!UP4 LDCU UR32, c[0x0][0x434] ;  /* 0x00008680ff20c7ac */ /* 0x000ea20008000800 */
[----:B-1----:R-:W-:Y:S01]  /*0350*/  @P1 IADD3 R2, P0, PT, R6, R3, RZ ;  /* 0x0000000306021210 */ /* 0x002fe20007f1e0ff */
[----:B------:R-:W-:Y:S01]  /*0360*/  UMOV UR20, 0xffffffff ;  /* 0xffffffff00147882 */ /* 0x000fe20000000000 */
[----:B------:R-:W1:Y:S03]  /*0370*/  @!UP0 LDCU.64 UR4, c[0x0][0x488] ;  /* 0x00009100ff0487ac */ /* 0x000e660008000a00 */
[----:B------:R-:W-:-:S04]  /*0380*/  @P1 IMAD.X R0, RZ, RZ, R7, P0 ;  /* 0x000000ffff001224 */ /* 0x000fc800000e0607 */
[----:B------:R-:W-:Y:S02]  /*0390*/  IMAD.U32 R8, RZ, RZ, UR34 ;  /* 0x00000022ff087e24 */ /* 0x000fe4000f8e00ff */
[----:B------:R-:W-:Y:S01]  /*03a0*/  IMAD.U32 R9, RZ, RZ, UR35 ;  /* 0x00000023ff097e24 */ /* 0x000fe2000f8e00ff */
[----:B------:R-:W-:Y:S01]  /*03b0*/  PLOP3.LUT P1, PT, PT, PT, UP3, 0x80, 0x8 ;  /* 0x000000000008781c */ /* 0x000fe20003f2f038 */
[----:B------:R-:W-:-:S03]  /*03c0*/  @!P3 IMAD.MOV.U32 R3, RZ, RZ, R0 ;  /* 0x000000ffff03b224 */ /* 0x000fc600078e0000 */
[----:B---3--:R3:W-:Y:S04]  /*03d0*/  @!P3 STG.E.64 desc[UR28][R4.64], R8 ;  /* 0x000000080400b986 */ /* 0x0087e8000c101b1c */
[----:B------:R4:W-:Y:S01]  /*03e0*/  @!P3 STG.E.64 desc[UR28][R4.64+0x8], R2 ;  /* 0x000008020400b986 */ /* 0x0009e2000c101b1c */
[----:B------:R-:W-:Y:S02]  /*03f0*/  PLOP3.LUT P3, PT, PT, PT, UP2, 0x80, 0x8 ;  /* 0x000000000008781c */ /* 0x000fe40003f6f028 */
[----:B------:R-:W-:Y:S01]  /*0400*/  PLOP3.LUT P0, PT, PT, PT, UP0, 0x80, 0x8 ;  /* 0x000000000008781c */ /* 0x000fe20003f0f008 */
[----:B---3--:R-:W-:Y:S02]  /*0410*/  IMAD.U32 R8, RZ, RZ, UR16 ;  /* 0x00000010ff087e24 */ /* 0x008fe4000f8e00ff */
[----:B------:R-:W-:-:S10]  /*0420*/  IMAD.U32 R9, RZ, RZ, UR17 ;  /* 0x00000011ff097e24 */ /* 0x000fd4000f8e00ff */
[----:B----4-:R-:W5:Y:S04]  /*0430*/  @P0 LDG.E R3, desc[UR28][R10.64] ;  /* 0x0000001c0a030981 */ /* 0x010f68000c1e1900 */
[----:B------:R-:W3:Y:S04]  /*0440*/  @P4 LDG.E R7, desc[UR28][R8.64] ;  /* 0x0000001c08074981 */ /* 0x000ee8000c1e1900 */
[----:B------:R4:W2:Y:S02]  /*0450*/  @P2 LDG.E R4, desc[UR28][R8.64+0x4] ;  /* 0x0000041c08042981 */ /* 0x0008a4000c1e1900 */
[----:B----4-:R-:W-:-:S02]  /*0460*/  IMAD.U32 R8, RZ, RZ, UR12 ;  /* 0x0000000cff087e24 */ /* 0x010fc4000f8e00ff */
[----:B------:R-:W-:-:S05]  /*0470*/  IMAD.U32 R9, RZ, RZ, UR13 ;  /* 0x0000000dff097e24 */ /* 0x000fca000f8e00ff */
[----:B------:R4:W2:Y:S02]  /*0480*/  @P1 LDG.E R5, desc[UR28][R8.64] ;  /* 0x0000001c08051981 */ /* 0x0008a4000c1e1900 */
        /* <DEDUP_REMOVED lines=9> */
[----:B---3--:R-:W-:Y:S02]  /*0520*/  @P4 R2UR UR20, R7 ;  /* 0x00000000071442ca */ /* 0x008fe400000e0000 */
[----:B--2---:R-:W-:-:S13]  /*0530*/  @P2 R2UR UR8, R4 ;  /* 0x00000000040822ca */ /* 0x004fda00000e0000 */
[----:B------:R-:W-:-:S04]  /*0540*/  @UP4 UIADD3 UR32, UPT, UPT, UR8, -UR20, URZ ;  /* 0x8000001408204290 */ /* 0x000fc8000fffe0ff */
[----:B------:R-:W-:Y:S01]  /*0550*/  UISETP.GT.AND UP2, UPT, UR32, UR30, UPT ;  /* 0x0000001e2000728c */ /* 0x000fe2000bf44270 */
[----:B------:R-:W-:-:S05]  /*0560*/  @P1 R2UR UR12, R5 ;  /* 0x00000000050c12ca */ /* 0x000fca00000e0000 */
[----:B------:R-:W-:Y:S01]  /*0570*/  PLOP3.LUT P1, PT, PT, PT, UP2, 0x80, 0x8 ;  /* 0x000000000008781c */ /* 0x000fe20003f2f028 */
[----:B-1----:R-:W-:Y:S01]  /*0580*/  @!UP0 UISETP.NE.U32.AND UP2, UPT, UR4, URZ, UPT ;  /* 0x000000ff0400828c */ /* 0x002fe2000bf45070 */
[----:B------:R-:W1:Y:S01]  /*0590*/  @!UP1 LDCU UR4, c[0x0][0x438] ;  /* 0x00008700ff0497ac */ /* 0x000e620008000800 */
[----:B----4-:R-:W-:Y:S01]  /*05a0*/  @!P3 R2UR UR13, R6 ;  /* 0x00000000060db2ca */ /* 0x010fe200000e0000 */
[----:B-1----:R-:W-:-:S14]  /*05b0*/  BRA.U !UP1, `(.L_x_643) ;  /* 0x0000000109187547 */ /* 0x002fdc000b800000 */
[----:B------:R-:W-:-:S13]  /*05c0*/  PLOP3.LUT P2, PT, PT, PT, UP5, 0x80, 0x8 ;  /* 0x000000000008781c */ /* 0x000fda0003f4f058 */
[----:B------:R-:W2:Y:S04]  /*05d0*/  @P2 LDG.E R4, desc[UR28][R8.64+0x4] ;  /* 0x0000041c08042981 */ /* 0x000ea8000c1e1900 */
[----:B------:R-:W3:Y:S01]  /*05e0*/  @!P2 LDG.E R8, desc[UR28][R8.64] ;  /* 0x0000001c0808a981 */ /* 0x000ee2000c1e1900 */
[----:B--2---:R-:W-:-:S13]  /*05f0*/  @P2 R2UR UR4, R4 ;  /* 0x00000000040422ca */ /* 0x004fda00000e0000 */
[----:B------:R-:W-:-:S07]  /*0600*/  @UP5 UIADD3 UR4, UPT, UPT, UR4, -UR13, URZ ;  /* 0x8000000d04045290 */ /* 0x000fce000fffe0ff */
[----:B---3--:R-:W-:Y:S02]  /*0610*/  @!P2 R2UR UR4, R8 ;  /* 0x000000000804a2ca */ /* 0x008fe400000e0000 */
.L_x_643:
        /* <DEDUP_REMOVED lines=49> */
.L_x_645:
        /* <DEDUP_REMOVED lines=10> */
[----:B------:R-:W-:Y:S01]  /*09d0*/  IADD3 R2, P0, PT, R0, UR12, RZ ;  /* 0x0000000c00027c10 */ /* 0x000fe2000ff1e0ff */
        /* <DEDUP_REMOVED lines=20> */
[C---:B------:R-:W-:Y:S01]  /*0b20*/  LOP3.LUT R8, R0.reuse, 0x80, RZ, 0xfc, !PT ;  /* 0x0000008000087812 */ /* 0x040fe200078efcff */
[----:B------:R-:W-:Y:S01]  /*0b30*/  USEL UR4, UR4, URZ, UP1 ;  /* 0x000000ff04047287 */ /* 0x000fe20008800000 */
        /* <DEDUP_REMOVED lines=24> */
.L_x_647:
[----:B------:R-:W-:Y:S05]  /*0cc0*/  BSYNC.RECONVERGENT B0 ;  /* 0x0000000000007941 */ /* 0x000fea0003800200 */
.L_x_646:
        /* <DEDUP_REMOVED lines=24> */
.L_x_649:
[----:B------:R-:W-:Y:S05]  /*0e50*/  BSYNC.RECONVERGENT B0 ;  /* 0x0000000000007941 */ /* 0x000fea0003800200 */
.L_x_648:
        /* <DEDUP_REMOVED lines=24> */
.L_x_651:
[----:B------:R-:W-:Y:S05]  /*0fe0*/  BSYNC.RECONVERGENT B0 ;  /* 0x0000000000007941 */ /* 0x000fea0003800200 */
.L_x_650:
        /* <DEDUP_REMOVED lines=26> */
.L_x_653:
[----:B------:R-:W-:Y:S05]  /*1190*/  BSYNC.RECONVERGENT B0 ;  /* 0x0000000000007941 */ /* 0x000fea0003800200 */
.L_x_652:
        /* <DEDUP_REMOVED lines=10> */
.L_x_655:
[----:B------:R-:W-:Y:S05]  /*1240*/  BSYNC.RECONVERGENT B0 ;  /* 0x0000000000007941 */ /* 0x000fea0003800200 */
.L_x_654:
        /* <DEDUP_REMOVED lines=10> */
.L_x_657:
[----:B------:R-:W-:Y:S05]  /*12f0*/  BSYNC.RECONVERGENT B0 ;  /* 0x0000000000007941 */ /* 0x000fea0003800200 */
.L_x_656:
        /* <DEDUP_REMOVED lines=10> */
.L_x_659:
[----:B------:R-:W-:Y:S05]  /*13a0*/  BSYNC.RECONVERGENT B0 ;  /* 0x0000000000007941 */ /* 0x000fea0003800200 */
.L_x_658:
        /* <DEDUP_REMOVED lines=10> */
.L_x_644:
        /* <DEDUP_REMOVED lines=23> */
.L_x_660:
[----:B------:R-:W1:Y:S01]  /*15c0*/  LDCU.64 UR10, c[0x0][0x3b8] ;  /* 0x00007700ff0a77ac */ /* 0x000e620008000a00 */
[----:B------:R-:W-:-:S04]  /*15d0*/  UIADD3 UR6, UPT, UPT, UR12, UR13, URZ ;  /* 0x0000000d0c067290 */ /* 0x000fc8000fffe0ff */
[----:B-1----:R-:W-:Y:S02]  /*15e0*/  UIMAD.WIDE.U32 UR14, UR6, UR10, URZ ;  /* 0x0000000a060e72a5 */ /* 0x002fe4000f8e00ff */
[----:B------:R-:W-:-:S04]  /*15f0*/  UIMAD UR6, UR6, UR11, URZ ;  /* 0x0000000b060672a4 */ /* 0x000fc8000f8e02ff */
[----:B------:R-:W-:Y:S02]  /*1600*/  UIADD3 UR6, UPT, UPT, UR15, UR6, URZ ;  /* 0x000000060f067290 */ /* 0x000fe4000fffe0ff */
.L_x_661:
[----:B------:R-:W1:Y:S01]  /*1610*/  LDC R3, c[0x0][0x3e8] ;  /* 0x0000fa00ff037b82 */ /* 0x000e620000000800 */
[----:B------:R-:W2:Y:S01]  /*1620*/  S2R R4, SR_CTAID.Z ;  /* 0x0000000000047919 */ /* 0x000ea20000002700 */
[----:B------:R-:W3:Y:S01]  /*1630*/  LDCU UR4, c[0x0][0x444] ;  /* 0x00008880ff0477ac */ /* 0x000ee20008000800 */
        /* <DEDUP_REMOVED lines=20> */
[C---:B------:R-:W-:Y:S02]  /*1780*/  ISETP.NE.AND P1, PT, R3.reuse, RZ, PT ;  /* 0x000000ff0300720c */ /* 0x040fe40003f25270 */
[----:B------:R-:W-:Y:S02]  /*1790*/  ISETP.GE.U32.AND P2, PT, R4, R6, PT ;  /* 0x000000060400720c */ /* 0x000fe40003f46070 */
[----:B------:R-:W-:-:S04]  /*17a0*/  LOP3.LUT R4, R3, UR26, RZ, 0x3c, !PT ;  /* 0x0000001a03047c12 */ /* 0x000fc8000f8e3cff */
[----:B------:R-:W-:Y:S02]  /*17b0*/  ISETP.GE.AND P0, PT, R4, RZ, PT ;  /* 0x000000ff0400720c */ /* 0x000fe40003f06270 */
[----:B------:R-:W-:-:S05]  /*17c0*/  LOP3.LUT R4, R207, 0x1f, RZ, 0xc0, !PT ;  /* 0x0000001fcf047812 */ /* 0x000fca00078ec0ff */
[----:B------:R-:W-:-:S05]  /*17d0*/  @P2 IADD3 R7, PT, PT, R7, 0x1, RZ ;  /* 0x0000000107072810 */ /* 0x000fca0007ffe0ff */
[----:B------:R-:W-:-:S05]  /*17e0*/  IMAD.MOV.U32 R6, RZ, RZ, R7 ;  /* 0x000000ffff067224 */ /* 0x000fca00078e0007 */
        /* <DEDUP_REMOVED lines=14> */
.L_x_662:
[----:B------:R-:W1:Y:S01]  /*18d0*/  LDCU.64 UR8, c[0x0][0x3c0] ;  /* 0x00007800ff0877ac */ /* 0x000e620008000a00 */
[----:B------:R-:W-:-:S04]  /*18e0*/  UIADD3 UR12, UPT, UPT, UR12, UR13, URZ ;  /* 0x0000000d0c0c7290 */ /* 0x000fc8000fffe0ff */
[----:B-1----:R-:W-:Y:S02]  /*18f0*/  UIMAD.WIDE.U32 UR4, UR12, UR8, URZ ;  /* 0x000000080c0472a5 */ /* 0x002fe4000f8e00ff */
[----:B------:R-:W-:-:S04]  /*1900*/  UIMAD UR12, UR12, UR9, URZ ;  /* 0x000000090c0c72a4 */ /* 0x000fc8000f8e02ff */
[----:B------:R-:W-:-:S12]  /*1910*/  UIADD3 UR12, UPT, UPT, UR5, UR12, URZ ;  /* 0x0000000c050c7290 */ /* 0x000fd8000fffe0ff */
.L_x_663:
[C---:B------:R-:W-:Y:S01]  /*1920*/  IMAD.SHL.U32 R3, R207.reuse, 0x8, RZ ;  /* 0x00000008cf037824 */ /* 0x040fe200078e00ff */
[--C-:B------:R-:W-:Y:S01]  /*1930*/  SHF.R.U32.HI R209, RZ, 0x1, R207.reuse ;  /* 0x00000001ffd17819 */ /* 0x100fe200000116cf */
[----:B------:R-:W-:Y:S01]  /*1940*/  IMAD.SHL.U32 R185, R207, 0x2, RZ ;  /* 0x00000002cfb97824 */ /* 0x000fe200078e00ff */
[--C-:B------:R-:W-:Y:S01]  /*1950*/  SHF.R.U32.HI R8, RZ, 0x3, R207.reuse ;  /* 0x00000003ff087819 */ /* 0x100fe200000116cf */
[----:B------:R-:W1:Y:S01]  /*1960*/  LDCU.64 UR18, c[0x0][0x388] ;  /* 0x00007100ff1277ac */ /* 0x000e620008000a00 */
[C---:B------:R-:W-:Y:S01]  /*1970*/  LOP3.LUT R205, R3.reuse, 0x38, RZ, 0xc0, !PT ;  /* 0x0000003803cd7812 */ /* 0x040fe200078ec0ff */
[----:B------:R2:W-:Y:S01]  /*1980*/  STL [R1+0x2c], R3 ;  /* 0x00002c0301007387 */ /* 0x0005e20000100800 */
[----:B------:R-:W-:Y:S01]  /*1990*/  LOP3.LUT R252, R3, 0x1f8, RZ, 0xc0, !PT ;  /* 0x000001f803fc7812 */ /* 0x000fe200078ec0ff */
[----:B------:R-:W3:Y:S01]  /*19a0*/  S2UR UR39, SR_CgaCtaId ;  /* 0x00000000002779c3 */ /* 0x000ee20000008800 */
[----:B------:R-:W-:Y:S01]  /*19b0*/  IADD3 R14, P0, PT, R205, UR14, RZ ;  /* 0x0000000ecd0e7c10 */ /* 0x000fe2000ff1e0ff */
[----:B------:R-:W4:Y:S01]  /*19c0*/  LDCU.64 UR14, c[0x0][0x418] ;  /* 0x00008300ff0e77ac */ /* 0x000f220008000a00 */
[----:B------:R-:W-:Y:S01]  /*19d0*/  LOP3.LUT R252, R252, 0x38, R207, 0x78, !PT ;  /* 0x00000038fcfc7812 */ /* 0x000fe200078e78cf */
[----:B------:R-:W5:Y:S01]  /*19e0*/  S2R R10, SR_CTAID.X ;  /* 0x00000000000a7919 */ /* 0x000f620000002500 */
[----:B------:R-:W-:Y:S01]  /*19f0*/  LOP3.LUT R184, R185, 0x6, RZ, 0xc0, !PT ;  /* 0x00000006b9b87812 */ /* 0x000fe200078ec0ff */
[----:B------:R-:W-:Y:S01]  /*1a00*/  IMAD.X R15, RZ, RZ, UR6, P0 ;  /* 0x00000006ff0f7e24 */ /* 0x000fe200080e06ff */
[C---:B------:R-:W-:Y:S01]  /*1a10*/  IADD3 R18, P0, PT, R205.reuse, UR4, RZ ;  /* 0x00000004cd127c10 */ /* 0x040fe2000ff1e0ff */
[----:B------:R-:W1:Y:S01]  /*1a20*/  LDCU.128 UR4, c[0x0][0x3d0] ;  /* 0x00007a00ff0477ac */ /* 0x000e620008000c00 */
[----:B------:R-:W-:Y:S01]  /*1a30*/  SHF.R.S32.HI R248, RZ, 0x1f, R6 ;  /* 0x0000001ffff87819 */ /* 0x000fe20000011406 */
[C---:B------:R-:W-:Y:S01]  /*1a40*/  IMAD.WIDE.U32 R14, R8.reuse, UR10, R14 ;  /* 0x0000000a080e7c25 */ /* 0x040fe2000f8e000e */
[C---:B------:R-:W-:Y:S01]  /*1a50*/  LOP3.LUT R99, R205.reuse, 0x40, RZ, 0xfc, !PT ;  /* 0x00000040cd637812 */ /* 0x040fe200078efcff */
[----:B------:R-:W-:Y:S01]  /*1a60*/  USHF.R.S32.HI UR40, URZ, 0x1f, UR37 ;  /* 0x0000001fff287899 */ /* 0x000fe20008011425 */
[C---:B------:R-:W-:Y:S01]  /*1a70*/  LOP3.LUT R98, R205.reuse, 0x80, RZ, 0xfc, !PT ;  /* 0x00000080cd627812 */ /* 0x040fe200078efcff */
[C---:B------:R-:W-:Y:S01]  /*1a80*/  IMAD R15, R8.reuse, UR11, R15 ;  /* 0x0000000b080f7c24 */ /* 0x040fe2000f8e020f */
[----:B------:R-:W5:Y:S01]  /*1a90*/  LDCU.64 UR16, c[0x0][0x390] ;  /* 0x00007200ff1077ac */ /* 0x000f620008000a00 */
[----:B------:R-:W-:Y:S01]  /*1aa0*/  IMAD.X R19, RZ, RZ, UR12, P0 ;  /* 0x0000000cff137e24 */ /* 0x000fe200080e06ff */
[C---:B------:R-:W-:Y:S01]  /*1ab0*/  IADD3 R16, P0, PT, R205.reuse, UR38, RZ ;  /* 0x00000026cd107c10 */ /* 0x040fe2000ff1e0ff */
[----:B------:R4:W-:Y:S01]  /*1ac0*/  STL [R1+0x28], R99 ;  /* 0x0000286301007387 */ /* 0x0009e20000100800 */
[----:B------:R-:W5:Y:S01]  /*1ad0*/  LDCU.64 UR12, c[0x0][0x3c8] ;  /* 0x00007900ff0c77ac */ /* 0x000f620008000a00 */
[----:B------:R-:W-:Y:S01]  /*1ae0*/  LOP3.LUT R97, R205, 0xc0, RZ, 0xfc, !PT ;  /* 0x000000c0cd617812 */ /* 0x000fe200078efcff */
[----:B------:R-:W-:Y:S01]  /*1af0*/  IMAD.WIDE.U32 R18, R8, UR8, R18 ;  /* 0x0000000808127c25 */ /* 0x000fe2000f8e0012 */
[----:B------:R4:W-:Y:S01]  /*1b00*/  STL [R1+0x24], R98 ;  /* 0x0000246201007387 */ /* 0x0009e20000100800 */
[----:B--2---:R-:W-:Y:S01]  /*1b10*/  LOP3.LUT R3, R3, 0x1e00, RZ, 0xc0, !PT ;  /* 0x00001e0003037812 */ /* 0x004fe200078ec0ff */
[----:B------:R-:W-:Y:S01]  /*1b20*/  BSSY.RECONVERGENT B0, `(.L_x_664) ;  /* 0x000004b000007945 */ /* 0x000fe20003800200 */
[----:B------:R-:W-:Y:S01]  /*1b30*/  IMAD.X R17, RZ, RZ, UR36, P0 ;  /* 0x00000024ff117e24 */ /* 0x000fe200080e06ff */
[----:B------:R2:W-:Y:S01]  /*1b40*/  STL [R1+0x20], R97 ;  /* 0x0000206101007387 */ /* 0x0005e20000100800 */
[----:B------:R-:W-:Y:S01]  /*1b50*/  LOP3.LUT R252, R252, R3, RZ, 0xfc, !PT ;  /* 0x00000003fcfc7212 */ /* 0x000fe200078efcff */
[----:B-1----:R-:W-:Y:S01]  /*1b60*/  IMAD R250, R248, UR4, RZ ;  /* 0x00000004f8fa7c24 */ /* 0x002fe2000f8e02ff */
[----:B------:R-:W-:Y:S01]  /*1b70*/  LOP3.LUT R3, R209, 0x30, RZ, 0xc0, !PT ;  /* 0x00000030d1037812 */ /* 0x000fe200078ec0ff */
[----:B------:R-:W-:Y:S01]  /*1b80*/  IMAD.WIDE.U32 R14, R6, UR4, R14 ;  /* 0x00000004060e7c25 */ /* 0x000fe2000f8e000e */
[----:B------:R-:W-:-:S02]  /*1b90*/  UIADD3 UR4, UPT, UPT, -UR21, UR31, URZ ;  /* 0x0000001f15047290 */ /* 0x000fc4000fffe1ff */
[----:B------:R-:W-:Y:S01]  /*1ba0*/  LEA.HI R3, R4, R3, RZ, 0x1e ;  /* 0x0000000304037211 */ /* 0x000fe200078ff0ff */
[----:B------:R-:W-:Y:S01]  /*1bb0*/  IMAD R250, R6, UR5, R250 ;  /* 0x0000000506fa7c24 */ /* 0x000fe2000f8e02fa */
[----:B------:R-:W-:Y:S01]  /*1bc0*/  UMOV UR5, 0x400 ;  /* 0x0000040000057882 */ /* 0x000fe20000000000 */
[----:B------:R-:W-:Y:S01]  /*1bd0*/  IMAD R248, R248, UR6, RZ ;  /* 0x00000006f8f87c24 */ /* 0x000fe2000f8e02ff */
[----:B---3--:R-:W-:Y:S01]  /*1be0*/  ULEA UR5, UR39, UR5, 0x18 ;  /* 0x0000000527057291 */ /* 0x008fe2000f8ec0ff */
[----:B------:R-:W-:Y:S01]  /*1bf0*/  IMAD R3, R3, UR24, R184 ;  /* 0x0000001803037c24 */ /* 0x000fe2000f8e02b8 */
[C---:B------:R-:W-:Y:S01]  /*1c00*/  ISETP.GE.AND P6, PT, R8.reuse, UR4, PT ;  /* 0x0000000408007c0c */ /* 0x040fe2000bfc6270 */
[----:B------:R-:W-:Y:S02]  /*1c10*/  IMAD.IADD R250, R15, 0x1, R250 ;  /* 0x000000010ffa7824 */ /* 0x000fe400078e02fa */
[----:B------:R-:W-:Y:S01]  /*1c20*/  IMAD R19, R8, UR9, R19 ;  /* 0x0000000908137c24 */ /* 0x000fe2000f8e0213 */
[----:B------:R-:W-:Y:S01]  /*1c30*/  IADD3 R5, P1, PT, R3, UR37, RZ ;  /* 0x0000002503057c10 */ /* 0x000fe2000ff3e0ff */
[----:B------:R-:W-:Y:S01]  /*1c40*/  IMAD R248, R6, UR7, R248 ;  /* 0x0000000706f87c24 */ /* 0x000fe2000f8e02f8 */
[----:B------:R-:W-:Y:S01]  /*1c50*/  LEA R252, R252, UR5, 0x1 ;  /* 0x00000005fcfc7c11 */ /* 0x000fe2000f8e08ff */
[----:B------:R-:W-:Y:S01]  /*1c60*/  IMAD.WIDE.U32 R6, R6, UR6, R18 ;  /* 0x0000000606067c25 */ /* 0x000fe2000f8e0012 */
[----:B----4-:R-:W-:Y:S01]  /*1c70*/  LEA R182, P0, R5, UR14, 0x1 ;  /* 0x0000000e05b67c11 */ /* 0x010fe2000f8008ff */
[----:B------:R-:W-:Y:S01]  /*1c80*/  UIADD3 UR14, UPT, UPT, -UR30, UR32, URZ ;  /* 0x000000201e0e7290 */ /* 0x000fe2000fffe1ff */
[----:B------:R-:W-:Y:S01]  /*1c90*/  LEA.HI.X.SX32 R3, R3, UR40, 0x1, P1 ;  /* 0x0000002803037c11 */ /* 0x000fe200088f0eff */
[----:B-----5:R-:W-:Y:S01]  /*1ca0*/  IMAD.U32 R12, RZ, RZ, UR12 ;  /* 0x0000000cff0c7e24 */ /* 0x020fe2000f8e00ff */
[----:B------:R-:W-:Y:S01]  /*1cb0*/  LEA R251, P1, R14, UR18, 0x1 ;  /* 0x000000120efb7c11 */ /* 0x000fe2000f8208ff */
[----:B------:R-:W-:Y:S01]  /*1cc0*/  IMAD.IADD R248, R7, 0x1, R248 ;  /* 0x0000000107f87824 */ /* 0x000fe200078e02f8 */
[----:B------:R-:W-:Y:S01]  /*1cd0*/  LEA.HI.X R183, R5, UR15, R3, 0x1, P0 ;  /* 0x0000000f05b77c11 */ /* 0x000fe200080f0c03 */
[----:B------:R-:W-:Y:S01]  /*1ce0*/  VIADD R7, R8, 0x10 ;  /* 0x0000001008077836 */ /* 0x000fe20000000000 */
[----:B------:R-:W-:Y:S01]  /*1cf0*/  LEA.HI.X R250, R14, UR19, R250, 0x1, P1 ;  /* 0x000000130efa7c11 */ /* 0x000fe200088f0cfa */
[----:B------:R-:W-:Y:S01]  /*1d00*/  IMAD.MOV.U32 R9, RZ, RZ, RZ ;  /* 0x000000ffff097224 */ /* 0x000fe200078e00ff */
[----:B------:R-:W-:Y:S01]  /*1d10*/  ISETP.GE.AND P1, PT, R8, UR14, PT ;  /* 0x0000000e08007c0c */ /* 0x000fe2000bf26270 */
[----:B------:R-:W-:Y:S01]  /*1d20*/  IMAD.WIDE.U32 R12, R12, UR26, R16 ;  /* 0x0000001a0c0c7c25 */ /* 0x000fe2000f8e0010 */
[----:B------:R-:W-:-:S03]  /*1d30*/  LEA R249, P0, R6, UR16, 0x1 ;  /* 0x0000001006f97c11 */ /* 0x000fc6000f8008ff */
[----:B------:R-:W-:Y:S01]  /*1d40*/  IMAD.U32 R14, RZ, RZ, UR13 ;  /* 0x0000000dff0e7e24 */ /* 0x000fe2000f8e00ff */
[----:B------:R-:W-:Y:S01]  /*1d50*/  LEA.HI.X R248, R6, UR17, R248, 0x1, P0 ;  /* 0x0000001106f87c11 */ /* 0x000fe200080f0cf8 */
[----:B------:R-:W-:Y:S01]  /*1d60*/  IMAD.WIDE.U32 R10, R10, 0x40, R8 ;  /* 0x000000400a0a7825 */ /* 0x000fe200078e0008 */
[----:B------:R-:W-:-:S03]  /*1d70*/  ISETP.GE.AND P0, PT, R7, UR14, PT ;  /* 0x0000000e07007c0c */ /* 0x000fc6000bf06270 */
[----:B------:R-:W-:Y:S02]  /*1d80*/  VIADD R6, R8, 0x20 ;  /* 0x0000002008067836 */ /* 0x000fe40000000000 */
[----:B------:R-:W-:Y:S01]  /*1d90*/  IMAD R15, R14, UR26, R13 ;  /* 0x0000001a0e0f7c24 */ /* 0x000fe2000f8e020d */
[----:B--2---:R-:W-:Y:S07]  /*1da0*/  @P1 BRA `(.L_x_665) ;  /* 0x0000000000881947 */ /* 0x004fee0003800000 */
        /* <DEDUP_REMOVED lines=34> */
.L_x_665:
[----:B------:R-:W-:Y:S05]  /*1fd0*/  BSYNC.RECONVERGENT B0 ;  /* 0x0000000000007941 */ /* 0x000fea0003800200 */
.L_x_664:
[----:B------:R-:W-:Y:S01]  /*1fe0*/  USHF.L.U64.HI UR15, UR10, 0x6, UR11 ;  /* 0x000000060a0f7899 */ /* 0x000fe2000801020b */
[----:B------:R-:W-:Y:S01]  /*1ff0*/  BSSY.RECONVERGENT B0, `(.L_x_666) ;  /* 0x0000029000007945 */ /* 0x000fe20003800200 */
[----:B------:R-:W-:Y:S02]  /*2000*/  ISETP.GE.AND P1, PT, R6, UR14, PT ;  /* 0x0000000e06007c0c */ /* 0x000fe4000bf26270 */
        /* <DEDUP_REMOVED lines=39> */
.L_x_667:
[----:B------:R-:W-:Y:S05]  /*2280*/  BSYNC.RECONVERGENT B0 ;  /* 0x0000000000007941 */ /* 0x000fea0003800200 */
.L_x_666:
[----:B------:R-:W-:Y:S01]  /*2290*/  USHF.L.U32 UR16, UR10, 0x6, URZ ;  /* 0x000000060a107899 */ /* 0x000fe200080006ff */
[----:B------:R-:W-:Y:S01]  /*22a0*/  BSSY.RECONVERGENT B0, `(.L_x_668) ;  /* 0x0000028000007945 */ /* 0x000fe20003800200 */
[----:B------:R-:W-:-:S03]  /*22b0*/  ISETP.GE.AND P0, PT, R5, UR14, PT ;  /* 0x0000000e05007c0c */ /* 0x000fc6000bf06270 */
[----:B------:R-:W-:Y:S10]  /*22c0*/  @P1 BRA `(.L_x_669) ;  /* 0x0000000000941947 */ /* 0x000ff40003800000 */
[----:B------:R-:W3:Y:S01]  /*22d0*/  LDCU.64 UR12, c[0x0][0x3b0] ;  /* 0x00007600ff0c77ac */ /* 0x000ee20008000a00 */
[----:B--2---:R-:W-:Y:S01]  /*22e0*/  IADD3 R8, P1, PT, R10, 0x20, RZ ;  /* 0x000000200a087810 */ /* 0x004fe20007f3e0ff */
[----:B------:R-:W-:Y:S01]  /*22f0*/  IMAD.MOV.U32 R16, RZ, RZ, R12 ;  /* 0x000000ffff107224 */ /* 0x000fe200078e000c */
[----:B------:R-:W2:Y:S01]  /*2300*/  LDCU UR17, c[0x0][0x440] ;  /* 0x00008800ff1177ac */ /* 0x000ea20008000800 */
[----:B------:R-:W-:Y:S02]  /*2310*/  IMAD.MOV.U32 R17, RZ, RZ, R15 ;  /* 0x000000ffff117224 */ /* 0x000fe400078e000f */
[----:B------:R-:W-:Y:S01]  /*2320*/  IMAD.X R3, RZ, RZ, R11, P1 ;  /* 0x000000ffff037224 */ /* 0x000fe200008e060b */
[----:B------:R-:W4:Y:S03]  /*2330*/  LDCU.64 UR6, c[0x0][0x380] ;  /* 0x00007000ff0677ac */ /* 0x000f260008000a00 */
[----:B---3--:R-:W-:-:S02]  /*2340*/  IMAD R3, R3, UR12, RZ ;  /* 0x0000000c03037c24 */ /* 0x008fc4000f8e02ff */
[----:B------:R-:W-:Y:S01]  /*2350*/  IMAD.WIDE.U32 R16, R8, UR12, R16 ;  /* 0x0000000c08107c25 */ /* 0x000fe2000f8e0010 */
[----:B--2---:R-:W-:-:S03]  /*2360*/  ISETP.GE.AND P4, PT, R205, UR17, PT ;  /* 0x00000011cd007c0c */ /* 0x004fc6000bf86270 */
        /* <DEDUP_REMOVED lines=27> */
.L_x_669:
[----:B------:R-:W-:Y:S05]  /*2520*/  BSYNC.RECONVERGENT B0 ;  /* 0x0000000000007941 */ /* 0x000fea0003800200 */
.L_x_668:
[----:B------:R-:W-:Y:S01]  /*2530*/  UIMAD.WIDE.U32 UR36, UR16, UR22, URZ ;  /* 0x00000016102472a5 */ /* 0x000fe2000f8e00ff */
[----:B------:R-:W-:Y:S01]  /*2540*/  BSSY.RECONVERGENT B0, `(.L_x_670) ;  /* 0x0000028000007945 */ /* 0x000fe20003800200 */
[----:B------:R-:W-:-:S03]  /*2550*/  ISETP.GE.AND P1, PT, R7, UR4, PT ;  /* 0x0000000407007c0c */ /* 0x000fc6000bf26270 */
[----:B------:R-:W-:Y:S10]  /*2560*/  @P0 BRA `(.L_x_671) ;  /* 0x0000000000940947 */ /* 0x000ff40003800000 */
[----:B------:R-:W4:Y:S01]  /*2570*/  LDCU.64 UR12, c[0x0][0x3b0] ;  /* 0x00007600ff0c77ac */ /* 0x000f220008000a00 */
[----:B------:R-:W-:Y:S01]  /*2580*/  IADD3 R3, P0, PT, R10, 0x30, RZ ;  /* 0x000000300a037810 */ /* 0x000fe20007f1e0ff */
[----:B--23--:R-:W-:Y:S01]  /*2590*/  IMAD.MOV.U32 R8, RZ, RZ, R12 ;  /* 0x000000ffff087224 */ /* 0x00cfe200078e000c */
[----:B------:R-:W2:Y:S01]  /*25a0*/  LDCU UR17, c[0x0][0x440] ;  /* 0x00008800ff1177ac */ /* 0x000ea20008000800 */
[----:B------:R-:W-:Y:S02]  /*25b0*/  IMAD.MOV.U32 R9, RZ, RZ, R15 ;  /* 0x000000ffff097224 */ /* 0x000fe400078e000f */
[----:B------:R-:W-:Y:S01]  /*25c0*/  IMAD.X R10, RZ, RZ, R11, P0 ;  /* 0x000000ffff0a7224 */ /* 0x000fe200000e060b */
[----:B------:R-:W3:Y:S03]  /*25d0*/  LDCU.64 UR6, c[0x0][0x380] ;  /* 0x00007000ff0677ac */ /* 0x000ee60008000a00 */
[----:B----4-:R-:W-:-:S02]  /*25e0*/  IMAD R10, R10, UR12, RZ ;  /* 0x0000000c0a0a7c24 */ /* 0x010fc4000f8e02ff */
        /* <DEDUP_REMOVED lines=29> */
.L_x_671:
[----:B------:R-:W-:Y:S05]  /*27c0*/  BSYNC.RECONVERGENT B0 ;  /* 0x0000000000007941 */ /* 0x000fea0003800200 */
.L_x_670:
[----:B------:R-:W-:Y:S01]  /*27d0*/  UIMAD UR7, UR15, UR22, URZ ;  /* 0x000000160f0772a4 */ /* 0x000fe2000f8e02ff */
[----:B------:R-:W-:Y:S03]  /*27e0*/  BSSY.RECONVERGENT B0, `(.L_x_672) ;  /* 0x0000021000007945 */ /* 0x000fe60003800200 */
[----:B------:R-:W-:Y:S01]  /*27f0*/  UIADD3 UR7, UPT, UPT, UR37, UR7, URZ ;  /* 0x0000000725077290 */ /* 0x000fe2000fffe0ff */
[----:B------:R-:W-:Y:S11]  /*2800*/  @P6 BRA `(.L_x_673) ;  /* 0x0000000000786947 */ /* 0x000ff60003800000 */
[----:B------:R-:W5:Y:S01]  /*2810*/  LDCU UR6, c[0x0][0x440] ;  /* 0x00008800ff0677ac */ /* 0x000f620008000800 */
[----:B--23--:R-:W-:Y:S02]  /*2820*/  IMAD.U32 R8, RZ, RZ, UR36 ;  /* 0x00000024ff087e24 */ /* 0x00cfe4000f8e00ff */
        /* <DEDUP_REMOVED lines=28> */
.L_x_673:
[----:B------:R-:W-:Y:S05]  /*29f0*/  BSYNC.RECONVERGENT B0 ;  /* 0x0000000000007941 */ /* 0x000fea0003800200 */
.L_x_672:
        /* <DEDUP_REMOVED lines=8> */
[----:B--23--:R-:W-:-:S04]  /*2a80*/  IMAD.U32 R8, RZ, RZ, UR13 ;  /* 0x0000000dff087e24 */ /* 0x00cfc8000f8e00ff */
        /* <DEDUP_REMOVED lines=27> */
.L_x_675:
[----:B------:R-:W-:Y:S05]  /*2c40*/  BSYNC.RECONVERGENT B0 ;  /* 0x0000000000007941 */ /* 0x000fea0003800200 */
.L_x_674:
        /* <DEDUP_REMOVED lines=8> */
[----:B--23--:R-:W-:Y:S01]  /*2cd0*/  IMAD.U32 R8, RZ, RZ, UR13 ;  /* 0x0000000dff087e24 */ /* 0x00cfe2000f8e00ff */
        /* <DEDUP_REMOVED lines=27> */
.L_x_677:
[----:B------:R-:W-:Y:S05]  /*2e90*/  BSYNC.RECONVERGENT B0 ;  /* 0x0000000000007941 */ /* 0x000fea0003800200 */
.L_x_676:
        /* <DEDUP_REMOVED lines=8> */
[----:B--23--:R-:W-:Y:S02]  /*2f20*/  IMAD.U32 R8, RZ, RZ, UR38 ;  /* 0x00000026ff087e24 */ /* 0x00cfe4000f8e00ff */
        /* <DEDUP_REMOVED lines=28> */
.L_x_679:
[----:B------:R-:W-:Y:S05]  /*30f0*/  BSYNC.RECONVERGENT B0 ;  /* 0x0000000000007941 */ /* 0x000fea0003800200 */
.L_x_678:
[----:B------:R-:W5:Y:S01]  /*3100*/  LDCU.64 UR12, c[0x0][0x538] ;  /* 0x0000a700ff0c77ac */ /* 0x000f620008000a00 */
[----:B------:R-:W0:Y:S01]  /*3110*/  LDGDEPBAR ;  /* 0x00000000000079af */ /* 0x000e220000000000 */
[----:B-----5:R-:W-:-:S04]  /*3120*/  UISETP.NE.U32.AND UP1, UPT, UR12, URZ, UPT ;  /* 0x000000ff0c00728c */ /* 0x020fc8000bf25070 */
[----:B------:R-:W-:Y:S01]  /*3130*/  UISETP.NE.AND.EX UP1, UPT, UR13, URZ, UPT, UP1 ;  /* 0x000000ff0d00728c */ /* 0x000fe2000bf25310 */
[----:B------:R-:W5:Y:S01]  /*3140*/  S2R R3, SR_CTAID.X ;  /* 0x0000000000037919 */ /* 0x000f620000002500 */
[----:B--23--:R-:W-:Y:S01]  /*3150*/  IMAD.U32 R8, RZ, RZ, UR30 ;  /* 0x0000001eff087e24 */ /* 0x00cfe2000f8e00ff */
[----:B------:R-:W-:Y:S02]  /*3160*/  LOP3.LUT R11, R209, 0x1f0, RZ, 0xc0, !PT ;  /* 0x000001f0d10b7812 */ /* 0x000fe400078ec0ff */
[----:B------:R-:W-:Y:S01]  /*3170*/  SHF.R.U32.HI R10, RZ, 0x2, R207 ;  /* 0x00000002ff0a7819 */ /* 0x000fe200000116cf */
[C---:B------:R-:W-:Y:S01]  /*3180*/  IMAD.SHL.U32 R164, R207.reuse, 0x40, RZ ;  /* 0x00000040cfa47824 */ /* 0x040fe200078e00ff */
[----:B------:R-:W-:Y:S01]  /*3190*/  PLOP3.LUT P0, PT, PT, PT, UP1, 0x80, 0x8 ;  /* 0x000000000008781c */ /* 0x000fe20003f0f018 */
[----:B------:R-:W-:Y:S01]  /*31a0*/  IMAD.SHL.U32 R206, R207, 0x20, RZ ;  /* 0x00000020cfce7824 */ /* 0x000fe200078e00ff */
[----:B------:R-:W-:-:S04]  /*31b0*/  DEPBAR.LE SB0, 0x0 ;  /* 0x000080000000791a */ /* 0x000fc80000000000 */
[----:B------:R-:W2:Y:S01]  /*31c0*/  @UP1 LDCU.64 UR6, c[0x0][0x540] ;  /* 0x0000a800ff0617ac */ /* 0x000ea20008000a00 */
[----:B------:R-:W-:Y:S01]  /*31d0*/  @UP1 UMOV UR36, UR26 ;  /* 0x0000001a00241c82 */ /* 0x000fe20008000000 */
[----:B------:R-:W-:Y:S02]  /*31e0*/  @UP1 UMOV UR37, URZ ;  /* 0x000000ff00251c82 */ /* 0x000fe40008000000 */
[----:B--2---:R-:W-:Y:S01]  /*31f0*/  @UP1 UIMAD.WIDE.U32 UR36, UR27, UR6, UR36 ;  /* 0x000000061b2412a5 */ /* 0x004fe2000f8e0024 */
[----:B------:R-:W2:Y:S03]  /*3200*/  @UP1 LDCU UR6, c[0x0][0x458] ;  /* 0x00008b00ff0617ac */ /* 0x000ea60008000800 */
[----:B------:R-:W-:Y:S02]  /*3210*/  @UP1 UIMAD UR7, UR27, UR7, UR37 ;  /* 0x000000071b0712a4 */ /* 0x000fe4000f8e0225 */
[----:B------:R-:W-:-:S04]  /*3220*/  @UP1 ULEA UR12, UP0, UR36, UR12, 0x2 ;  /* 0x0000000c240c1291 */ /* 0x000fc8000f8010ff */
[----:B------:R-:W-:Y:S02]  /*3230*/  @UP1 ULEA.HI.X UR13, UR36, UR13, UR7, 0x2, UP0 ;  /* 0x0000000d240d1291 */ /* 0x000fe400080f1407 */
[----:B----4-:R-:W-:-:S04]  /*3240*/  IMAD.U32 R12, RZ, RZ, UR12 ;  /* 0x0000000cff0c7e24 */ /* 0x010fc8000f8e00ff */
[----:B------:R-:W-:-:S05]  /*3250*/  IMAD.U32 R13, RZ, RZ, UR13 ;  /* 0x0000000dff0d7e24 */ /* 0x000fca000f8e00ff */
[----:B------:R-:W3:Y:S01]  /*3260*/  @P0 LDG.E R12, desc[UR28][R12.64] ;  /* 0x0000001c0c0c0981 */ /* 0x000ee2000c1e1900 */
[----:B--2---:R-:W3:Y:S01]  /*3270*/  @P0 MUFU.RCP R9, UR6 ;  /* 0x0000000600090d08 */ /* 0x004ee20008001000 */
[----:B------:R-:W-:Y:S01]  /*3280*/  USHF.L.U32 UR12, UR33, 0x5, URZ ;  /* 0x00000005210c7899 */ /* 0x000fe200080006ff */
[----:B------:R-:W-:Y:S01]  /*3290*/  IADD3 R8, PT, PT, R11, 0x1, R8 ;  /* 0x000000010b087810 */ /* 0x000fe20007ffe008 */
[----:B------:R-:W-:Y:S01]  /*32a0*/  USHF.L.U32 UR26, UR8, 0x6, URZ ;  /* 0x00000006081a7899 */ /* 0x000fe200080006ff */
[----:B------:R-:W-:Y:S01]  /*32b0*/  SHF.R.U32.HI R11, RZ, 0x5, R207 ;  /* 0x00000005ff0b7819 */ /* 0x000fe200000116cf */
[----:B------:R-:W-:Y:S01]  /*32c0*/  USHF.L.U64.HI UR7, UR8, 0x6, UR9 ;  /* 0x0000000608077899 */ /* 0x000fe20008010209 */
[----:B------:R-:W-:Y:S01]  /*32d0*/  LOP3.LUT R10, R10, 0x7, RZ, 0xc0, !PT ;  /* 0x000000070a0a7812 */ /* 0x000fe200078ec0ff */
[----:B------:R-:W-:Y:S01]  /*32e0*/  UIMAD.WIDE.U32 UR26, UR26, UR22, URZ ;  /* 0x000000161a1a72a5 */ /* 0x000fe2000f8e00ff */
[----:B------:R-:W-:Y:S01]  /*32f0*/  IADD3 R2, P2, P1, R2, UR12, R4 ;  /* 0x0000000c02027c10 */ /* 0x000fe2000f95e004 */
[----:B------:R-:W-:Y:S01]  /*3300*/  USHF.R.S32.HI UR12, URZ, 0x1f, UR12 ;  /* 0x0000001fff0c7899 */ /* 0x000fe2000801140c */
[----:B-----5:R-:W-:Y:S01]  /*3310*/  IMAD R3, R3, 0x4, R11 ;  /* 0x0000000403037824 */ /* 0x020fe200078e020b */
[----:B------:R-:W-:Y:S01]  /*3320*/  UIMAD UR7, UR7, UR22, URZ ;  /* 0x00000016070772a4 */ /* 0x000fe2000f8e02ff */
[----:B------:R-:W-:Y:S01]  /*3330*/  IMAD.U32 R4, RZ, RZ, UR31 ;  /* 0x0000001fff047e24 */ /* 0x000fe2000f8e00ff */
[----:B------:R-:W-:Y:S01]  /*3340*/  IADD3 R8, PT, PT, R8, -UR32, R10 ;  /* 0x8000002008087c10 */ /* 0x000fe2000fffe00a */
[----:B------:R-:W-:Y:S01]  /*3350*/  UMOV UR6, URZ ;  /* 0x000000ff00067c82 */ /* 0x000fe20008000000 */
[----:B------:R-:W-:Y:S01]  /*3360*/  LOP3.LUT R206, R206, 0x7c00, RZ, 0xc0, !PT ;  /* 0x00007c00cece7812 */ /* 0x000fe200078ec0ff */
[----:B------:R-:W-:Y:S01]  /*3370*/  UIADD3 UR7, UPT, UPT, UR27, UR7, URZ ;  /* 0x000000071b077290 */ /* 0x000fe2000fffe0ff */
[----:B------:R-:W-:Y:S01]  /*3380*/  LOP3.LUT R34, R209, 0x8, RZ, 0xc0, !PT ;  /* 0x00000008d1227812 */ /* 0x000fe200078ec0ff */
[----:B------:R-:W-:Y:S01]  /*3390*/  BSSY.RECONVERGENT B0, `(.L_x_680) ;  /* 0x000002e000007945 */ /* 0x000fe20003800200 */
[----:B------:R-:W-:-:S02]  /*33a0*/  LOP3.LUT R11, R205, 0x1c0, R164, 0xf8, !PT ;  /* 0x000001c0cd0b7812 */ /* 0x000fc400078ef8a4 */
[----:B------:R-:W-:Y:S02]  /*33b0*/  IADD3.X R0, PT, PT, R0, UR12, RZ, P2, P1 ;  /* 0x0000000c00007c10 */ /* 0x000fe400097e24ff */
[----:B------:R-:W-:Y:S02]  /*33c0*/  IADD3 R8, PT, PT, R8, UR25, R4 ;  /* 0x0000001908087c10 */ /* 0x000fe4000fffe004 */
[----:B------:R-:W-:Y:S02]  /*33d0*/  LOP3.LUT R33, R206, 0x200, R164, 0xf8, !PT ;  /* 0x00000200ce217812 */ /* 0x000fe400078ef8a4 */
[----:B------:R-:W-:Y:S01]  /*33e0*/  LOP3.LUT R34, R11, R34, RZ, 0x3c, !PT ;  /* 0x000000220b227212 */ /* 0x000fe200078e3cff */
[----:B------:R-:W-:Y:S01]  /*33f0*/  BAR.SYNC.DEFER_BLOCKING 0x0 ;  /* 0x0000000000007b1d */ /* 0x000fe20000010000 */
[----:B---3--:R-:W-:-:S05]  /*3400*/  @P0 FMUL.FTZ R9, R12, R9 ;  /* 0x000000090c090220 */ /* 0x008fca0000410000 */
[----:B------:R-:W-:-:S13]  /*3410*/  @P0 R2UR UR13, R9 ;  /* 0x00000000090d02ca */ /* 0x000fda00000e0000 */
[----:B------:R-:W-:Y:S01]  /*3420*/  @UP1 UMOV UR6, UR13 ;  /* 0x0000000d00061c82 */ /* 0x000fe20008000000 */
[----:B------:R-:W-:Y:S05]  /*3430*/  @P6 BRA `(.L_x_681) ;  /* 0x00000000007c6947 */ /* 0x000fea0003800000 */
[----:B------:R-:W2:Y:S01]  /*3440*/  LDCU UR12, c[0x0][0x440] ;  /* 0x00008800ff0c77ac */ /* 0x000ea20008000800 */
[----:B------:R-:W-:Y:S02]  /*3450*/  IMAD.U32 R12, RZ, RZ, UR26 ;  /* 0x0000001aff0c7e24 */ /* 0x000fe4000f8e00ff */
[----:B------:R-:W-:Y:S02]  /*3460*/  IMAD.U32 R4, RZ, RZ, UR7 ;  /* 0x00000007ff047e24 */ /* 0x000fe4000f8e00ff */
[----:B------:R-:W-:Y:S01]  /*3470*/  IMAD.U32 R13, RZ, RZ, UR27 ;  /* 0x0000001bff0d7e24 */ /* 0x000fe2000f8e00ff */
[----:B------:R-:W-:-:S04]  /*3480*/  LEA R14, P4, R12, R249, 0x1 ;  /* 0x000000f90c0e7211 */ /* 0x000fc800078808ff */
[----:B------:R-:W-:Y:S02]  /*3490*/  LEA.HI.X R15, R12, R248, R4, 0x1, P4 ;  /* 0x000000f80c0f7211 */ /* 0x000fe400020f0c04 */
[----:B--2---:R-:W-:Y:S02]  /*34a0*/  ISETP.GE.AND P3, PT, R205, UR12, PT ;  /* 0x0000000ccd007c0c */ /* 0x004fe4000bf66270 */
        /* <DEDUP_REMOVED lines=24> */
.L_x_681:
[----:B------:R3:W-:Y:S04]  /*3630*/  STS.128 [R252+0x10000], RZ ;  /* 0x010000fffc007388 */ /* 0x0007e80000000c00 */
[----:B------:R3:W-:Y:S04]  /*3640*/  STS.128 [R252+0x12000], RZ ;  /* 0x012000fffc007388 */ /* 0x0007e80000000c00 */
[----:B------:R3:W-:Y:S04]  /*3650*/  STS.128 [R252+0x14000], RZ ;  /* 0x014000fffc007388 */ /* 0x0007e80000000c00 */
[----:B------:R3:W-:Y:S02]  /*3660*/  STS.128 [R252+0x16000], RZ ;  /* 0x016000fffc007388 */ /* 0x0007e40000000c00 */
.L_x_682:
[----:B------:R-:W-:Y:S05]  /*3670*/  BSYNC.RECONVERGENT B0 ;  /* 0x0000000000007941 */ /* 0x000fea0003800200 */
.L_x_680:
        /* <DEDUP_REMOVED lines=46> */
.L_x_684:
[----:B------:R-:W-:Y:S05]  /*3960*/  BSYNC.RECONVERGENT B0 ;  /* 0x0000000000007941 */ /* 0x000fea0003800200 */
.L_x_683:
        /* <DEDUP_REMOVED lines=39> */
.L_x_686:
[----:B------:R-:W-:Y:S05]  /*3be0*/  BSYNC.RECONVERGENT B0 ;  /* 0x0000000000007941 */ /* 0x000fea0003800200 */
.L_x_685:
        /* <DEDUP_REMOVED lines=41> */
.L_x_688:
[----:B------:R-:W-:Y:S05]  /*3e80*/  BSYNC.RECONVERGENT B0 ;  /* 0x0000000000007941 */ /* 0x000fea0003800200 */
.L_x_687:
[----:B------:R-:W-:Y:S01]  /*3e90*/  LDSM.16.M88.4 R28, [R96] ;  /* 0x00000000601c783b */ /* 0x000fe20000000200 */
[----:B------:R-:W-:Y:S01]  /*3ea0*/  IMAD.MOV.U32 R10, RZ, RZ, 0x20 ;  /* 0x00000020ff0a7424 */ /* 0x000fe200078e00ff */
[----:B------:R-:W-:Y:S01]  /*3eb0*/  LOP3.LUT P0, R167, R207, 0x2, RZ, 0xc0, !PT ;  /* 0x00000002cfa77812 */ /* 0x000fe2000780c0ff */
[----:B------:R-:W-:Y:S01]  /*3ec0*/  VIADD R187, R95, UR5 ;  /* 0x000000055fbb7c36 */ /* 0x000fe20008000000 */
[----:B------:R-:W5:Y:S01]  /*3ed0*/  LDSM.16.M88.4 R52, [R95+UR5+0x8000] ;  /* 0x008000055f34783b */ /* 0x000f620008000200 */
[----:B------:R-:W-:Y:S01]  /*3ee0*/  LOP3.LUT R9, R207, 0x4, RZ, 0xc0, !PT ;  /* 0x00000004cf097812 */ /* 0x000fe200078ec0ff */
[----:B------:R-:W-:Y:S01]  /*3ef0*/  IMAD.MOV.U32 R166, RZ, RZ, 0x40 ;  /* 0x00000040ffa67424 */ /* 0x000fe200078e00ff */
[----:B------:R-:W-:Y:S01]  /*3f00*/  SEL R10, R10, 0xffffffe0, !P0 ;  /* 0xffffffe00a0a7807 */ /* 0x000fe20004000000 */
[----:B------:R-:W3:Y:S01]  /*3f10*/  LDSM.16.M88.4 R44, [R95+UR5+0x8800] ;  /* 0x008800055f2c783b */ /* 0x000ee20008000200 */
[----:B------:R-:W-:Y:S01]  /*3f20*/  ISETP.NE.AND P0, PT, R9, RZ, PT ;  /* 0x000000ff0900720c */ /* 0x000fe20003f05270 */
[----:B------:R-:W-:Y:S01]  /*3f30*/  IMAD.U32 R165, RZ, RZ, UR31 ;  /* 0x0000001fffa57e24 */ /* 0x000fe2000f8e00ff */
[----:B------:R-:W-:Y:S01]  /*3f40*/  UISETP.NE.AND UP1, UPT, UR23, 0x1, UPT ;  /* 0x000000011700788c */ /* 0x000fe2000bf25270 */
[--C-:B------:R-:W-:Y:S01]  /*3f50*/  IMAD.IADD R94, R96, 0x1, R10.reuse ;  /* 0x00000001605e7824 */ /* 0x100fe200078e020a */
[----:B------:R-:W4:Y:S01]  /*3f60*/  LDSM.16.M88.4 R36, [R95+UR5+0x9000] ;  /* 0x009000055f24783b */ /* 0x000f220008000200 */
[----:B------:R-:W-:Y:S01]  /*3f70*/  IMAD.IADD R93, R187, 0x1, R10 ;  /* 0x00000001bb5d7824 */ /* 0x000fe200078e020a */
[----:B------:R-:W-:Y:S01]  /*3f80*/  SEL R166, R166, 0xffffffc0, !P0 ;  /* 0xffffffc0a6a67807 */ /* 0x000fe20004000000 */
[----:B------:R-:W3:Y:S01]  /*3f90*/  LDCU.U8 UR4, c[0x0][0x4f8] ;  /* 0x00009f00ff0477ac */ /* 0x000ee20008000000 */
[----:B------:R-:W4:Y:S01]  /*3fa0*/  LDSM.16.M88.4 R68, [R95+UR5+0x9800] ;  /* 0x009800055f44783b */ /* 0x000f220008000200 */
[----:B------:R-:W-:-:S02]  /*3fb0*/  VIADDMNMX R165, R8, 0x8, R165, PT ;  /* 0x0000000808a57846 */ /* 0x000fc400038001a5 */
[--C-:B------:R-:W-:Y:S01]  /*3fc0*/  IMAD.IADD R92, R96, 0x1, R166.reuse ;  /* 0x00000001605c7824 */ /* 0x100fe200078e02a6 */
[----:B-1----:R-:W-:Y:S01]  /*3fd0*/  LDSM.16.M88.4 R4, [R94] ;  /* 0x000000005e04783b */ /* 0x002fe20000000200 */
[----:B------:R-:W-:Y:S01]  /*3fe0*/  IMAD.IADD R9, R187, 0x1, R166 ;  /* 0x00000001bb097824 */ /* 0x000fe200078e02a6 */
[----:B------:R-:W-:Y:S01]  /*3ff0*/  VIMNMX R8, PT, PT, R8, UR31, PT ;  /* 0x0000001f08087c48 */ /* 0x000fe2000bfe0100 */
[C---:B------:R-:W-:Y:S01]  /*4000*/  IMAD.IADD R35, R10.reuse, 0x1, R92 ;  /* 0x000000010a237824 */ /* 0x040fe200078e025c */
[----:B--2---:R-:W1:Y:S01]  /*4010*/  LDSM.16.M88.4 R12, [R93+0x8000] ;  /* 0x008000005d0c783b */ /* 0x004e620000000200 */
[----:B------:R-:W-:-:S03]  /*4020*/  IMAD.IADD R32, R10, 0x1, R9 ;  /* 0x000000010a207824 */ /* 0x000fc600078e0209 */
[----:B------:R-:W2:Y:S04]  /*4030*/  LDSM.16.M88.4 R64, [R93+0x8800] ;  /* 0x008800005d40783b */ /* 0x000ea80000000200 */
[----:B------:R-:W2:Y:S04]  /*4040*/  LDSM.16.M88.4 R60, [R93+0x9000] ;  /* 0x009000005d3c783b */ /* 0x000ea80000000200 */
[----:B------:R-:W2:Y:S04]  /*4050*/  LDSM.16.M88.4 R16, [R93+0x9800] ;  /* 0x009800005d10783b */ /* 0x000ea80000000200 */
[----:B------:R-:W-:Y:S01]  /*4060*/  LDSM.16.M88.4 R20, [R92] ;  /* 0x000000005c14783b */ /* 0x000fe20000000200 */
[C---:B-----5:R-:W-:Y:S03]  /*4070*/  HMMA.16816.F32.BF16 R56, R28.reuse, R52, RZ ;  /* 0x000000341c38723c */ /* 0x060fe600000418ff */
[----:B------:R-:W5:Y:S04]  /*4080*/  LDSM.16.M88.4 R24, [R9+0x8000] ;  /* 0x008000000918783b */ /* 0x000f680000000200 */
[----:B------:R-:W-:Y:S01]  /*4090*/  LDSM.16.M88.4 R76, [R9+0x9000] ;  /* 0x00900000094c783b */ /* 0x000fe20000000200 */
[C---:B------:R-:W-:Y:S03]  /*40a0*/  HMMA.16816.F32.BF16 R52, R28.reuse, R54, RZ ;  /* 0x000000361c34723c */ /* 0x040fe600000418ff */
        /* <DEDUP_REMOVED lines=8> */
[----:B------:R-:W-:Y:S08]  /*4130*/  HMMA.16816.F32.BF16 R80, R28, R68, RZ ;  /* 0x000000441c50723c */ /* 0x000ff000000418ff */
[C---:B-1----:R-:W-:Y:S08]  /*4140*/  HMMA.16816.F32.BF16 R56, R4.reuse, R12, R56 ;  /* 0x0000000c0438723c */ /* 0x042ff00000041838 */
[----:B------:R-:W-:Y:S01]  /*4150*/  HMMA.16816.F32.BF16 R52, R4, R14, R52 ;  /* 0x0000000e0434723c */ /* 0x000fe20000041834 */
[----:B------:R-:W1:Y:S07]  /*4160*/  LDSM.16.M88.4 R12, [R9+0x8800] ;  /* 0x00880000090c783b */ /* 0x000e6e0000000200 */
[----:B------:R-:W-:Y:S01]  /*4170*/  HMMA.16816.F32.BF16 R28, R28, R70, RZ ;  /* 0x000000461c1c723c */ /* 0x000fe200000418ff */
[----:B------:R-:W-:Y:S07]  /*4180*/  LDSM.16.M88.4 R68, [R32+0x8000] ;  /* 0x008000002044783b */ /* 0x000fee0000000200 */
        /* <DEDUP_REMOVED lines=8> */
[----:B------:R-:W2:Y:S04]  /*4210*/  LDSM.16.M88.4 R16, [R35] ;  /* 0x000000002310783b */ /* 0x000ea80000000200 */
[----:B------:R-:W3:Y:S03]  /*4220*/  LDSM.16.M88.4 R4, [R32+0x8800] ;  /* 0x008800002004783b */ /* 0x000ee60000000200 */
[C---:B-----5:R-:W-:Y:S08]  /*4230*/  HMMA.16816.F32.BF16 R56, R20.reuse, R24, R56 ;  /* 0x000000181438723c */ /* 0x060ff00000041838 */
        /* <DEDUP_REMOVED lines=10> */
[----:B------:R-:W4:Y:S04]  /*42e0*/  LDSM.16.M88.4 R20, [R95+UR5+0xa800] ;  /* 0x00a800055f14783b */ /* 0x000f280008000200 */
[----:B------:R-:W-:Y:S03]  /*42f0*/  LDSM.16.M88.4 R72, [R35+0x2000] ;  /* 0x002000002348783b */ /* 0x000fe60000000200 */
        /* <DEDUP_REMOVED lines=8> */
[----:B------:R-:W3:Y:S07]  /*4380*/  LDSM.16.M88.4 R60, [R95+UR5+0xb800] ;  /* 0x00b800055f3c783b */ /* 0x000eee0008000200 */
[C---:B-1----:R-:W-:Y:S08]  /*4390*/  HMMA.16816.F32.BF16 R56, R24.reuse, R12, R56 ;  /* 0x0000000c1838723c */ /* 0x042ff00000041838 */
[----:B------:R-:W-:Y:S01]  /*43a0*/  HMMA.16816.F32.BF16 R52, R24, R14, R52 ;  /* 0x0000000e1834723c */ /* 0x000fe20000041834 */
[----:B------:R-:W1:Y:S07]  /*43b0*/  LDSM.16.M88.4 R12, [R93+0xa800] ;  /* 0x00a800005d0c783b */ /* 0x000e6e0000000200 */
[C---:B------:R-:W-:Y:S08]  /*43c0*/  HMMA.16816.F32.BF16 R40, R16.reuse, R64, R40 ;  /* 0x000000401028723c */ /* 0x040ff00000041828 */
[----:B------:R-:W-:Y:S01]  /*43d0*/  HMMA.16816.F32.BF16 R36, R16, R66, R36 ;  /* 0x000000421024723c */ /* 0x000fe20000041824 */
[----:B------:R-:W5:Y:S04]  /*43e0*/  LDSM.16.M88.4 R16, [R93+0xa000] ;  /* 0x00a000005d10783b */ /* 0x000f680000000200 */
[----:B------:R-:W-:Y:S03]  /*43f0*/  LDSM.16.M88.4 R64, [R9+0xa800] ;  /* 0x00a800000940783b */ /* 0x000fe60000000200 */
[C---:B----4-:R-:W-:Y:S08]  /*4400*/  HMMA.16816.F32.BF16 R48, R24.reuse, R20, R48 ;  /* 0x000000141830723c */ /* 0x050ff00000041830 */
[C---:B------:R-:W-:Y:S01]  /*4410*/  HMMA.16816.F32.BF16 R44, R24.reuse, R22, R44 ;  /* 0x00000016182c723c */ /* 0x040fe2000004182c */
[----:B------:R-:W-:Y:S07]  /*4420*/  LDSM.16.M88.4 R20, [R92+0x2000] ;  /* 0x002000005c14783b */ /* 0x000fee0000000200 */
[C---:B--2---:R-:W-:Y:S08]  /*4430*/  HMMA.16816.F32.BF16 R40, R24.reuse, R4, R40 ;  /* 0x000000041828723c */ /* 0x044ff00000041828 */
[C---:B------:R-:W-:Y:S01]  /*4440*/  HMMA.16816.F32.BF16 R36, R24.reuse, R6, R36 ;  /* 0x000000061824723c */ /* 0x040fe20000041824 */
[----:B------:R-:W2:Y:S07]  /*4450*/  LDSM.16.M88.4 R4, [R9+0xa000] ;  /* 0x00a000000904783b */ /* 0x000eae0000000200 */
[C---:B---3--:R-:W-:Y:S08]  /*4460*/  HMMA.16816.F32.BF16 R80, R24.reuse, R60, R80 ;  /* 0x0000003c1850723c */ /* 0x048ff00000041850 */
[----:B------:R-:W-:Y:S01]  /*4470*/  HMMA.16816.F32.BF16 R28, R24, R62, R28 ;  /* 0x0000003e181c723c */ /* 0x000fe2000004181c */
[----:B------:R-:W3:Y:S04]  /*4480*/  LDSM.16.M88.4 R24, [R9+0xb800] ;  /* 0x00b800000918783b */ /* 0x000ee80000000200 */
[----:B------:R-:W-:Y:S03]  /*4490*/  LDSM.16.M88.4 R60, [R9+0xb000] ;  /* 0x00b00000093c783b */ /* 0x000fe60000000200 */
        /* <DEDUP_REMOVED lines=8> */
[----:B------:R-:W-:Y:S07]  /*4520*/  LDSM.16.M88.4 R76, [R32+0xb800] ;  /* 0x00b80000204c783b */ /* 0x000fee0000000200 */
[C---:B--2---:R-:W-:Y:S08]  /*4530*/  HMMA.16816.F32.BF16 R56, R20.reuse, R4, R56 ;  /* 0x000000041438723c */ /* 0x044ff00000041838 */
[C---:B------:R-:W-:Y:S01]  /*4540*/  HMMA.16816.F32.BF16 R52, R20.reuse, R6, R52 ;  /* 0x000000061434723c */ /* 0x040fe20000041834 */
[----:B------:R-:W2:Y:S07]  /*4550*/  LDSM.16.M88.4 R4, [R32+0xb000] ;  /* 0x00b000002004783b */ /* 0x000eae0000000200 */
[C---:B------:R-:W-:Y:S08]  /*4560*/  HMMA.16816.F32.BF16 R48, R20.reuse, R64, R48 ;  /* 0x000000401430723c */ /* 0x040ff00000041830 */
[----:B------:R-:W-:Y:S01]  /*4570*/  HMMA.16816.F32.BF16 R44, R20, R66, R44 ;  /* 0x00000042142c723c */ /* 0x000fe2000004182c */
[----:B------:R-:W-:Y:S07]  /*4580*/  LDSM.16.M88.4 R64, [R95+UR5+0xc000] ;  /* 0x00c000055f40783b */ /* 0x000fee0008000200 */
[C---:B------:R-:W-:Y:S08]  /*4590*/  HMMA.16816.F32.BF16 R40, R68.reuse, R84, R40 ;  /* 0x000000544428723c */ /* 0x040ff00000041828 */
[----:B------:R-:W-:Y:S01]  /*45a0*/  HMMA.16816.F32.BF16 R36, R68, R86, R36 ;  /* 0x000000564424723c */ /* 0x000fe20000041824 */
[----:B------:R-:W-:Y:S04]  /*45b0*/  LDSM.16.M88.4 R68, [R94+0x4000] ;  /* 0x004000005e44783b */ /* 0x000fe80000000200 */
[----:B------:R-:W-:Y:S03]  /*45c0*/  LDSM.16.M88.4 R84, [R93+0xd800] ;  /* 0x00d800005d54783b */ /* 0x000fe60000000200 */
[C---:B---3--:R-:W-:Y:S08]  /*45d0*/  HMMA.16816.F32.BF16 R80, R20.reuse, R24, R80 ;  /* 0x000000181450723c */ /* 0x048ff00000041850 */
[----:B------:R-:W-:Y:S01]  /*45e0*/  HMMA.16816.F32.BF16 R28, R20, R26, R28 ;  /* 0x0000001a141c723c */ /* 0x000fe2000004181c */
[----:B------:R-:W3:Y:S07]  /*45f0*/  LDSM.16.M88.4 R24, [R96+0x4000] ;  /* 0x004000006018783b */ /* 0x000eee0000000200 */
[C---:B-1----:R-:W-:Y:S08]  /*4600*/  HMMA.16816.F32.BF16 R48, R72.reuse, R12, R48 ;  /* 0x0000000c4830723c */ /* 0x042ff00000041830 */
[----:B------:R-:W-:Y:S01]  /*4610*/  HMMA.16816.F32.BF16 R44, R72, R14, R44 ;  /* 0x0000000e482c723c */ /* 0x000fe2000004182c */
[----:B------:R-:W1:Y:S07]  /*4620*/  LDSM.16.M88.4 R12, [R95+UR5+0xd000] ;  /* 0x00d000055f0c783b */ /* 0x000e6e0008000200 */
[C---:B------:R-:W-:Y:S08]  /*4630*/  HMMA.16816.F32.BF16 R40, R20.reuse, R60, R40 ;  /* 0x0000003c1428723c */ /* 0x040ff00000041828 */
[----:B------:R-:W-:Y:S01]  /*4640*/  HMMA.16816.F32.BF16 R36, R20, R62, R36 ;  /* 0x0000003e1424723c */ /* 0x000fe20000041824 */
[----:B------:R-:W5:Y:S04]  /*4650*/  LDSM.16.M88.4 R20, [R95+UR5+0xc800] ;  /* 0x00c800055f14783b */ /* 0x000f680008000200 */
[----:B------:R-:W5:Y:S03]  /*4660*/  LDSM.16.M88.4 R60, [R95+UR5+0xd800] ;  /* 0x00d800055f3c783b */ /* 0x000f660008000200 */
[C---:B----4-:R-:W-:Y:S08]  /*4670*/  HMMA.16816.F32.BF16 R56, R72.reuse, R16, R56 ;  /* 0x000000104838723c */ /* 0x050ff00000041838 */
[C---:B------:R-:W-:Y:S01]  /*4680*/  HMMA.16816.F32.BF16 R52, R72.reuse, R18, R52 ;  /* 0x000000124834723c */ /* 0x040fe20000041834 */
[----:B------:R-:W-:Y:S07]  /*4690*/  LDSM.16.M88.4 R16, [R93+0xc000] ;  /* 0x00c000005d10783b */ /* 0x000fee0000000200 */
[C---:B--2---:R-:W-:Y:S08]  /*46a0*/  HMMA.16816.F32.BF16 R40, R72.reuse, R4, R40 ;  /* 0x000000044828723c */ /* 0x044ff00000041828 */
[----:B------:R-:W-:Y:S01]  /*46b0*/  HMMA.16816.F32.BF16 R36, R72, R6, R36 ;  /* 0x000000064824723c */ /* 0x000fe20000041824 */
[----:B------:R-:W2:Y:S07]  /*46c0*/  LDSM.16.M88.4 R4, [R93+0xc800] ;  /* 0x00c800005d04783b */ /* 0x000eae0000000200 */
[C---:B---3--:R-:W-:Y:S08]  /*46d0*/  HMMA.16816.F32.BF16 R56, R24.reuse, R64, R56 ;  /* 0x000000401838723c */ /* 0x048ff00000041838 */
[C---:B------:R-:W-:Y:S01]  /*46e0*/  HMMA.16816.F32.BF16 R52, R24.reuse, R66, R52 ;  /* 0x000000421834723c */ /* 0x040fe20000041834 */
[----:B------:R-:W-:Y:S07]  /*46f0*/  LDSM.16.M88.4 R64, [R92+0x4000] ;  /* 0x004000005c40783b */ /* 0x000fee0000000200 */
[C---:B-1----:R-:W-:Y:S08]  /*4700*/  HMMA.16816.F32.BF16 R40, R24.reuse, R12, R40 ;  /* 0x0000000c1828723c */ /* 0x042ff00000041828 */
[----:B------:R-:W-:Y:S01]  /*4710*/  HMMA.16816.F32.BF16 R36, R24, R14, R36 ;  /* 0x0000000e1824723c */ /* 0x000fe20000041824 */
[----:B------:R-:W1:Y:S07]  /*4720*/  LDSM.16.M88.4 R12, [R9+0xc800] ;  /* 0x00c80000090c783b */ /* 0x000e6e0000000200 */
[C---:B------:R-:W-:Y:S08]  /*4730*/  HMMA.16816.F32.BF16 R80, R72.reuse, R76, R80 ;  /* 0x0000004c4850723c */ /* 0x040ff00000041850 */
[----:B------:R-:W-:Y:S01]  /*4740*/  HMMA.16816.F32.BF16 R28, R72, R78, R28 ;  /* 0x0000004e481c723c */ /* 0x000fe2000004181c */
[----:B------:R-:W-:Y:S04]  /*4750*/  LDSM.16.M88.4 R76, [R9+0xd000] ;  /* 0x00d00000094c783b */ /* 0x000fe80000000200 */
[----:B------:R-:W-:Y:S03]  /*4760*/  LDSM.16.M88.4 R72, [R9+0xd800] ;  /* 0x00d800000948783b */ /* 0x000fe60000000200 */
[C---:B-----5:R-:W-:Y:S08]  /*4770*/  HMMA.16816.F32.BF16 R48, R24.reuse, R20, R48 ;  /* 0x000000141830723c */ /* 0x060ff00000041830 */
        /* <DEDUP_REMOVED lines=9> */
[C---:B------:R-:W-:Y:S08]  /*4810*/  HMMA.16816.F32.BF16 R56, R68.reuse, R16, R56 ;  /* 0x000000104438723c */ /* 0x040ff00000041838 */
[----:B------:R-:W-:Y:S01]  /*4820*/  HMMA.16816.F32.BF16 R52, R68, R18, R52 ;  /* 0x000000124434723c */ /* 0x000fe20000041834 */
[----:B------:R-:W4:Y:S07]  /*4830*/  LDSM.16.M88.4 R16, [R32+0xd000] ;  /* 0x00d000002010783b */ /* 0x000f2e0000000200 */
[C---:B-1----:R-:W-:Y:S08]  /*4840*/  HMMA.16816.F32.BF16 R48, R64.reuse, R12, R48 ;  /* 0x0000000c4030723c */ /* 0x042ff00000041830 */
[----:B------:R-:W-:Y:S01]  /*4850*/  HMMA.16816.F32.BF16 R44, R64, R14, R44 ;  /* 0x0000000e402c723c */ /* 0x000fe2000004182c */
[----:B------:R-:W1:Y:S07]  /*4860*/  LDSM.16.M88.4 R12, [R32+0xd800] ;  /* 0x00d80000200c783b */ /* 0x000e6e0000000200 */
        /* <DEDUP_REMOVED lines=17> */
[C---:B--2---:R-:W-:Y:S08]  /*4980*/  HMMA.16816.F32.BF16 R56, R4.reuse, R60, R56 ;  /* 0x0000003c0438723c */ /* 0x044ff00000041838 */
[C---:B------:R-:W-:Y:S01]  /*4990*/  HMMA.16816.F32.BF16 R52, R4.reuse, R62, R52 ;  /* 0x0000003e0434723c */ /* 0x040fe20000041834 */
[----:B------:R-:W2:Y:S07]  /*49a0*/  LDSM.16.M88.4 R60, [R95+UR5+0xf000] ;  /* 0x00f000055f3c783b */ /* 0x000eae0008000200 */
[C---:B------:R-:W-:Y:S08]  /*49b0*/  HMMA.16816.F32.BF16 R48, R4.reuse, R24, R48 ;  /* 0x000000180430723c */ /* 0x040ff00000041830 */
[C---:B------:R-:W-:Y:S01]  /*49c0*/  HMMA.16816.F32.BF16 R44, R4.reuse, R26, R44 ;  /* 0x0000001a042c723c */ /* 0x040fe2000004182c */
[----:B------:R-:W3:Y:S07]  /*49d0*/  LDSM.16.M88.4 R24, [R95+UR5+0xf800] ;  /* 0x00f800055f18783b */ /* 0x000eee0008000200 */
        /* <DEDUP_REMOVED lines=16> */
[C---:B---3--:R-:W-:Y:S08]  /*4ae0*/  HMMA.16816.F32.BF16 R28, R20.reuse, R26, R28 ;  /* 0x0000001a141c723c */ /* 0x048ff0000004181c */
        /* <DEDUP_REMOVED lines=9> */
[C---:B----4-:R-:W-:Y:S08]  /*4b80*/  HMMA.16816.F32.BF16 R48, R84.reuse, R12, R48 ;  /* 0x0000000c5430723c */ /* 0x050ff00000041830 */
[----:B------:R-:W-:Y:S01]  /*4b90*/  HMMA.16816.F32.BF16 R44, R84, R14, R44 ;  /* 0x0000000e542c723c */ /* 0x000fe2000004182c */
[----:B------:R-:W3:Y:S01]  /*4ba0*/  LDSM.16.M88.4 R12, [R32+0xf800] ;  /* 0x00f80000200c783b */ /* 0x000ee20000000200 */
[----:B------:R-:W-:-:S06]  /*4bb0*/  DEPBAR.LE SB0, 0x0 ;  /* 0x000080000000791a */ /* 0x000fcc0000000000 */
[C---:B------:R-:W-:Y:S08]  /*4bc0*/  HMMA.16816.F32.BF16 R28, R84.reuse, R90, R28 ;  /* 0x0000005a541c723c */ /* 0x040ff0000004181c */
[----:B------:R-:W-:Y:S08]  /*4bd0*/  HMMA.16816.F32.BF16 R80, R84, R88, R80 ;  /* 0x000000585450723c */ /* 0x000ff00000041850 */
[C---:B------:R-:W-:Y:S08]  /*4be0*/  HMMA.16816.F32.BF16 R56, R76.reuse, R72, R56 ;  /* 0x000000484c38723c */ /* 0x040ff00000041838 */
[C---:B------:R-:W-:Y:S08]  /*4bf0*/  HMMA.16816.F32.BF16 R52, R76.reuse, R74, R52 ;  /* 0x0000004a4c34723c */ /* 0x040ff00000041834 */
[C---:B--2---:R-:W-:Y:S08]  /*4c00*/  HMMA.16816.F32.BF16 R28, R76.reuse, R62, R28 ;  /* 0x0000003e4c1c723c */ /* 0x044ff0000004181c */
[C---:B-----5:R-:W-:Y:S08]  /*4c10*/  HMMA.16816.F32.BF16 R48, R76.reuse, R68, R48 ;  /* 0x000000444c30723c */ /* 0x060ff00000041830 */
[C---:B------:R-:W-:Y:S08]  /*4c20*/  HMMA.16816.F32.BF16 R44, R76.reuse, R70, R44 ;  /* 0x000000464c2c723c */ /* 0x040ff0000004182c */
[C---:B------:R-:W-:Y:S08]  /*4c30*/  HMMA.16816.F32.BF16 R40, R76.reuse, R64, R40 ;  /* 0x000000404c28723c */ /* 0x040ff00000041828 */
[C---:B------:R-:W-:Y:S08]  /*4c40*/  HMMA.16816.F32.BF16 R36, R76.reuse, R66, R36 ;  /* 0x000000424c24723c */ /* 0x040ff00000041824 */
[----:B------:R-:W-:Y:S08]  /*4c50*/  HMMA.16816.F32.BF16 R80, R76, R60, R80 ;  /* 0x0000003c4c50723c */ /* 0x000ff00000041850 */
[C---:B-1----:R-:W-:Y:S08]  /*4c60*/  HMMA.16816.F32.BF16 R56, R4.reuse, R24, R56 ;  /* 0x000000180438723c */ /* 0x042ff00000041838 */
[C---:B------:R-:W-:Y:S08]  /*4c70*/  HMMA.16816.F32.BF16 R52, R4.reuse, R26, R52 ;  /* 0x0000001a0434723c */ /* 0x040ff00000041834 */
[----:B---3--:R-:W-:Y:S01]  /*4c80*/  HMMA.16816.F32.BF16 R28, R4, R14, R28 ;  /* 0x0000000e041c723c */ /* 0x008fe2000004181c */
[----:B------:R-:W-:-:S04]  /*4c90*/  VIADD R14, R184, UR21 ;  /* 0x00000015b80e7c36 */ /* 0x000fc80008000000 */
[C---:B------:R-:W-:Y:S02]  /*4ca0*/  VIADD R15, R14.reuse, 0x38 ;  /* 0x000000380e0f7836 */ /* 0x040fe40000000000 */
[C---:B------:R-:W-:Y:S01]  /*4cb0*/  VIADD R26, R14.reuse, 0x20 ;  /* 0x000000200e1a7836 */ /* 0x040fe20000000000 */
[----:B------:R-:W-:Y:S01]  /*4cc0*/  HMMA.16816.F32.BF16 R48, R4, R20, R48 ;  /* 0x000000140430723c */ /* 0x000fe20000041830 */
[C---:B------:R-:W-:Y:S01]  /*4cd0*/  VIADD R20, R14.reuse, 0x28 ;  /* 0x000000280e147836 */ /* 0x040fe20000000000 */
[----:B------:R-:W-:Y:S01]  /*4ce0*/  BAR.SYNC.DEFER_BLOCKING 0x0 ;  /* 0x0000000000007b1d */ /* 0x000fe20000010000 */
[C---:B------:R-:W-:Y:S01]  /*4cf0*/  ISETP.GE.AND P2, PT, R15.reuse, R8, PT ;  /* 0x000000080f00720c */ /* 0x040fe20003f46270 */
[----:B------:R-:W-:Y:S01]  /*4d00*/  VIADD R21, R14, 0x29 ;  /* 0x000000290e157836 */ /* 0x000fe20000000000 */
[----:B------:R-:W-:-:S03]  /*4d10*/  ISETP.GE.AND P4, PT, R15, R165, PT ;  /* 0x000000a50f00720c */ /* 0x000fc60003f86270 */
[----:B------:R-:W-:Y:S01]  /*4d20*/  HMMA.16816.F32.BF16 R44, R4, R22, R44 ;  /* 0x00000016042c723c */ /* 0x000fe2000004182c */
[----:B------:R-:W-:-:S07]  /*4d30*/  VIADD R23, R14, 0x21 ;  /* 0x000000210e177836 */ /* 0x000fce0000000000 */
[----:B------:R-:W-:Y:S01]  /*4d40*/  HMMA.16816.F32.BF16 R40, R4, R16, R40 ;  /* 0x000000100428723c */ /* 0x000fe20000041828 */
[----:B------:R-:W-:-:S07]  /*4d50*/  VIADD R17, R14, 0x30 ;  /* 0x000000300e117836 */ /* 0x000fce0000000000 */
[C---:B------:R-:W-:Y:S08]  /*4d60*/  HMMA.16816.F32.BF16 R36, R4.reuse, R18, R36 ;  /* 0x000000120424723c */ /* 0x040ff00000041824 */
[----:B------:R-:W-:Y:S01]  /*4d70*/  HMMA.16816.F32.BF16 R80, R4, R12, R80 ;  /* 0x0000000c0450723c */ /* 0x000fe20000041850 */
[C---:B------:R-:W-:Y:S01]  /*4d80*/  VIADD R5, R14.reuse, 0x1 ;  /* 0x000000010e057836 */ /* 0x040fe20000000000 */
[----:B------:R-:W-:Y:S01]  /*4d90*/  I2FP.F32.U32 R12, R15 ;  /* 0x0000000f000c7245 */ /* 0x000fe20000201000 */
[----:B------:R-:W-:-:S02]  /*4da0*/  VIADD R4, R14, 0x8 ;  /* 0x000000080e047836 */ /* 0x000fc40000000000 */
[----:B------:R-:W-:Y:S01]  /*4db0*/  VIADD R6, R14, 0x9 ;  /* 0x000000090e067836 */ /* 0x000fe20000000000 */
[CC--:B------:R-:W-:Y:S01]  /*4dc0*/  ISETP.GE.AND P6, PT, R5.reuse, R8.reuse, PT ;  /* 0x000000080500720c */ /* 0x0c0fe20003fc6270 */
[----:B------:R-:W-:Y:S01]  /*4dd0*/  FFMA.FTZ R24, R12, UR6, R28 ;  /* 0x000000060c187c23 */ /* 0x000fe2000801001c */
[-C--:B------:R-:W-:Y:S01]  /*4de0*/  ISETP.GE.AND P1, PT, R5, R165.reuse, PT ;  /* 0x000000a50500720c */ /* 0x080fe20003f26270 */
[----:B------:R-:W-:Y:S01]  /*4df0*/  VIADD R13, R14, 0x31 ;  /* 0x000000310e0d7836 */ /* 0x000fe20000000000 */
[----:B------:R-:W-:Y:S01]  /*4e00*/  ISETP.GE.AND P5, PT, R4, R8, PT ;  /* 0x000000080400720c */ /* 0x000fe20003fa6270 */
[----:B------:R-:W-:Y:S01]  /*4e10*/  VIADD R7, R14, 0x39 ;  /* 0x000000390e077836 */ /* 0x000fe20000000000 */
        /* <DEDUP_REMOVED lines=8> */
[C---:B------:R-:W-:Y:S01]  /*4ea0*/  VIADD R5, R14.reuse, 0x10 ;  /* 0x000000100e057836 */ /* 0x040fe20000000000 */
[----:B------:R-:W-:Y:S01]  /*4eb0*/  FSEL R121, R57, -INF , !P6 ;  /* 0xff80000039797808 */ /* 0x000fe20007000000 */
[----:B------:R-:W-:Y:S01]  /*4ec0*/  VIADD R4, R14, 0x11 ;  /* 0x000000110e047836 */ /* 0x000fe20000000000 */
[----:B------:R-:W-:Y:S02]  /*4ed0*/  FSEL R103, R59, -INF , !P1 ;  /* 0xff8000003b677808 */ /* 0x000fe40004800000 */
[----:B------:R-:W-:-:S02]  /*4ee0*/  FSEL R127, R52, -INF , !P5 ;  /* 0xff800000347f7808 */ /* 0x000fc40006800000 */
[----:B------:R-:W-:Y:S02]  /*4ef0*/  FSEL R126, R54, -INF , !P3 ;  /* 0xff800000367e7808 */ /* 0x000fe40005800000 */
[CC--:B------:R-:W-:Y:S02]  /*4f00*/  ISETP.GE.AND P6, PT, R5.reuse, R8.reuse, PT ;  /* 0x000000080500720c */ /* 0x0c0fe40003fc6270 */
[-C--:B------:R-:W-:Y:S02]  /*4f10*/  ISETP.GE.AND P1, PT, R5, R165.reuse, PT ;  /* 0x000000a50500720c */ /* 0x080fe40003f26270 */
[C---:B------:R-:W-:Y:S02]  /*4f20*/  ISETP.GE.AND P5, PT, R4.reuse, R8, PT ;  /* 0x000000080400720c */ /* 0x040fe40003fa6270 */
[----:B------:R-:W-:Y:S02]  /*4f30*/  ISETP.GE.AND P3, PT, R4, R165, PT ;  /* 0x000000a50400720c */ /* 0x000fe40003f66270 */
[----:B------:R-:W-:-:S02]  /*4f40*/  I2FP.F32.U32 R5, R5 ;  /* 0x0000000500057245 */ /* 0x000fc40000201000 */
[----:B------:R-:W-:Y:S02]  /*4f50*/  I2FP.F32.U32 R4, R4 ;  /* 0x0000000400047245 */ /* 0x000fe40000201000 */
[C---:B------:R-:W-:Y:S01]  /*4f60*/  ISETP.GE.AND P0, PT, R6.reuse, R8, PT ;  /* 0x000000080600720c */ /* 0x040fe20003f06270 */
[C---:B------:R-:W-:Y:S01]  /*4f70*/  FFMA.FTZ R48, R5.reuse, UR6, R48 ;  /* 0x0000000605307c23 */ /* 0x040fe20008010030 */
[----:B------:R-:W-:Y:S01]  /*4f80*/  ISETP.GE.AND P2, PT, R6, R165, PT ;  /* 0x000000a50600720c */ /* 0x000fe20003f46270 */
[----:B------:R-:W-:Y:S01]  /*4f90*/  FFMA.FTZ R50, R5, UR6, R50 ;  /* 0x0000000605327c23 */ /* 0x000fe20008010032 */
[----:B------:R-:W-:Y:S01]  /*4fa0*/  I2FP.F32.U32 R6, R6 ;  /* 0x0000000600067245 */ /* 0x000fe20000201000 */
[C---:B------:R-:W-:Y:S01]  /*4fb0*/  FFMA.FTZ R49, R4.reuse, UR6, R49 ;  /* 0x0000000604317c23 */ /* 0x040fe20008010031 */
[----:B------:R-:W-:Y:S01]  /*4fc0*/  FFMA.FTZ R51, R4, UR6, R51 ;  /* 0x0000000604337c23 */ /* 0x000fe20008010033 */
[----:B------:R-:W-:Y:S01]  /*4fd0*/  VIADD R4, R14, 0x19 ;  /* 0x000000190e047836 */ /* 0x000fe20000000000 */
[----:B------:R-:W-:Y:S01]  /*4fe0*/  FSEL R235, R48, -INF , !P6 ;  /* 0xff80000030eb7808 */ /* 0x000fe20007000000 */
[C---:B------:R-:W-:Y:S01]  /*4ff0*/  FFMA.FTZ R53, R6.reuse, UR6, R53 ;  /* 0x0000000606357c23 */ /* 0x040fe20008010035 */
[----:B------:R-:W-:Y:S01]  /*5000*/  FFMA.FTZ R55, R6, UR6, R55 ;  /* 0x0000000606377c23 */ /* 0x000fe20008010037 */
[----:B------:R-:W-:Y:S01]  /*5010*/  FSEL R232, R50, -INF , !P1 ;  /* 0xff80000032e87808 */ /* 0x000fe20004800000 */
[----:B------:R-:W-:Y:S01]  /*5020*/  VIADD R5, R14, 0x18 ;  /* 0x000000180e057836 */ /* 0x000fe20000000000 */
        /* <DEDUP_REMOVED lines=8> */
[----:B------:R-:W-:Y:S01]  /*50b0*/  FSEL R237, R53, -INF , !P0 ;  /* 0xff80000035ed7808 */ /* 0x000fe20004000000 */
[----:B------:R-:W-:Y:S01]  /*50c0*/  FFMA.FTZ R47, R4, UR6, R47 ;  /* 0x00000006042f7c23 */ /* 0x000fe2000801002f */
[----:B------:R-:W-:Y:S01]  /*50d0*/  FSEL R236, R55, -INF , !P2 ;  /* 0xff80000037ec7808 */ /* 0x000fe20005000000 */
[----:B------:R-:W-:Y:S01]  /*50e0*/  FFMA.FTZ R27, R26, UR6, R40 ;  /* 0x000000061a1b7c23 */ /* 0x000fe20008010028 */
[C---:B------:R-:W-:Y:S01]  /*50f0*/  ISETP.GE.AND P0, PT, R5.reuse, R8, PT ;  /* 0x000000080500720c */ /* 0x040fe20003f06270 */
[----:B------:R-:W-:Y:S01]  /*5100*/  FFMA.FTZ R45, R4, UR6, R45 ;  /* 0x00000006042d7c23 */ /* 0x000fe2000801002d */
[----:B------:R-:W-:Y:S01]  /*5110*/  ISETP.GE.AND P2, PT, R5, R165, PT ;  /* 0x000000a50500720c */ /* 0x000fe20003f46270 */
[----:B------:R-:W-:Y:S01]  /*5120*/  FFMA.FTZ R26, R26, UR6, R42 ;  /* 0x000000061a1a7c23 */ /* 0x000fe2000801002a */
[----:B------:R-:W-:-:S02]  /*5130*/  I2FP.F32.U32 R5, R5 ;  /* 0x0000000500057245 */ /* 0x000fc40000201000 */
[----:B------:R-:W-:Y:S02]  /*5140*/  FSEL R219, R47, -INF , !P1 ;  /* 0xff8000002fdb7808 */ /* 0x000fe40004800000 */
[----:B------:R-:W-:Y:S01]  /*5150*/  FSEL R27, R27, -INF , !P5 ;  /* 0xff8000001b1b7808 */ /* 0x000fe20006800000 */
[C---:B------:R-:W-:Y:S01]  /*5160*/  FFMA.FTZ R46, R5.reuse, UR6, R46 ;  /* 0x00000006052e7c23 */ /* 0x040fe2000801002e */
[----:B------:R-:W-:Y:S01]  /*5170*/  FFMA.FTZ R44, R5, UR6, R44 ;  /* 0x00000006052c7c23 */ /* 0x000fe2000801002c */
[----:B------:R-:W-:Y:S02]  /*5180*/  I2FP.F32.U32 R6, R14 ;  /* 0x0000000e00067245 */ /* 0x000fe40000201000 */
[C---:B------:R-:W-:Y:S02]  /*5190*/  ISETP.GE.AND P1, PT, R20.reuse, R8, PT ;  /* 0x000000081400720c */ /* 0x040fe40003f26270 */
[----:B------:R-:W-:Y:S01]  /*51a0*/  ISETP.GE.AND P5, PT, R20, R165, PT ;  /* 0x000000a51400720c */ /* 0x000fe20003fa6270 */
[----:B------:R-:W-:Y:S01]  /*51b0*/  FFMA.FTZ R56, R6, UR6, R56 ;  /* 0x0000000606387c23 */ /* 0x000fe20008010038 */
[----:B------:R-:W-:-:S02]  /*51c0*/  I2FP.F32.U32 R20, R20 ;  /* 0x0000001400147245 */ /* 0x000fc40000201000 */
[----:B------:R-:W-:Y:S02]  /*51d0*/  FSEL R225, R46, -INF , !P2 ;  /* 0xff8000002ee17808 */ /* 0x000fe40005000000 */
[----:B------:R-:W-:Y:S01]  /*51e0*/  FSEL R221, R45, -INF , !P6 ;  /* 0xff8000002ddd7808 */ /* 0x000fe20007000000 */
[----:B------:R-:W-:Y:S01]  /*51f0*/  FFMA.FTZ R25, R20, UR6, R36 ;  /* 0x0000000614197c23 */ /* 0x000fe20008010024 */
[----:B------:R-:W-:Y:S02]  /*5200*/  FSEL R229, R44, -INF , !P0 ;  /* 0xff8000002ce57808 */ /* 0x000fe40004000000 */
[CC--:B------:R-:W-:Y:S02]  /*5210*/  ISETP.GE.AND P2, PT, R23.reuse, R8.reuse, PT ;  /* 0x000000081700720c */ /* 0x0c0fe40003f46270 */
[----:B------:R-:W-:Y:S02]  /*5220*/  ISETP.GE.AND P6, PT, R23, R165, PT ;  /* 0x000000a51700720c */ /* 0x000fe40003fc6270 */
[----:B------:R-:W-:-:S02]  /*5230*/  ISETP.GE.AND P0, PT, R14, R8, PT ;  /* 0x000000080e00720c */ /* 0x000fc40003f06270 */
[----:B------:R-:W-:Y:S02]  /*5240*/  I2FP.F32.U32 R23, R23 ;  /* 0x0000001700177245 */ /* 0x000fe40000201000 */
[----:B------:R-:W-:Y:S02]  /*5250*/  P2R R4, PR, RZ, 0x40 ;  /* 0x00000040ff047803 */ /* 0x000fe40000000000 */
[----:B------:R-:W-:Y:S01]  /*5260*/  FSEL R26, R26, -INF , !P3 ;  /* 0xff8000001a1a7808 */ /* 0x000fe20005800000 */
[----:B------:R-:W-:Y:S01]  /*5270*/  FFMA.FTZ R28, R23, UR6, R41 ;  /* 0x00000006171c7c23 */ /* 0x000fe20008010029 */
[C---:B------:R-:W-:Y:S02]  /*5280*/  ISETP.GE.AND P3, PT, R21.reuse, R8, PT ;  /* 0x000000081500720c */ /* 0x040fe40003f66270 */
[----:B------:R-:W-:Y:S02]  /*5290*/  ISETP.GE.AND P6, PT, R21, R165, PT ;  /* 0x000000a51500720c */ /* 0x000fe40003fc6270 */
[----:B------:R-:W-:-:S02]  /*52a0*/  FSEL R122, R56, -INF , !P0 ;  /* 0xff800000387a7808 */ /* 0x000fc40004000000 */
[----:B------:R-:W-:Y:S02]  /*52b0*/  I2FP.F32.U32 R21, R21 ;  /* 0x0000001500157245 */ /* 0x000fe40000201000 */
[----:B------:R-:W-:Y:S02]  /*52c0*/  FSEL R25, R25, -INF , !P1 ;  /* 0xff80000019197808 */ /* 0x000fe40004800000 */
[----:B------:R-:W-:Y:S01]  /*52d0*/  I2FP.F32.U32 R56, R17 ;  /* 0x0000001100387245 */ /* 0x000fe20000201000 */
[----:B------:R-:W-:Y:S01]  /*52e0*/  FFMA.FTZ R22, R21, UR6, R37 ;  /* 0x0000000615167c23 */ /* 0x000fe20008010025 */
[----:B------:R-:W-:Y:S02]  /*52f0*/  ISETP.GE.AND P1, PT, R17, R8, PT ;  /* 0x000000081100720c */ /* 0x000fe40003f26270 */
[----:B------:R-:W-:Y:S01]  /*5300*/  P2R R5, PR, RZ, 0x20 ;  /* 0x00000020ff057803 */ /* 0x000fe20000000000 */
[----:B------:R-:W-:Y:S01]  /*5310*/  FFMA.FTZ R59, R56, UR6, R80 ;  /* 0x00000006383b7c23 */ /* 0x000fe20008010050 */
[----:B------:R-:W-:-:S02]  /*5320*/  FSEL R28, R28, -INF , !P2 ;  /* 0xff8000001c1c7808 */ /* 0x000fc40005000000 */
[----:B------:R-:W-:Y:S02]  /*5330*/  P2R R15, PR, RZ, 0x8 ;  /* 0x00000008ff0f7803 */ /* 0x000fe40000000000 */
[----:B------:R-:W-:Y:S02]  /*5340*/  P2R R16, PR, RZ, 0x2 ;  /* 0x00000002ff107803 */ /* 0x000fe40000000000 */
[----:B------:R-:W-:Y:S02]  /*5350*/  ISETP.GE.AND P5, PT, R17, R165, PT ;  /* 0x000000a51100720c */ /* 0x000fe40003fa6270 */
[----:B------:R-:W-:Y:S01]  /*5360*/  I2FP.F32.U32 R55, R13 ;  /* 0x0000000d00377245 */ /* 0x000fe20000201000 */
[----:B------:R-:W-:Y:S10]  /*5370*/  BRA.U !UP1, `(.L_x_689) ;  /* 0x0000000509c47547 */ /* 0x000ff4000b800000 */
[----:B------:R-:W-:-:S04]  /*5380*/  UIADD3 UR7, UPT, UPT, UR23, -0x2, URZ ;  /* 0xfffffffe17077890 */ /* 0x000fc8000fffe0ff */
[----:B------:R-:W-:Y:S02]  /*5390*/  UIMAD.WIDE.U32 UR12, UR16, UR7, URZ ;  /* 0x00000007100c72a5 */ /* 0x000fe4000f8e00ff */
[----:B------:R-:W-:-:S04]  /*53a0*/  UIMAD UR7, UR15, UR7, URZ ;  /* 0x000000070f0772a4 */ /* 0x000fc8000f8e02ff */
[----:B------:R-:W-:Y:S01]  /*53b0*/  UIADD3 UR7, UPT, UPT, UR13, UR7, URZ ;  /* 0x000000070d077290 */ /* 0x000fe2000fffe0ff */
[----:B------:R-:W-:Y:S01]  /*53c0*/  IMAD.U32 R18, RZ, RZ, UR12 ;  /* 0x0000000cff127e24 */ /* 0x000fe2000f8e00ff */
[----:B------:R-:W-:Y:S01]  /*53d0*/  UIADD3 UR12, UP0, UPT, UR18, UR12, URZ ;  /* 0x0000000c120c7290 */ /* 0x000fe2000ff1e0ff */
[----:B------:R-:W-:-:S03]  /*53e0*/  IMAD.U32 R19, RZ, RZ, UR13 ;  /* 0x0000000dff137e24 */ /* 0x000fc6000f8e00ff */
[----:B------:R-:W-:Y:S01]  /*53f0*/  IMAD.U32 R17, RZ, RZ, UR7 ;  /* 0x00000007ff117e24 */ /* 0x000fe2000f8e00ff */
[CC--:B------:R-:W-:Y:S01]  /*5400*/  LEA R40, P0, R18.reuse, R251.reuse, 0x1 ;  /* 0x000000fb12287211 */ /* 0x0c0fe200078008ff */
[----:B------:R-:W-:Y:S02]  /*5410*/  UIADD3.X UR7, UPT, UPT, UR17, UR7, URZ, UP0, !UPT ;  /* 0x0000000711077290 */ /* 0x000fe400087fe4ff */
[----:B------:R-:W-:Y:S01]  /*5420*/  UIADD3 UR15, UP0, UPT, UR18, UR12, URZ ;  /* 0x0000000c120f7290 */ /* 0x000fe2000ff1e0ff */
[----:B------:R-:W-:Y:S01]  /*5430*/  LEA.HI.X R41, R18, R250, R17, 0x1, P0 ;  /* 0x000000fa12297211 */ /* 0x000fe200000f0c11 */
[----:B------:R-:W-:Y:S02]  /*5440*/  IMAD.U32 R18, RZ, RZ, UR12 ;  /* 0x0000000cff127e24 */ /* 0x000fe4000f8e00ff */
[----:B------:R-:W-:Y:S01]  /*5450*/  IMAD.U32 R17, RZ, RZ, UR7 ;  /* 0x00000007ff117e24 */ /* 0x000fe2000f8e00ff */
[----:B------:R-:W-:Y:S02]  /*5460*/  UIADD3.X UR13, UPT, UPT, UR17, UR7, URZ, UP0, !UPT ;  /* 0x00000007110d7290 */ /* 0x000fe400087fe4ff */
[----:B------:R-:W-:Y:S01]  /*5470*/  LEA R36, P0, R18, R251, 0x1 ;  /* 0x000000fb12247211 */ /* 0x000fe200078008ff */
[----:B------:R-:W-:-:S03]  /*5480*/  ULEA UR12, UP0, UR10, UR12, 0x5 ;  /* 0x0000000c0a0c7291 */ /* 0x000fc6000f8028ff */
[----:B------:R-:W-:Y:S01]  /*5490*/  LEA.HI.X R37, R18, R250, R17, 0x1, P0 ;  /* 0x000000fa12257211 */ /* 0x000fe200000f0c11 */
[----:B------:R-:W-:Y:S01]  /*54a0*/  IMAD.U32 R18, RZ, RZ, UR15 ;  /* 0x0000000fff127e24 */ /* 0x000fe2000f8e00ff */
[----:B------:R-:W-:Y:S01]  /*54b0*/  ULEA.HI.X UR7, UR10, UR7, UR11, 0x5, UP0 ;  /* 0x000000070a077291 */ /* 0x000fe200080f2c0b */
[----:B------:R-:W-:-:S03]  /*54c0*/  IMAD.U32 R17, RZ, RZ, UR13 ;  /* 0x0000000dff117e24 */ /* 0x000fc6000f8e00ff */
[----:B------:R-:W-:-:S04]  /*54d0*/  LEA R44, P0, R18, R251, 0x1 ;  /* 0x000000fb122c7211 */ /* 0x000fc800078008ff */
[----:B------:R-:W-:Y:S01]  /*54e0*/  LEA.HI.X R45, R18, R250, R17, 0x1, P0 ;  /* 0x000000fa122d7211 */ /* 0x000fe200000f0c11 */
[----:B------:R-:W-:Y:S02]  /*54f0*/  IMAD.U32 R17, RZ, RZ, UR7 ;  /* 0x00000007ff117e24 */ /* 0x000fe4000f8e00ff */
[----:B------:R-:W1:Y:S01]  /*5500*/  LDCU UR7, c[0x0][0x440] ;  /* 0x00008800ff0777ac */ /* 0x000e620008000800 */
[----:B------:R-:W-:-:S05]  /*5510*/  IMAD.U32 R18, RZ, RZ, UR12 ;  /* 0x0000000cff127e24 */ /* 0x000fca000f8e00ff */
        /* <DEDUP_REMOVED lines=87> */
.L_x_689:
[----:B------:R-:W-:Y:S01]  /*5a90*/  ISETP.NE.AND P3, PT, R4, RZ, PT ;  /* 0x000000ff0400720c */ /* 0x000fe20003f65270 */
[----:B------:R-:W-:Y:S01]  /*5aa0*/  FFMA.FTZ R60, R55, UR6, R81 ;  /* 0x00000006373c7c23 */ /* 0x000fe20008010051 */
[----:B------:R-:W-:Y:S01]  /*5ab0*/  FMNMX3.FTZ R4, R122, R121, R127, !PT ;  /* 0x000000797a047276 */ /* 0x000fe2000781007f */
[----:B------:R-:W-:Y:S01]  /*5ac0*/  FFMA.FTZ R58, R6, UR6, R58 ;  /* 0x00000006063a7c23 */ /* 0x000fe2000801003a */
[----:B------:R-:W-:Y:S01]  /*5ad0*/  ISETP.NE.AND P1, PT, R16, RZ, PT ;  /* 0x000000ff1000720c */ /* 0x000fe20003f25270 */
[----:B------:R-:W-:Y:S01]  /*5ae0*/  FFMA.FTZ R23, R23, UR6, R43 ;  /* 0x0000000617177c23 */ /* 0x000fe2000801002b */
[----:B------:R-:W-:Y:S01]  /*5af0*/  ISETP.NE.AND P0, PT, R15, RZ, PT ;  /* 0x000000ff0f00720c */ /* 0x000fe20003f05270 */
[----:B------:R-:W-:Y:S01]  /*5b00*/  FFMA.FTZ R20, R20, UR6, R38 ;  /* 0x0000000614147c23 */ /* 0x000fe20008010026 */
[----:B------:R-:W-:Y:S01]  /*5b10*/  ISETP.NE.AND P2, PT, R5, RZ, PT ;  /* 0x000000ff0500720c */ /* 0x000fe20003f45270 */
[----:B------:R-:W-:Y:S01]  /*5b20*/  FFMA.FTZ R21, R21, UR6, R39 ;  /* 0x0000000615157c23 */ /* 0x000fe20008010027 */
[----:B------:R-:W-:Y:S01]  /*5b30*/  FMNMX3.FTZ R4, R4, R237, R235, !PT ;  /* 0x000000ed04047276 */ /* 0x000fe200078100eb */
[----:B------:R-:W-:Y:S01]  /*5b40*/  FFMA.FTZ R56, R56, UR6, R82 ;  /* 0x0000000638387c23 */ /* 0x000fe20008010052 */
[----:B------:R-:W-:Y:S01]  /*5b50*/  I2FP.F32.U32 R5, R7 ;  /* 0x0000000700057245 */ /* 0x000fe20000201000 */
[----:B------:R-:W-:Y:S01]  /*5b60*/  FFMA.FTZ R53, R12, UR6, R30 ;  /* 0x000000060c357c23 */ /* 0x000fe2000801001e */
[----:B------:R-:W-:Y:S01]  /*5b70*/  FSEL R59, R59, -INF , !P1 ;  /* 0xff8000003b3b7808 */ /* 0x000fe20004800000 */
[----:B------:R-:W-:Y:S01]  /*5b80*/  FFMA.FTZ R55, R55, UR6, R83 ;  /* 0x0000000637377c23 */ /* 0x000fe20008010053 */
[-C--:B------:R-:W-:Y:S01]  /*5b90*/  ISETP.GE.AND P1, PT, R13, R8.reuse, PT ;  /* 0x000000080d00720c */ /* 0x080fe20003f26270 */
[C---:B------:R-:W-:Y:S01]  /*5ba0*/  FFMA.FTZ R57, R5.reuse, UR6, R29 ;  /* 0x0000000605397c23 */ /* 0x040fe2000801001d */
[----:B------:R-:W-:Y:S01]  /*5bb0*/  FSEL R22, R22, -INF , !P0 ;  /* 0xff80000016167808 */ /* 0x000fe20004000000 */
[----:B------:R-:W-:Y:S01]  /*5bc0*/  FFMA.FTZ R35, R5, UR6, R31 ;  /* 0x0000000605237c23 */ /* 0x000fe2000801001f */
[----:B------:R-:W-:Y:S01]  /*5bd0*/  FMNMX3.FTZ R4, R4, R231, R229, !PT ;  /* 0x000000e704047276 */ /* 0x000fe200078100e5 */
[----:B------:R-:W-:Y:S01]  /*5be0*/  USHF.L.U32 UR30, UR22, 0x1, URZ ;  /* 0x00000001161e7899 */ /* 0x000fe200080006ff */
[----:B------:R-:W-:Y:S01]  /*5bf0*/  ISETP.GE.AND P0, PT, R14, R165, PT ;  /* 0x000000a50e00720c */ /* 0x000fe20003f06270 */
[----:B------:R-:W-:Y:S01]  /*5c00*/  IMAD.WIDE.U32 R66, R2, -0x2daee0ad, RZ ;  /* 0xd2511f5302427825 */ /* 0x000fe200078e00ff */
[----:B------:R-:W-:Y:S01]  /*5c10*/  FSEL R60, R60, -INF , !P1 ;  /* 0xff8000003c3c7808 */ /* 0x000fe20004800000 */
[----:B------:R-:W-:Y:S01]  /*5c20*/  UIADD3 UR27, UPT, UPT, UR34, -0x61c88647, URZ ;  /* 0x9e3779b9221b7890 */ /* 0x000fe2000fffe0ff */
[----:B------:R-:W-:Y:S01]  /*5c30*/  ISETP.GE.AND P1, PT, R7, R8, PT ;  /* 0x000000080700720c */ /* 0x000fe20003f26270 */
[----:B------:R-:W-:Y:S01]  /*5c40*/  IMAD.U32 R90, RZ, RZ, UR30 ;  /* 0x0000001eff5a7e24 */ /* 0x000fe2000f8e00ff */
[----:B------:R-:W-:Y:S01]  /*5c50*/  FMNMX3.FTZ R6, R4, R221, R27, !PT ;  /* 0x000000dd04067276 */ /* 0x000fe2000781001b */
[----:B-1----:R-:W-:Y:S01]  /*5c60*/  IMAD.WIDE.U32 R40, R3, -0x326172a9, RZ ;  /* 0xcd9e8d5703287825 */ /* 0x002fe200078e00ff */
[----:B------:R-:W-:Y:S01]  /*5c70*/  FSEL R4, R58, -INF , !P0 ;  /* 0xff8000003a047808 */ /* 0x000fe20004000000 */
[----:B------:R-:W-:Y:S01]  /*5c80*/  UIADD3 UR7, UPT, UPT, UR35, -0x4498517b, URZ ;  /* 0xbb67ae8523077890 */ /* 0x000fe2000fffe0ff */
[----:B------:R-:W-:Y:S01]  /*5c90*/  FSEL R57, R57, -INF , !P1 ;  /* 0xff80000039397808 */ /* 0x000fe20004800000 */
[----:B------:R-:W-:Y:S01]  /*5ca0*/  UIADD3 UR25, UPT, UPT, UR35, 0x76cf5d0a, URZ ;  /* 0x76cf5d0a23197890 */ /* 0x000fe2000fffe0ff */
[----:B------:R-:W-:Y:S01]  /*5cb0*/  ISETP.GE.AND P1, PT, R7, R165, PT ;  /* 0x000000a50700720c */ /* 0x000fe20003f26270 */
[----:B------:R-:W1:Y:S01]  /*5cc0*/  LDCU UR31, c[0x0][0x45c] ;  /* 0x00008b80ff1f77ac */ /* 0x000e620008000800 */
[----:B------:R-:W-:Y:S01]  /*5cd0*/  FMNMX3.FTZ R7, R4, R103, R126, !PT ;  /* 0x0000006704077276 */ /* 0x000fe2000781007e */
[----:B------:R-:W-:Y:S01]  /*5ce0*/  STL.64 [R1+0x48], R206 ;  /* 0x000048ce01007387 */ /* 0x000fe20000100a00 */
[----:B------:R-:W-:Y:S01]  /*5cf0*/  FMNMX3.FTZ R6, R6, R28, R25, !PT ;  /* 0x0000001c06067276 */ /* 0x000fe20007810019 */
[----:B------:R-:W-:Y:S01]  /*5d00*/  UIADD3 UR26, UPT, UPT, UR34, 0x3c6ef372, URZ ;  /* 0x3c6ef372221a7890 */ /* 0x000fe2000fffe0ff */
[----:B------:R-:W-:Y:S01]  /*5d10*/  FMNMX3.FTZ R7, R7, R236, R232, !PT ;  /* 0x000000ec07077276 */ /* 0x000fe200078100e8 */
[----:B------:R-:W-:Y:S01]  /*5d20*/  UIADD3 UR22, UPT, UPT, UR34, -0x255992d5, URZ ;  /* 0xdaa66d2b22167890 */ /* 0x000fe2000fffe0ff */
[----:B------:R-:W-:Y:S01]  /*5d30*/  FSEL R23, R23, -INF , !P3 ;  /* 0xff80000017177808 */ /* 0x000fe20005800000 */
[----:B------:R-:W-:Y:S01]  /*5d40*/  UIADD3 UR21, UPT, UPT, UR35, 0x32370b8f, URZ ;  /* 0x32370b8f23157890 */ /* 0x000fe2000fffe0ff */
[----:B------:R-:W-:Y:S01]  /*5d50*/  FMNMX3.FTZ R7, R7, R228, R225, !PT ;  /* 0x000000e407077276 */ /* 0x000fe200078100e1 */
[----:B------:R-:W-:Y:S01]  /*5d60*/  UIADD3 UR16, UPT, UPT, UR35, -0x126145ec, URZ ;  /* 0xed9eba1423107890 */ /* 0x000fe2000fffe0ff */
[----:B------:R-:W-:Y:S01]  /*5d70*/  FSEL R20, R20, -INF , !P2 ;  /* 0xff80000014147808 */ /* 0x000fe20005000000 */
[----:B------:R-:W-:Y:S01]  /*5d80*/  UIADD3 UR19, UPT, UPT, UR34, 0x78dde6e4, URZ ;  /* 0x78dde6e422137890 */ /* 0x000fe2000fffe0ff */
[----:B------:R-:W-:Y:S01]  /*5d90*/  FMNMX3.FTZ R7, R7, R219, R26, !PT ;  /* 0x000000db07077276 */ /* 0x000fe2000781001a */
[----:B------:R-:W-:Y:S01]  /*5da0*/  UIADD3 UR15, UPT, UPT, UR34, 0x1715609d, URZ ;  /* 0x1715609d220f7890 */ /* 0x000fe2000fffe0ff */
[----:B------:R-:W-:Y:S01]  /*5db0*/  FMNMX3.FTZ R6, R6, R22, R59, !PT ;  /* 0x0000001606067276 */ /* 0x000fe2000781003b */
[----:B------:R-:W-:Y:S01]  /*5dc0*/  UIADD3 UR13, UPT, UPT, UR35, -0x56f99767, URZ ;  /* 0xa9066899230d7890 */ /* 0x000fe2000fffe0ff */
[----:B------:R-:W-:Y:S01]  /*5dd0*/  ISETP.GE.AND P0, PT, R13, R165, PT ;  /* 0x000000a50d00720c */ /* 0x000fe20003f06270 */
[----:B------:R-:W-:Y:S01]  /*5de0*/  UIADD3 UR12, UPT, UPT, UR34, -0x4ab325aa, URZ ;  /* 0xb54cda56220c7890 */ /* 0x000fe2000fffe0ff */
[----:B------:R-:W-:Y:S01]  /*5df0*/  FSEL R21, R21, -INF , !P6 ;  /* 0xff80000015157808 */ /* 0x000fe20007000000 */
[----:B------:R-:W-:Y:S01]  /*5e00*/  UIADD3 UR30, UPT, UPT, UR30, 0x1, URZ ;  /* 0x000000011e1e7890 */ /* 0x000fe2000fffe0ff */
[----:B------:R-:W-:Y:S01]  /*5e10*/  FSEL R56, R56, -INF , !P5 ;  /* 0xff80000038387808 */ /* 0x000fe20006800000 */
[----:B------:R-:W-:Y:S01]  /*5e20*/  STL.64 [R1+0x40], R184 ;  /* 0x000040b801007387 */ /* 0x000fe20000100a00 */
[----:B------:R-:W-:-:S02]  /*5e30*/  FMNMX3.FTZ R7, R7, R23, R20, !PT ;  /* 0x0000001707077276 */ /* 0x000fc40007810014 */
[----:B------:R-:W-:Y:S01]  /*5e40*/  FMNMX3.FTZ R6, R6, R60, R24, !PT ;  /* 0x0000003c06067276 */ /* 0x000fe20007810018 */
[----:B------:R-:W-:Y:S01]  /*5e50*/  STL.64 [R1+0x10], R40 ;  /* 0x0000102801007387 */ /* 0x000fe20000100a00 */
[----:B------:R-:W-:Y:S02]  /*5e60*/  FSEL R53, R53, -INF , !P4 ;  /* 0xff80000035357808 */ /* 0x000fe40006000000 */
[----:B------:R-:W-:Y:S01]  /*5e70*/  FSEL R55, R55, -INF , !P0 ;  /* 0xff80000037377808 */ /* 0x000fe20004000000 */
[----:B------:R-:W-:Y:S01]  /*5e80*/  STL.64 [R1+0x8], R66 ;  /* 0x0000084201007387 */ /* 0x000fe20000100a00 */
[----:B------:R-:W-:Y:S02]  /*5e90*/  FMNMX3.FTZ R7, R7, R21, R56, !PT ;  /* 0x0000001507077276 */ /* 0x000fe40007810038 */
[----:B------:R-:W-:Y:S02]  /*5ea0*/  FMNMX.FTZ R6, R57, R6, !PT ;  /* 0x0000000639067209 */ /* 0x000fe40007810000 */
[----:B------:R-:W-:-:S02]  /*5eb0*/  FSEL R35, R35, -INF , !P1 ;  /* 0xff80000023237808 */ /* 0x000fc40004800000 */
[----:B------:R-:W-:Y:S01]  /*5ec0*/  FMNMX3.FTZ R7, R7, R55, R53, !PT ;  /* 0x0000003707077276 */ /* 0x000fe20007810035 */
[----:B------:R-:W2:Y:S01]  /*5ed0*/  SHFL.BFLY PT, R13, R6, 0x2, 0x1f ;  /* 0x0c401f00060d7f89 */ /* 0x000ea200000e0000 */
[----:B------:R-:W-:Y:S02]  /*5ee0*/  LOP3.LUT R90, R90, UR35, R67, 0x96, !PT ;  /* 0x000000235a5a7c12 */ /* 0x000fe4000f8e9643 */
[----:B------:R-:W-:Y:S02]  /*5ef0*/  FMNMX.FTZ R12, R35, R7, !PT ;  /* 0x00000007230c7209 */ /* 0x000fe40007810000 */
[----:B------:R-:W-:Y:S01]  /*5f00*/  LOP3.LUT R0, R0, UR34, R41, 0x96, !PT ;  /* 0x0000002200007c12 */ /* 0x000fe2000f8e9629 */
[----:B------:R-:W-:Y:S02]  /*5f10*/  IMAD.WIDE.U32 R90, R90, -0x326172a9, RZ ;  /* 0xcd9e8d575a5a7825 */ /* 0x000fe400078e00ff */
[----:B------:R-:W3:Y:S02]  /*5f20*/  SHFL.BFLY PT, R7, R12, 0x2, 0x1f ;  /* 0x0c401f000c077f89 */ /* 0x000ee400000e0000 */
[----:B------:R-:W-:-:S05]  /*5f30*/  IMAD.WIDE.U32 R62, R0, -0x2daee0ad, RZ ;  /* 0xd2511f53003e7825 */ /* 0x000fca00078e00ff */
[----:B------:R-:W-:Y:S01]  /*5f40*/  LOP3.LUT R36, R66, UR7, R63, 0x96, !PT ;  /* 0x0000000742247c12 */ /* 0x000fe2000f8e963f */
[----:B------:R-:W-:Y:S01]  /*5f50*/  UIADD3 UR7, UPT, UPT, UR35, 0x646e171e, URZ ;  /* 0x646e171e23077890 */ /* 0x000fe2000fffe0ff */
[----:B------:R-:W-:Y:S03]  /*5f60*/  STL.64 [R1], R62 ;  /* 0x0000003e01007387 */ /* 0x000fe60000100a00 */
[----:B------:R-:W-:Y:S01]  /*5f70*/  IMAD.WIDE.U32 R36, R36, -0x326172a9, RZ ;  /* 0xcd9e8d5724247825 */ /* 0x000fe200078e00ff */
[----:B--2---:R-:W-:Y:S02]  /*5f80*/  FMNMX.FTZ R5, R6, R13, !PT ;  /* 0x0000000d06057209 */ /* 0x004fe40007810000 */
[----:B------:R-:W-:Y:S02]  /*5f90*/  LOP3.LUT R6, R40, UR27, R91, 0x96, !PT ;  /* 0x0000001b28067c12 */ /* 0x000fe4000f8e965b */
[----:B------:R-:W-:Y:S01]  /*5fa0*/  LOP3.LUT R90, R90, UR26, R37, 0x96, !PT ;  /* 0x0000001a5a5a7c12 */ /* 0x000fe2000f8e9625 */
[----:B------:R-:W2:Y:S01]  /*5fb0*/  SHFL.BFLY PT, R2, R5, 0x1, 0x1f ;  /* 0x0c201f0005027f89 */ /* 0x000ea200000e0000 */
[----:B---3--:R-:W-:Y:S01]  /*5fc0*/  FMNMX.FTZ R3, R12, R7, !PT ;  /* 0x000000070c037209 */ /* 0x008fe20007810000 */
[----:B------:R-:W-:-:S04]  /*5fd0*/  IMAD.WIDE.U32 R6, R6, -0x2daee0ad, RZ ;  /* 0xd2511f5306067825 */ /* 0x000fc800078e00ff */
[----:B------:R-:W3:Y:S01]  /*5fe0*/  SHFL.BFLY PT, R0, R3, 0x1, 0x1f ;  /* 0x0c201f0003007f89 */ /* 0x000ee200000e0000 */
[----:B------:R-:W-:Y:S01]  /*5ff0*/  LOP3.LUT R98, R62, UR25, R7, 0x96, !PT ;  /* 0x000000193e627c12 */ /* 0x000fe2000f8e9607 */
[----:B------:R-:W-:-:S04]  /*6000*/  IMAD.WIDE.U32 R90, R90, -0x2daee0ad, RZ ;  /* 0xd2511f535a5a7825 */ /* 0x000fc800078e00ff */
[----:B------:R-:W-:Y:S01]  /*6010*/  IMAD.WIDE.U32 R98, R98, -0x326172a9, RZ ;  /* 0xcd9e8d5762627825 */ /* 0x000fe200078e00ff */
[----:B------:R-:W-:-:S04]  /*6020*/  LOP3.LUT R6, R6, UR21, R91, 0x96, !PT ;  /* 0x0000001506067c12 */ /* 0x000fc8000f8e965b */
[----:B------:R-:W-:Y:S01]  /*6030*/  LOP3.LUT R64, R36, UR22, R99, 0x96, !PT ;  /* 0x0000001624407c12 */ /* 0x000fe2000f8e9663 */
[----:B------:R-:W-:Y:S01]  /*6040*/  IMAD.WIDE.U32 R6, R6, -0x326172a9, RZ ;  /* 0xcd9e8d5706067825 */ /* 0x000fe200078e00ff */
[----:B--2---:R-:W-:-:S03]  /*6050*/  FMNMX.FTZ R2, R5, R2, !PT ;  /* 0x0000000205027209 */ /* 0x004fc60007810000 */
[----:B------:R-:W-:Y:S01]  /*6060*/  IMAD.WIDE.U32 R64, R64, -0x2daee0ad, RZ ;  /* 0xd2511f5340407825 */ /* 0x000fe200078e00ff */
[----:B------:R-:W-:Y:S02]  /*6070*/  LOP3.LUT R98, R98, UR19, R7, 0x96, !PT ;  /* 0x0000001362627c12 */ /* 0x000fe4000f8e9607 */
[C---:B------:R-:W-:Y:S01]  /*6080*/  FSETP.NEU.FTZ.AND P0, PT, R2.reuse, -INF , PT ;  /* 0xff8000000200780b */ /* 0x040fe20003f1d000 */
[----:B-1----:R-:W-:Y:S01]  /*6090*/  FMUL.FTZ R58, R2, UR31 ;  /* 0x0000001f023a7c20 */ /* 0x002fe20008410000 */
[----:B------:R-:W-:Y:S01]  /*60a0*/  LOP3.LUT R90, R90, UR16, R65, 0x96, !PT ;  /* 0x000000105a5a7c12 */ /* 0x000fe2000f8e9641 */
[----:B------:R-:W-:Y:S01]  /*60b0*/  IMAD.WIDE.U32 R98, R98, -0x2daee0ad, RZ ;  /* 0xd2511f5362627825 */ /* 0x000fe200078e00ff */
[----:B---3--:R-:W-:Y:S02]  /*60c0*/  FMNMX.FTZ R0, R3, R0, !PT ;  /* 0x0000000003007209 */ /* 0x008fe40007810000 */
[----:B------:R-:W-:Y:S01]  /*60d0*/  FSEL R58, R58, RZ, P0 ;  /* 0x000000ff3a3a7208 */ /* 0x000fe20000000000 */
[----:B------:R-:W-:Y:S01]  /*60e0*/  IMAD.WIDE.U32 R90, R90, -0x326172a9, RZ ;  /* 0xcd9e8d575a5a7825 */ /* 0x000fe200078e00ff */
[----:B------:R-:W-:-:S03]  /*60f0*/  FSETP.NEU.FTZ.AND P0, PT, R0, -INF , PT ;  /* 0xff8000000000780b */ /* 0x000fc60003f1d000 */
[----:B------:R-:W-:Y:S01]  /*6100*/  FMUL.FTZ R54, R0, UR31 ;  /* 0x0000001f00367c20 */ /* 0x000fe20008410000 */
[----:B------:R-:W-:Y:S01]  /*6110*/  LOP3.LUT R64, R64, UR13, R99, 0x96, !PT ;  /* 0x0000000d40407c12 */ /* 0x000fe2000f8e9663 */
[--C-:B------:R-:W-:Y:S01]  /*6120*/  FFMA.FTZ R122, R122, UR31, -R58.reuse ;  /* 0x0000001f7a7a7c23 */ /* 0x100fe2000801083a */
[----:B------:R-:W-:Y:S01]  /*6130*/  LOP3.LUT R3, R6, UR15, R91, 0x96, !PT ;  /* 0x0000000f06037c12 */ /* 0x000fe2000f8e965b */
[----:B------:R-:W-:Y:S01]  /*6140*/  FFMA.FTZ R121, R121, UR31, -R58 ;  /* 0x0000001f79797c23 */ /* 0x000fe2000801083a */
[----:B------:R-:W-:Y:S01]  /*6150*/  FSEL R54, R54, RZ, P0 ;  /* 0x000000ff36367208 */ /* 0x000fe20000000000 */
[----:B------:R-:W-:-:S04]  /*6160*/  IMAD.WIDE.U32 R64, R64, -0x326172a9, RZ ;  /* 0xcd9e8d5740407825 */ /* 0x000fc800078e00ff */
[--C-:B------:R-:W-:Y:S01]  /*6170*/  FFMA.FTZ R127, R127, UR31, -R58.reuse ;  /* 0x0000001f7f7f7c23 */ /* 0x100fe2000801083a */
[----:B------:R-:W-:Y:S01]  /*6180*/  MUFU.EX2 R122, R122 ;  /* 0x0000007a007a7308 */ /* 0x000fe20000000800 */
[----:B------:R-:W-:Y:S01]  /*6190*/  FFMA.FTZ R237, R237, UR31, -R58 ;  /* 0x0000001feded7c23 */ /* 0x000fe2000801083a */
[----:B------:R-:W-:Y:S01]  /*61a0*/  FFMA.FTZ R120, R4, UR31, -R54 ;  /* 0x0000001f04787c23 */ /* 0x000fe20008010836 */
[----:B------:R-:W-:Y:S01]  /*61b0*/  IMAD.WIDE.U32 R134, R3, -0x2daee0ad, RZ ;  /* 0xd2511f5303867825 */ /* 0x000fe200078e00ff */
[----:B------:R-:W1:Y:S01]  /*61c0*/  LDC R4, c[0x0][0x4f8] ;  /* 0x00013e00ff047b82 */ /* 0x000e620000000800 */
[----:B------:R-:W-:Y:S02]  /*61d0*/  LOP3.LUT R3, R34, 0x200, R164, 0xf8, !PT ;  /* 0x0000020022037812 */ /* 0x000fe400078ef8a4 */
[----:B------:R-:W-:Y:S01]  /*61e0*/  FFMA.FTZ R103, R103, UR31, -R54 ;  /* 0x0000001f67677c23 */ /* 0x000fe20008010836 */
[----:B------:R-:W2:Y:S01]  /*61f0*/  MUFU.EX2 R121, R121 ;  /* 0x0000007900797308 */ /* 0x000ea20000000800 */
[----:B------:R-:W-:Y:S01]  /*6200*/  LOP3.LUT R90, R90, UR12, R65, 0x96, !PT ;  /* 0x0000000c5a5a7c12 */ /* 0x000fe2000f8e9641 */
[--C-:B------:R-:W-:Y:S01]  /*6210*/  FFMA.FTZ R235, R235, UR31, -R58.reuse ;  /* 0x0000001febeb7c23 */ /* 0x100fe2000801083a */
[----:B------:R-:W-:Y:S01]  /*6220*/  LEA R3, R3, UR5, 0x1 ;  /* 0x0000000503037c11 */ /* 0x000fe2000f8e08ff */
[----:B------:R-:W-:Y:S01]  /*6230*/  MUFU.EX2 R120, R120 ;  /* 0x0000007800787308 */ /* 0x000fe20000000800 */
[----:B------:R-:W-:Y:S01]  /*6240*/  FFMA.FTZ R231, R231, UR31, -R58 ;  /* 0x0000001fe7e77c23 */ /* 0x000fe2000801083a */
[--C-:B------:R-:W-:Y:S01]  /*6250*/  FFMA.FTZ R126, R126, UR31, -R54.reuse ;  /* 0x0000001f7e7e7c23 */ /* 0x100fe20008010836 */
[--C-:B------:R-:W-:Y:S01]  /*6260*/  FFMA.FTZ R236, R236, UR31, -R54.reuse ;  /* 0x0000001fecec7c23 */ /* 0x100fe20008010836 */
[----:B------:R-:W3:Y:S01]  /*6270*/  MUFU.EX2 R103, R103 ;  /* 0x0000006700677308 */ /* 0x000ee20000000800 */
[----:B------:R-:W-:Y:S01]  /*6280*/  IMAD.IADD R65, R10, 0x1, R3 ;  /* 0x000000010a417824 */ /* 0x000fe200078e0203 */
[----:B------:R-:W-:Y:S01]  /*6290*/  LOP3.LUT R71, R90, 0xffff, RZ, 0xc0, !PT ;  /* 0x0000ffff5a477812 */ /* 0x000fe200078ec0ff */
[----:B------:R-:W-:Y:S01]  /*62a0*/  FFMA.FTZ R232, R232, UR31, -R54 ;  /* 0x0000001fe8e87c23 */ /* 0x000fe20008010836 */
[C---:B------:R-:W-:Y:S01]  /*62b0*/  PRMT R70, R90.reuse, 0x7632, R70 ;  /* 0x000076325a467816 */ /* 0x040fe20000000046 */
[----:B------:R-:W-:Y:S01]  /*62c0*/  MUFU.EX2 R127, R127 ;  /* 0x0000007f007f7308 */ /* 0x000fe20000000800 */
[----:B------:R-:W4:Y:S01]  /*62d0*/  LDSM.16.MT88.4 R148, [R65+0x10000] ;  /* 0x010000004194783b */ /* 0x000f220000004200 */
[----:B------:R-:W-:Y:S01]  /*62e0*/  LOP3.LUT R72, R90, 0xff, RZ, 0xc0, !PT ;  /* 0x000000ff5a487812 */ /* 0x000fe200078ec0ff */
[----:B------:R-:W-:Y:S01]  /*62f0*/  FFMA.FTZ R228, R228, UR31, -R54 ;  /* 0x0000001fe4e47c23 */ /* 0x000fe20008010836 */
[----:B------:R-:W4:Y:S01]  /*6300*/  MUFU.EX2 R237, R237 ;  /* 0x000000ed00ed7308 */ /* 0x000f220000000800 */
[----:B------:R-:W-:Y:S01]  /*6310*/  SHF.R.U32.HI R71, RZ, 0x8, R71 ;  /* 0x00000008ff477819 */ /* 0x000fe20000011647 */
[----:B------:R-:W-:Y:S01]  /*6320*/  IMAD.MOV.U32 R12, RZ, RZ, R64 ;  /* 0x000000ffff0c7224 */ /* 0x000fe200078e0040 */
[----:B------:R-:W-:Y:S01]  /*6330*/  SHF.R.U32.HI R90, RZ, 0x18, R90 ;  /* 0x00000018ff5a7819 */ /* 0x000fe2000001165a */
[----:B------:R-:W-:Y:S01]  /*6340*/  MUFU.EX2 R235, R235 ;  /* 0x000000eb00eb7308 */ /* 0x000fe20000000800 */
[----:B-1----:R-:W-:Y:S01]  /*6350*/  LOP3.LUT R4, R4, 0xff, RZ, 0xc0, !PT ;  /* 0x000000ff04047812 */ /* 0x002fe200078ec0ff */
[----:B------:R-:W1:Y:S01]  /*6360*/  LDSM.16.MT88.4 R48, [R65+0x12000] ;  /* 0x012000004130783b */ /* 0x000e620000004200 */
[----:B------:R-:W-:Y:S01]  /*6370*/  LOP3.LUT R70, R70, 0xff, RZ, 0xc0, !PT ;  /* 0x000000ff46467812 */ /* 0x000fe200078ec0ff */
[----:B------:R-:W-:Y:S01]  /*6380*/  MUFU.EX2 R231, R231 ;  /* 0x000000e700e77308 */ /* 0x000fe20000000800 */
[----:B--2---:R-:W-:Y:S01]  /*6390*/  F2FP.BF16.F32.PACK_AB R227, R121, R122 ;  /* 0x0000007a79e3723e */ /* 0x004fe200000010ff */
[----:B------:R-:W-:Y:S01]  /*63a0*/  IMAD R52, R4, 0x10000, R4 ;  /* 0x0001000004347824 */ /* 0x000fe200078e0204 */
[----:B------:R-:W-:Y:S01]  /*63b0*/  LOP3.LUT R98, R98, UR7, R135, 0x96, !PT ;  /* 0x0000000762627c12 */ /* 0x000fe2000f8e9687 */
[----:B------:R-:W-:Y:S01]  /*63c0*/  MUFU.EX2 R126, R126 ;  /* 0x0000007e007e7308 */ /* 0x000fe20000000800 */
[----:B---3--:R-:W-:Y:S01]  /*63d0*/  F2FP.BF16.F32.PACK_AB R224, R103, R120 ;  /* 0x0000007867e0723e */ /* 0x008fe200000010ff */
[----:B------:R-:W-:Y:S01]  /*63e0*/  FFMA.FTZ R229, R229, UR31, -R58 ;  /* 0x0000001fe5e57c23 */ /* 0x000fe2000801083a */
[----:B------:R-:W-:Y:S01]  /*63f0*/  PRMT R5, R72, 0x5410, R71 ;  /* 0x0000541048057816 */ /* 0x000fe20000000047 */
[----:B------:R-:W2:Y:S01]  /*6400*/  MUFU.EX2 R236, R236 ;  /* 0x000000ec00ec7308 */ /* 0x000ea20000000800 */
[----:B------:R-:W-:Y:S01]  /*6410*/  PRMT R4, R70, 0x5410, R90 ;  /* 0x0000541046047816 */ /* 0x000fe2000000005a */
[----:B------:R-:W-:Y:S01]  /*6420*/  FFMA.FTZ R221, R221, UR31, -R58 ;  /* 0x0000001fdddd7c23 */ /* 0x000fe2000801083a */
[----:B------:R-:W-:Y:S01]  /*6430*/  PRMT R226, R227, 0x7632, R226 ;  /* 0x00007632e3e27816 */ /* 0x000fe200000000e2 */
[----:B------:R-:W-:Y:S01]  /*6440*/  MUFU.EX2 R232, R232 ;  /* 0x000000e800e87308 */ /* 0x000fe20000000800 */
[----:B------:R-:W-:Y:S01]  /*6450*/  PRMT R223, R224, 0x7632, R223 ;  /* 0x00007632e0df7816 */ /* 0x000fe200000000df */
[--C-:B------:R-:W-:Y:S01]  /*6460*/  FFMA.FTZ R225, R225, UR31, -R54.reuse ;  /* 0x0000001fe1e17c23 */ /* 0x100fe20008010836 */
[C---:B------:R-:W-:Y:S01]  /*6470*/  PRMT R74, R64.reuse, 0x7773, RZ ;  /* 0x00007773404a7816 */ /* 0x040fe200000000ff */
[----:B------:R-:W3:Y:S01]  /*6480*/  MUFU.EX2 R228, R228 ;  /* 0x000000e400e47308 */ /* 0x000ee20000000800 */
[----:B------:R-:W-:Y:S01]  /*6490*/  PRMT R73, R64, 0x7772, RZ ;  /* 0x0000777240497816 */ /* 0x000fe200000000ff */
[----:B------:R-:W-:Y:S01]  /*64a0*/  FFMA.FTZ R219, R219, UR31, -R54 ;  /* 0x0000001fdbdb7c23 */ /* 0x000fe20008010836 */
[----:B------:R-:W-:Y:S01]  /*64b0*/  LOP3.LUT R234, R98, 0xffff, RZ, 0xc0, !PT ;  /* 0x0000ffff62ea7812 */ /* 0x000fe200078ec0ff */
[----:B------:R-:W-:Y:S01]  /*64c0*/  MUFU.EX2 R229, R229 ;  /* 0x000000e500e57308 */ /* 0x000fe20000000800 */
[--C-:B------:R-:W-:Y:S01]  /*64d0*/  HSET2.LE.AND R5, R5, R52.reuse, PT ;  /* 0x0000003405057233 */ /* 0x100fe20003803000 */
[----:B------:R-:W-:Y:S01]  /*64e0*/  IMAD.MOV.U32 R17, RZ, RZ, R134 ;  /* 0x000000ffff117224 */ /* 0x000fe200078e0086 */
[--C-:B------:R-:W-:Y:S01]  /*64f0*/  HSET2.LE.AND R4, R4, R52.reuse, PT ;  /* 0x0000003404047233 */ /* 0x100fe20003803000 */
[----:B------:R-:W1:Y:S01]  /*6500*/  MUFU.EX2 R221, R221 ;  /* 0x000000dd00dd7308 */ /* 0x000e620000000800 */
[----:B------:R-:W-:Y:S01]  /*6510*/  PRMT R128, R227, 0x5410, R226 ;  /* 0x00005410e3807816 */ /* 0x000fe200000000e2 */
[----:B------:R-:W1:Y:S01]  /*6520*/  LDSM.16.MT88.4 R80, [R65+0x14000] ;  /* 0x014000004150783b */ /* 0x000e620000004200 */
[----:B------:R-:W-:Y:S01]  /*6530*/  PRMT R129, R224, 0x5410, R223 ;  /* 0x00005410e0817816 */ /* 0x000fe200000000df */
[----:B------:R-:W-:Y:S01]  /*6540*/  MUFU.EX2 R225, R225 ;  /* 0x000000e100e17308 */ /* 0x000fe20000000800 */
[----:B------:R-:W-:Y:S01]  /*6550*/  PRMT R13, R73, 0x5410, R74 ;  /* 0x00005410490d7816 */ /* 0x000fe2000000004a */
[----:B------:R-:W1:Y:S01]  /*6560*/  LDSM.16.MT88.4 R112, [R65+0x16000] ;  /* 0x016000004170783b */ /* 0x000e620000004200 */
[----:B------:R-:W-:Y:S01]  /*6570*/  PRMT R75, R64, 0x7771, RZ ;  /* 0x00007771404b7816 */ /* 0x000fe200000000ff */
[----:B------:R-:W1:Y:S01]  /*6580*/  MUFU.EX2 R219, R219 ;  /* 0x000000db00db7308 */ /* 0x000e620000000800 */
[----:B------:R-:W-:Y:S01]  /*6590*/  LOP3.LUT R14, R12, 0xff, RZ, 0xc0, !PT ;  /* 0x000000ff0c0e7812 */ /* 0x000fe200078ec0ff */
[--C-:B------:R-:W-:Y:S01]  /*65a0*/  FFMA.FTZ R218, R26, UR31, -R54.reuse ;  /* 0x0000001f1ada7c23 */ /* 0x100fe20008010836 */
[----:B------:R-:W-:Y:S01]  /*65b0*/  LOP3.LUT R106, R98, 0xff, RZ, 0xc0, !PT ;  /* 0x000000ff626a7812 */ /* 0x000fe200078ec0ff */
[----:B------:R-:W-:Y:S01]  /*65c0*/  FFMA.FTZ R213, R23, UR31, -R54 ;  /* 0x0000001f17d57c23 */ /* 0x000fe20008010836 */
[----:B------:R-:W-:Y:S01]  /*65d0*/  SHF.R.U32.HI R234, RZ, 0x8, R234 ;  /* 0x00000008ffea7819 */ /* 0x000fe200000116ea */
[--C-:B------:R-:W-:Y:S01]  /*65e0*/  FFMA.FTZ R220, R27, UR31, -R58.reuse ;  /* 0x0000001f1bdc7c23 */ /* 0x100fe2000801083a */
[----:B----4-:R-:W-:Y:S01]  /*65f0*/  F2FP.BF16.F32.PACK_AB R217, R237, R127 ;  /* 0x0000007fedd9723e */ /* 0x010fe200000010ff */
[--C-:B------:R-:W-:Y:S01]  /*6600*/  FFMA.FTZ R215, R28, UR31, -R58.reuse ;  /* 0x0000001f1cd77c23 */ /* 0x100fe2000801083a */
[----:B--2---:R-:W-:Y:S01]  /*6610*/  F2FP.BF16.F32.PACK_AB R212, R236, R126 ;  /* 0x0000007eecd4723e */ /* 0x004fe200000010ff */
[--C-:B------:R-:W-:Y:S01]  /*6620*/  FFMA.FTZ R214, R25, UR31, -R58.reuse ;  /* 0x0000001f19d67c23 */ /* 0x100fe2000801083a */
[----:B------:R-:W-:Y:S01]  /*6630*/  F2FP.BF16.F32.PACK_AB R210, R231, R235 ;  /* 0x000000ebe7d2723e */ /* 0x000fe200000010ff */
[----:B------:R-:W-:Y:S01]  /*6640*/  FFMA.FTZ R204, R22, UR31, -R58 ;  /* 0x0000001f16cc7c23 */ /* 0x000fe2000801083a */
[----:B------:R-:W-:Y:S01]  /*6650*/  LOP3.LUT R128, R128, R5, RZ, 0xc0, !PT ;  /* 0x0000000580807212 */ /* 0x000fe200078ec0ff */
[----:B------:R-:W-:Y:S01]  /*6660*/  MUFU.EX2 R218, R218 ;  /* 0x000000da00da7308 */ /* 0x000fe20000000800 */
[----:B------:R-:W-:Y:S01]  /*6670*/  LOP3.LUT R129, R129, R4, RZ, 0xc0, !PT ;  /* 0x0000000481817212 */ /* 0x000fe200078ec0ff */
[----:B------:R-:W-:Y:S01]  /*6680*/  FFMA.FTZ R203, R20, UR31, -R54 ;  /* 0x0000001f14cb7c23 */ /* 0x000fe20008010836 */
[----:B------:R-:W-:Y:S01]  /*6690*/  LOP3.LUT R13, R13, 0xff00ff, RZ, 0xc0, !PT ;  /* 0x00ff00ff0d0d7812 */ /* 0x000fe200078ec0ff */
[----:B------:R-:W2:Y:S01]  /*66a0*/  LDSM.16.MT88.4 R4, [R65+0x10800] ;  /* 0x010800004104783b */ /* 0x000ea20000004200 */
[----:B------:R-:W-:Y:S01]  /*66b0*/  PRMT R14, R14, 0x5410, R75 ;  /* 0x000054100e0e7816 */ /* 0x000fe2000000004b */
[----:B------:R-:W4:Y:S01]  /*66c0*/  MUFU.EX2 R213, R213 ;  /* 0x000000d500d57308 */ /* 0x000f220000000800 */
[----:B------:R-:W-:Y:S01]  /*66d0*/  PRMT R12, R106, 0x5410, R234 ;  /* 0x000054106a0c7816 */ /* 0x000fe200000000ea */
[----:B------:R-:W-:Y:S01]  /*66e0*/  FFMA.FTZ R202, R21, UR31, -R54 ;  /* 0x0000001f15ca7c23 */ /* 0x000fe20008010836 */
[----:B------:R-:W-:Y:S01]  /*66f0*/  PRMT R216, R217, 0x7632, R216 ;  /* 0x00007632d9d87816 */ /* 0x000fe200000000d8 */
[----:B------:R-:W-:Y:S01]  /*6700*/  MUFU.EX2 R220, R220 ;  /* 0x000000dc00dc7308 */ /* 0x000fe20000000800 */
[----:B------:R-:W-:Y:S01]  /*6710*/  PRMT R211, R212, 0x7632, R211 ;  /* 0x00007632d4d37816 */ /* 0x000fe200000000d3 */
[----:B------:R-:W-:Y:S01]  /*6720*/  LDSM.16.MT88.4 R20, [R65+0x13000] ;  /* 0x013000004114783b */ /* 0x000fe20000004200 */
[----:B------:R-:W-:Y:S01]  /*6730*/  PRMT R208, R210, 0x7632, R208 ;  /* 0x00007632d2d07816 */ /* 0x000fe200000000d0 */
[----:B------:R-:W4:Y:S01]  /*6740*/  MUFU.EX2 R215, R215 ;  /* 0x000000d700d77308 */ /* 0x000f220000000800 */
[--C-:B------:R-:W-:Y:S01]  /*6750*/  HSET2.LE.AND R14, R14, R52.reuse, PT ;  /* 0x000000340e0e7233 */ /* 0x100fe20003803000 */
[--C-:B------:R-:W-:Y:S01]  /*6760*/  FFMA.FTZ R171, R24, UR31, -R58.reuse ;  /* 0x0000001f18ab7c23 */ /* 0x100fe2000801083a */
[--C-:B------:R-:W-:Y:S01]  /*6770*/  HSET2.LE.AND R13, R13, R52.reuse, PT ;  /* 0x000000340d0d7233 */ /* 0x100fe20003803000 */
[----:B------:R-:W-:Y:S01]  /*6780*/  MUFU.EX2 R214, R214 ;  /* 0x000000d600d67308 */ /* 0x000fe20000000800 */
[--C-:B------:R-:W-:Y:S01]  /*6790*/  HSET2.LE.AND R12, R12, R52.reuse, PT ;  /* 0x000000340c0c7233 */ /* 0x100fe20003803000 */
        /* <DEDUP_REMOVED lines=8> */
[----:B------:R-:W-:Y:S01]  /*6820*/  FFMA.FTZ R35, R35, UR31, -R54 ;  /* 0x0000001f23237c23 */ /* 0x000fe20008010836 */
[C---:B------:R-:W-:Y:S01]  /*6830*/  PRMT R105, R134.reuse, 0x7772, RZ ;  /* 0x0000777286697816 */ /* 0x040fe200000000ff */
[----:B------:R-:W2:Y:S01]  /*6840*/  MUFU.EX2 R202, R202 ;  /* 0x000000ca00ca7308 */ /* 0x000ea20000000800 */
[----:B------:R-:W-:Y:S01]  /*6850*/  PRMT R104, R134, 0x7773, RZ ;  /* 0x0000777386687816 */ /* 0x000fe200000000ff */
[----:B------:R-:W-:Y:S01]  /*6860*/  FFMA.FTZ R178, R59, UR31, -R58 ;  /* 0x0000001f3bb27c23 */ /* 0x000fe2000801083a */
[----:B------:R-:W-:Y:S01]  /*6870*/  SHF.R.U32.HI R98, RZ, 0x18, R98 ;  /* 0x00000018ff627819 */ /* 0x000fe20000011662 */
[----:B------:R-:W-:Y:S01]  /*6880*/  MUFU.EX2 R171, R171 ;  /* 0x000000ab00ab7308 */ /* 0x000fe20000000800 */
[----:B------:R-:W-:Y:S01]  /*6890*/  LOP3.LUT R99, R99, 0xff, RZ, 0xc0, !PT ;  /* 0x000000ff63637812 */ /* 0x000fe200078ec0ff */
[----:B------:R-:W-:Y:S01]  /*68a0*/  FFMA.FTZ R172, R60, UR31, -R58 ;  /* 0x0000001f3cac7c23 */ /* 0x000fe2000801083a */
[----:B------:R-:W-:Y:S01]  /*68b0*/  LOP3.LUT R130, R130, R14, RZ, 0xc0, !PT ;  /* 0x0000000e82827212 */ /* 0x000fe200078ec0ff */
[----:B------:R-:W2:Y:S01]  /*68c0*/  MUFU.EX2 R169, R169 ;  /* 0x000000a900a97308 */ /* 0x000ea20000000800 */
[----:B------:R-:W-:Y:S01]  /*68d0*/  LOP3.LUT R131, R131, R13, RZ, 0xc0, !PT ;  /* 0x0000000d83837212 */ /* 0x000fe200078ec0ff */
[----:B------:R-:W-:Y:S01]  /*68e0*/  FFMA.FTZ R177, R56, UR31, -R54 ;  /* 0x0000001f38b17c23 */ /* 0x000fe20008010836 */
[----:B------:R-:W-:Y:S01]  /*68f0*/  LOP3.LUT R16, R16, R12, RZ, 0xc0, !PT ;  /* 0x0000000c10107212 */ /* 0x000fe200078ec0ff */
[----:B------:R-:W-:Y:S01]  /*6900*/  MUFU.EX2 R168, R168 ;  /* 0x000000a800a87308 */ /* 0x000fe20000000800 */
[----:B---3--:R-:W-:Y:S01]  /*6910*/  F2FP.BF16.F32.PACK_AB R201, R228, R232 ;  /* 0x000000e8e4c9723e */ /* 0x008fe200000010ff */
[----:B------:R-:W3:Y:S01]  /*6920*/  LDSM.16.MT88.4 R12, [R65+0x12800] ;  /* 0x01280000410c783b */ /* 0x000ee20000004200 */
[----:B------:R-:W-:Y:S01]  /*6930*/  LOP3.LUT R19, R17, 0xff, RZ, 0xc0, !PT ;  /* 0x000000ff11137812 */ /* 0x000fe200078ec0ff */
[C---:B------:R-:W-:Y:S01]  /*6940*/  HMMA.16816.F32.BF16 R152, R128.reuse, R148, RZ ;  /* 0x000000948098723c */ /* 0x040fe200000418ff */
[----:B------:R-:W-:Y:S01]  /*6950*/  PRMT R18, R105, 0x5410, R104 ;  /* 0x0000541069127816 */ /* 0x000fe20000000068 */
[----:B------:R-:W2:Y:S01]  /*6960*/  MUFU.EX2 R35, R35 ;  /* 0x0000002300237308 */ /* 0x000ea20000000800 */
[----:B------:R-:W-:Y:S01]  /*6970*/  PRMT R17, R99, 0x5410, R98 ;  /* 0x0000541063117816 */ /* 0x000fe20000000062 */
[----:B------:R-:W-:Y:S01]  /*6980*/  FFMA.FTZ R170, R55, UR31, -R54 ;  /* 0x0000001f37aa7c23 */ /* 0x000fe20008010836 */
[----:B------:R-:W-:Y:S01]  /*6990*/  PRMT R97, R134, 0x7771, RZ ;  /* 0x0000777186617816 */ /* 0x000fe200000000ff */
[----:B------:R-:W-:Y:S01]  /*69a0*/  MUFU.EX2 R178, R178 ;  /* 0x000000b200b27308 */ /* 0x000fe20000000800 */
[----:B------:R-:W-:Y:S01]  /*69b0*/  PRMT R200, R201, 0x7632, R200 ;  /* 0x00007632c9c87816 */ /* 0x000fe200000000c8 */
[C---:B------:R-:W-:Y:S01]  /*69c0*/  HMMA.16816.F32.BF16 R148, R128.reuse, R150, RZ ;  /* 0x000000968094723c */ /* 0x040fe200000418ff */
[----:B-1----:R-:W-:Y:S01]  /*69d0*/  F2FP.BF16.F32.PACK_AB R199, R221, R229 ;  /* 0x000000e5ddc7723e */ /* 0x002fe200000010ff */
[----:B------:R-:W1:Y:S01]  /*69e0*/  MUFU.EX2 R172, R172 ;  /* 0x000000ac00ac7308 */ /* 0x000e620000000800 */
[----:B------:R-:W-:Y:S01]  /*69f0*/  LOP3.LUT R38, R18, 0xff00ff, RZ, 0xc0, !PT ;  /* 0x00ff00ff12267812 */ /* 0x000fe200078ec0ff */
[----:B------:R-:W-:Y:S01]  /*6a00*/  IMAD.IADD R246, R166, 0x1, R3 ;  /* 0x00000001a6f67824 */ /* 0x000fe200078e0203 */
[--C-:B------:R-:W-:Y:S01]  /*6a10*/  HSET2.LE.AND R17, R17, R52.reuse, PT ;  /* 0x0000003411117233 */ /* 0x100fe20003803000 */
[----:B------:R-:W-:Y:S01]  /*6a20*/  MUFU.EX2 R177, R177 ;  /* 0x000000b100b17308 */ /* 0x000fe20000000800 */
[----:B------:R-:W-:Y:S01]  /*6a30*/  PRMT R18, R19, 0x5410, R97 ;  /* 0x0000541013127816 */ /* 0x000fe20000000061 */
[C---:B------:R-:W-:Y:S01]  /*6a40*/  HMMA.16816.F32.BF16 R44, R128.reuse, R48, RZ ;  /* 0x00000030802c723c */ /* 0x040fe200000418ff */
[----:B------:R-:W-:Y:S01]  /*6a50*/  PRMT R19, R201, 0x5410, R200 ;  /* 0x00005410c9137816 */ /* 0x000fe200000000c8 */
[----:B------:R-:W1:Y:S01]  /*6a60*/  MUFU.EX2 R170, R170 ;  /* 0x000000aa00aa7308 */ /* 0x000e620000000800 */
[----:B------:R-:W-:Y:S01]  /*6a70*/  PRMT R198, R199, 0x7632, R198 ;  /* 0x00007632c7c67816 */ /* 0x000fe200000000c6 */
[----:B------:R-:W-:Y:S01]  /*6a80*/  LDSM.16.MT88.4 R140, [R246+0x10000] ;  /* 0x01000000f68c783b */ /* 0x000fe20000004200 */
[----:B------:R-:W-:Y:S01]  /*6a90*/  F2FP.BF16.F32.PACK_AB R197, R219, R225 ;  /* 0x000000e1dbc5723e */ /* 0x000fe200000010ff */
[----:B------:R-:W-:Y:S01]  /*6aa0*/  IMAD.IADD R222, R10, 0x1, R246 ;  /* 0x000000010ade7824 */ /* 0x000fe200078e02f6 */
[----:B------:R-:W-:Y:S01]  /*6ab0*/  LOP3.LUT R17, R19, R17, RZ, 0xc0, !PT ;  /* 0x0000001113117212 */ /* 0x000fe200078ec0ff */
[----:B------:R-:W-:Y:S01]  /*6ac0*/  HMMA.16816.F32.BF16 R48, R128, R50, RZ ;  /* 0x000000328030723c */ /* 0x000fe200000418ff */
[--C-:B------:R-:W-:Y:S01]  /*6ad0*/  HSET2.LE.AND R18, R18, R52.reuse, PT ;  /* 0x0000003412127233 */ /* 0x100fe20003803000 */
[----:B------:R-:W-:Y:S01]  /*6ae0*/  LDSM.16.MT88.4 R56, [R65+0x13800] ;  /* 0x013800004138783b */ /* 0x000fe20000004200 */
[----:B------:R-:W-:-:S02]  /*6af0*/  HSET2.LE.AND R19, R38, R52, PT ;  /* 0x0000003426137233 */ /* 0x000fc40003803000 */
[----:B------:R-:W-:Y:S01]  /*6b00*/  PRMT R38, R199, 0x5410, R198 ;  /* 0x00005410c7267816 */ /* 0x000fe200000000c6 */
[----:B------:R-:W-:Y:S01]  /*6b10*/  LDSM.16.MT88.4 R156, [R3+0x10000] ;  /* 0x01000000039c783b */ /* 0x000fe20000004200 */
[C---:B------:R-:W-:Y:S01]  /*6b20*/  PRMT R196, R197.reuse, 0x7632, R196 ;  /* 0x00007632c5c47816 */ /* 0x040fe200000000c4 */
[C---:B------:R-:W-:Y:S01]  /*6b30*/  HMMA.16816.F32.BF16 R76, R128.reuse, R80, RZ ;  /* 0x00000050804c723c */ /* 0x040fe200000418ff */
[----:B------:R-:W-:Y:S02]  /*6b40*/  LOP3.LUT R18, R38, R18, RZ, 0xc0, !PT ;  /* 0x0000001226127212 */ /* 0x000fe400078ec0ff */
[----:B------:R-:W-:Y:S02]  /*6b50*/  PRMT R38, R197, 0x5410, R196 ;  /* 0x00005410c5267816 */ /* 0x000fe400000000c4 */
[----:B----4-:R-:W-:Y:S02]  /*6b60*/  F2FP.BF16.F32.PACK_AB R193, R213, R218 ;  /* 0x000000dad5c1723e */ /* 0x010fe400000010ff */
[----:B------:R-:W-:Y:S01]  /*6b70*/  LOP3.LUT R19, R38, R19, RZ, 0xc0, !PT ;  /* 0x0000001326137212 */ /* 0x000fe200078ec0ff */
[----:B------:R-:W-:Y:S01]  /*6b80*/  IMAD.U32 R38, RZ, RZ, UR30 ;  /* 0x0000001eff267e24 */ /* 0x000fe2000f8e00ff */
[----:B------:R-:W-:Y:S01]  /*6b90*/  HMMA.16816.F32.BF16 R108, R128, R112, RZ ;  /* 0x00000070806c723c */ /* 0x000fe200000418ff */
[----:B------:R-:W-:-:S02]  /*6ba0*/  F2FP.BF16.F32.PACK_AB R195, R215, R220 ;  /* 0x000000dcd7c3723e */ /* 0x000fc400000010ff */
[----:B------:R-:W-:Y:S02]  /*6bb0*/  PRMT R192, R193, 0x7632, R192 ;  /* 0x00007632c1c07816 */ /* 0x000fe400000000c0 */
[----:B------:R-:W-:Y:S02]  /*6bc0*/  LOP3.LUT R38, R38, UR35, R67, 0x96, !PT ;  /* 0x0000002326267c12 */ /* 0x000fe4000f8e9643 */
[----:B------:R-:W-:Y:S01]  /*6bd0*/  PRMT R194, R195, 0x7632, R194 ;  /* 0x00007632c3c27816 */ /* 0x000fe200000000c2 */
[----:B--2---:R-:W-:Y:S01]  /*6be0*/  HMMA.16816.F32.BF16 R152, R16, R4, R152 ;  /* 0x000000041098723c */ /* 0x004fe20000041898 */
[----:B------:R-:W-:Y:S01]  /*6bf0*/  F2FP.BF16.F32.PACK_AB R191, R204, R214 ;  /* 0x000000d6ccbf723e */ /* 0x000fe200000010ff */
[----:B------:R-:W-:Y:S01]  /*6c00*/  IMAD.WIDE.U32 R38, R38, -0x326172a9, RZ ;  /* 0xcd9e8d5726267825 */ /* 0x000fe200078e00ff */
[----:B------:R-:W-:Y:S02]  /*6c10*/  F2FP.BF16.F32.PACK_AB R189, R202, R203 ;  /* 0x000000cbcabd723e */ /* 0x000fe400000010ff */
[----:B------:R-:W-:-:S02]  /*6c20*/  PRMT R190, R191, 0x7632, R190 ;  /* 0x00007632bfbe7816 */ /* 0x000fc400000000be */
[----:B------:R-:W-:Y:S01]  /*6c30*/  PRMT R188, R189, 0x7632, R188 ;  /* 0x00007632bdbc7816 */ /* 0x000fe200000000bc */
[C---:B------:R-:W-:Y:S01]  /*6c40*/  HMMA.16816.F32.BF16 R148, R16.reuse, R6, R148 ;  /* 0x000000061094723c */ /* 0x040fe20000041894 */
[----:B------:R-:W2:Y:S01]  /*6c50*/  LDSM.16.MT88.4 R4, [R65+0x14800] ;  /* 0x014800004104783b */ /* 0x000ea20000004200 */
[----:B------:R-:W-:Y:S02]  /*6c60*/  F2FP.BF16.F32.PACK_AB R176, R169, R171 ;  /* 0x000000aba9b0723e */ /* 0x000fe400000010ff */
[----:B------:R-:W-:Y:S02]  /*6c70*/  F2FP.BF16.F32.PACK_AB R174, R35, R168 ;  /* 0x000000a823ae723e */ /* 0x000fe400000010ff */
[----:B------:R-:W-:Y:S02]  /*6c80*/  PRMT R175, R176, 0x7632, R175 ;  /* 0x00007632b0af7816 */ /* 0x000fe400000000af */
[----:B---3--:R-:W-:Y:S01]  /*6c90*/  HMMA.16816.F32.BF16 R44, R16, R12, R44 ;  /* 0x0000000c102c723c */ /* 0x008fe2000004182c */
[----:B------:R-:W-:-:S02]  /*6ca0*/  LOP3.LUT R13, R40, UR27, R39, 0x96, !PT ;  /* 0x0000001b280d7c12 */ /* 0x000fc4000f8e9627 */
[----:B------:R-:W-:Y:S01]  /*6cb0*/  LOP3.LUT R12, R38, UR26, R37, 0x96, !PT ;  /* 0x0000001a260c7c12 */ /* 0x000fe2000f8e9625 */
[----:B------:R-:W3:Y:S01]  /*6cc0*/  LDSM.16.MT88.4 R40, [R65+0x16800] ;  /* 0x016800004128783b */ /* 0x000ee20000004200 */
[----:B------:R-:W-:Y:S01]  /*6cd0*/  PRMT R173, R174, 0x7632, R173 ;  /* 0x00007632aead7816 */ /* 0x000fe200000000ad */
[----:B------:R-:W-:Y:S01]  /*6ce0*/  IMAD.WIDE.U32 R66, R13, -0x2daee0ad, RZ ;  /* 0xd2511f530d427825 */ /* 0x000fe200078e00ff */
[----:B-1----:R-:W-:Y:S01]  /*6cf0*/  F2FP.BF16.F32.PACK_AB R186, R172, R178 ;  /* 0x000000b2acba723e */ /* 0x002fe200000010ff */
[----:B------:R-:W-:Y:S01]  /*6d00*/  HMMA.16816.F32.BF16 R48, R16, R14, R48 ;  /* 0x0000000e1030723c */ /* 0x000fe20000041830 */
[----:B------:R-:W-:Y:S01]  /*6d10*/  F2FP.BF16.F32.PACK_AB R180, R170, R177 ;  /* 0x000000b1aab4723e */ /* 0x000fe200000010ff */
[----:B------:R-:W-:Y:S01]  /*6d20*/  IMAD.WIDE.U32 R12, R12, -0x2daee0ad, RZ ;  /* 0xd2511f530c0c7825 */ /* 0x000fe200078e00ff */
[----:B------:R-:W-:Y:S02]  /*6d30*/  LOP3.LUT R14, R62, UR25, R67, 0x96, !PT ;  /* 0x000000193e0e7c12 */ /* 0x000fe4000f8e9643 */
[----:B------:R-:W-:-:S02]  /*6d40*/  PRMT R181, R186, 0x7632, R181 ;  /* 0x00007632bab57816 */ /* 0x000fc400000000b5 */
[----:B------:R-:W-:Y:S01]  /*6d50*/  LOP3.LUT R66, R66, UR21, R13, 0x96, !PT ;  /* 0x0000001542427c12 */ /* 0x000fe2000f8e960d */
[----:B------:R-:W-:Y:S01]  /*6d60*/  IMAD.WIDE.U32 R14, R14, -0x326172a9, RZ ;  /* 0xcd9e8d570e0e7825 */ /* 0x000fe200078e00ff */
[C---:B------:R-:W-:Y:S01]  /*6d70*/  HMMA.16816.F32.BF16 R80, R128.reuse, R82, RZ ;  /* 0x000000528050723c */ /* 0x040fe200000418ff */
[----:B------:R-:W-:Y:S02]  /*6d80*/  PRMT R179, R180, 0x7632, R179 ;  /* 0x00007632b4b37816 */ /* 0x000fe400000000b3 */
[----:B------:R-:W-:Y:S01]  /*6d90*/  IMAD.WIDE.U32 R66, R66, -0x326172a9, RZ ;  /* 0xcd9e8d5742427825 */ /* 0x000fe200078e00ff */
[----:B------:R-:W-:Y:S02]  /*6da0*/  LOP3.LUT R36, R36, UR22, R15, 0x96, !PT ;  /* 0x0000001624247c12 */ /* 0x000fe4000f8e960f */
[----:B------:R-:W-:Y:S02]  /*6db0*/  ISETP.GT.U32.AND P3, PT, R75, UR4, PT ;  /* 0x000000044b007c0c */ /* 0x000fe4000bf64070 */
[----:B------:R-:W-:Y:S01]  /*6dc0*/  LOP3.LUT R62, R14, UR19, R67, 0x96, !PT ;  /* 0x000000130e3e7c12 */ /* 0x000fe2000f8e9643 */
[----:B------:R-:W-:Y:S01]  /*6dd0*/  IMAD.WIDE.U32 R36, R36, -0x2daee0ad, RZ ;  /* 0xd2511f5324247825 */ /* 0x000fe200078e00ff */
[----:B------:R-:W-:Y:S01]  /*6de0*/  HMMA.16816.F32.BF16 R112, R128, R114, RZ ;  /* 0x000000728070723c */ /* 0x000fe200000418ff */
[----:B------:R-:W-:-:S02]  /*6df0*/  ISETP.GT.U32.AND P6, PT, R74, UR4, PT ;  /* 0x000000044a007c0c */ /* 0x000fc4000bfc4070 */
[----:B------:R-:W-:Y:S01]  /*6e00*/  IMAD.WIDE.U32 R62, R62, -0x2daee0ad, RZ ;  /* 0xd2511f533e3e7825 */ /* 0x000fe200078e00ff */
[----:B------:R-:W-:Y:S02]  /*6e10*/  LOP3.LUT R132, R12, UR16, R37, 0x96, !PT ;  /* 0x000000100c847c12 */ /* 0x000fe4000f8e9625 */
[----:B------:R-:W-:Y:S01]  /*6e20*/  ISETP.GT.U32.AND P1, PT, R73, UR4, PT ;  /* 0x0000000449007c0c */ /* 0x000fe2000bf24070 */
[----:B------:R-:W-:Y:S01]  /*6e30*/  IMAD.MOV.U32 R67, RZ, RZ, R135 ;  /* 0x000000ffff437224 */ /* 0x000fe200078e0087 */
[C---:B--2---:R-:W-:Y:S01]  /*6e40*/  HMMA.16816.F32.BF16 R76, R16.reuse, R4, R76 ;  /* 0x00000004104c723c */ /* 0x044fe2000004184c */
[----:B------:R-:W-:Y:S01]  /*6e50*/  LOP3.LUT R4, R36, UR13, R63, 0x96, !PT ;  /* 0x0000000d24047c12 */ /* 0x000fe2000f8e963f */
[----:B------:R-:W-:Y:S01]  /*6e60*/  IMAD.WIDE.U32 R132, R132, -0x326172a9, RZ ;  /* 0xcd9e8d5784847825 */ /* 0x000fe200078e00ff */
[----:B------:R-:W1:Y:S03]  /*6e70*/  LDSM.16.MT88.4 R36, [R65+0x11000] ;  /* 0x011000004124783b */ /* 0x000e660000004200 */
[----:B------:R-:W-:Y:S01]  /*6e80*/  IMAD.WIDE.U32 R206, R4, -0x326172a9, RZ ;  /* 0xcd9e8d5704ce7825 */ /* 0x000fe200078e00ff */
[----:B------:R-:W-:Y:S01]  /*6e90*/  PRMT R4, R195, 0x5410, R194 ;  /* 0x00005410c3047816 */ /* 0x000fe200000000c2 */
[----:B------:R-:W-:Y:S01]  /*6ea0*/  HMMA.16816.F32.BF16 R80, R16, R6, R80 ;  /* 0x000000061050723c */ /* 0x000fe20000041850 */
[----:B------:R-:W-:Y:S01]  /*6eb0*/  LOP3.LUT R66, R66, UR15, R133, 0x96, !PT ;  /* 0x0000000f42427c12 */ /* 0x000fe2000f8e9685 */
[----:B------:R-:W-:Y:S01]  /*6ec0*/  IMAD.MOV.U32 R13, RZ, RZ, R206 ;  /* 0x000000ffff0d7224 */ /* 0x000fe200078e00ce */
[----:B------:R-:W-:-:S02]  /*6ed0*/  LOP3.LUT R107, R132, UR12, R207, 0x96, !PT ;  /* 0x0000000c846b7c12 */ /* 0x000fc4000f8e96cf */
[----:B------:R-:W-:Y:S01]  /*6ee0*/  PRMT R91, R206, 0x7771, RZ ;  /* 0x00007771ce5b7816 */ /* 0x000fe200000000ff */
[----:B------:R-:W-:Y:S01]  /*6ef0*/  IMAD.WIDE.U32 R184, R66, -0x2daee0ad, RZ ;  /* 0xd2511f5342b87825 */ /* 0x000fe200078e00ff */
[C---:B------:R-:W-:Y:S01]  /*6f00*/  PRMT R240, R107.reuse, 0x7632, R240 ;  /* 0x000076326bf07816 */ /* 0x040fe200000000f0 */
[C---:B---3--:R-:W-:Y:S01]  /*6f10*/  HMMA.16816.F32.BF16 R108, R16.reuse, R40, R108 ;  /* 0x00000028106c723c */ /* 0x048fe2000004186c */
[C---:B------:R-:W-:Y:S01]  /*6f20*/  LOP3.LUT R123, R107.reuse, 0xffff, RZ, 0xc0, !PT ;  /* 0x0000ffff6b7b7812 */ /* 0x040fe200078ec0ff */
[----:B------:R-:W-:Y:S01]  /*6f30*/  IMAD.MOV.U32 R66, RZ, RZ, R134 ;  /* 0x000000ffff427224 */ /* 0x000fe200078e0086 */
[----:B------:R-:W-:Y:S01]  /*6f40*/  LOP3.LUT R244, R107, 0xff, RZ, 0xc0, !PT ;  /* 0x000000ff6bf47812 */ /* 0x000fe200078ec0ff */
[----:B------:R-:W-:Y:S01]  /*6f50*/  LDSM.16.MT88.4 R132, [R222+0x10800] ;  /* 0x01080000de84783b */ /* 0x000fe20000004200 */
[----:B------:R-:W-:Y:S02]  /*6f60*/  SHF.R.U32.HI R107, RZ, 0x18, R107 ;  /* 0x00000018ff6b7819 */ /* 0x000fe4000001166b */
[----:B------:R-:W-:Y:S01]  /*6f70*/  LOP3.LUT R240, R240, 0xff, RZ, 0xc0, !PT ;  /* 0x000000fff0f07812 */ /* 0x000fe200078ec0ff */
[----:B------:R-:W-:Y:S01]  /*6f80*/  HMMA.16816.F32.BF16 R112, R16, R42, R112 ;  /* 0x0000002a1070723c */ /* 0x000fe20000041870 */
[----:B------:R-:W-:-:S02]  /*6f90*/  LOP3.LUT R13, R13, 0xff, RZ, 0xc0, !PT ;  /* 0x000000ff0d0d7812 */ /* 0x000fc400078ec0ff */
[----:B------:R-:W-:Y:S02]  /*6fa0*/  SHF.R.U32.HI R123, RZ, 0x8, R123 ;  /* 0x00000008ff7b7819 */ /* 0x000fe4000001167b */
[----:B------:R-:W-:Y:S02]  /*6fb0*/  PRMT R40, R240, 0x5410, R107 ;  /* 0x00005410f0287816 */ /* 0x000fe4000000006b */
[----:B------:R-:W-:Y:S01]  /*6fc0*/  PRMT R13, R13, 0x5410, R91 ;  /* 0x000054100d0d7816 */ /* 0x000fe2000000005b */
[----:B------:R-:W-:Y:S01]  /*6fd0*/  HMMA.16816.F32.BF16 R144, R128, R140, RZ ;  /* 0x0000008c8090723c */ /* 0x000fe200000418ff */
[----:B------:R-:W-:Y:S02]  /*6fe0*/  PRMT R12, R244, 0x5410, R123 ;  /* 0x00005410f40c7816 */ /* 0x000fe4000000007b */
[C---:B------:R-:W-:Y:S02]  /*6ff0*/  PRMT R247, R206.reuse, 0x7772, RZ ;  /* 0x00007772cef77816 */ /* 0x040fe400000000ff */
[----:B------:R-:W-:-:S02]  /*7000*/  PRMT R245, R206, 0x7773, RZ ;  /* 0x00007773cef57816 */ /* 0x000fc400000000ff */
[--C-:B------:R-:W-:Y:S01]  /*7010*/  HSET2.LE.AND R40, R40, R52.reuse, PT ;  /* 0x0000003428287233 */ /* 0x100fe20003803000 */
[C---:B------:R-:W-:Y:S01]  /*7020*/  HMMA.16816.F32.BF16 R140, R128.reuse, R142, RZ ;  /* 0x0000008e808c723c */ /* 0x040fe200000418ff */
[--C-:B------:R-:W-:Y:S02]  /*7030*/  HSET2.LE.AND R14, R13, R52.reuse, PT ;  /* 0x000000340d0e7233 */ /* 0x100fe40003803000 */
[----:B------:R-:W-:Y:S02]  /*7040*/  PRMT R15, R247, 0x5410, R245 ;  /* 0x00005410f70f7816 */ /* 0x000fe400000000f5 */
[----:B------:R-:W-:Y:S02]  /*7050*/  PRMT R13, R193, 0x5410, R192 ;  /* 0x00005410c10d7816 */ /* 0x000fe400000000c0 */
[----:B------:R-:W-:Y:S01]  /*7060*/  HSET2.LE.AND R12, R12, R52, PT ;  /* 0x000000340c0c7233 */ /* 0x000fe20003803000 */
[----:B------:R-:W-:Y:S01]  /*7070*/  HMMA.16816.F32.BF16 R160, R128, R156, RZ ;  /* 0x0000009c80a0723c */ /* 0x000fe200000418ff */
[----:B------:R-:W-:-:S02]  /*7080*/  LOP3.LUT R15, R15, 0xff00ff, RZ, 0xc0, !PT ;  /* 0x00ff00ff0f0f7812 */ /* 0x000fc400078ec0ff */
[----:B------:R-:W-:Y:S02]  /*7090*/  LOP3.LUT R13, R13, R40, RZ, 0xc0, !PT ;  /* 0x000000280d0d7212 */ /* 0x000fe400078ec0ff */
[----:B------:R-:W-:Y:S02]  /*70a0*/  PRMT R40, R191, 0x5410, R190 ;  /* 0x00005410bf287816 */ /* 0x000fe400000000be */
[----:B------:R-:W-:Y:S01]  /*70b0*/  LOP3.LUT R12, R4, R12, RZ, 0xc0, !PT ;  /* 0x0000000c040c7212 */ /* 0x000fe200078ec0ff */
[----:B------:R-:W-:Y:S01]  /*70c0*/  HMMA.16816.F32.BF16 R156, R128, R158, RZ ;  /* 0x0000009e809c723c */ /* 0x000fe200000418ff */
[----:B------:R-:W2:Y:S01]  /*70d0*/  LDSM.16.MT88.4 R4, [R65+0x15000] ;  /* 0x015000004104783b */ /* 0x000ea20000004200 */
[----:B------:R-:W-:Y:S02]  /*70e0*/  HSET2.LE.AND R15, R15, R52, PT ;  /* 0x000000340f0f7233 */ /* 0x000fe40003803000 */
[----:B------:R-:W-:Y:S02]  /*70f0*/  LOP3.LUT R14, R40, R14, RZ, 0xc0, !PT ;  /* 0x0000000e280e7212 */ /* 0x000fe400078ec0ff */
[----:B------:R-:W-:-:S02]  /*7100*/  PRMT R40, R189, 0x5410, R188 ;  /* 0x00005410bd287816 */ /* 0x000fc400000000bc */
[----:B------:R-:W-:Y:S02]  /*7110*/  PRMT R242, R184, 0x7771, RZ ;  /* 0x00007771b8f27816 */ /* 0x000fe400000000ff */
[----:B------:R-:W-:Y:S02]  /*7120*/  LOP3.LUT R15, R40, R15, RZ, 0xc0, !PT ;  /* 0x0000000f280f7212 */ /* 0x000fe400078ec0ff */
[C---:B------:R-:W-:Y:S01]  /*7130*/  PRMT R243, R184.reuse, 0x7772, RZ ;  /* 0x00007772b8f37816 */ /* 0x040fe200000000ff */
[----:B------:R-:W-:Y:S01]  /*7140*/  LDSM.16.MT88.4 R40, [R65+0x17800] ;  /* 0x017800004128783b */ /* 0x000fe20000004200 */
[----:B------:R-:W-:Y:S02]  /*7150*/  PRMT R241, R184, 0x7773, RZ ;  /* 0x00007773b8f17816 */ /* 0x000fe400000000ff */
[----:B------:R-:W-:Y:S01]  /*7160*/  LOP3.LUT R238, R62, UR7, R185, 0x96, !PT ;  /* 0x000000073eee7c12 */ /* 0x000fe2000f8e96b9 */
[----:B-1----:R-:W-:Y:S01]  /*7170*/  HMMA.16816.F32.BF16 R152, R12, R36, R152 ;  /* 0x000000240c98723c */ /* 0x002fe20000041898 */
[----:B------:R-:W-:Y:S02]  /*7180*/  LDSM.16.MT88.4 R60, [R65+0x11800] ;  /* 0x01180000413c783b */ /* 0x000fe40000004200 */
[----:B------:R-:W-:-:S02]  /*7190*/  LOP3.LUT R230, R238, 0xffff, RZ, 0xc0, !PT ;  /* 0x0000ffffeee67812 */ /* 0x000fc400078ec0ff */
[C---:B------:R-:W-:Y:S02]  /*71a0*/  LOP3.LUT R239, R238.reuse, 0xff, RZ, 0xc0, !PT ;  /* 0x000000ffeeef7812 */ /* 0x040fe400078ec0ff */
[----:B------:R-:W-:Y:S01]  /*71b0*/  SHF.R.U32.HI R230, RZ, 0x8, R230 ;  /* 0x00000008ffe67819 */ /* 0x000fe200000116e6 */
[C---:B------:R-:W-:Y:S01]  /*71c0*/  HMMA.16816.F32.BF16 R148, R12.reuse, R38, R148 ;  /* 0x000000260c94723c */ /* 0x040fe20000041894 */
[----:B------:R-:W1:Y:S01]  /*71d0*/  LDSM.16.MT88.4 R36, [R65+0x17000] ;  /* 0x017000004124783b */ /* 0x000e620000004200 */
[----:B------:R-:W-:Y:S02]  /*71e0*/  PRMT R233, R238, 0x7632, R233 ;  /* 0x00007632eee97816 */ /* 0x000fe400000000e9 */
[----:B------:R-:W-:Y:S02]  /*71f0*/  SHF.R.U32.HI R238, RZ, 0x18, R238 ;  /* 0x00000018ffee7819 */ /* 0x000fe400000116ee */
[----:B------:R-:W-:Y:S02]  /*7200*/  LOP3.LUT R233, R233, 0xff, RZ, 0xc0, !PT ;  /* 0x000000ffe9e97812 */ /* 0x000fe400078ec0ff */
[C---:B------:R-:W-:Y:S08]  /*7210*/  HMMA.16816.F32.BF16 R44, R12.reuse, R20, R44 ;  /* 0x000000140c2c723c */ /* 0x040ff0000004182c */
[----:B--2---:R-:W-:Y:S01]  /*7220*/  HMMA.16816.F32.BF16 R76, R12, R4, R76 ;  /* 0x000000040c4c723c */ /* 0x004fe2000004184c */
[----:B------:R-:W-:Y:S01]  /*7230*/  IMAD.MOV.U32 R4, RZ, RZ, R184 ;  /* 0x000000ffff047224 */ /* 0x000fe200078e00b8 */
[----:B------:R-:W-:-:S05]  /*7240*/  PRMT R5, R233, 0x5410, R238 ;  /* 0x00005410e9057816 */ /* 0x000fca00000000ee */
[----:B------:R-:W-:Y:S01]  /*7250*/  HSET2.LE.AND R5, R5, R52, PT ;  /* 0x0000003405057233 */ /* 0x000fe20003803000 */
[C---:B------:R-:W-:Y:S01]  /*7260*/  HMMA.16816.F32.BF16 R48, R12.reuse, R22, R48 ;  /* 0x000000160c30723c */ /* 0x040fe20000041830 */
[----:B------:R-:W2:Y:S07]  /*7270*/  LDSM.16.MT88.4 R20, [R65+0x15800] ;  /* 0x015800004114783b */ /* 0x000eae0000004200 */
[----:B------:R-:W-:Y:S01]  /*7280*/  HMMA.16816.F32.BF16 R80, R12, R6, R80 ;  /* 0x000000060c50723c */ /* 0x000fe20000041850 */
[----:B------:R-:W-:-:S02]  /*7290*/  LOP3.LUT R6, R4, 0xff, RZ, 0xc0, !PT ;  /* 0x000000ff04067812 */ /* 0x000fc400078ec0ff */
[----:B------:R-:W-:Y:S02]  /*72a0*/  PRMT R7, R243, 0x5410, R241 ;  /* 0x00005410f3077816 */ /* 0x000fe400000000f1 */
[----:B------:R-:W-:Y:S02]  /*72b0*/  PRMT R6, R6, 0x5410, R242 ;  /* 0x0000541006067816 */ /* 0x000fe400000000f2 */
[----:B------:R-:W-:Y:S01]  /*72c0*/  LOP3.LUT R7, R7, 0xff00ff, RZ, 0xc0, !PT ;  /* 0x00ff00ff07077812 */ /* 0x000fe200078ec0ff */
[----:B-1----:R-:W-:Y:S02]  /*72d0*/  HMMA.16816.F32.BF16 R108, R12, R36, R108 ;  /* 0x000000240c6c723c */ /* 0x002fe4000004186c */
[----:B------:R-:W-:Y:S02]  /*72e0*/  HSET2.LE.AND R6, R6, R52, PT ;  /* 0x0000003406067233 */ /* 0x000fe40003803000 */
[----:B------:R-:W-:Y:S02]  /*72f0*/  PRMT R36, R176, 0x5410, R175 ;  /* 0x00005410b0247816 */ /* 0x000fe400000000af */
[----:B------:R-:W-:-:S02]  /*7300*/  PRMT R4, R239, 0x5410, R230 ;  /* 0x00005410ef047816 */ /* 0x000fc400000000e6 */
[--C-:B------:R-:W-:Y:S01]  /*7310*/  HSET2.LE.AND R7, R7, R52.reuse, PT ;  /* 0x0000003407077233 */ /* 0x100fe20003803000 */
[----:B------:R-:W-:Y:S01]  /*7320*/  HMMA.16816.F32.BF16 R112, R12, R38, R112 ;  /* 0x000000260c70723c */ /* 0x000fe20000041870 */
[----:B------:R-:W-:Y:S02]  /*7330*/  LOP3.LUT R6, R36, R6, RZ, 0xc0, !PT ;  /* 0x0000000624067212 */ /* 0x000fe400078ec0ff */
[----:B------:R-:W-:Y:S02]  /*7340*/  PRMT R36, R174, 0x5410, R173 ;  /* 0x00005410ae247816 */ /* 0x000fe400000000ad */
[----:B------:R-:W-:Y:S02]  /*7350*/  HSET2.LE.AND R4, R4, R52, PT ;  /* 0x0000003404047233 */ /* 0x000fe40003803000 */
[----:B------:R-:W-:Y:S01]  /*7360*/  LOP3.LUT R7, R36, R7, RZ, 0xc0, !PT ;  /* 0x0000000724077212 */ /* 0x000fe200078ec0ff */
[----:B------:R-:W-:Y:S01]  /*7370*/  LDSM.16.MT88.4 R52, [R3+0x10800] ;  /* 0x010800000334783b */ /* 0x000fe20000004200 */
[----:B------:R-:W-:-:S04]  /*7380*/  PRMT R36, R186, 0x5410, R181 ;  /* 0x00005410ba247816 */ /* 0x000fc800000000b5 */
[----:B------:R-:W-:Y:S02]  /*7390*/  LOP3.LUT R4, R36, R4, RZ, 0xc0, !PT ;  /* 0x0000000424047212 */ /* 0x000fe400078ec0ff */
[----:B------:R-:W-:-:S04]  /*73a0*/  PRMT R36, R180, 0x5410, R179 ;  /* 0x00005410b4247816 */ /* 0x000fc800000000b3 */
[----:B------:R-:W-:Y:S02]  /*73b0*/  LOP3.LUT R5, R36, R5, RZ, 0xc0, !PT ;  /* 0x0000000524057212 */ /* 0x000fe400078ec0ff */
[----:B------:R-:W1:Y:S05]  /*73c0*/  LDSM.16.MT88.4 R36, [R222+0x10000] ;  /* 0x01000000de24783b */ /* 0x000e6a0000004200 */
[C---:B--2---:R-:W-:Y:S08]  /*73d0*/  HMMA.16816.F32.BF16 R76, R4.reuse, R20, R76 ;  /* 0x00000014044c723c */ /* 0x044ff0000004184c */
[C---:B------:R-:W-:Y:S01]  /*73e0*/  HMMA.16816.F32.BF16 R80, R4.reuse, R22, R80 ;  /* 0x000000160450723c */ /* 0x040fe20000041850 */
[----:B------:R-:W2:Y:S07]  /*73f0*/  LDSM.16.MT88.4 R20, [R246+0x10800] ;  /* 0x01080000f614783b */ /* 0x000eae0000004200 */
[C---:B------:R-:W-:Y:S08]  /*7400*/  HMMA.16816.F32.BF16 R44, R4.reuse, R56, R44 ;  /* 0x00000038042c723c */ /* 0x040ff0000004182c */
[C---:B------:R-:W-:Y:S01]  /*7410*/  HMMA.16816.F32.BF16 R48, R4.reuse, R58, R48 ;  /* 0x0000003a0430723c */ /* 0x040fe20000041830 */
[----:B------:R-:W-:Y:S07]  /*7420*/  LDSM.16.MT88.4 R56, [R246+0x12000] ;  /* 0x01200000f638783b */ /* 0x000fee0000004200 */
[C---:B------:R-:W-:Y:S08]  /*7430*/  HMMA.16816.F32.BF16 R108, R4.reuse, R40, R108 ;  /* 0x00000028046c723c */ /* 0x040ff0000004186c */
[----:B------:R-:W-:Y:S01]  /*7440*/  HMMA.16816.F32.BF16 R112, R4, R42, R112 ;  /* 0x0000002a0470723c */ /* 0x000fe20000041870 */
[----:B------:R-:W3:Y:S07]  /*7450*/  LDSM.16.MT88.4 R40, [R3+0x12000] ;  /* 0x012000000328783b */ /* 0x000eee0000004200 */
[----:B-1----:R-:W-:Y:S08]  /*7460*/  HMMA.16816.F32.BF16 R136, R128, R36, RZ ;  /* 0x000000248088723c */ /* 0x002ff000000418ff */
[C---:B------:R-:W-:Y:S08]  /*7470*/  HMMA.16816.F32.BF16 R152, R4.reuse, R60, R152 ;  /* 0x0000003c0498723c */ /* 0x040ff00000041898 */
[----:B------:R-:W-:Y:S01]  /*7480*/  HMMA.16816.F32.BF16 R148, R4, R62, R148 ;  /* 0x0000003e0494723c */ /* 0x000fe20000041894 */
[----:B------:R-:W1:Y:S07]  /*7490*/  LDSM.16.MT88.4 R60, [R3+0x12800] ;  /* 0x01280000033c783b */ /* 0x000e6e0000004200 */
[C---:B--2---:R-:W-:Y:S08]  /*74a0*/  HMMA.16816.F32.BF16 R144, R16.reuse, R20, R144 ;  /* 0x000000141090723c */ /* 0x044ff00000041890 */
[----:B------:R-:W-:Y:S01]  /*74b0*/  HMMA.16816.F32.BF16 R140, R16, R22, R140 ;  /* 0x00000016108c723c */ /* 0x000fe2000004188c */
[----:B------:R-:W2:Y:S07]  /*74c0*/  LDSM.16.MT88.4 R20, [R246+0x12800] ;  /* 0x01280000f614783b */ /* 0x000eae0000004200 */
[----:B------:R-:W-:Y:S08]  /*74d0*/  HMMA.16816.F32.BF16 R36, R128, R38, RZ ;  /* 0x000000268024723c */ /* 0x000ff000000418ff */
[C---:B------:R-:W-:Y:S08]  /*74e0*/  HMMA.16816.F32.BF16 R136, R16.reuse, R132, R136 ;  /* 0x000000841088723c */ /* 0x040ff00000041888 */
[C---:B------:R-:W-:Y:S08]  /*74f0*/  HMMA.16816.F32.BF16 R160, R16.reuse, R52, R160 ;  /* 0x0000003410a0723c */ /* 0x040ff000000418a0 */
[C---:B------:R-:W-:Y:S08]  /*7500*/  HMMA.16816.F32.BF16 R156, R16.reuse, R54, R156 ;  /* 0x00000036109c723c */ /* 0x040ff0000004189c */
[----:B------:R-:W-:Y:S08]  /*7510*/  HMMA.16816.F32.BF16 R132, R16, R134, R36 ;  /* 0x000000861084723c */ /* 0x000ff00000041824 */
[C---:B---3--:R-:W-:Y:S08]  /*7520*/  HMMA.16816.F32.BF16 R36, R128.reuse, R40, RZ ;  /* 0x000000288024723c */ /* 0x048ff000000418ff */
[C---:B------:R-:W-:Y:S08]  /*7530*/  HMMA.16816.F32.BF16 R52, R128.reuse, R56, RZ ;  /* 0x000000388034723c */ /* 0x040ff000000418ff */
[----:B------:R-:W-:Y:S08]  /*7540*/  HMMA.16816.F32.BF16 R56, R128, R58, RZ ;  /* 0x0000003a8038723c */ /* 0x000ff000000418ff */
[----:B-1----:R-:W-:Y:S01]  /*7550*/  HMMA.16816.F32.BF16 R36, R16, R60, R36 ;  /* 0x0000003c1024723c */ /* 0x002fe20000041824 */
[----:B------:R-:W-:-:S02]  /*7560*/  IMAD.MOV.U32 R60, RZ, RZ, R66 ;  /* 0x000000ffff3c7224 */ /* 0x000fc400078e0042 */
[----:B------:R-:W-:Y:S02]  /*7570*/  IMAD.MOV.U32 R61, RZ, RZ, R67 ;  /* 0x000000ffff3d7224 */ /* 0x000fe400078e0043 */
[----:B------:R-:W-:Y:S02]  /*7580*/  IMAD.MOV.U32 R74, RZ, RZ, R60 ;  /* 0x000000ffff4a7224 */ /* 0x000fe400078e003c */
[----:B------:R-:W-:Y:S01]  /*7590*/  IMAD.MOV.U32 R75, RZ, RZ, R61 ;  /* 0x000000ffff4b7224 */ /* 0x000fe200078e003d */
[----:B--2---:R-:W-:Y:S01]  /*75a0*/  HMMA.16816.F32.BF16 R52, R16, R20, R52 ;  /* 0x000000141034723c */ /* 0x004fe20000041834 */
[----:B------:R-:W-:Y:S02]  /*75b0*/  PRMT R20, R64, 0x7770, RZ ;  /* 0x0000777040147816 */ /* 0x000fe400000000ff */
[----:B------:R-:W1:Y:S02]  /*75c0*/  LDSM.16.MT88.4 R64, [R222+0x12000] ;  /* 0x01200000de40783b */ /* 0x000e640000004200 */
[----:B------:R-:W-:-:S03]  /*75d0*/  ISETP.LE.U32.AND P2, PT, R20, UR4, PT ;  /* 0x0000000414007c0c */ /* 0x000fc6000bf43070 */
[----:B------:R-:W-:Y:S08]  /*75e0*/  HMMA.16816.F32.BF16 R40, R128, R42, RZ ;  /* 0x0000002a8028723c */ /* 0x000ff000000418ff */
[C---:B------:R-:W-:Y:S01]  /*75f0*/  HMMA.16816.F32.BF16 R56, R16.reuse, R22, R56 ;  /* 0x000000161038723c */ /* 0x040fe20000041838 */
[----:B------:R-:W2:Y:S11]  /*7600*/  LDSM.16.MT88.4 R20, [R222+0x12800] ;  /* 0x01280000de14783b */ /* 0x000eb60000004200 */
[----:B------:R-:W-:Y:S08]  /*7610*/  HMMA.16816.F32.BF16 R40, R16, R62, R40 ;  /* 0x0000003e1028723c */ /* 0x000ff00000041828 */
[C---:B-1----:R-:W-:Y:S08]  /*7620*/  HMMA.16816.F32.BF16 R60, R128.reuse, R64, RZ ;  /* 0x00000040803c723c */ /* 0x042ff000000418ff */
[----:B------:R-:W-:Y:S01]  /*7630*/  HMMA.16816.F32.BF16 R64, R128, R66, RZ ;  /* 0x000000428040723c */ /* 0x000fe200000418ff */
[----:B------:R-:W-:-:S02]  /*7640*/  ISETP.LE.U32.AND P5, PT, R72, UR4, PT ;  /* 0x0000000448007c0c */ /* 0x000fc4000bfa3070 */
[----:B------:R-:W-:Y:S02]  /*7650*/  LOP3.LUT R71, R71, 0xffff, RZ, 0xc0, !PT ;  /* 0x0000ffff47477812 */ /* 0x000fe400078ec0ff */
[----:B------:R-:W-:-:S07]  /*7660*/  ISETP.LE.U32.AND P4, PT, R90, UR4, PT ;  /* 0x000000045a007c0c */ /* 0x000fce000bf83070 */
[----:B--2---:R-:W-:Y:S01]  /*7670*/  HMMA.16816.F32.BF16 R60, R16, R20, R60 ;  /* 0x00000014103c723c */ /* 0x004fe2000004183c */
[----:B------:R-:W-:-:S07]  /*7680*/  PRMT R20, R206, 0x7770, RZ ;  /* 0x00007770ce147816 */ /* 0x000fce00000000ff */
[----:B------:R-:W-:Y:S01]  /*7690*/  HMMA.16816.F32.BF16 R64, R16, R22, R64 ;  /* 0x000000161040723c */ /* 0x000fe20000041840 */
[----:B------:R-:W-:Y:S02]  /*76a0*/  IMAD.MOV.U32 R22, RZ, RZ, R74 ;  /* 0x000000ffff167224 */ /* 0x000fe400078e004a */
[----:B------:R-:W-:Y:S02]  /*76b0*/  @!P5 HFMA2.BF16_V2 R69, -RZ.H0_H0, RZ.H0_H0, -R227.H0_H0 ;  /* 0x200000ffff45d231 */ /* 0x000fe400003409e3 */
[----:B------:R-:W-:Y:S02]  /*76c0*/  IMAD.MOV.U32 R23, RZ, RZ, R75 ;  /* 0x000000ffff177224 */ /* 0x000fe400078e004b */
[----:B------:R-:W-:Y:S01]  /*76d0*/  @!P4 HFMA2.BF16_V2 R88, -RZ.H0_H0, RZ.H0_H0, -R223.H0_H0 ;  /* 0x200000ffff58c231 */ /* 0x000fe200003409df */
[----:B------:R-:W1:Y:S01]  /*76e0*/  LDSM.16.MT88.4 R72, [R3+0x14000] ;  /* 0x014000000348783b */ /* 0x000e620000004200 */
[----:B------:R-:W-:Y:S02]  /*76f0*/  PRMT R90, R22, 0x7770, RZ ;  /* 0x00007770165a7816 */ /* 0x000fe400000000ff */
[----:B------:R-:W-:Y:S01]  /*7700*/  ISETP.LE.U32.AND P0, PT, R20, UR4, PT ;  /* 0x0000000414007c0c */ /* 0x000fe2000bf03070 */
[----:B------:R-:W-:Y:S01]  /*7710*/  @!P2 HFMA2.BF16_V2 R87, -RZ.H0_H0, RZ.H0_H0, -R217.H0_H0 ;  /* 0x200000ffff57a231 */ /* 0x000fe200003409d9 */
[----:B------:R-:W-:Y:S01]  /*7720*/  @!P5 PRMT R227, R69, 0x5410, RZ ;  /* 0x0000541045e3d816 */ /* 0x000fe200000000ff */
[----:B------:R-:W2:Y:S01]  /*7730*/  LDSM.16.MT88.4 R20, [R3+0x14800] ;  /* 0x014800000314783b */ /* 0x000ea20000004200 */
[----:B------:R-:W-:Y:S01]  /*7740*/  ISETP.LE.U32.AND P5, PT, R71, UR4, PT ;  /* 0x0000000447007c0c */ /* 0x000fe2000bfa3070 */
[----:B------:R-:W-:-:S02]  /*7750*/  @P3 HFMA2.BF16_V2 R86, -RZ.H0_H0, RZ.H0_H0, -R216.H0_H0 ;  /* 0x200000ffff563231 */ /* 0x000fc400003409d8 */
[----:B------:R-:W-:Y:S02]  /*7760*/  @P6 HFMA2.BF16_V2 R84, -RZ.H0_H0, RZ.H0_H0, -R211.H0_H0 ;  /* 0x200000ffff546231 */ /* 0x000fe400003409d3 */
[----:B------:R-:W-:Y:S01]  /*7770*/  @P1 HFMA2.BF16_V2 R85, -RZ.H0_H0, RZ.H0_H0, -R212.H0_H0 ;  /* 0x200000ffff551231 */ /* 0x000fe200003409d4 */
[----:B------:R-:W-:Y:S01]  /*7780*/  LOP3.LUT R123, R123, 0xffff, RZ, 0xc0, !PT ;  /* 0x0000ffff7b7b7812 */ /* 0x000fe200078ec0ff */
[----:B------:R-:W-:Y:S01]  /*7790*/  USHF.L.U32 UR24, UR24, 0x3, URZ ;  /* 0x0000000318187899 */ /* 0x000fe200080006ff */
[----:B------:R-:W-:Y:S01]  /*77a0*/  LOP3.LUT R234, R234, 0xffff, RZ, 0xc0, !PT ;  /* 0x0000ffffeaea7812 */ /* 0x000fe200078ec0ff */
[----:B------:R3:W5:Y:S01]  /*77b0*/  LDL.LU.64 R206, [R1+0x48] ;  /* 0x0000480001ce7983 */ /* 0x0007620000300a00 */
[----:B------:R-:W-:Y:S02]  /*77c0*/  @!P4 PRMT R223, R88, 0x5410, RZ ;  /* 0x0000541058dfc816 */ /* 0x000fe400000000ff */
[----:B------:R-:W-:Y:S01]  /*77d0*/  @!P2 PRMT R217, R87, 0x5410, RZ ;  /* 0x0000541057d9a816 */ /* 0x000fe200000000ff */
[----:B------:R-:W-:Y:S01]  /*77e0*/  @!P5 HFMA2.BF16_V2 R68, -RZ.H0_H0, RZ.H0_H0, -R226.H0_H0 ;  /* 0x200000ffff44d231 */ /* 0x000fe200003409e2 */
[----:B------:R-:W-:-:S02]  /*77f0*/  @P3 PRMT R216, R86, 0x5410, RZ ;  /* 0x0000541056d83816 */ /* 0x000fc400000000ff */
[----:B------:R-:W-:Y:S02]  /*7800*/  ISETP.LE.U32.AND P3, PT, R106, UR4, PT ;  /* 0x000000046a007c0c */ /* 0x000fe4000bf63070 */
[----:B------:R-:W-:Y:S02]  /*7810*/  @!P5 PRMT R226, R68, 0x5410, RZ ;  /* 0x0000541044e2d816 */ /* 0x000fe400000000ff */
[----:B------:R-:W-:Y:S02]  /*7820*/  ISETP.LE.U32.AND P5, PT, R70, UR4, PT ;  /* 0x0000000446007c0c */ /* 0x000fe4000bfa3070 */
[----:B------:R-:W-:Y:S02]  /*7830*/  @P6 PRMT R211, R84, 0x5410, RZ ;  /* 0x0000541054d36816 */ /* 0x000fe400000000ff */
[----:B------:R-:W-:Y:S02]  /*7840*/  @P1 PRMT R212, R85, 0x5410, RZ ;  /* 0x0000541055d41816 */ /* 0x000fe400000000ff */
[----:B------:R-:W-:-:S02]  /*7850*/  ISETP.LE.U32.AND P6, PT, R99, UR4, PT ;  /* 0x0000000463007c0c */ /* 0x000fc4000bfc3070 */
[----:B------:R-:W-:Y:S01]  /*7860*/  ISETP.LE.U32.AND P1, PT, R98, UR4, PT ;  /* 0x0000000462007c0c */ /* 0x000fe2000bf23070 */
[----:B------:R-:W-:Y:S01]  /*7870*/  @!P3 HFMA2.BF16_V2 R96, -RZ.H0_H0, RZ.H0_H0, -R210.H0_H0 ;  /* 0x200000ffff60b231 */ /* 0x000fe200003409d2 */
[----:B------:R-:W-:Y:S01]  /*7880*/  ISETP.GT.U32.AND P4, PT, R247, UR4, PT ;  /* 0x00000004f7007c0c */ /* 0x000fe2000bf84070 */
[----:B------:R-:W-:Y:S01]  /*7890*/  @!P0 HFMA2.BF16_V2 R116, -RZ.H0_H0, RZ.H0_H0, -R191.H0_H0 ;  /* 0x200000ffff748231 */ /* 0x000fe200003409bf */
[----:B------:R-:W-:Y:S01]  /*78a0*/  LOP3.LUT R230, R230, 0xffff, RZ, 0xc0, !PT ;  /* 0x0000ffffe6e67812 */ /* 0x000fe200078ec0ff */
[C---:B-1----:R-:W-:Y:S01]  /*78b0*/  HMMA.16816.F32.BF16 R68, R128.reuse, R72, RZ ;  /* 0x000000488044723c */ /* 0x042fe200000418ff */
[----:B------:R-:W-:Y:S01]  /*78c0*/  @!P5 HFMA2.BF16_V2 R89, -RZ.H0_H0, RZ.H0_H0, -R224.H0_H0 ;  /* 0x200000ffff59d231 */ /* 0x000fe200003409e0 */
[----:B------:R-:W-:Y:S02]  /*78d0*/  @!P3 PRMT R210, R96, 0x5410, RZ ;  /* 0x0000541060d2b816 */ /* 0x000fe400000000ff */
[----:B------:R-:W-:Y:S02]  /*78e0*/  ISETP.GT.U32.AND P3, PT, R97, UR4, PT ;  /* 0x0000000461007c0c */ /* 0x000fe4000bf64070 */
[----:B------:R-:W-:Y:S01]  /*78f0*/  @!P5 PRMT R224, R89, 0x5410, RZ ;  /* 0x0000541059e0d816 */ /* 0x000fe200000000ff */
[----:B------:R-:W1:Y:S01]  /*7900*/  LDSM.16.MT88.4 R96, [R222+0x14000] ;  /* 0x01400000de60783b */ /* 0x000e620000004200 */
[----:B------:R-:W-:Y:S01]  /*7910*/  ISETP.GT.U32.AND P5, PT, R91, UR4, PT ;  /* 0x000000045b007c0c */ /* 0x000fe2000bfa4070 */
[----:B------:R-:W-:Y:S01]  /*7920*/  HMMA.16816.F32.BF16 R72, R128, R74, RZ ;  /* 0x0000004a8048723c */ /* 0x000fe200000418ff */
[----:B------:R-:W-:Y:S01]  /*7930*/  @!P1 HFMA2.BF16_V2 R94, -RZ.H0_H0, RZ.H0_H0, -R200.H0_H0 ;  /* 0x200000ffff5e9231 */ /* 0x000fe200003409c8 */
[----:B------:R-:W-:Y:S01]  /*7940*/  PRMT R247, R184, 0x7770, RZ ;  /* 0x00007770b8f77816 */ /* 0x000fe200000000ff */
[----:B------:R-:W-:Y:S01]  /*7950*/  @!P6 HFMA2.BF16_V2 R95, -RZ.H0_H0, RZ.H0_H0, -R201.H0_H0 ;  /* 0x200000ffff5fe231 */ /* 0x000fe200003409c9 */
[----:B------:R-:W-:Y:S01]  /*7960*/  @!P0 PRMT R191, R116, 0x5410, RZ ;  /* 0x0000541074bf8816 */ /* 0x000fe200000000ff */
[----:B------:R-:W-:Y:S01]  /*7970*/  @P4 HFMA2.BF16_V2 R124, -RZ.H0_H0, RZ.H0_H0, -R189.H0_H0 ;  /* 0x200000ffff7c4231 */ /* 0x000fe200003409bd */
[----:B------:R-:W-:Y:S01]  /*7980*/  @!P1 PRMT R200, R94, 0x5410, RZ ;  /* 0x000054105ec89816 */ /* 0x000fe200000000ff */
[----:B------:R-:W-:Y:S01]  /*7990*/  STG.E.U16 desc[UR28][R182.64], R227 ;  /* 0x000000e3b6007986 */ /* 0x000fe2000c10151c */
[----:B------:R-:W-:Y:S01]  /*79a0*/  ISETP.GT.U32.AND P1, PT, R105, UR4, PT ;  /* 0x0000000469007c0c */ /* 0x000fe2000bf24070 */
[----:B------:R-:W-:Y:S01]  /*79b0*/  @P3 HFMA2.BF16_V2 R92, -RZ.H0_H0, RZ.H0_H0, -R198.H0_H0 ;  /* 0x200000ffff5c3231 */ /* 0x000fe200003409c6 */
[----:B------:R-:W-:Y:S01]  /*79c0*/  @!P6 PRMT R201, R95, 0x5410, RZ ;  /* 0x000054105fc9e816 */ /* 0x000fe200000000ff */
[----:B--2---:R-:W-:Y:S01]  /*79d0*/  HMMA.16816.F32.BF16 R68, R16, R20, R68 ;  /* 0x000000141044723c */ /* 0x004fe20000041844 */
[----:B------:R-:W-:Y:S01]  /*79e0*/  IMAD.MOV.U32 R21, RZ, RZ, R90 ;  /* 0x000000ffff157224 */ /* 0x000fe200078e005a */
[----:B------:R-:W-:Y:S01]  /*79f0*/  ISETP.GT.U32.AND P6, PT, R245, UR4, PT ;  /* 0x00000004f5007c0c */ /* 0x000fe2000bfc4070 */
[----:B------:R-:W2:Y:S01]  /*7a00*/  LDSM.16.MT88.4 R88, [R246+0x14000] ;  /* 0x01400000f658783b */ /* 0x000ea20000004200 */
[----:B------:R-:W-:-:S02]  /*7a10*/  @P3 PRMT R198, R92, 0x5410, RZ ;  /* 0x000054105cc63816 */ /* 0x000fc400000000ff */
[----:B------:R-:W-:Y:S01]  /*7a20*/  ISETP.LE.U32.AND P2, PT, R21, UR4, PT ;  /* 0x0000000415007c0c */ /* 0x000fe2000bf43070 */
[----:B------:R-:W-:Y:S01]  /*7a30*/  @P5 HFMA2.BF16_V2 R125, -RZ.H0_H0, RZ.H0_H0, -R190.H0_H0 ;  /* 0x200000ffff7d5231 */ /* 0x000fe200003409be */
[----:B------:R-:W-:Y:S01]  /*7a40*/  ISETP.LE.U32.AND P3, PT, R244, UR4, PT ;  /* 0x00000004f4007c0c */ /* 0x000fe2000bf63070 */
[----:B------:R-:W-:Y:S01]  /*7a50*/  HMMA.16816.F32.BF16 R72, R16, R22, R72 ;  /* 0x000000161048723c */ /* 0x000fe20000041848 */
[----:B------:R-:W4:Y:S01]  /*7a60*/  LDSM.16.MT88.4 R20, [R246+0x14800] ;  /* 0x01480000f614783b */ /* 0x000f220000004200 */
[----:B------:R-:W-:-:S03]  /*7a70*/  @P1 HFMA2.BF16_V2 R102, -RZ.H0_H0, RZ.H0_H0, -R197.H0_H0 ;  /* 0x200000ffff661231 */ /* 0x000fc600003409c5 */
[----:B------:R-:W-:Y:S02]  /*7a80*/  STG.E.U16 desc[UR28][R182.64+0x2], R226 ;  /* 0x000002e2b6007986 */ /* 0x000fe4000c10151c */
[----:B------:R-:W-:Y:S02]  /*7a90*/  @P1 PRMT R197, R102, 0x5410, RZ ;  /* 0x0000541066c51816 */ /* 0x000fe400000000ff */
[----:B------:R-:W-:Y:S01]  /*7aa0*/  ISETP.LE.U32.AND P1, PT, R107, UR4, PT ;  /* 0x000000046b007c0c */ /* 0x000fe2000bf23070 */
[----:B------:R-:W-:Y:S01]  /*7ab0*/  @!P2 HFMA2.BF16_V2 R93, -RZ.H0_H0, RZ.H0_H0, -R199.H0_H0 ;  /* 0x200000ffff5da231 */ /* 0x000fe200003409c7 */
[----:B------:R3:W5:Y:S04]  /*7ac0*/  LDL.LU.64 R184, [R1+0x40] ;  /* 0x0000400001b87983 */ /* 0x0007680000300a00 */
[----:B------:R-:W-:-:S02]  /*7ad0*/  @!P2 PRMT R199, R93, 0x5410, RZ ;  /* 0x000054105dc7a816 */ /* 0x000fc400000000ff */
[----:B------:R-:W-:Y:S01]  /*7ae0*/  ISETP.GT.U32.AND P2, PT, R104, UR4, PT ;  /* 0x0000000468007c0c */ /* 0x000fe2000bf44070 */
[C---:B-1----:R-:W-:Y:S01]  /*7af0*/  HMMA.16816.F32.BF16 R92, R128.reuse, R96, RZ ;  /* 0x00000060805c723c */ /* 0x042fe200000418ff */
[----:B------:R-:W1:Y:S07]  /*7b00*/  LDSM.16.MT88.4 R104, [R3+0x16000] ;  /* 0x016000000368783b */ /* 0x000e6e0000004200 */
[C---:B------:R-:W-:Y:S08]  /*7b10*/  HMMA.16816.F32.BF16 R96, R128.reuse, R98, RZ ;  /* 0x000000628060723c */ /* 0x040ff000000418ff */
[----:B--2---:R-:W-:Y:S01]  /*7b20*/  HMMA.16816.F32.BF16 R84, R128, R88, RZ ;  /* 0x000000588054723c */ /* 0x004fe200000418ff */
[----:B------:R-:W-:-:S07]  /*7b30*/  @P2 HFMA2.BF16_V2 R101, -RZ.H0_H0, RZ.H0_H0, -R196.H0_H0 ;  /* 0x200000ffff652231 */ /* 0x000fce00003409c4 */
[----:B------:R-:W-:-:S12]  /*7b40*/  HMMA.16816.F32.BF16 R88, R128, R90, RZ ;  /* 0x0000005a8058723c */ /* 0x000fd800000418ff */
[C---:B----4-:R-:W-:Y:S08]  /*7b50*/  HMMA.16816.F32.BF16 R84, R16.reuse, R20, R84 ;  /* 0x000000141054723c */ /* 0x050ff00000041854 */
[----:B------:R-:W-:Y:S01]  /*7b60*/  HMMA.16816.F32.BF16 R88, R16, R22, R88 ;  /* 0x000000161058723c */ /* 0x000fe20000041858 */
[----:B------:R-:W2:Y:S01]  /*7b70*/  LDSM.16.MT88.4 R20, [R222+0x14800] ;  /* 0x01480000de14783b */ /* 0x000ea20000004200 */
[----:B------:R-:W-:-:S02]  /*7b80*/  @!P3 HFMA2.BF16_V2 R100, -RZ.H0_H0, RZ.H0_H0, -R195.H0_H0 ;  /* 0x200000ffff64b231 */ /* 0x000fc400003409c3 */
[----:B------:R-:W-:Y:S01]  /*7b90*/  FADD.FTZ R244, R120, R103 ;  /* 0x0000006778f47221 */ /* 0x000fe20000010000 */
[----:B------:R-:W-:Y:S01]  /*7ba0*/  @P2 PRMT R196, R101, 0x5410, RZ ;  /* 0x0000541065c42816 */ /* 0x000fe200000000ff */
[----:B------:R-:W-:Y:S01]  /*7bb0*/  FADD.FTZ R245, R122, R121 ;  /* 0x000000797af57221 */ /* 0x000fe20000010000 */
[----:B------:R-:W-:Y:S02]  /*7bc0*/  @!P3 PRMT R195, R100, 0x5410, RZ ;  /* 0x0000541064c3b816 */ /* 0x000fe400000000ff */
[----:B------:R-:W-:Y:S01]  /*7bd0*/  ISETP.LE.U32.AND P3, PT, R123, UR4, PT ;  /* 0x000000047b007c0c */ /* 0x000fe2000bf63070 */
[C---:B-1----:R-:W-:Y:S01]  /*7be0*/  HMMA.16816.F32.BF16 R100, R128.reuse, R104, RZ ;  /* 0x000000688064723c */ /* 0x042fe200000418ff */
[----:B------:R-:W-:Y:S07]  /*7bf0*/  LDSM.16.MT88.4 R120, [R246+0x16000] ;  /* 0x01600000f678783b */ /* 0x000fee0000004200 */
[----:B------:R-:W-:Y:S08]  /*7c00*/  HMMA.16816.F32.BF16 R104, R128, R106, RZ ;  /* 0x0000006a8068723c */ /* 0x000ff000000418ff */
[C---:B--2---:R-:W-:Y:S08]  /*7c10*/  HMMA.16816.F32.BF16 R92, R16.reuse, R20, R92 ;  /* 0x00000014105c723c */ /* 0x044ff0000004185c */
[----:B------:R-:W-:Y:S01]  /*7c20*/  HMMA.16816.F32.BF16 R96, R16, R22, R96 ;  /* 0x000000161060723c */ /* 0x000fe20000041860 */
[----:B------:R-:W1:Y:S01]  /*7c30*/  LDSM.16.MT88.4 R20, [R3+0x16800] ;  /* 0x016800000314783b */ /* 0x000e620000004200 */
[----:B------:R-:W-:Y:S01]  /*7c40*/  ISETP.LE.U32.AND P2, PT, R240, UR4, PT ;  /* 0x00000004f0007c0c */ /* 0x000fe2000bf43070 */
[----:B------:R-:W-:-:S02]  /*7c50*/  @!P3 HFMA2.BF16_V2 R119, -RZ.H0_H0, RZ.H0_H0, -R194.H0_H0 ;  /* 0x200000ffff77b231 */ /* 0x000fc400003409c2 */
[----:B------:R-:W-:-:S03]  /*7c60*/  @!P1 HFMA2.BF16_V2 R117, -RZ.H0_H0, RZ.H0_H0, -R192.H0_H0 ;  /* 0x200000ffff759231 */ /* 0x000fc600003409c0 */
[----:B------:R-:W-:Y:S02]  /*7c70*/  @!P3 PRMT R194, R119, 0x5410, RZ ;  /* 0x0000541077c2b816 */ /* 0x000fe400000000ff */
[----:B------:R-:W-:-:S05]  /*7c80*/  @!P1 PRMT R192, R117, 0x5410, RZ ;  /* 0x0000541075c09816 */ /* 0x000fca00000000ff */
[----:B------:R-:W-:-:S05]  /*7c90*/  @!P2 HFMA2.BF16_V2 R118, -RZ.H0_H0, RZ.H0_H0, -R193.H0_H0 ;  /* 0x200000ffff76a231 */ /* 0x000fca00003409c1 */
[----:B------:R-:W-:Y:S01]  /*7ca0*/  @!P2 PRMT R193, R118, 0x5410, RZ ;  /* 0x0000541076c1a816 */ /* 0x000fe200000000ff */
[C---:B-1----:R-:W-:Y:S08]  /*7cb0*/  HMMA.16816.F32.BF16 R100, R16.reuse, R20, R100 ;  /* 0x000000141064723c */ /* 0x042ff00000041864 */
[----:B------:R-:W-:Y:S01]  /*7cc0*/  HMMA.16816.F32.BF16 R104, R16, R22, R104 ;  /* 0x000000161068723c */ /* 0x000fe20000041868 */
[----:B------:R-:W1:Y:S07]  /*7cd0*/  LDSM.16.MT88.4 R20, [R246+0x16800] ;  /* 0x01680000f614783b */ /* 0x000e6e0000004200 */
[C---:B------:R-:W-:Y:S08]  /*7ce0*/  HMMA.16816.F32.BF16 R116, R128.reuse, R120, RZ ;  /* 0x000000788074723c */ /* 0x040ff000000418ff */
[----:B------:R-:W-:-:S12]  /*7cf0*/  HMMA.16816.F32.BF16 R120, R128, R122, RZ ;  /* 0x0000007a8078723c */ /* 0x000fd800000418ff */
[C---:B-1----:R-:W-:Y:S08]  /*7d00*/  HMMA.16816.F32.BF16 R116, R16.reuse, R20, R116 ;  /* 0x000000141074723c */ /* 0x042ff00000041874 */
[----:B------:R-:W-:Y:S01]  /*7d10*/  HMMA.16816.F32.BF16 R120, R16, R22, R120 ;  /* 0x000000161078723c */ /* 0x000fe20000041878 */
[----:B------:R-:W1:Y:S01]  /*7d20*/  LDSM.16.MT88.4 R20, [R222+0x16000] ;  /* 0x01600000de14783b */ /* 0x000e620000004200 */
[----:B------:R-:W-:Y:S01]  /*7d30*/  FADD.FTZ R245, R127, R245 ;  /* 0x000000f57ff57221 */ /* 0x000fe20000010000 */
[----:B------:R-:W-:Y:S01]  /*7d40*/  FADD.FTZ R244, R126, R244 ;  /* 0x000000f47ef47221 */ /* 0x000fe20000010000 */
[----:B------:R-:W-:-:S02]  /*7d50*/  @P5 PRMT R190, R125, 0x5410, RZ ;  /* 0x000054107dbe5816 */ /* 0x000fc400000000ff */
[----:B------:R-:W-:Y:S02]  /*7d60*/  @P4 PRMT R189, R124, 0x5410, RZ ;  /* 0x000054107cbd4816 */ /* 0x000fe400000000ff */
[C---:B-1----:R-:W-:Y:S08]  /*7d70*/  HMMA.16816.F32.BF16 R124, R128.reuse, R20, RZ ;  /* 0x00000014807c723c */ /* 0x042ff000000418ff */
[----:B------:R-:W-:Y:S01]  /*7d80*/  HMMA.16816.F32.BF16 R128, R128, R22, RZ ;  /* 0x000000168080723c */ /* 0x000fe200000418ff */
[----:B------:R-:W1:Y:S01]  /*7d90*/  LDSM.16.MT88.4 R20, [R222+0x16800] ;  /* 0x01680000de14783b */ /* 0x000e620000004200 */
[----:B------:R-:W-:Y:S01]  /*7da0*/  ISETP.LE.U32.AND P4, PT, R238, UR4, PT ;  /* 0x00000004ee007c0c */ /* 0x000fe2000bf83070 */
[----:B------:R-:W-:-:S09]  /*7db0*/  IMAD.IADD R238, R166, 0x1, R3 ;  /* 0x00000001a6ee7824 */ /* 0x000fd200078e0203 */
[C---:B-1----:R-:W-:Y:S08]  /*7dc0*/  HMMA.16816.F32.BF16 R124, R16.reuse, R20, R124 ;  /* 0x00000014107c723c */ /* 0x042ff0000004187c */
[----:B------:R-:W-:Y:S01]  /*7dd0*/  HMMA.16816.F32.BF16 R128, R16, R22, R128 ;  /* 0x000000161080723c */ /* 0x000fe20000041880 */
[----:B------:R-:W1:Y:S04]  /*7de0*/  LDSM.16.MT88.4 R16, [R238+0x13000] ;  /* 0x01300000ee10783b */ /* 0x000e680000004200 */
[----:B------:R-:W-:Y:S03]  /*7df0*/  LDSM.16.MT88.4 R20, [R238+0x11000] ;  /* 0x01100000ee14783b */ /* 0x000fe60000004200 */
[C---:B-1----:R-:W-:Y:S08]  /*7e00*/  HMMA.16816.F32.BF16 R52, R12.reuse, R16, R52 ;  /* 0x000000100c34723c */ /* 0x042ff00000041834 */
[C---:B------:R-:W-:Y:S01]  /*7e10*/  HMMA.16816.F32.BF16 R56, R12.reuse, R18, R56 ;  /* 0x000000120c38723c */ /* 0x040fe20000041838 */
[----:B------:R-:W1:Y:S07]  /*7e20*/  LDSM.16.MT88.4 R16, [R238+0x17000] ;  /* 0x01700000ee10783b */ /* 0x000e6e0000004200 */
[C---:B-1----:R-:W-:Y:S08]  /*7e30*/  HMMA.16816.F32.BF16 R116, R12.reuse, R16, R116 ;  /* 0x000000100c74723c */ /* 0x042ff00000041874 */
[----:B------:R-:W-:Y:S01]  /*7e40*/  HMMA.16816.F32.BF16 R120, R12, R18, R120 ;  /* 0x000000120c78723c */ /* 0x000fe20000041878 */
[----:B------:R-:W1:Y:S07]  /*7e50*/  LDSM.16.MT88.4 R16, [R238+0x13800] ;  /* 0x01380000ee10783b */ /* 0x000e6e0000004200 */
[C---:B-1----:R-:W-:Y:S08]  /*7e60*/  HMMA.16816.F32.BF16 R52, R4.reuse, R16, R52 ;  /* 0x000000100434723c */ /* 0x042ff00000041834 */
[----:B------:R-:W-:Y:S01]  /*7e70*/  HMMA.16816.F32.BF16 R56, R4, R18, R56 ;  /* 0x000000120438723c */ /* 0x000fe20000041838 */
        /* <DEDUP_REMOVED lines=19> */
[C---:B------:R-:W-:Y:S08]  /*7fb0*/  HMMA.16816.F32.BF16 R144, R12.reuse, R20, R144 ;  /* 0x000000140c90723c */ /* 0x040ff00000041890 */
        /* <DEDUP_REMOVED lines=9> */
[----:B------:R-:W-:Y:S01]  /*8050*/  HMMA.16816.F32.BF16 R128, R12, R18, R128 ;  /* 0x000000120c80723c */ /* 0x000fe20000041880 */
[----:B------:R-:W1:Y:S04]  /*8060*/  LDSM.16.MT88.4 R12, [R3+0x11800] ;  /* 0x01180000030c783b */ /* 0x000e680000004200 */
[----:B------:R-:W-:Y:S03]  /*8070*/  LDSM.16.MT88.4 R16, [R238+0x17800] ;  /* 0x01780000ee10783b */ /* 0x000fe60000004200 */
        /* <DEDUP_REMOVED lines=12> */
[C---:B-1----:R-:W-:Y:S08]  /*8140*/  HMMA.16816.F32.BF16 R60, R4.reuse, R12, R60 ;  /* 0x0000000c043c723c */ /* 0x042ff0000004183c */
[----:B------:R-:W-:Y:S01]  /*8150*/  HMMA.16816.F32.BF16 R64, R4, R14, R64 ;  /* 0x0000000e0440723c */ /* 0x000fe20000041840 */
[----:B------:R-:W1:Y:S01]  /*8160*/  LDSM.16.MT88.4 R12, [R3+0x15800] ;  /* 0x01580000030c783b */ /* 0x000e620000004200 */
[----:B------:R-:W-:Y:S01]  /*8170*/  FADD.FTZ R237, R237, R245 ;  /* 0x000000f5eded7221 */ /* 0x000fe20000010000 */
[----:B------:R-:W-:-:S05]  /*8180*/  FADD.FTZ R236, R236, R244 ;  /* 0x000000f4ecec7221 */ /* 0x000fca0000010000 */
[----:B--2---:R-:W-:Y:S01]  /*8190*/  HMMA.16816.F32.BF16 R136, R4, R20, R136 ;  /* 0x000000140488723c */ /* 0x004fe20000041888 */
[----:B------:R-:W-:Y:S01]  /*81a0*/  FADD.FTZ R237, R235, R237 ;  /* 0x000000edebed7221 */ /* 0x000fe20000010000 */
[----:B------:R-:W-:-:S06]  /*81b0*/  FADD.FTZ R236, R232, R236 ;  /* 0x000000ece8ec7221 */ /* 0x000fcc0000010000 */
[C---:B------:R-:W-:Y:S01]  /*81c0*/  HMMA.16816.F32.BF16 R132, R4.reuse, R22, R132 ;  /* 0x000000160484723c */ /* 0x040fe20000041884 */
[----:B------:R-:W2:Y:S07]  /*81d0*/  LDSM.16.MT88.4 R20, [R222+0x15800] ;  /* 0x01580000de14783b */ /* 0x000eae0000004200 */
[----:B----4-:R-:W-:Y:S01]  /*81e0*/  HMMA.16816.F32.BF16 R36, R4, R16, R36 ;  /* 0x000000100424723c */ /* 0x010fe20000041824 */
[----:B------:R-:W-:-:S07]  /*81f0*/  FADD.FTZ R237, R231, R237 ;  /* 0x000000ede7ed7221 */ /* 0x000fce0000010000 */
[C---:B------:R-:W-:Y:S01]  /*8200*/  HMMA.16816.F32.BF16 R40, R4.reuse, R18, R40 ;  /* 0x000000120428723c */ /* 0x040fe20000041828 */
[----:B------:R-:W4:Y:S07]  /*8210*/  LDSM.16.MT88.4 R16, [R3+0x17800] ;  /* 0x017800000310783b */ /* 0x000f2e0000004200 */
[C---:B-1----:R-:W-:Y:S08]  /*8220*/  HMMA.16816.F32.BF16 R68, R4.reuse, R12, R68 ;  /* 0x0000000c0444723c */ /* 0x042ff00000041844 */
[----:B------:R-:W-:Y:S01]  /*8230*/  HMMA.16816.F32.BF16 R72, R4, R14, R72 ;  /* 0x0000000e0448723c */ /* 0x000fe20000041848 */
[----:B------:R-:W1:Y:S01]  /*8240*/  LDSM.16.MT88.4 R12, [R222+0x17800] ;  /* 0x01780000de0c783b */ /* 0x000e620000004200 */
[----:B------:R-:W-:Y:S01]  /*8250*/  FADD.FTZ R236, R228, R236 ;  /* 0x000000ece4ec7221 */ /* 0x000fe20000010000 */
[----:B------:R-:W-:Y:S01]  /*8260*/  ISETP.LE.U32.AND P5, PT, R239, UR4, PT ;  /* 0x00000004ef007c0c */ /* 0x000fe2000bfa3070 */
[----:B------:R-:W-:Y:S01]  /*8270*/  FADD.FTZ R229, R229, R237 ;  /* 0x000000ede5e57221 */ /* 0x000fe20000010000 */
[----:B------:R-:W-:Y:S01]  /*8280*/  ISETP.GT.U32.AND P0, PT, R241, UR4, PT ;  /* 0x00000004f1007c0c */ /* 0x000fe2000bf04070 */
[----:B------:R-:W-:Y:S01]  /*8290*/  FADD.FTZ R225, R225, R236 ;  /* 0x000000ece1e17221 */ /* 0x000fe20000010000 */
[----:B------:R-:W-:-:S02]  /*82a0*/  @P6 HFMA2.BF16_V2 R32, -RZ.H0_H0, RZ.H0_H0, -R188.H0_H0 ;  /* 0x200000ffff206231 */ /* 0x000fc400003409bc */
[----:B------:R-:W-:Y:S01]  /*82b0*/  FADD.FTZ R229, R221, R229 ;  /* 0x000000e5dde57221 */ /* 0x000fe20000010000 */
[----:B------:R-:W-:Y:S01]  /*82c0*/  ISETP.GT.U32.AND P1, PT, R243, UR4, PT ;  /* 0x00000004f3007c0c */ /* 0x000fe2000bf24070 */
[----:B------:R-:W-:Y:S01]  /*82d0*/  FADD.FTZ R225, R219, R225 ;  /* 0x000000e1dbe17221 */ /* 0x000fe20000010000 */
[----:B------:R-:W-:Y:S01]  /*82e0*/  @P6 PRMT R188, R32, 0x5410, RZ ;  /* 0x0000541020bc6816 */ /* 0x000fe200000000ff */
[----:B------:R-:W-:Y:S01]  /*82f0*/  FADD.FTZ R229, R220, R229 ;  /* 0x000000e5dce57221 */ /* 0x000fe20000010000 */
[----:B------:R-:W-:Y:S01]  /*8300*/  ISETP.LE.U32.AND P6, PT, R234, UR4, PT ;  /* 0x00000004ea007c0c */ /* 0x000fe2000bfc3070 */
[----:B------:R-:W-:Y:S01]  /*8310*/  FADD.FTZ R225, R218, R225 ;  /* 0x000000e1dae17221 */ /* 0x000fe20000010000 */
[----:B------:R-:W-:Y:S02]  /*8320*/  @!P4 HFMA2.BF16_V2 R30, -RZ.H0_H0, RZ.H0_H0, -R179.H0_H0 ;  /* 0x200000ffff1ec231 */ /* 0x000fe400003409b3 */
[----:B------:R-:W-:Y:S01]  /*8330*/  FADD.FTZ R229, R215, R229 ;  /* 0x000000e5d7e57221 */ /* 0x000fe20000010000 */
[----:B------:R-:W-:-:S02]  /*8340*/  @!P5 HFMA2.BF16_V2 R31, -RZ.H0_H0, RZ.H0_H0, -R186.H0_H0 ;  /* 0x200000ffff1fd231 */ /* 0x000fc400003409ba */
[----:B------:R-:W-:Y:S01]  /*8350*/  FADD.FTZ R225, R213, R225 ;  /* 0x000000e1d5e17221 */ /* 0x000fe20000010000 */
[----:B------:R-:W-:Y:S01]  /*8360*/  @P0 HFMA2.BF16_V2 R26, -RZ.H0_H0, RZ.H0_H0, -R173.H0_H0 ;  /* 0x200000ffff1a0231 */ /* 0x000fe200003409ad */
[----:B------:R-:W-:Y:S01]  /*8370*/  @!P4 PRMT R179, R30, 0x5410, RZ ;  /* 0x000054101eb3c816 */ /* 0x000fe200000000ff */
[----:B------:R-:W-:Y:S01]  /*8380*/  FADD.FTZ R229, R214, R229 ;  /* 0x000000e5d6e57221 */ /* 0x000fe20000010000 */
[----:B------:R-:W-:Y:S01]  /*8390*/  @!P5 PRMT R186, R31, 0x5410, RZ ;  /* 0x000054101fbad816 */ /* 0x000fe200000000ff */
[----:B------:R-:W-:Y:S01]  /*83a0*/  @P1 HFMA2.BF16_V2 R27, -RZ.H0_H0, RZ.H0_H0, -R174.H0_H0 ;  /* 0x200000ffff1b1231 */ /* 0x000fe200003409ae */
[----:B------:R-:W-:Y:S01]  /*83b0*/  ISETP.LE.U32.AND P4, PT, R230, UR4, PT ;  /* 0x00000004e6007c0c */ /* 0x000fe2000bf83070 */
[----:B------:R-:W-:Y:S01]  /*83c0*/  FADD.FTZ R225, R203, R225 ;  /* 0x000000e1cbe17221 */ /* 0x000fe20000010000 */
[----:B------:R-:W-:Y:S01]  /*83d0*/  ISETP.LE.U32.AND P5, PT, R233, UR4, PT ;  /* 0x00000004e9007c0c */ /* 0x000fe2000bfa3070 */
[----:B------:R-:W-:Y:S01]  /*83e0*/  FADD.FTZ R204, R204, R229 ;  /* 0x000000e5cccc7221 */ /* 0x000fe20000010000 */
[----:B------:R-:W-:-:S02]  /*83f0*/  ISETP.LE.U32.AND P3, PT, R247, UR4, PT ;  /* 0x00000004f7007c0c */ /* 0x000fc4000bf63070 */
[----:B------:R-:W-:Y:S02]  /*8400*/  ISETP.GT.U32.AND P2, PT, R242, UR4, PT ;  /* 0x00000004f2007c0c */ /* 0x000fe4000bf44070 */
[----:B------:R-:W-:Y:S01]  /*8410*/  @P0 PRMT R173, R26, 0x5410, RZ ;  /* 0x000054101aad0816 */ /* 0x000fe200000000ff */
[----:B------:R-:W-:Y:S02]  /*8420*/  IMAD.U32 R26, RZ, RZ, UR24 ;  /* 0x00000018ff1a7e24 */ /* 0x000fe4000f8e00ff */
[----:B------:R-:W-:Y:S02]  /*8430*/  @!P6 HFMA2.BF16_V2 R25, -RZ.H0_H0, RZ.H0_H0, -R208.H0_H0 ;  /* 0x200000ffff19e231 */ /* 0x000fe400003409d0 */
[----:B------:R-:W-:Y:S01]  /*8440*/  FADD.FTZ R202, R202, R225 ;  /* 0x000000e1caca7221 */ /* 0x000fe20000010000 */
[----:B------:R-:W-:Y:S01]  /*8450*/  @P1 PRMT R174, R27, 0x5410, RZ ;  /* 0x000054101bae1816 */ /* 0x000fe200000000ff */
[----:B------:R-:W-:-:S04]  /*8460*/  IMAD.WIDE R26, R26, 0x2, R182 ;  /* 0x000000021a1a7825 */ /* 0x000fc800078e02b6 */
[----:B------:R-:W-:Y:S01]  /*8470*/  FADD.FTZ R204, R178, R204 ;  /* 0x000000ccb2cc7221 */ /* 0x000fe20000010000 */
[----:B------:R-:W-:Y:S01]  /*8480*/  FADD.FTZ R202, R177, R202 ;  /* 0x000000cab1ca7221 */ /* 0x000fe20000010000 */
[----:B------:R-:W-:Y:S02]  /*8490*/  @!P6 PRMT R208, R25, 0x5410, RZ ;  /* 0x0000541019d0e816 */ /* 0x000fe400000000ff */
[----:B------:R-:W-:Y:S01]  /*84a0*/  FADD.FTZ R204, R172, R204 ;  /* 0x000000ccaccc7221 */ /* 0x000fe20000010000 */
[----:B------:R-:W-:Y:S01]  /*84b0*/  STG.E.U16 desc[UR28][R26.64], R224 ;  /* 0x000000e01a007986 */ /* 0x000fe2000c10151c */
[----:B------:R-:W-:Y:S01]  /*84c0*/  @!P4 HFMA2.BF16_V2 R10, -RZ.H0_H0, RZ.H0_H0, -R181.H0_H0 ;  /* 0x200000ffff0ac231 */ /* 0x000fe200003409b5 */
[----:B--2---:R-:W-:Y:S01]  /*84d0*/  HMMA.16816.F32.BF16 R92, R4, R20, R92 ;  /* 0x00000014045c723c */ /* 0x004fe2000004185c */
[----:B------:R-:W-:Y:S01]  /*84e0*/  FADD.FTZ R202, R170, R202 ;  /* 0x000000caaaca7221 */ /* 0x000fe20000010000 */
[----:B------:R-:W-:Y:S01]  /*84f0*/  STG.E.U16 desc[UR28][R26.64+0x2], R223 ;  /* 0x000002df1a007986 */ /* 0x000fe2000c10151c */
[----:B------:R-:W-:-:S02]  /*8500*/  @!P5 HFMA2.BF16_V2 R24, -RZ.H0_H0, RZ.H0_H0, -R180.H0_H0 ;  /* 0x200000ffff18d231 */ /* 0x000fc400003409b4 */
[----:B------:R-:W-:Y:S01]  /*8510*/  FADD.FTZ R204, R171, R204 ;  /* 0x000000ccabcc7221 */ /* 0x000fe20000010000 */
[----:B------:R-:W-:Y:S02]  /*8520*/  STG.E.U16 desc[UR28][R182.64+0x10], R217 ;  /* 0x000010d9b6007986 */ /* 0x000fe4000c10151c */
[C---:B------:R-:W-:Y:S02]  /*8530*/  HMMA.16816.F32.BF16 R96, R4.reuse, R22, R96 ;  /* 0x000000160460723c */ /* 0x040fe40000041860 */
[----:B------:R-:W-:Y:S01]  /*8540*/  STG.E.U16 desc[UR28][R182.64+0x12], R216 ;  /* 0x000012d8b6007986 */ /* 0x000fe2000c10151c */
[----:B------:R-:W-:Y:S02]  /*8550*/  @!P3 HFMA2.BF16_V2 R29, -RZ.H0_H0, RZ.H0_H0, -R176.H0_H0 ;  /* 0x200000ffff1db231 */ /* 0x000fe400003409b0 */
[----:B------:R-:W-:Y:S01]  /*8560*/  @P2 HFMA2.BF16_V2 R28, -RZ.H0_H0, RZ.H0_H0, -R175.H0_H0 ;  /* 0x200000ffff1c2231 */ /* 0x000fe200003409af */
[----:B------:R2:W-:Y:S02]  /*8570*/  STG.E.U16 desc[UR28][R26.64+0x12], R211 ;  /* 0x000012d31a007986 */ /* 0x0005e4000c10151c */
[----:B----4-:R-:W-:Y:S02]  /*8580*/  HMMA.16816.F32.BF16 R100, R4, R16, R100 ;  /* 0x000000100464723c */ /* 0x010fe40000041864 */
[----:B------:R-:W-:Y:S01]  /*8590*/  STG.E.U16 desc[UR28][R26.64+0x10], R212 ;  /* 0x000010d41a007986 */ /* 0x000fe2000c10151c */
[----:B------:R-:W-:-:S03]  /*85a0*/  FADD.FTZ R202, R168, R202 ;  /* 0x000000caa8ca7221 */ /* 0x000fc60000010000 */
[----:B------:R-:W-:Y:S02]  /*85b0*/  STG.E.U16 desc[UR28][R182.64+0x20], R210 ;  /* 0x000020d2b6007986 */ /* 0x000fe4000c10151c */
[----:B------:R-:W-:Y:S02]  /*85c0*/  HMMA.16816.F32.BF16 R104, R4, R18, R104 ;  /* 0x000000120468723c */ /* 0x000fe40000041868 */
[----:B------:R-:W-:Y:S01]  /*85d0*/  STG.E.U16 desc[UR28][R182.64+0x22], R208 ;  /* 0x000022d0b6007986 */ /* 0x000fe2000c10151c */
[----:B------:R-:W-:-:S05]  /*85e0*/  @!P4 PRMT R181, R10, 0x5410, RZ ;  /* 0x000054100ab5c816 */ /* 0x000fca00000000ff */
[----:B-1----:R-:W-:Y:S01]  /*85f0*/  HMMA.16816.F32.BF16 R124, R4, R12, R124 ;  /* 0x0000000c047c723c */ /* 0x002fe2000004187c */
[----:B------:R-:W-:Y:S01]  /*8600*/  STG.E.U16 desc[UR28][R26.64+0x20], R201 ;  /* 0x000020c91a007986 */ /* 0x000fe2000c10151c */
[----:B------:R-:W-:-:S03]  /*8610*/  @!P5 PRMT R180, R24, 0x5410, RZ ;  /* 0x0000541018b4d816 */ /* 0x000fc600000000ff */
[----:B------:R-:W-:Y:S03]  /*8620*/  STG.E.U16 desc[UR28][R26.64+0x22], R200 ;  /* 0x000022c81a007986 */ /* 0x000fe6000c10151c */
[----:B------:R-:W-:Y:S01]  /*8630*/  HMMA.16816.F32.BF16 R128, R4, R14, R128 ;  /* 0x0000000e0480723c */ /* 0x000fe20000041880 */
[----:B------:R-:W-:Y:S01]  /*8640*/  IADD3 R4, P0, PT, R182, -0x80, RZ ;  /* 0xffffff80b6047810 */ /* 0x000fe20007f1e0ff */
[----:B------:R-:W-:Y:S01]  /*8650*/  STG.E.U16 desc[UR28][R182.64+0x30], R199 ;  /* 0x000030c7b6007986 */ /* 0x000fe2000c10151c */
[----:B------:R-:W-:-:S03]  /*8660*/  FADD.FTZ R229, R169, R204 ;  /* 0x000000cca9e57221 */ /* 0x000fc60000010000 */
[----:B------:R-:W-:Y:S01]  /*8670*/  STG.E.U16 desc[UR28][R182.64+0x32], R198 ;  /* 0x000032c6b6007986 */ /* 0x000fe2000c10151c */
[----:B------:R-:W-:-:S03]  /*8680*/  @!P3 PRMT R176, R29, 0x5410, RZ ;  /* 0x000054101db0b816 */ /* 0x000fc600000000ff */
[----:B------:R-:W-:Y:S01]  /*8690*/  STG.E.U16 desc[UR28][R26.64+0x30], R197 ;  /* 0x000030c51a007986 */ /* 0x000fe2000c10151c */
[----:B------:R-:W-:-:S03]  /*86a0*/  @P2 PRMT R175, R28, 0x5410, RZ ;  /* 0x000054101caf2816 */ /* 0x000fc600000000ff */
[----:B------:R-:W-:Y:S01]  /*86b0*/  STG.E.U16 desc[UR28][R26.64+0x32], R196 ;  /* 0x000032c41a007986 */ /* 0x000fe2000c10151c */
[----:B--2---:R-:W-:-:S03]  /*86c0*/  FADD.FTZ R211, R35, R202 ;  /* 0x000000ca23d37221 */ /* 0x004fc60000010000 */
[----:B------:R-:W-:Y:S04]  /*86d0*/  STG.E.U16 desc[UR28][R182.64+0x40], R195 ;  /* 0x000040c3b6007986 */ /* 0x000fe8000c10151c */
[----:B------:R-:W-:Y:S04]  /*86e0*/  STG.E.U16 desc[UR28][R182.64+0x42], R194 ;  /* 0x000042c2b6007986 */ /* 0x000fe8000c10151c */
[----:B------:R1:W-:Y:S04]  /*86f0*/  STL [R1+0x34], R4 ;  /* 0x0000340401007387 */ /* 0x0003e80000100800 */
[----:B------:R3:W-:Y:S04]  /*8700*/  STG.E.U16 desc[UR28][R26.64+0x40], R193 ;  /* 0x000040c11a007986 */ /* 0x0007e8000c10151c */
[----:B------:R3:W-:Y:S04]  /*8710*/  STG.E.U16 desc[UR28][R26.64+0x42], R192 ;  /* 0x000042c01a007986 */ /* 0x0007e8000c10151c */
[----:B------:R3:W-:Y:S04]  /*8720*/  STG.E.U16 desc[UR28][R182.64+0x50], R191 ;  /* 0x000050bfb6007986 */ /* 0x0007e8000c10151c */
[----:B------:R3:W-:Y:S04]  /*8730*/  STG.E.U16 desc[UR28][R182.64+0x52], R190 ;  /* 0x000052beb6007986 */ /* 0x0007e8000c10151c */
[----:B------:R3:W-:Y:S01]  /*8740*/  STG.E.U16 desc[UR28][R26.64+0x50], R189 ;  /* 0x000050bd1a007986 */ /* 0x0007e2000c10151c */
[----:B-1----:R-:W-:-:S03]  /*8750*/  IADD3.X R4, PT, PT, R183, -0x1, RZ, P0, !PT ;  /* 0xffffffffb7047810 */ /* 0x002fc600007fe4ff */
[----:B------:R3:W-:Y:S04]  /*8760*/  STG.E.U16 desc[UR28][R26.64+0x52], R188 ;  /* 0x000052bc1a007986 */ /* 0x0007e8000c10151c */
[----:B------:R3:W-:Y:S04]  /*8770*/  STG.E.U16 desc[UR28][R182.64+0x60], R186 ;  /* 0x000060bab6007986 */ /* 0x0007e8000c10151c */
[----:B------:R3:W-:Y:S04]  /*8780*/  STG.E.U16 desc[UR28][R182.64+0x62], R181 ;  /* 0x000062b5b6007986 */ /* 0x0007e8000c10151c */
[----:B------:R3:W-:Y:S04]  /*8790*/  STG.E.U16 desc[UR28][R26.64+0x60], R180 ;  /* 0x000060b41a007986 */ /* 0x0007e8000c10151c */
[----:B------:R3:W-:Y:S04]  /*87a0*/  STG.E.U16 desc[UR28][R26.64+0x62], R179 ;  /* 0x000062b31a007986 */ /* 0x0007e8000c10151c */
[----:B------:R3:W-:Y:S04]  /*87b0*/  STL [R1+0x3c], R229 ;  /* 0x00003ce501007387 */ /* 0x0007e80000100800 */
[----:B------:R3:W-:Y:S04]  /*87c0*/  STG.E.U16 desc[UR28][R182.64+0x70], R176 ;  /* 0x000070b0b6007986 */ /* 0x0007e8000c10151c */
[----:B------:R3:W-:Y:S04]  /*87d0*/  STG.E.U16 desc[UR28][R182.64+0x72], R175 ;  /* 0x000072afb6007986 */ /* 0x0007e8000c10151c */
[----:B------:R3:W-:Y:S04]  /*87e0*/  STL [R1+0x30], R4 ;  /* 0x0000300401007387 */ /* 0x0007e80000100800 */
[----:B------:R3:W-:Y:S04]  /*87f0*/  STG.E.U16 desc[UR28][R26.64+0x70], R174 ;  /* 0x000070ae1a007986 */ /* 0x0007e8000c10151c */
[----:B------:R3:W-:Y:S04]  /*8800*/  STG.E.U16 desc[UR28][R26.64+0x72], R173 ;  /* 0x000072ad1a007986 */ /* 0x0007e8000c10151c */
[----:B------:R3:W-:Y:S01]  /*8810*/  STL [R1+0x38], R211 ;  /* 0x000038d301007387 */ /* 0x0007e20000100800 */
[----:B------:R-:W-:Y:S01]  /*8820*/  UMOV UR7, 0xffffffff ;  /* 0xffffffff00077882 */ /* 0x000fe20000000000 */
[----:B------:R-:W-:Y:S05]  /*8830*/  BRA.U !UP1, `(.L_x_690) ;  /* 0x0000005909c07547 */ /* 0x000fea000b800000 */
[----:B------:R-:W2:Y:S04]  /*8840*/  LDL R242, [R1+0x28] ;  /* 0x0000280001f27983 */ /* 0x000ea80000100800 */
[----:B------:R-:W4:Y:S04]  /*8850*/  LDL R247, [R1+0x24] ;  /* 0x0000240001f77983 */ /* 0x000f280000100800 */
[----:B------:R-:W4:Y:S01]  /*8860*/  LDL R240, [R1+0x20] ;  /* 0x0000200001f07983 */ /* 0x000f220000100800 */
[----:B------:R-:W-:Y:S01]  /*8870*/  UIADD3 UR13, UPT, UPT, UR23, -0x2, URZ ;  /* 0xfffffffe170d7890 */ /* 0x000fe2000fffe0ff */
[----:B------:R-:W-:-:S04]  /*8880*/  DEPBAR.LE SB0, 0x0 ;  /* 0x000080000000791a */ /* 0x000fc80000000000 */
[----:B------:R-:W-:Y:S01]  /*8890*/  UIMAD.WIDE.U32 UR24, UR13, UR8, URZ ;  /* 0x000000080d1872a5 */ /* 0x000fe2000f8e00ff */
[----:B------:R-:W-:Y:S01]  /*88a0*/  LOP3.LUT R204, R33, R34, RZ, 0xfc, !PT ;  /* 0x0000002221cc7212 */ /* 0x000fe200078efcff */
[----:B------:R-:W-:Y:S02]  /*88b0*/  UIMAD UR13, UR13, UR9, URZ ;  /* 0x000000090d0d72a4 */ /* 0x000fe4000f8e02ff */
[----:B------:R-:W-:Y:S02]  /*88c0*/  USHF.L.U32 UR16, UR8, 0x4, URZ ;  /* 0x0000000408107899 */ /* 0x000fe400080006ff */
[----:B------:R-:W-:Y:S01]  /*88d0*/  USHF.L.U64.HI UR15, UR8, 0x4, UR9 ;  /* 0x00000004080f7899 */ /* 0x000fe20008010209 */
[----:B------:R-:W-:Y:S01]  /*88e0*/  IMAD.U32 R16, RZ, RZ, UR24 ;  /* 0x00000018ff107e24 */ /* 0x000fe2000f8e00ff */
[----:B------:R-:W-:Y:S01]  /*88f0*/  UIADD3 UR7, UPT, UPT, UR13, UR25, URZ ;  /* 0x000000190d077290 */ /* 0x000fe2000fffe0ff */
[----:B------:R-:W-:Y:S01]  /*8900*/  IMAD.U32 R17, RZ, RZ, UR25 ;  /* 0x00000019ff117e24 */ /* 0x000fe2000f8e00ff */
[----:B------:R-:W-:Y:S01]  /*8910*/  ULEA UR12, UP0, UR24, UR16, 0x6 ;  /* 0x00000010180c7291 */ /* 0x000fe2000f8030ff */
[----:B------:R-:W1:Y:S01]  /*8920*/  LDCU UR4, c[0x0][0x440] ;  /* 0x00008800ff0477ac */ /* 0x000e620008000800 */
[----:B------:R-:W-:-:S02]  /*8930*/  LEA R14, P1, R16, R249, 0x7 ;  /* 0x000000f9100e7211 */ /* 0x000fc400078238ff */
[----:B------:R-:W-:Y:S02]  /*8940*/  ULEA.HI.X UR7, UR24, UR15, UR7, 0x6, UP0 ;  /* 0x0000000f18077291 */ /* 0x000fe400080f3407 */
[----:B------:R-:W-:Y:S01]  /*8950*/  IMAD.U32 R5, RZ, RZ, UR12 ;  /* 0x0000000cff057e24 */ /* 0x000fe2000f8e00ff */
[----:B------:R-:W-:Y:S02]  /*8960*/  UIADD3 UR13, UPT, UPT, UR25, UR13, URZ ;  /* 0x0000000d190d7290 */ /* 0x000fe4000fffe0ff */
[----:B------:R-:W-:Y:S01]  /*8970*/  UIADD3 UR16, UP1, UPT, UR12, UR16, URZ ;  /* 0x000000100c107290 */ /* 0x000fe2000ff3e0ff */
[----:B---3--:R-:W-:Y:S01]  /*8980*/  IMAD.U32 R4, RZ, RZ, UR7 ;  /* 0x00000007ff047e24 */ /* 0x008fe2000f8e00ff */
        /* <DEDUP_REMOVED lines=8> */
[----:B------:R-:W-:Y:S01]  /*8a10*/  LEA.HI.X R15, R16, R248, R6, 0x7, P1 ;  /* 0x000000f8100f7211 */ /* 0x000fe200008f3c06 */
[----:B------:R-:W-:Y:S01]  /*8a20*/  IMAD.U32 R6, RZ, RZ, UR15 ;  /* 0x0000000fff067e24 */ /* 0x000fe2000f8e00ff */
[-C--:B------:R-:W-:Y:S01]  /*8a30*/  LEA R18, P1, R7, R249.reuse, 0x1 ;  /* 0x000000f907127211 */ /* 0x080fe200078208ff */
[----:B------:R-:W-:Y:S01]  /*8a40*/  IMAD.U32 R4, RZ, RZ, UR7 ;  /* 0x00000007ff047e24 */ /* 0x000fe2000f8e00ff */
[----:B-1----:R-:W-:Y:S01]  /*8a50*/  ISETP.GE.AND P3, PT, R205, UR4, PT ;  /* 0x00000004cd007c0c */ /* 0x002fe2000bf66270 */
[----:B------:R-:W-:Y:S01]  /*8a60*/  BAR.SYNC.DEFER_BLOCKING 0x0 ;  /* 0x0000000000007b1d */ /* 0x000fe20000010000 */
[----:B------:R-:W-:-:S02]  /*8a70*/  LEA R16, P0, R5, R249, 0x1 ;  /* 0x000000f905107211 */ /* 0x000fc400078008ff */
[-C--:B------:R-:W-:Y:S02]  /*8a80*/  LEA.HI.X R19, R7, R248.reuse, R6, 0x1, P1 ;  /* 0x000000f807137211 */ /* 0x080fe400008f0c06 */
[----:B------:R-:W-:-:S07]  /*8a90*/  LEA.HI.X R17, R5, R248, R4, 0x1, P0 ;  /* 0x000000f805117211 */ /* 0x000fce00000f0c04 */
[----:B------:R-:W-:Y:S01]  /*8aa0*/  @!PT LDS RZ, [RZ] ;  /* 0x00000000fffff984 */ /* 0x000fe20000000800 */
[----:B------:R-:W-:Y:S01]  /*8ab0*/  @!PT LDS RZ, [RZ] ;  /* 0x00000000fffff984 */ /* 0x000fe20000000800 */
[----:B------:R-:W-:Y:S01]  /*8ac0*/  @!PT LDS RZ, [RZ] ;  /* 0x00000000fffff984 */ /* 0x000fe20000000800 */
[----:B------:R-:W-:Y:S04]  /*8ad0*/  @!P3 LDGSTS.E.BYPASS.LTC128B.128 [R252+0x10000], desc[UR28][R14.64] ;  /* 0x100000000efcbfae */ /* 0x000fe8000b981a1c */
[----:B------:R-:W-:Y:S01]  /*8ae0*/  @P3 STS.128 [R252+0x10000], RZ ;  /* 0x010000fffc003388 */ /* 0x000fe20000000c00 */
[----:B------:R-:W-:Y:S01]  /*8af0*/  LEA R204, R204, UR5, 0x1 ;  /* 0x00000005cccc7c11 */ /* 0x000fe2000f8e08ff */
[----:B------:R-:W-:Y:S01]  /*8b00*/  IMAD.MOV.U32 R10, RZ, RZ, 0x20 ;  /* 0x00000020ff0a7424 */ /* 0x000fe200078e00ff */
[----:B------:R-:W-:-:S04]  /*8b10*/  ISETP.NE.AND P4, PT, R167, RZ, PT ;  /* 0x000000ffa700720c */ /* 0x000fc80003f85270 */
[----:B------:R-:W-:-:S05]  /*8b20*/  SEL R208, R10, 0xffffffe0, !P4 ;  /* 0xffffffe00ad07807 */ /* 0x000fca0006000000 */
[----:B------:R-:W-:Y:S02]  /*8b30*/  IMAD.IADD R180, R208, 0x1, R204 ;  /* 0x00000001d0b47824 */ /* 0x000fe400078e02cc */
[----:B------:R-:W-:Y:S02]  /*8b40*/  IMAD.IADD R167, R187, 0x1, R208 ;  /* 0x00000001bba77824 */ /* 0x000fe400078e02d0 */
[----:B------:R-:W-:Y:S02]  /*8b50*/  IMAD.IADD R181, R166, 0x1, R204 ;  /* 0x00000001a6b57824 */ /* 0x000fe400078e02cc */
[C---:B------:R-:W-:Y:S02]  /*8b60*/  IMAD.IADD R166, R208.reuse, 0x1, R9 ;  /* 0x00000001d0a67824 */ /* 0x040fe400078e0209 */
[----:B------:R-:W-:Y:S01]  /*8b70*/  IMAD.IADD R186, R208, 0x1, R181 ;  /* 0x00000001d0ba7824 */ /* 0x000fe200078e02b5 */
[----:B--2---:R-:W-:Y:S02]  /*8b80*/  ISETP.GE.AND P2, PT, R242, UR4, PT ;  /* 0x00000004f2007c0c */ /* 0x004fe4000bf46270 */
[----:B------:R-:W2:Y:S01]  /*8b90*/  LDL.64 R242, [R1+0x8] ;  /* 0x0000080001f27983 */ /* 0x000ea20000100a00 */
[----:B----4-:R-:W-:-:S03]  /*8ba0*/  ISETP.GE.AND P1, PT, R247, UR4, PT ;  /* 0x00000004f7007c0c */ /* 0x010fc6000bf26270 */
[----:B------:R-:W2:Y:S01]  /*8bb0*/  LDL.64 R246, [R1] ;  /* 0x0000000001f67983 */ /* 0x000ea20000100a00 */
[----:B------:R-:W-:-:S06]  /*8bc0*/  ISETP.GE.AND P0, PT, R240, UR4, PT ;  /* 0x00000004f0007c0c */ /* 0x000fcc000bf06270 */
        /* <DEDUP_REMOVED lines=76> */
[----:B------:R-:W3:Y:S04]  /*9090*/  LDSM.16.M88.4 R188, [R187+0x8800] ;  /* 0x00880000bbbc783b */ /* 0x000ee80000000200 */
[----:B------:R-:W4:Y:S04]  /*90a0*/  LDSM.16.M88.4 R172, [R187+0x9000] ;  /* 0x00900000bbac783b */ /* 0x000f280000000200 */
[----:B------:R-:W4:Y:S04]  /*90b0*/  LDSM.16.M88.4 R4, [R187+0x8000] ;  /* 0x00800000bb04783b */ /* 0x000f280000000200 */
[----:B------:R-:W-:Y:S04]  /*90c0*/  LDSM.16.M88.4 R200, [R180] ;  /* 0x00000000b4c8783b */ /* 0x000fe80000000200 */
[----:B------:R-:W4:Y:S04]  /*90d0*/  LDSM.16.M88.4 R20, [R167+0x8800] ;  /* 0x00880000a714783b */ /* 0x000f280000000200 */
[----:B-1----:R-:W1:Y:S04]  /*90e0*/  LDSM.16.M88.4 R16, [R167+0x9000] ;  /* 0x00900000a710783b */ /* 0x002e680000000200 */
[----:B------:R-:W1:Y:S04]  /*90f0*/  LDSM.16.M88.4 R28, [R187+0x9800] ;  /* 0x00980000bb1c783b */ /* 0x000e680000000200 */
[----:B------:R-:W1:Y:S04]  /*9100*/  LDSM.16.M88.4 R24, [R167+0x8000] ;  /* 0x00800000a718783b */ /* 0x000e680000000200 */
[----:B------:R-:W1:Y:S04]  /*9110*/  LDSM.16.M88.4 R212, [R167+0x9800] ;  /* 0x00980000a7d4783b */ /* 0x000e680000000200 */
        /* <DEDUP_REMOVED lines=8> */
[----:B------:R-:W-:Y:S08]  /*91a0*/  HMMA.16816.F32.BF16 R4, R32, R6, RZ ;  /* 0x000000062004723c */ /* 0x000ff000000418ff */
[C---:B------:R-:W-:Y:S08]  /*91b0*/  HMMA.16816.F32.BF16 R192, R200.reuse, R20, R192 ;  /* 0x00000014c8c0723c */ /* 0x040ff000000418c0 */
[C---:B------:R-:W-:Y:S01]  /*91c0*/  HMMA.16816.F32.BF16 R188, R200.reuse, R22, R188 ;  /* 0x00000016c8bc723c */ /* 0x040fe200000418bc */
[----:B------:R-:W-:Y:S07]  /*91d0*/  LDSM.16.M88.4 R20, [R9+0x9000] ;  /* 0x009000000914783b */ /* 0x000fee0000000200 */
[C---:B-1----:R-:W-:Y:S08]  /*91e0*/  HMMA.16816.F32.BF16 R176, R200.reuse, R16, R176 ;  /* 0x00000010c8b0723c */ /* 0x042ff000000418b0 */
[----:B------:R-:W-:Y:S01]  /*91f0*/  HMMA.16816.F32.BF16 R172, R200, R18, R172 ;  /* 0x00000012c8ac723c */ /* 0x000fe200000418ac */
[----:B------:R-:W1:Y:S07]  /*9200*/  LDSM.16.M88.4 R16, [R181] ;  /* 0x00000000b510783b */ /* 0x000e6e0000000200 */
[C---:B------:R-:W-:Y:S08]  /*9210*/  HMMA.16816.F32.BF16 R168, R32.reuse, R28, RZ ;  /* 0x0000001c20a8723c */ /* 0x040ff000000418ff */
[----:B------:R-:W-:Y:S01]  /*9220*/  HMMA.16816.F32.BF16 R32, R32, R30, RZ ;  /* 0x0000001e2020723c */ /* 0x000fe200000418ff */
[----:B------:R-:W3:Y:S07]  /*9230*/  LDSM.16.M88.4 R28, [R9+0x8800] ;  /* 0x00880000091c783b */ /* 0x000eee0000000200 */
[C---:B------:R-:W-:Y:S08]  /*9240*/  HMMA.16816.F32.BF16 R12, R200.reuse, R24, R12 ;  /* 0x00000018c80c723c */ /* 0x040ff0000004180c */
[C---:B------:R-:W-:Y:S01]  /*9250*/  HMMA.16816.F32.BF16 R4, R200.reuse, R26, R4 ;  /* 0x0000001ac804723c */ /* 0x040fe20000041804 */
[----:B------:R-:W4:Y:S07]  /*9260*/  LDSM.16.M88.4 R24, [R9+0x9800] ;  /* 0x009800000918783b */ /* 0x000f2e0000000200 */
[C---:B------:R-:W-:Y:S08]  /*9270*/  HMMA.16816.F32.BF16 R168, R200.reuse, R212, R168 ;  /* 0x000000d4c8a8723c */ /* 0x040ff000000418a8 */
[----:B------:R-:W-:Y:S01]  /*9280*/  HMMA.16816.F32.BF16 R32, R200, R214, R32 ;  /* 0x000000d6c820723c */ /* 0x000fe20000041820 */
[----:B------:R-:W-:Y:S04]  /*9290*/  LDSM.16.M88.4 R212, [R166+0x8000] ;  /* 0x00800000a6d4783b */ /* 0x000fe80000000200 */
[----:B------:R-:W-:Y:S03]  /*92a0*/  LDSM.16.M88.4 R200, [R166+0x8800] ;  /* 0x00880000a6c8783b */ /* 0x000fe60000000200 */
[C---:B-1----:R-:W-:Y:S08]  /*92b0*/  HMMA.16816.F32.BF16 R176, R16.reuse, R20, R176 ;  /* 0x0000001410b0723c */ /* 0x042ff000000418b0 */
[C---:B------:R-:W-:Y:S01]  /*92c0*/  HMMA.16816.F32.BF16 R172, R16.reuse, R22, R172 ;  /* 0x0000001610ac723c */ /* 0x040fe200000418ac */
[----:B------:R-:W1:Y:S07]  /*92d0*/  LDSM.16.M88.4 R20, [R186] ;  /* 0x00000000ba14783b */ /* 0x000e6e0000000200 */
[C---:B------:R-:W-:Y:S08]  /*92e0*/  HMMA.16816.F32.BF16 R12, R16.reuse, R196, R12 ;  /* 0x000000c4100c723c */ /* 0x040ff0000004180c */
        /* <DEDUP_REMOVED lines=34> */
[----:B------:R-:W2:Y:S03]  /*9510*/  LDSM.16.M88.4 R24, [R9+0xa000] ;  /* 0x00a000000918783b */ /* 0x000ea60000000200 */
        /* <DEDUP_REMOVED lines=12> */
[----:B------:R-:W-:Y:S03]  /*95e0*/  LDSM.16.M88.4 R28, [R166+0xa800] ;  /* 0x00a80000a61c783b */ /* 0x000fe60000000200 */
[C---:B------:R-:W-:Y:S08]  /*95f0*/  HMMA.16816.F32.BF16 R12, R200.reuse, R24, R12 ;  /* 0x00000018c80c723c */ /* 0x040ff0000004180c */
        /* <DEDUP_REMOVED lines=10> */
[----:B------:R-:W-:Y:S04]  /*96a0*/  LDSM.16.M88.4 R212, [R167+0xc000] ;  /* 0x00c00000a7d4783b */ /* 0x000fe80000000200 */
[----:B------:R-:W-:Y:S03]  /*96b0*/  LDSM.16.M88.4 R200, [R167+0xc800] ;  /* 0x00c80000a7c8783b */ /* 0x000fe60000000200 */
[C---:B--2---:R-:W-:Y:S08]  /*96c0*/  HMMA.16816.F32.BF16 R12, R20.reuse, R196, R12 ;  /* 0x000000c4140c723c */ /* 0x044ff0000004180c */
[C---:B------:R-:W-:Y:S01]  /*96d0*/  HMMA.16816.F32.BF16 R4, R20.reuse, R198, R4 ;  /* 0x000000c61404723c */ /* 0x040fe20000041804 */
[----:B------:R-:W-:Y:S07]  /*96e0*/  LDSM.16.M88.4 R196, [R187+0xc000] ;  /* 0x00c00000bbc4783b */ /* 0x000fee0000000200 */
        /* <DEDUP_REMOVED lines=8> */
[----:B------:R-:W1:Y:S04]  /*9770*/  LDSM.16.M88.4 R20, [R187+0xd000] ;  /* 0x00d00000bb14783b */ /* 0x000e680000000200 */
[----:B------:R-:W2:Y:S03]  /*9780*/  LDSM.16.M88.4 R24, [R187+0xd800] ;  /* 0x00d80000bb18783b */ /* 0x000ea60000000200 */
[C---:B-1----:R-:W-:Y:S08]  /*9790*/  HMMA.16816.F32.BF16 R176, R16.reuse, R20, R176 ;  /* 0x0000001410b0723c */ /* 0x042ff000000418b0 */
[C---:B------:R-:W-:Y:S01]  /*97a0*/  HMMA.16816.F32.BF16 R172, R16.reuse, R22, R172 ;  /* 0x0000001610ac723c */ /* 0x040fe200000418ac */
[----:B------:R-:W1:Y:S07]  /*97b0*/  LDSM.16.M88.4 R20, [R180+0x4000] ;  /* 0x00400000b414783b */ /* 0x000e6e0000000200 */
[C---:B------:R-:W-:Y:S08]  /*97c0*/  HMMA.16816.F32.BF16 R12, R16.reuse, R196, R12 ;  /* 0x000000c4100c723c */ /* 0x040ff0000004180c */
[C---:B------:R-:W-:Y:S01]  /*97d0*/  HMMA.16816.F32.BF16 R4, R16.reuse, R198, R4 ;  /* 0x000000c61004723c */ /* 0x040fe20000041804 */
[----:B------:R-:W3:Y:S07]  /*97e0*/  LDSM.16.M88.4 R196, [R167+0xd000] ;  /* 0x00d00000a7c4783b */ /* 0x000eee0000000200 */
[C---:B------:R-:W-:Y:S08]  /*97f0*/  HMMA.16816.F32.BF16 R192, R16.reuse, R28, R192 ;  /* 0x0000001c10c0723c */ /* 0x040ff000000418c0 */
[C---:B------:R-:W-:Y:S01]  /*9800*/  HMMA.16816.F32.BF16 R188, R16.reuse, R30, R188 ;  /* 0x0000001e10bc723c */ /* 0x040fe200000418bc */
[----:B------:R-:W4:Y:S07]  /*9810*/  LDSM.16.M88.4 R28, [R167+0xd800] ;  /* 0x00d80000a71c783b */ /* 0x000f2e0000000200 */
[C---:B--2---:R-:W-:Y:S08]  /*9820*/  HMMA.16816.F32.BF16 R168, R16.reuse, R24, R168 ;  /* 0x0000001810a8723c */ /* 0x044ff000000418a8 */
[----:B------:R-:W-:Y:S01]  /*9830*/  HMMA.16816.F32.BF16 R32, R16, R26, R32 ;  /* 0x0000001a1020723c */ /* 0x000fe20000041820 */
[----:B------:R-:W-:Y:S04]  /*9840*/  LDSM.16.M88.4 R24, [R181+0x4000] ;  /* 0x00400000b518783b */ /* 0x000fe80000000200 */
[----:B------:R-:W2:Y:S03]  /*9850*/  LDSM.16.M88.4 R16, [R9+0xc000] ;  /* 0x00c000000910783b */ /* 0x000ea60000000200 */
[C---:B-1----:R-:W-:Y:S08]  /*9860*/  HMMA.16816.F32.BF16 R12, R20.reuse, R212, R12 ;  /* 0x000000d4140c723c */ /* 0x042ff0000004180c */
[C---:B------:R-:W-:Y:S01]  /*9870*/  HMMA.16816.F32.BF16 R4, R20.reuse, R214, R4 ;  /* 0x000000d61404723c */ /* 0x040fe20000041804 */
[----:B------:R-:W1:Y:S07]  /*9880*/  LDSM.16.M88.4 R212, [R9+0xc800] ;  /* 0x00c8000009d4783b */ /* 0x000e6e0000000200 */
[C---:B------:R-:W-:Y:S08]  /*9890*/  HMMA.16816.F32.BF16 R192, R20.reuse, R200, R192 ;  /* 0x000000c814c0723c */ /* 0x040ff000000418c0 */
[C---:B------:R-:W-:Y:S01]  /*98a0*/  HMMA.16816.F32.BF16 R188, R20.reuse, R202, R188 ;  /* 0x000000ca14bc723c */ /* 0x040fe200000418bc */
[----:B------:R-:W-:Y:S07]  /*98b0*/  LDSM.16.M88.4 R200, [R186+0x4000] ;  /* 0x00400000bac8783b */ /* 0x000fee0000000200 */
[C---:B---3--:R-:W-:Y:S08]  /*98c0*/  HMMA.16816.F32.BF16 R176, R20.reuse, R196, R176 ;  /* 0x000000c414b0723c */ /* 0x048ff000000418b0 */
[C---:B------:R-:W-:Y:S01]  /*98d0*/  HMMA.16816.F32.BF16 R172, R20.reuse, R198, R172 ;  /* 0x000000c614ac723c */ /* 0x040fe200000418ac */
[----:B------:R-:W3:Y:S07]  /*98e0*/  LDSM.16.M88.4 R196, [R9+0xd000] ;  /* 0x00d0000009c4783b */ /* 0x000eee0000000200 */
[C---:B----4-:R-:W-:Y:S08]  /*98f0*/  HMMA.16816.F32.BF16 R168, R20.reuse, R28, R168 ;  /* 0x0000001c14a8723c */ /* 0x050ff000000418a8 */
        /* <DEDUP_REMOVED lines=10> */
[----:B------:R-:W-:Y:S01]  /*99a0*/  HMMA.16816.F32.BF16 R172, R24, R198, R172 ;  /* 0x000000c618ac723c */ /* 0x000fe200000418ac */
[----:B------:R-:W-:Y:S07]  /*99b0*/  LDSM.16.M88.4 R196, [R187+0xe000] ;  /* 0x00e00000bbc4783b */ /* 0x000fee0000000200 */
[C---:B----4-:R-:W-:Y:S08]  /*99c0*/  HMMA.16816.F32.BF16 R12, R200.reuse, R20, R12 ;  /* 0x00000014c80c723c */ /* 0x050ff0000004180c */
[C---:B------:R-:W-:Y:S01]  /*99d0*/  HMMA.16816.F32.BF16 R4, R200.reuse, R22, R4 ;  /* 0x00000016c804723c */ /* 0x040fe20000041804 */
[----:B------:R-:W-:Y:S07]  /*99e0*/  LDSM.16.M88.4 R20, [R187+0xf000] ;  /* 0x00f00000bb14783b */ /* 0x000fee0000000200 */
[C---:B--2---:R-:W-:Y:S08]  /*99f0*/  HMMA.16816.F32.BF16 R192, R200.reuse, R16, R192 ;  /* 0x00000010c8c0723c */ /* 0x044ff000000418c0 */
[----:B------:R-:W-:Y:S01]  /*9a00*/  HMMA.16816.F32.BF16 R188, R200, R18, R188 ;  /* 0x00000012c8bc723c */ /* 0x000fe200000418bc */
[----:B------:R-:W2:Y:S07]  /*9a10*/  LDSM.16.M88.4 R16, [R204+0x6000] ;  /* 0x00600000cc10783b */ /* 0x000eae0000000200 */
[C---:B------:R-:W-:Y:S08]  /*9a20*/  HMMA.16816.F32.BF16 R168, R24.reuse, R28, R168 ;  /* 0x0000001c18a8723c */ /* 0x040ff000000418a8 */
[----:B------:R-:W-:Y:S01]  /*9a30*/  HMMA.16816.F32.BF16 R32, R24, R30, R32 ;  /* 0x0000001e1820723c */ /* 0x000fe20000041820 */
[----:B------:R-:W3:Y:S04]  /*9a40*/  LDSM.16.M88.4 R28, [R187+0xe800] ;  /* 0x00e80000bb1c783b */ /* 0x000ee80000000200 */
[----:B------:R-:W4:Y:S03]  /*9a50*/  LDSM.16.M88.4 R24, [R187+0xf800] ;  /* 0x00f80000bb18783b */ /* 0x000f260000000200 */
[C---:B------:R-:W-:Y:S08]  /*9a60*/  HMMA.16816.F32.BF16 R176, R200.reuse, R216, R176 ;  /* 0x000000d8c8b0723c */ /* 0x040ff000000418b0 */
[C---:B------:R-:W-:Y:S01]  /*9a70*/  HMMA.16816.F32.BF16 R172, R200.reuse, R218, R172 ;  /* 0x000000dac8ac723c */ /* 0x040fe200000418ac */
[----:B------:R-:W-:Y:S07]  /*9a80*/  LDSM.16.M88.4 R216, [R181+0x6000] ;  /* 0x00600000b5d8783b */ /* 0x000fee0000000200 */
        /* <DEDUP_REMOVED lines=9> */
[----:B------:R-:W1:Y:S07]  /*9b20*/  LDSM.16.M88.4 R20, [R180+0x6000] ;  /* 0x00600000b414783b */ /* 0x000e6e0000000200 */
[C---:B---3--:R-:W-:Y:S08]  /*9b30*/  HMMA.16816.F32.BF16 R192, R16.reuse, R28, R192 ;  /* 0x0000001c10c0723c */ /* 0x048ff000000418c0 */
[C---:B------:R-:W-:Y:S01]  /*9b40*/  HMMA.16816.F32.BF16 R188, R16.reuse, R30, R188 ;  /* 0x0000001e10bc723c */ /* 0x040fe200000418bc */
[----:B------:R-:W2:Y:S07]  /*9b50*/  LDSM.16.M88.4 R28, [R167+0xf000] ;  /* 0x00f00000a71c783b */ /* 0x000eae0000000200 */
        /* <DEDUP_REMOVED lines=12> */
[----:B------:R-:W-:Y:S07]  /*9c20*/  LDSM.16.M88.4 R28, [R186+0x6000] ;  /* 0x00600000ba1c783b */ /* 0x000fee0000000200 */
[C---:B---3--:R-:W-:Y:S08]  /*9c30*/  HMMA.16816.F32.BF16 R168, R20.reuse, R24, R168 ;  /* 0x0000001814a8723c */ /* 0x048ff000000418a8 */
[----:B------:R-:W-:Y:S01]  /*9c40*/  HMMA.16816.F32.BF16 R32, R20, R26, R32 ;  /* 0x0000001a1420723c */ /* 0x000fe20000041820 */
[----:B------:R-:W2:Y:S04]  /*9c50*/  LDSM.16.M88.4 R24, [R166+0xe000] ;  /* 0x00e00000a618783b */ /* 0x000ea80000000200 */
[----:B------:R-:W-:Y:S03]  /*9c60*/  LDSM.16.M88.4 R20, [R166+0xe800] ;  /* 0x00e80000a614783b */ /* 0x000fe60000000200 */
[C---:B----4-:R-:W-:Y:S08]  /*9c70*/  HMMA.16816.F32.BF16 R12, R216.reuse, R16, R12 ;  /* 0x00000010d80c723c */ /* 0x050ff0000004180c */
[C---:B------:R-:W-:Y:S01]  /*9c80*/  HMMA.16816.F32.BF16 R4, R216.reuse, R18, R4 ;  /* 0x00000012d804723c */ /* 0x040fe20000041804 */
[----:B------:R-:W3:Y:S07]  /*9c90*/  LDSM.16.M88.4 R16, [R166+0xf800] ;  /* 0x00f80000a610783b */ /* 0x000eee0000000200 */
[----:B-1----:R-:W-:Y:S01]  /*9ca0*/  HMMA.16816.F32.BF16 R32, R216, R198, R32 ;  /* 0x000000c6d820723c */ /* 0x002fe20000041820 */
[----:B------:R-:W-:-:S07]  /*9cb0*/  IMAD.U32 R9, RZ, RZ, UR23 ;  /* 0x00000017ff097e24 */ /* 0x000fce000f8e00ff */
[----:B------:R-:W-:Y:S01]  /*9cc0*/  HMMA.16816.F32.BF16 R192, R216, R212, R192 ;  /* 0x000000d4d8c0723c */ /* 0x000fe200000418c0 */
[----:B-----5:R-:W-:-:S07]  /*9cd0*/  IMAD R9, R9, 0x40, R184 ;  /* 0x0000004009097824 */ /* 0x020fce00078e02b8 */
[----:B------:R-:W-:Y:S08]  /*9ce0*/  HMMA.16816.F32.BF16 R188, R216, R214, R188 ;  /* 0x000000d6d8bc723c */ /* 0x000ff000000418bc */
[C---:B--2---:R-:W-:Y:S08]  /*9cf0*/  HMMA.16816.F32.BF16 R12, R28.reuse, R24, R12 ;  /* 0x000000181c0c723c */ /* 0x044ff0000004180c */
[----:B---3--:R-:W-:Y:S01]  /*9d00*/  HMMA.16816.F32.BF16 R32, R28, R18, R32 ;  /* 0x000000121c20723c */ /* 0x008fe20000041820 */
[----:B------:R-:W-:-:S02]  /*9d10*/  VIADD R18, R9, 0xffffff80 ;  /* 0xffffff8009127836 */ /* 0x000fc40000000000 */
[----:B------:R-:W-:-:S03]  /*9d20*/  VIADD R25, R9, 0xffffffb8 ;  /* 0xffffffb809197836 */ /* 0x000fc60000000000 */
[----:B------:R-:W-:Y:S02]  /*9d30*/  I2FP.F32.U32 R167, R18 ;  /* 0x0000001200a77245 */ /* 0x000fe40000201000 */
[C---:B------:R-:W-:Y:S02]  /*9d40*/  ISETP.GE.AND P4, PT, R18.reuse, R8, PT ;  /* 0x000000081200720c */ /* 0x040fe40003f86270 */
[----:B------:R-:W-:Y:S01]  /*9d50*/  ISETP.GE.AND P5, PT, R18, R165, PT ;  /* 0x000000a51200720c */ /* 0x000fe20003fa6270 */
[----:B------:R-:W-:Y:S01]  /*9d60*/  VIADD R18, R9, 0xffffff81 ;  /* 0xffffff8109127836 */ /* 0x000fe20000000000 */
[----:B------:R-:W-:Y:S01]  /*9d70*/  HMMA.16816.F32.BF16 R192, R28, R20, R192 ;  /* 0x000000141cc0723c */ /* 0x000fe200000418c0 */
[C---:B------:R-:W-:Y:S01]  /*9d80*/  FFMA.FTZ R181, R167.reuse, UR6, R12 ;  /* 0x00000006a7b57c23 */ /* 0x040fe2000801000c */
[----:B------:R-:W-:Y:S01]  /*9d90*/  FFMA.FTZ R167, R167, UR6, R14 ;  /* 0x00000006a7a77c23 */ /* 0x000fe2000801000e */
[----:B------:R-:W-:Y:S02]  /*9da0*/  I2FP.F32.U32 R24, R25 ;  /* 0x0000001900187245 */ /* 0x000fe40000201000 */
[----:B------:R-:W-:-:S03]  /*9db0*/  I2FP.F32.U32 R14, R18 ;  /* 0x00000012000e7245 */ /* 0x000fc60000201000 */
[C---:B------:R-:W-:Y:S01]  /*9dc0*/  HMMA.16816.F32.BF16 R188, R28.reuse, R22, R188 ;  /* 0x000000161cbc723c */ /* 0x040fe200000418bc */
[----:B------:R-:W1:Y:S07]  /*9dd0*/  LDSM.16.M88.4 R20, [R166+0xf000] ;  /* 0x00f00000a614783b */ /* 0x000e6e0000000200 */
[----:B------:R-:W-:Y:S01]  /*9de0*/  HMMA.16816.F32.BF16 R4, R28, R26, R4 ;  /* 0x0000001a1c04723c */ /* 0x000fe20000041804 */
[----:B------:R-:W-:Y:S01]  /*9df0*/  FFMA.FTZ R32, R24, UR6, R32 ;  /* 0x0000000618207c23 */ /* 0x000fe20008010020 */
[----:B------:R-:W-:Y:S01]  /*9e00*/  FSEL R181, R181, -INF , !P4 ;  /* 0xff800000b5b57808 */ /* 0x000fe20006000000 */
[----:B------:R-:W-:Y:S01]  /*9e10*/  FFMA.FTZ R13, R14, UR6, R13 ;  /* 0x000000060e0d7c23 */ /* 0x000fe2000801000d */
[----:B------:R-:W-:Y:S01]  /*9e20*/  VIADD R12, R9, 0xffffff88 ;  /* 0xffffff88090c7836 */ /* 0x000fe20000000000 */
[----:B------:R-:W-:-:S02]  /*9e30*/  ISETP.GE.AND P6, PT, R25, R8, PT ;  /* 0x000000081900720c */ /* 0x000fc40003fc6270 */
[----:B------:R-:W-:Y:S01]  /*9e40*/  FSEL R167, R167, -INF , !P5 ;  /* 0xff800000a7a77808 */ /* 0x000fe20006800000 */
[----:B------:R-:W-:Y:S01]  /*9e50*/  FFMA.FTZ R15, R14, UR6, R15 ;  /* 0x000000060e0f7c23 */ /* 0x000fe2000801000f */
[C---:B------:R-:W-:Y:S01]  /*9e60*/  ISETP.GE.AND P4, PT, R18.reuse, R8, PT ;  /* 0x000000081200720c */ /* 0x040fe20003f86270 */
[----:B------:R-:W-:Y:S01]  /*9e70*/  HMMA.16816.F32.BF16 R176, R216, R200, R176 ;  /* 0x000000c8d8b0723c */ /* 0x000fe200000418b0 */
[----:B------:R-:W-:Y:S01]  /*9e80*/  ISETP.GE.AND P5, PT, R18, R165, PT ;  /* 0x000000a51200720c */ /* 0x000fe20003fa6270 */
[----:B------:R-:W-:-:S04]  /*9e90*/  DEPBAR.LE SB0, 0x0 ;  /* 0x000080000000791a */ /* 0x000fc80000000000 */
[----:B------:R-:W-:Y:S02]  /*9ea0*/  FSEL R227, R32, -INF , !P6 ;  /* 0xff80000020e37808 */ /* 0x000fe40007000000 */
[----:B------:R-:W-:Y:S02]  /*9eb0*/  FSEL R199, R13, -INF , !P4 ;  /* 0xff8000000dc77808 */ /* 0x000fe40006000000 */
[C---:B------:R-:W-:Y:S02]  /*9ec0*/  ISETP.GE.AND P6, PT, R12.reuse, R8, PT ;  /* 0x000000080c00720c */ /* 0x040fe40003fc6270 */
[----:B------:R-:W-:Y:S02]  /*9ed0*/  I2FP.F32.U32 R18, R12 ;  /* 0x0000000c00127245 */ /* 0x000fe40000201000 */
[----:B------:R-:W-:Y:S01]  /*9ee0*/  ISETP.GE.AND P4, PT, R12, R165, PT ;  /* 0x000000a50c00720c */ /* 0x000fe20003f86270 */
[C---:B------:R-:W-:Y:S02]  /*9ef0*/  VIADD R12, R9.reuse, 0xffffff89 ;  /* 0xffffff89090c7836 */ /* 0x040fe40000000000 */
[----:B------:R-:W-:Y:S01]  /*9f00*/  FFMA.FTZ R198, R18, UR6, R4 ;  /* 0x0000000612c67c23 */ /* 0x000fe20008010004 */
[----:B------:R-:W-:-:S02]  /*9f10*/  VIADD R4, R9, 0xffffff90 ;  /* 0xffffff9009047836 */ /* 0x000fc40000000000 */
[----:B------:R-:W-:Y:S01]  /*9f20*/  I2FP.F32.U32 R13, R12 ;  /* 0x0000000c000d7245 */ /* 0x000fe20000201000 */
[----:B------:R-:W-:Y:S01]  /*9f30*/  FFMA.FTZ R6, R18, UR6, R6 ;  /* 0x0000000612067c23 */ /* 0x000fe20008010006 */
[----:B------:R-:W-:Y:S02]  /*9f40*/  FSEL R180, R15, -INF , !P5 ;  /* 0xff8000000fb47808 */ /* 0x000fe40006800000 */
[----:B------:R-:W-:Y:S01]  /*9f50*/  ISETP.GE.AND P5, PT, R12, R8, PT ;  /* 0x000000080c00720c */ /* 0x000fe20003fa6270 */
[C---:B------:R-:W-:Y:S01]  /*9f60*/  FFMA.FTZ R19, R13.reuse, UR6, R5 ;  /* 0x000000060d137c23 */ /* 0x040fe20008010005 */
[----:B------:R-:W-:Y:S01]  /*9f70*/  I2FP.F32.U32 R5, R4 ;  /* 0x0000000400057245 */ /* 0x000fe20000201000 */
[----:B------:R-:W-:Y:S01]  /*9f80*/  FFMA.FTZ R7, R13, UR6, R7 ;  /* 0x000000060d077c23 */ /* 0x000fe20008010007 */
[----:B------:R-:W-:Y:S02]  /*9f90*/  FSEL R186, R6, -INF , !P4 ;  /* 0xff80000006ba7808 */ /* 0x000fe40006000000 */
[----:B------:R-:W-:Y:S01]  /*9fa0*/  FSEL R19, R19, -INF , !P5 ;  /* 0xff80000013137808 */ /* 0x000fe20006800000 */
[----:B------:R-:W-:Y:S01]  /*9fb0*/  FFMA.FTZ R18, R5, UR6, R192 ;  /* 0x0000000605127c23 */ /* 0x000fe200080100c0 */
[----:B------:R-:W-:-:S02]  /*9fc0*/  FSEL R198, R198, -INF , !P6 ;  /* 0xff800000c6c67808 */ /* 0x000fc40007000000 */
[CC--:B------:R-:W-:Y:S02]  /*9fd0*/  ISETP.GE.AND P4, PT, R4.reuse, R8.reuse, PT ;  /* 0x000000080400720c */ /* 0x0c0fe40003f86270 */
[-C--:B------:R-:W-:Y:S01]  /*9fe0*/  ISETP.GE.AND P5, PT, R4, R165.reuse, PT ;  /* 0x000000a50400720c */ /* 0x080fe20003fa6270 */
[----:B------:R-:W-:Y:S01]  /*9ff0*/  VIADD R4, R9, 0xffffff91 ;  /* 0xffffff9109047836 */ /* 0x000fe20000000000 */
[----:B------:R-:W-:Y:S02]  /*a000*/  ISETP.GE.AND P6, PT, R12, R165, PT ;  /* 0x000000a50c00720c */ /* 0x000fe40003fc6270 */
[----:B------:R-:W-:Y:S02]  /*a010*/  FSEL R18, R18, -INF , !P4 ;  /* 0xff80000012127808 */ /* 0x000fe40006000000 */
[----:B------:R-:W-:Y:S02]  /*a020*/  FSEL R187, R7, -INF , !P6 ;  /* 0xff80000007bb7808 */ /* 0x000fe40007000000 */
[----:B------:R-:W-:-:S02]  /*a030*/  ISETP.GE.AND P6, PT, R4, R8, PT ;  /* 0x000000080400720c */ /* 0x000fc40003fc6270 */
[----:B------:R-:W-:Y:S02]  /*a040*/  I2FP.F32.U32 R6, R4 ;  /* 0x0000000400067245 */ /* 0x000fe40000201000 */
[----:B------:R-:W-:Y:S01]  /*a050*/  ISETP.GE.AND P4, PT, R4, R165, PT ;  /* 0x000000a50400720c */ /* 0x000fe20003f86270 */
[----:B------:R-:W-:Y:S01]  /*a060*/  VIADD R4, R9, 0xffffff98 ;  /* 0xffffff9809047836 */ /* 0x000fe20000000000 */
[----:B------:R-:W-:Y:S01]  /*a070*/  HMMA.16816.F32.BF16 R172, R216, R202, R172 ;  /* 0x000000cad8ac723c */ /* 0x000fe200000418ac */
[----:B------:R-:W-:-:S03]  /*a080*/  FFMA.FTZ R194, R5, UR6, R194 ;  /* 0x0000000605c27c23 */ /* 0x000fc600080100c2 */
[----:B------:R-:W-:-:S04]  /*a090*/  I2FP.F32.U32 R5, R4 ;  /* 0x0000000400057245 */ /* 0x000fc80000201000 */
[----:B-1----:R-:W-:Y:S01]  /*a0a0*/  HMMA.16816.F32.BF16 R176, R28, R20, R176 ;  /* 0x000000141cb0723c */ /* 0x002fe200000418b0 */
[----:B------:R-:W-:Y:S01]  /*a0b0*/  FFMA.FTZ R20, R6, UR6, R193 ;  /* 0x0000000606147c23 */ /* 0x000fe200080100c1 */
[----:B------:R-:W-:Y:S01]  /*a0c0*/  FSEL R21, R194, -INF , !P5 ;  /* 0xff800000c2157808 */ /* 0x000fe20006800000 */
[----:B------:R-:W-:Y:S01]  /*a0d0*/  FFMA.FTZ R27, R6, UR6, R195 ;  /* 0x00000006061b7c23 */ /* 0x000fe200080100c3 */
[----:B------:R-:W-:Y:S01]  /*a0e0*/  ISETP.GE.AND P5, PT, R4, R8, PT ;  /* 0x000000080400720c */ /* 0x000fe20003fa6270 */
[----:B------:R-:W-:Y:S01]  /*a0f0*/  FFMA.FTZ R26, R5, UR6, R188 ;  /* 0x00000006051a7c23 */ /* 0x000fe200080100bc */
[----:B------:R-:W-:Y:S02]  /*a100*/  FSEL R20, R20, -INF , !P6 ;  /* 0xff80000014147808 */ /* 0x000fe40007000000 */
[----:B------:R-:W-:Y:S01]  /*a110*/  ISETP.GE.AND P6, PT, R4, R165, PT ;  /* 0x000000a50400720c */ /* 0x000fe20003fc6270 */
[----:B------:R-:W-:Y:S01]  /*a120*/  VIADD R4, R9, 0xffffff99 ;  /* 0xffffff9909047836 */ /* 0x000fe20000000000 */
[----:B------:R-:W-:Y:S01]  /*a130*/  HMMA.16816.F32.BF16 R168, R216, R196, R168 ;  /* 0x000000c4d8a8723c */ /* 0x000fe200000418a8 */
[----:B------:R-:W-:-:S02]  /*a140*/  FSEL R27, R27, -INF , !P4 ;  /* 0xff8000001b1b7808 */ /* 0x000fc40006000000 */
[----:B------:R-:W-:Y:S02]  /*a150*/  FSEL R26, R26, -INF , !P5 ;  /* 0xff8000001a1a7808 */ /* 0x000fe40006800000 */
[C---:B------:R-:W-:Y:S02]  /*a160*/  ISETP.GE.AND P4, PT, R4.reuse, R8, PT ;  /* 0x000000080400720c */ /* 0x040fe40003f86270 */
[----:B------:R-:W-:Y:S02]  /*a170*/  I2FP.F32.U32 R6, R4 ;  /* 0x0000000400067245 */ /* 0x000fe40000201000 */
[----:B------:R-:W-:Y:S01]  /*a180*/  ISETP.GE.AND P5, PT, R4, R165, PT ;  /* 0x000000a50400720c */ /* 0x000fe20003fa6270 */
[----:B------:R-:W-:Y:S02]  /*a190*/  VIADD R4, R9, 0xffffffa0 ;  /* 0xffffffa009047836 */ /* 0x000fe40000000000 */
[----:B------:R-:W-:Y:S01]  /*a1a0*/  FFMA.FTZ R13, R5, UR6, R190 ;  /* 0x00000006050d7c23 */ /* 0x000fe200080100be */
[----:B------:R-:W-:Y:S01]  /*a1b0*/  HMMA.16816.F32.BF16 R172, R28, R22, R172 ;  /* 0x000000161cac723c */ /* 0x000fe200000418ac */
[C---:B------:R-:W-:Y:S01]  /*a1c0*/  FFMA.FTZ R22, R6.reuse, UR6, R189 ;  /* 0x0000000606167c23 */ /* 0x040fe200080100bd */
[----:B------:R-:W-:Y:S01]  /*a1d0*/  I2FP.F32.U32 R5, R4 ;  /* 0x0000000400057245 */ /* 0x000fe20000201000 */
[----:B------:R-:W-:Y:S01]  /*a1e0*/  FFMA.FTZ R14, R6, UR6, R191 ;  /* 0x00000006060e7c23 */ /* 0x000fe200080100bf */
[----:B------:R-:W-:Y:S01]  /*a1f0*/  FSEL R13, R13, -INF , !P6 ;  /* 0xff8000000d0d7808 */ /* 0x000fe20007000000 */
[----:B------:R-:W-:Y:S01]  /*a200*/  VIADD R7, R9, 0xffffffa1 ;  /* 0xffffffa109077836 */ /* 0x000fe20000000000 */
[----:B------:R-:W-:Y:S01]  /*a210*/  ISETP.GE.AND P6, PT, R4, R8, PT ;  /* 0x000000080400720c */ /* 0x000fe20003fc6270 */
[----:B------:R-:W-:Y:S01]  /*a220*/  FFMA.FTZ R12, R5, UR6, R176 ;  /* 0x00000006050c7c23 */ /* 0x000fe200080100b0 */
[----:B------:R-:W-:-:S02]  /*a230*/  FSEL R22, R22, -INF , !P4 ;  /* 0xff80000016167808 */ /* 0x000fc40006000000 */
[----:B------:R-:W-:Y:S01]  /*a240*/  ISETP.GE.AND P4, PT, R4, R165, PT ;  /* 0x000000a50400720c */ /* 0x000fe20003f86270 */
[----:B------:R-:W-:Y:S01]  /*a250*/  VIADD R4, R9, 0xffffffa8 ;  /* 0xffffffa809047836 */ /* 0x000fe20000000000 */
[----:B------:R-:W-:Y:S01]  /*a260*/  FSEL R14, R14, -INF , !P5 ;  /* 0xff8000000e0e7808 */ /* 0x000fe20006800000 */
[----:B------:R-:W-:Y:S01]  /*a270*/  HMMA.16816.F32.BF16 R168, R28, R16, R168 ;  /* 0x000000101ca8723c */ /* 0x000fe200000418a8 */
[----:B------:R-:W-:Y:S02]  /*a280*/  I2FP.F32.U32 R6, R7 ;  /* 0x0000000700067245 */ /* 0x000fe40000201000 */
[----:B------:R-:W-:Y:S02]  /*a290*/  FSEL R12, R12, -INF , !P6 ;  /* 0xff8000000c0c7808 */ /* 0x000fe40007000000 */
[C---:B------:R-:W-:Y:S02]  /*a2a0*/  ISETP.GE.AND P5, PT, R7.reuse, R8, PT ;  /* 0x000000080700720c */ /* 0x040fe40003fa6270 */
[----:B------:R-:W-:Y:S01]  /*a2b0*/  ISETP.GE.AND P6, PT, R7, R165, PT ;  /* 0x000000a50700720c */ /* 0x000fe20003fc6270 */
[----:B------:R-:W-:Y:S01]  /*a2c0*/  FFMA.FTZ R7, R5, UR6, R178 ;  /* 0x0000000605077c23 */ /* 0x000fe200080100b2 */
[----:B------:R-:W-:Y:S01]  /*a2d0*/  I2FP.F32.U32 R5, R4 ;  /* 0x0000000400057245 */ /* 0x000fe20000201000 */
[----:B------:R-:W-:Y:S01]  /*a2e0*/  FFMA.FTZ R15, R6, UR6, R177 ;  /* 0x00000006060f7c23 */ /* 0x000fe200080100b1 */
[----:B------:R-:W-:-:S02]  /*a2f0*/  VIADD R16, R9, 0xffffffa9 ;  /* 0xffffffa909107836 */ /* 0x000fc40000000000 */
[----:B------:R-:W-:Y:S01]  /*a300*/  FFMA.FTZ R6, R6, UR6, R179 ;  /* 0x0000000606067c23 */ /* 0x000fe200080100b3 */
[----:B------:R-:W-:Y:S01]  /*a310*/  FSEL R7, R7, -INF , !P4 ;  /* 0xff80000007077808 */ /* 0x000fe20006000000 */
[C---:B------:R-:W-:Y:S01]  /*a320*/  FFMA.FTZ R172, R5.reuse, UR6, R172 ;  /* 0x0000000605ac7c23 */ /* 0x040fe200080100ac */
[----:B------:R-:W-:Y:S01]  /*a330*/  FFMA.FTZ R174, R5, UR6, R174 ;  /* 0x0000000605ae7c23 */ /* 0x000fe200080100ae */
[C---:B------:R-:W-:Y:S01]  /*a340*/  ISETP.GE.AND P4, PT, R4.reuse, R8, PT ;  /* 0x000000080400720c */ /* 0x040fe20003f86270 */
[----:B------:R-:W-:Y:S01]  /*a350*/  VIADD R5, R9, 0xffffffb0 ;  /* 0xffffffb009057836 */ /* 0x000fe20000000000 */
[----:B------:R-:W-:Y:S02]  /*a360*/  FSEL R15, R15, -INF , !P5 ;  /* 0xff8000000f0f7808 */ /* 0x000fe40006800000 */
[----:B------:R-:W-:Y:S02]  /*a370*/  ISETP.GE.AND P5, PT, R4, R165, PT ;  /* 0x000000a50400720c */ /* 0x000fe40003fa6270 */
[----:B------:R-:W-:-:S02]  /*a380*/  I2FP.F32.U32 R4, R16 ;  /* 0x0000001000047245 */ /* 0x000fc40000201000 */
[----:B------:R-:W-:Y:S02]  /*a390*/  FSEL R6, R6, -INF , !P6 ;  /* 0xff80000006067808 */ /* 0x000fe40007000000 */
[----:B------:R-:W-:Y:S02]  /*a3a0*/  FSEL R216, R172, -INF , !P4 ;  /* 0xff800000acd87808 */ /* 0x000fe40006000000 */
[C---:B------:R-:W-:Y:S02]  /*a3b0*/  ISETP.GE.AND P6, PT, R16.reuse, R8, PT ;  /* 0x000000081000720c */ /* 0x040fe40003fc6270 */
[----:B------:R-:W-:Y:S01]  /*a3c0*/  ISETP.GE.AND P4, PT, R16, R165, PT ;  /* 0x000000a51000720c */ /* 0x000fe20003f86270 */
[----:B------:R-:W-:Y:S01]  /*a3d0*/  VIADD R16, R9, 0xffffffb1 ;  /* 0xffffffb109107836 */ /* 0x000fe20000000000 */
[----:B------:R-:W-:Y:S01]  /*a3e0*/  I2FP.F32.U32 R17, R5 ;  /* 0x0000000500117245 */ /* 0x000fe20000201000 */
[C---:B------:R-:W-:Y:S01]  /*a3f0*/  FFMA.FTZ R173, R4.reuse, UR6, R173 ;  /* 0x0000000604ad7c23 */ /* 0x040fe200080100ad */
[----:B------:R-:W-:Y:S01]  /*a400*/  FFMA.FTZ R175, R4, UR6, R175 ;  /* 0x0000000604af7c23 */ /* 0x000fe200080100af */
[----:B------:R-:W-:-:S02]  /*a410*/  FSEL R4, R174, -INF , !P5 ;  /* 0xff800000ae047808 */ /* 0x000fc40006800000 */
[C---:B------:R-:W-:Y:S01]  /*a420*/  FFMA.FTZ R168, R17.reuse, UR6, R168 ;  /* 0x0000000611a87c23 */ /* 0x040fe200080100a8 */
[----:B------:R-:W-:Y:S01]  /*a430*/  FFMA.FTZ R170, R17, UR6, R170 ;  /* 0x0000000611aa7c23 */ /* 0x000fe200080100aa */
[----:B------:R-:W-:Y:S02]  /*a440*/  ISETP.GE.AND P5, PT, R5, R8, PT ;  /* 0x000000080500720c */ /* 0x000fe40003fa6270 */
[----:B------:R-:W-:Y:S02]  /*a450*/  I2FP.F32.U32 R17, R16 ;  /* 0x0000001000117245 */ /* 0x000fe40000201000 */
[----:B------:R-:W-:Y:S02]  /*a460*/  FMNMX3.FTZ R23, R2, R181, R199, !PT ;  /* 0x000000b502177276 */ /* 0x000fe400078100c7 */
[----:B------:R-:W-:Y:S02]  /*a470*/  FSEL R214, R173, -INF , !P6 ;  /* 0xff800000add67808 */ /* 0x000fe40007000000 */
[----:B------:R-:W-:Y:S01]  /*a480*/  ISETP.GE.AND P6, PT, R5, R165, PT ;  /* 0x000000a50500720c */ /* 0x000fe20003fc6270 */
[----:B------:R-:W-:Y:S01]  /*a490*/  FFMA.FTZ R169, R17, UR6, R169 ;  /* 0x0000000611a97c23 */ /* 0x000fe200080100a9 */
[----:B------:R-:W-:-:S02]  /*a4a0*/  FSEL R5, R175, -INF , !P4 ;  /* 0xff800000af057808 */ /* 0x000fc40006000000 */
[----:B------:R-:W-:Y:S02]  /*a4b0*/  FSEL R195, R168, -INF , !P5 ;  /* 0xff800000a8c37808 */ /* 0x000fe40006800000 */
[----:B------:R-:W-:Y:S02]  /*a4c0*/  FMNMX3.FTZ R23, R23, R198, R19, !PT ;  /* 0x000000c617177276 */ /* 0x000fe40007810013 */
[C---:B------:R-:W-:Y:S02]  /*a4d0*/  ISETP.GE.AND P4, PT, R16.reuse, R8, PT ;  /* 0x000000081000720c */ /* 0x040fe40003f86270 */
[----:B------:R-:W-:Y:S01]  /*a4e0*/  ISETP.GE.AND P5, PT, R16, R165, PT ;  /* 0x000000a51000720c */ /* 0x000fe20003fa6270 */
[----:B------:R-:W-:Y:S02]  /*a4f0*/  VIADD R16, R9, 0xffffffb9 ;  /* 0xffffffb909107836 */ /* 0x000fe40000000000 */
[----:B------:R-:W-:Y:S01]  /*a500*/  FFMA.FTZ R171, R17, UR6, R171 ;  /* 0x0000000611ab7c23 */ /* 0x000fe200080100ab */
[----:B------:R-:W-:-:S02]  /*a510*/  FMNMX3.FTZ R23, R23, R18, R20, !PT ;  /* 0x0000001217177276 */ /* 0x000fc40007810014 */
[----:B------:R-:W-:Y:S02]  /*a520*/  FSEL R189, R169, -INF , !P4 ;  /* 0xff800000a9bd7808 */ /* 0x000fe40006000000 */
[----:B------:R-:W-:Y:S02]  /*a530*/  ISETP.GE.AND P4, PT, R16, R8, PT ;  /* 0x000000081000720c */ /* 0x000fe40003f86270 */
[----:B------:R-:W-:Y:S02]  /*a540*/  FSEL R8, R171, -INF , !P5 ;  /* 0xff800000ab087808 */ /* 0x000fe40006800000 */
[----:B------:R-:W-:Y:S02]  /*a550*/  FMNMX3.FTZ R29, R0, R167, R180, !PT ;  /* 0x000000a7001d7276 */ /* 0x000fe400078100b4 */
[----:B------:R-:W-:Y:S01]  /*a560*/  FMNMX3.FTZ R23, R23, R26, R22, !PT ;  /* 0x0000001a17177276 */ /* 0x000fe20007810016 */
[----:B------:R-:W-:Y:S01]  /*a570*/  UIADD3 UR13, UPT, UPT, UR23, -0x1, URZ ;  /* 0xffffffff170d7890 */ /* 0x000fe2000fffe0ff */
[----:B------:R-:W-:Y:S01]  /*a580*/  ISETP.GE.AND P5, PT, R16, R165, PT ;  /* 0x000000a51000720c */ /* 0x000fe20003fa6270 */
[----:B------:R-:W-:Y:S01]  /*a590*/  UIADD3 UR8, UPT, UPT, UR35, -0x4498517b, URZ ;  /* 0xbb67ae8523087890 */ /* 0x000fe2000fffe0ff */
[----:B------:R-:W-:Y:S01]  /*a5a0*/  I2FP.F32.U32 R16, R16 ;  /* 0x0000001000107245 */ /* 0x000fe20000201000 */
[----:B------:R-:W-:Y:S01]  /*a5b0*/  UISETP.GE.U32.AND UP0, UPT, UR23, 0x3, UPT ;  /* 0x000000031700788c */ /* 0x000fe2000bf06070 */
[----:B------:R-:W-:-:S02]  /*a5c0*/  FMNMX3.FTZ R29, R29, R186, R187, !PT ;  /* 0x000000ba1d1d7276 */ /* 0x000fc400078100bb */
[----:B------:R-:W-:Y:S01]  /*a5d0*/  FMNMX3.FTZ R23, R23, R12, R15, !PT ;  /* 0x0000000c17177276 */ /* 0x000fe2000781000f */
[----:B------:R-:W-:Y:S01]  /*a5e0*/  USHF.L.U32 UR13, UR13, 0x1, URZ ;  /* 0x000000010d0d7899 */ /* 0x000fe200080006ff */
[C---:B------:R-:W-:Y:S01]  /*a5f0*/  FFMA.FTZ R32, R16.reuse, UR6, R33 ;  /* 0x0000000610207c23 */ /* 0x040fe20008010021 */
[----:B------:R-:W-:Y:S01]  /*a600*/  FFMA.FTZ R35, R16, UR6, R35 ;  /* 0x0000000610237c23 */ /* 0x000fe20008010023 */
[----:B------:R-:W-:Y:S02]  /*a610*/  FMNMX3.FTZ R29, R29, R21, R27, !PT ;  /* 0x000000151d1d7276 */ /* 0x000fe4000781001b */
[----:B------:R-:W-:Y:S02]  /*a620*/  FMNMX3.FTZ R23, R23, R216, R214, !PT ;  /* 0x000000d817177276 */ /* 0x000fe400078100d6 */
[----:B------:R-:W-:Y:S01]  /*a630*/  LOP3.LUT R16, R242, UR8, R247, 0x96, !PT ;  /* 0x00000008f2107c12 */ /* 0x000fe2000f8e96f7 */
[----:B------:R-:W-:Y:S01]  /*a640*/  UIADD3 UR8, UPT, UPT, UR13, -0x2, URZ ;  /* 0xfffffffe0d087890 */ /* 0x000fe2000fffe0ff */
[----:B------:R-:W-:Y:S01]  /*a650*/  IMAD.U32 R174, RZ, RZ, UR35 ;  /* 0x00000023ffae7e24 */ /* 0x000fe2000f8e00ff */
[----:B------:R-:W-:-:S02]  /*a660*/  FSEL R32, R32, -INF , !P4 ;  /* 0xff80000020207808 */ /* 0x000fc40006000000 */
[----:B------:R-:W-:Y:S02]  /*a670*/  FMNMX3.FTZ R29, R29, R13, R14, !PT ;  /* 0x0000000d1d1d7276 */ /* 0x000fe4000781000e */
[----:B------:R-:W-:Y:S01]  /*a680*/  FMNMX3.FTZ R23, R23, R195, R189, !PT ;  /* 0x000000c317177276 */ /* 0x000fe200078100bd */
[----:B------:R-:W-:Y:S01]  /*a690*/  FFMA.FTZ R34, R24, UR6, R34 ;  /* 0x0000000618227c23 */ /* 0x000fe20008010022 */
[----:B------:R-:W-:Y:S01]  /*a6a0*/  FSEL R9, R170, -INF , !P6 ;  /* 0xff800000aa097808 */ /* 0x000fe20007000000 */
[----:B------:R-:W-:Y:S01]  /*a6b0*/  IMAD.U32 R176, RZ, RZ, UR35 ;  /* 0x00000023ffb07e24 */ /* 0x000fe2000f8e00ff */
[----:B------:R-:W-:Y:S01]  /*a6c0*/  ISETP.GE.AND P6, PT, R25, R165, PT ;  /* 0x000000a51900720c */ /* 0x000fe20003fc6270 */
[----:B------:R-:W-:Y:S01]  /*a6d0*/  IMAD.WIDE.U32 R16, R16, -0x326172a9, RZ ;  /* 0xcd9e8d5710107825 */ /* 0x000fe200078e00ff */
[----:B------:R-:W-:Y:S02]  /*a6e0*/  LOP3.LUT R174, R174, UR8, R243, 0x96, !PT ;  /* 0x00000008aeae7c12 */ /* 0x000fe4000f8e96f3 */
[----:B------:R-:W-:-:S02]  /*a6f0*/  FMNMX3.FTZ R29, R29, R7, R6, !PT ;  /* 0x000000071d1d7276 */ /* 0x000fc40007810006 */
[----:B------:R-:W-:Y:S01]  /*a700*/  FMNMX3.FTZ R23, R23, R227, R32, !PT ;  /* 0x000000e317177276 */ /* 0x000fe20007810020 */
[----:B------:R-:W-:Y:S02]  /*a710*/  UIADD3 UR7, UPT, UPT, UR34, -0x61c88647, URZ ;  /* 0x9e3779b922077890 */ /* 0x000fe4000fffe0ff */
[----:B------:R-:W-:Y:S02]  /*a720*/  UIADD3 UR4, UPT, UPT, UR34, 0x3c6ef372, URZ ;  /* 0x3c6ef37222047890 */ /* 0x000fe4000fffe0ff */
[----:B------:R-:W-:Y:S01]  /*a730*/  UIADD3 UR13, UPT, UPT, UR13, -0x1, URZ ;  /* 0xffffffff0d0d7890 */ /* 0x000fe2000fffe0ff */
[----:B------:R-:W-:Y:S06]  /*a740*/  BAR.SYNC.DEFER_BLOCKING 0x0 ;  /* 0x0000000000007b1d */ /* 0x000fec0000010000 */
[----:B------:R-:W-:Y:S05]  /*a750*/  BRA.U !UP0, `(.L_x_691) ;  /* 0x0000000508b47547 */ /* 0x000fea000b800000 */
        /* <DEDUP_REMOVED lines=109> */
.L_x_691:
[----:B-1----:R-:W1:Y:S01]  /*ae30*/  S2R R168, SR_CTAID.X ;  /* 0x0000000000a87919 */ /* 0x002e620000002500 */
[----:B------:R-:W-:Y:S01]  /*ae40*/  FMNMX3.FTZ R24, R29, R4, R5, !PT ;  /* 0x000000041d187276 */ /* 0x000fe20007810005 */
[----:B------:R-:W-:Y:S01]  /*ae50*/  IMAD.WIDE.U32 R174, R174, -0x326172a9, RZ ;  /* 0xcd9e8d57aeae7825 */ /* 0x000fe200078e00ff */
[----:B------:R-:W-:Y:S01]  /*ae60*/  FSEL R222, R34, -INF , !P6 ;  /* 0xff80000022de7808 */ /* 0x000fe20007000000 */
[----:B------:R-:W2:Y:S01]  /*ae70*/  SHFL.BFLY PT, R28, R23, 0x2, 0x1f ;  /* 0x0c401f00171c7f89 */ /* 0x000ea200000e0000 */
[----:B------:R-:W-:Y:S01]  /*ae80*/  SHF.R.U32.HI R25, RZ, 0x5, R207 ;  /* 0x00000005ff197819 */ /* 0x000fe200000116cf */
[----:B------:R-:W-:Y:S01]  /*ae90*/  UIADD3 UR8, UPT, UPT, UR35, 0x76cf5d0a, URZ ;  /* 0x76cf5d0a23087890 */ /* 0x000fe2000fffe0ff */
[----:B------:R-:W-:Y:S01]  /*aea0*/  FSEL R221, R35, -INF , !P5 ;  /* 0xff80000023dd7808 */ /* 0x000fe20006800000 */
[----:B------:R-:W-:Y:S01]  /*aeb0*/  UIADD3 UR9, UPT, UPT, UR35, 0x32370b8f, URZ ;  /* 0x32370b8f23097890 */ /* 0x000fe2000fffe0ff */
[----:B------:R-:W-:Y:S02]  /*aec0*/  FMNMX3.FTZ R24, R24, R9, R8, !PT ;  /* 0x0000000918187276 */ /* 0x000fe40007810008 */
[----:B------:R-:W-:-:S02]  /*aed0*/  LOP3.LUT R176, R176, UR13, R243, 0x96, !PT ;  /* 0x0000000db0b07c12 */ /* 0x000fc4000f8e96f3 */
[----:B------:R-:W-:Y:S02]  /*aee0*/  FMNMX3.FTZ R24, R24, R222, R221, !PT ;  /* 0x000000de18187276 */ /* 0x000fe400078100dd */
[--C-:B------:R-:W-:Y:S01]  /*aef0*/  LOP3.LUT R174, R174, UR4, R17.reuse, 0x96, !PT ;  /* 0x00000004aeae7c12 */ /* 0x100fe2000f8e9611 */
[----:B------:R-:W-:Y:S02]  /*af00*/  IMAD.WIDE.U32 R176, R176, -0x326172a9, RZ ;  /* 0xcd9e8d57b0b07825 */ /* 0x000fe400078e00ff */
[----:B------:R-:W3:Y:S01]  /*af10*/  SHFL.BFLY PT, R172, R24, 0x2, 0x1f ;  /* 0x0c401f0018ac7f89 */ /* 0x000ee200000e0000 */
[----:B------:R-:W-:Y:S01]  /*af20*/  LOP3.LUT R176, R176, UR4, R17, 0x96, !PT ;  /* 0x00000004b0b07c12 */ /* 0x000fe2000f8e9611 */
[----:B------:R-:W-:Y:S01]  /*af30*/  UIADD3 UR4, UPT, UPT, UR34, -0x255992d5, URZ ;  /* 0xdaa66d2b22047890 */ /* 0x000fe2000fffe0ff */
[----:B--2---:R-:W-:Y:S01]  /*af40*/  FMNMX.FTZ R28, R23, R28, !PT ;  /* 0x0000001c171c7209 */ /* 0x004fe20007810000 */
[----:B-1----:R-:W-:-:S04]  /*af50*/  IMAD R168, R168, 0x4, R25 ;  /* 0x00000004a8a87824 */ /* 0x002fc800078e0219 */
[----:B------:R-:W1:Y:S01]  /*af60*/  SHFL.BFLY PT, R166, R28, 0x1, 0x1f ;  /* 0x0c201f001ca67f89 */ /* 0x000e6200000e0000 */
[----:B------:R-:W-:-:S03]  /*af70*/  IMAD.WIDE.U32 R168, R168, -0x326172a9, RZ ;  /* 0xcd9e8d57a8a87825 */ /* 0x000fc600078e00ff */
[----:B------:R-:W-:Y:S01]  /*af80*/  LOP3.LUT R242, R168, UR7, R175, 0x96, !PT ;  /* 0x00000007a8f27c12 */ /* 0x000fe2000f8e96af */
[----:B------:R-:W-:Y:S01]  /*af90*/  IMAD.WIDE.U32 R174, R174, -0x2daee0ad, RZ ;  /* 0xd2511f53aeae7825 */ /* 0x000fe200078e00ff */
[----:B------:R-:W-:Y:S01]  /*afa0*/  LOP3.LUT R25, R168, UR7, R177, 0x96, !PT ;  /* 0x00000007a8197c12 */ /* 0x000fe2000f8e96b1 */
[----:B------:R-:W-:Y:S01]  /*afb0*/  UIADD3 UR7, UPT, UPT, UR35, -0x126145ec, URZ ;  /* 0xed9eba1423077890 */ /* 0x000fe2000fffe0ff */
[----:B---3--:R-:W-:Y:S01]  /*afc0*/  FMNMX.FTZ R172, R24, R172, !PT ;  /* 0x000000ac18ac7209 */ /* 0x008fe20007810000 */
[----:B------:R-:W-:-:S04]  /*afd0*/  IMAD.WIDE.U32 R242, R242, -0x2daee0ad, RZ ;  /* 0xd2511f53f2f27825 */ /* 0x000fc800078e00ff */
[----:B------:R-:W-:Y:S01]  /*afe0*/  IMAD.WIDE.U32 R230, R25, -0x2daee0ad, RZ ;  /* 0xd2511f5319e67825 */ /* 0x000fe200078e00ff */
[----:B------:R-:W-:Y:S02]  /*aff0*/  LOP3.LUT R165, R246, UR8, R243, 0x96, !PT ;  /* 0x00000008f6a57c12 */ /* 0x000fe4000f8e96f3 */
[----:B------:R-:W-:Y:S01]  /*b000*/  LOP3.LUT R242, R242, UR9, R175, 0x96, !PT ;  /* 0x00000009f2f27c12 */ /* 0x000fe2000f8e96af */
[----:B------:R-:W-:Y:S01]  /*b010*/  IMAD.WIDE.U32 R176, R176, -0x2daee0ad, RZ ;  /* 0xd2511f53b0b07825 */ /* 0x000fe200078e00ff */
[----:B------:R-:W-:Y:S01]  /*b020*/  LOP3.LUT R25, R246, UR8, R231, 0x96, !PT ;  /* 0x00000008f6197c12 */ /* 0x000fe2000f8e96e7 */
[----:B------:R-:W-:Y:S01]  /*b030*/  UIADD3 UR8, UPT, UPT, UR34, 0x78dde6e4, URZ ;  /* 0x78dde6e422087890 */ /* 0x000fe2000fffe0ff */
[----:B-1----:R-:W-:Y:S01]  /*b040*/  FMNMX.FTZ R166, R28, R166, !PT ;  /* 0x000000a61ca67209 */ /* 0x002fe20007810000 */
[----:B------:R-:W-:Y:S01]  /*b050*/  IMAD.WIDE.U32 R170, R165, -0x326172a9, RZ ;  /* 0xcd9e8d57a5aa7825 */ /* 0x000fe200078e00ff */
[----:B------:R-:W-:Y:S01]  /*b060*/  LOP3.LUT R230, R230, UR9, R177, 0x96, !PT ;  /* 0x00000009e6e67c12 */ /* 0x000fe2000f8e96b1 */
[----:B------:R-:W1:Y:S01]  /*b070*/  SHFL.BFLY PT, R165, R172, 0x1, 0x1f ;  /* 0x0c201f00aca57f89 */ /* 0x000e6200000e0000 */
[----:B------:R-:W-:Y:S01]  /*b080*/  UIADD3 UR9, UPT, UPT, UR35, -0x56f99767, URZ ;  /* 0xa906689923097890 */ /* 0x000fe2000fffe0ff */
[----:B------:R-:W-:Y:S01]  /*b090*/  IMAD.WIDE.U32 R168, R25, -0x326172a9, RZ ;  /* 0xcd9e8d5719a87825 */ /* 0x000fe200078e00ff */
[----:B------:R-:W-:-:S02]  /*b0a0*/  LOP3.LUT R25, R16, UR4, R171, 0x96, !PT ;  /* 0x0000000410197c12 */ /* 0x000fc4000f8e96ab */
[----:B------:R-:W-:Y:S01]  /*b0b0*/  FSETP.NEU.FTZ.AND P0, PT, R166, -INF , PT ;  /* 0xff800000a600780b */ /* 0x000fe20003f1d000 */
[----:B------:R-:W-:Y:S01]  /*b0c0*/  IMAD.WIDE.U32 R242, R242, -0x326172a9, RZ ;  /* 0xcd9e8d57f2f27825 */ /* 0x000fe200078e00ff */
[----:B------:R-:W-:Y:S01]  /*b0d0*/  LOP3.LUT R24, R16, UR4, R169, 0x96, !PT ;  /* 0x0000000410187c12 */ /* 0x000fe2000f8e96a9 */
[----:B------:R-:W2:Y:S02]  /*b0e0*/  LDCU UR4, c[0x0][0x45c] ;  /* 0x00008b80ff0477ac */ /* 0x000ea40008000800 */
[----:B------:R-:W-:Y:S01]  /*b0f0*/  IMAD.WIDE.U32 R190, R25, -0x2daee0ad, RZ ;  /* 0xd2511f5319be7825 */ /* 0x000fe200078e00ff */
[----:B------:R-:W-:-:S03]  /*b100*/  LOP3.LUT R170, R170, UR8, R243, 0x96, !PT ;  /* 0x00000008aaaa7c12 */ /* 0x000fc6000f8e96f3 */
[----:B------:R-:W-:Y:S01]  /*b110*/  IMAD.WIDE.U32 R178, R24, -0x2daee0ad, RZ ;  /* 0xd2511f5318b27825 */ /* 0x000fe200078e00ff */
[----:B------:R-:W-:-:S03]  /*b120*/  LOP3.LUT R24, R174, UR7, R191, 0x96, !PT ;  /* 0x00000007ae187c12 */ /* 0x000fc6000f8e96bf */
[----:B------:R-:W-:Y:S01]  /*b130*/  IMAD.WIDE.U32 R230, R230, -0x326172a9, RZ ;  /* 0xcd9e8d57e6e67825 */ /* 0x000fe200078e00ff */
[----:B------:R-:W-:Y:S01]  /*b140*/  LOP3.LUT R25, R176, UR7, R179, 0x96, !PT ;  /* 0x00000007b0197c12 */ /* 0x000fe2000f8e96b3 */
[----:B------:R-:W-:Y:S02]  /*b150*/  UIADD3 UR7, UPT, UPT, UR34, 0x1715609d, URZ ;  /* 0x1715609d22077890 */ /* 0x000fe4000fffe0ff */
[----:B------:R-:W-:Y:S01]  /*b160*/  IMAD.WIDE.U32 R240, R24, -0x326172a9, RZ ;  /* 0xcd9e8d5718f07825 */ /* 0x000fe200078e00ff */
[----:B------:R-:W-:Y:S01]  /*b170*/  LOP3.LUT R168, R168, UR8, R231, 0x96, !PT ;  /* 0x00000008a8a87c12 */ /* 0x000fe2000f8e96e7 */
[----:B------:R-:W-:Y:S01]  /*b180*/  UIADD3 UR8, UPT, UPT, UR34, -0x4ab325aa, URZ ;  /* 0xb54cda5622087890 */ /* 0x000fe2000fffe0ff */
[----:B-1----:R-:W-:Y:S01]  /*b190*/  FMNMX.FTZ R165, R172, R165, !PT ;  /* 0x000000a5aca57209 */ /* 0x002fe20007810000 */
[----:B------:R-:W-:Y:S01]  /*b1a0*/  IMAD.WIDE.U32 R176, R25, -0x326172a9, RZ ;  /* 0xcd9e8d5719b07825 */ /* 0x000fe200078e00ff */
[----:B------:R-:W-:-:S03]  /*b1b0*/  LOP3.LUT R242, R242, UR7, R241, 0x96, !PT ;  /* 0x00000007f2f27c12 */ /* 0x000fc6000f8e96f1 */
[----:B--2---:R-:W-:Y:S01]  /*b1c0*/  FMUL.FTZ R226, R166, UR4 ;  /* 0x00000004a6e27c20 */ /* 0x004fe20008410000 */
[----:B------:R-:W-:Y:S01]  /*b1d0*/  FSETP.NEU.FTZ.AND P6, PT, R165, -INF , PT ;  /* 0xff800000a500780b */ /* 0x000fe20003fdd000 */
[----:B------:R-:W-:Y:S01]  /*b1e0*/  IMAD.WIDE.U32 R170, R170, -0x2daee0ad, RZ ;  /* 0xd2511f53aaaa7825 */ /* 0x000fe200078e00ff */
[----:B------:R-:W-:Y:S01]  /*b1f0*/  LOP3.LUT R230, R230, UR7, R177, 0x96, !PT ;  /* 0x00000007e6e67c12 */ /* 0x000fe2000f8e96b1 */
[----:B------:R-:W1:Y:S01]  /*b200*/  LDCU.U8 UR7, c[0x0][0x4f8] ;  /* 0x00009f00ff0777ac */ /* 0x000e620008000000 */
[----:B------:R-:W-:Y:S01]  /*b210*/  FSEL R226, R226, RZ, P0 ;  /* 0x000000ffe2e27208 */ /* 0x000fe20000000000 */
[----:B------:R-:W-:Y:S01]  /*b220*/  IMAD.WIDE.U32 R168, R168, -0x2daee0ad, RZ ;  /* 0xd2511f53a8a87825 */ /* 0x000fe200078e00ff */
[----:B------:R-:W-:-:S03]  /*b230*/  LOP3.LUT R174, R190, UR9, R171, 0x96, !PT ;  /* 0x00000009beae7c12 */ /* 0x000fc6000f8e96ab */
[----:B------:R-:W-:Y:S01]  /*b240*/  FMUL.FTZ R224, R165, UR4 ;  /* 0x00000004a5e07c20 */ /* 0x000fe20008410000 */
[----:B------:R-:W-:Y:S01]  /*b250*/  FFMA.FTZ R190, R181, UR4, -R226 ;  /* 0x00000004b5be7c23 */ /* 0x000fe200080108e2 */
[----:B------:R-:W-:Y:S01]  /*b260*/  LOP3.LUT R24, R178, UR9, R169, 0x96, !PT ;  /* 0x00000009b2187c12 */ /* 0x000fe2000f8e96a9 */
[----:B------:R-:W-:-:S04]  /*b270*/  IMAD.WIDE.U32 R174, R174, -0x326172a9, RZ ;  /* 0xcd9e8d57aeae7825 */ /* 0x000fc800078e00ff */
[--C-:B------:R-:W-:Y:S01]  /*b280*/  FFMA.FTZ R234, R199, UR4, -R226.reuse ;  /* 0x00000004c7ea7c23 */ /* 0x100fe200080108e2 */
[----:B------:R-:W-:Y:S01]  /*b290*/  FSEL R224, R224, RZ, P6 ;  /* 0x000000ffe0e07208 */ /* 0x000fe20003000000 */
[----:B------:R-:W-:Y:S01]  /*b2a0*/  FFMA.FTZ R225, R198, UR4, -R226 ;  /* 0x00000004c6e17c23 */ /* 0x000fe200080108e2 */
[----:B------:R-:W-:Y:S01]  /*b2b0*/  IMAD.WIDE.U32 R24, R24, -0x326172a9, RZ ;  /* 0xcd9e8d5718187825 */ /* 0x000fe200078e00ff */
[----:B------:R-:W-:Y:S01]  /*b2c0*/  PRMT R173, R174, 0x7771, RZ ;  /* 0x00007771aead7816 */ /* 0x000fe200000000ff */
[----:B------:R-:W-:Y:S01]  /*b2d0*/  MUFU.EX2 R190, R190 ;  /* 0x000000be00be7308 */ /* 0x000fe20000000800 */
[----:B------:R-:W-:Y:S01]  /*b2e0*/  LOP3.LUT R240, R240, UR8, R175, 0x96, !PT ;  /* 0x00000008f0f07c12 */ /* 0x000fe2000f8e96af */
[----:B------:R-:W-:Y:S01]  /*b2f0*/  IMAD.MOV.U32 R233, RZ, RZ, R174 ;  /* 0x000000ffffe97224 */ /* 0x000fe200078e00ae */
[----:B------:R-:W-:Y:S01]  /*b300*/  PRMT R172, R174, 0x7772, RZ ;  /* 0x00007772aeac7816 */ /* 0x000fe200000000ff */
[----:B------:R-:W2:Y:S01]  /*b310*/  MUFU.EX2 R234, R234 ;  /* 0x000000ea00ea7308 */ /* 0x000ea20000000800 */
[----:B-1----:R-:W-:Y:S01]  /*b320*/  ISETP.GT.U32.AND P3, PT, R173, UR7, PT ;  /* 0x00000007ad007c0c */ /* 0x002fe2000bf64070 */
[--C-:B------:R-:W-:Y:S01]  /*b330*/  FFMA.FTZ R228, R167, UR4, -R224.reuse ;  /* 0x00000004a7e47c23 */ /* 0x100fe200080108e0 */
[----:B------:R-:W-:Y:S01]  /*b340*/  LOP3.LUT R173, R240, 0xffff, RZ, 0xc0, !PT ;  /* 0x0000fffff0ad7812 */ /* 0x000fe200078ec0ff */
[----:B------:R-:W-:Y:S01]  /*b350*/  FFMA.FTZ R223, R180, UR4, -R224 ;  /* 0x00000004b4df7c23 */ /* 0x000fe200080108e0 */
[----:B------:R-:W-:Y:S01]  /*b360*/  LOP3.LUT R28, R176, UR8, R25, 0x96, !PT ;  /* 0x00000008b01c7c12 */ /* 0x000fe2000f8e9619 */
[----:B------:R-:W-:Y:S01]  /*b370*/  IMAD.MOV.U32 R25, RZ, RZ, R174 ;  /* 0x000000ffff197224 */ /* 0x000fe200078e00ae */
[C---:B------:R-:W-:Y:S01]  /*b380*/  PRMT R171, R174.reuse, 0x7773, RZ ;  /* 0x00007773aeab7816 */ /* 0x040fe200000000ff */
[----:B------:R-:W-:Y:S01]  /*b390*/  MUFU.EX2 R228, R228 ;  /* 0x000000e400e47308 */ /* 0x000fe20000000800 */
[C---:B------:R-:W-:Y:S01]  /*b3a0*/  PRMT R238, R174.reuse, 0x7771, RZ ;  /* 0x00007771aeee7816 */ /* 0x040fe200000000ff */
[----:B------:R-:W-:Y:S01]  /*b3b0*/  FFMA.FTZ R218, R19, UR4, -R226 ;  /* 0x0000000413da7c23 */ /* 0x000fe200080108e2 */
[C---:B------:R-:W-:Y:S01]  /*b3c0*/  PRMT R169, R174.reuse, 0x7773, RZ ;  /* 0x00007773aea97816 */ /* 0x040fe200000000ff */
[----:B------:R-:W1:Y:S01]  /*b3d0*/  MUFU.EX2 R223, R223 ;  /* 0x000000df00df7308 */ /* 0x000e620000000800 */
[----:B------:R-:W-:Y:S01]  /*b3e0*/  PRMT R217, R174, 0x7772, RZ ;  /* 0x00007772aed97816 */ /* 0x000fe200000000ff */
[----:B------:R-:W-:Y:S01]  /*b3f0*/  FFMA.FTZ R219, R186, UR4, -R224 ;  /* 0x00000004badb7c23 */ /* 0x000fe200080108e0 */
[----:B------:R-:W-:Y:S01]  /*b400*/  LOP3.LUT R174, R240, 0xff, RZ, 0xc0, !PT ;  /* 0x000000fff0ae7812 */ /* 0x000fe200078ec0ff */
[----:B------:R-:W-:Y:S01]  /*b410*/  MUFU.EX2 R225, R225 ;  /* 0x000000e100e17308 */ /* 0x000fe20000000800 */
[----:B------:R-:W-:Y:S01]  /*b420*/  ISETP.GT.U32.AND P4, PT, R172, UR7, PT ;  /* 0x00000007ac007c0c */ /* 0x000fe2000bf84070 */
[----:B------:R-:W-:Y:S01]  /*b430*/  IMAD.WIDE.U32 R242, R242, -0x2daee0ad, RZ ;  /* 0xd2511f53f2f27825 */ /* 0x000fe200078e00ff */
[----:B------:R-:W-:Y:S01]  /*b440*/  SHF.R.U32.HI R172, RZ, 0x8, R173 ;  /* 0x00000008ffac7819 */ /* 0x000fe200000116ad */
[----:B------:R-:W3:Y:S01]  /*b450*/  MUFU.EX2 R218, R218 ;  /* 0x000000da00da7308 */ /* 0x000ee20000000800 */
[----:B------:R-:W-:Y:S01]  /*b460*/  ISETP.LE.U32.AND P2, PT, R174, UR7, PT ;  /* 0x00000007ae007c0c */ /* 0x000fe2000bf43070 */
[----:B------:R-:W-:Y:S01]  /*b470*/  UIADD3 UR8, UPT, UPT, UR35, 0x646e171e, URZ ;  /* 0x646e171e23087890 */ /* 0x000fe2000fffe0ff */
[----:B------:R-:W-:Y:S01]  /*b480*/  ISETP.GT.U32.AND P1, PT, R171, UR7, PT ;  /* 0x00000007ab007c0c */ /* 0x000fe2000bf24070 */
[----:B------:R-:W-:Y:S01]  /*b490*/  MUFU.EX2 R219, R219 ;  /* 0x000000db00db7308 */ /* 0x000fe20000000800 */
[----:B------:R-:W-:Y:S01]  /*b4a0*/  LOP3.LUT R171, R172, 0xffff, RZ, 0xc0, !PT ;  /* 0x0000ffffacab7812 */ /* 0x000fe200078ec0ff */
[----:B------:R-:W-:Y:S01]  /*b4b0*/  FFMA.FTZ R196, R20, UR4, -R226 ;  /* 0x0000000414c47c23 */ /* 0x000fe200080108e2 */
[----:B------:R-:W-:Y:S01]  /*b4c0*/  PRMT R172, R240, 0x7632, R172 ;  /* 0x00007632f0ac7816 */ /* 0x000fe200000000ac */
[----:B------:R-:W-:Y:S01]  /*b4d0*/  FFMA.FTZ R194, R27, UR4, -R224 ;  /* 0x000000041bc27c23 */ /* 0x000fe200080108e0 */
[----:B--2---:R-:W-:Y:S01]  /*b4e0*/  F2FP.BF16.F32.PACK_AB R180, R234, R190 ;  /* 0x000000beeab4723e */ /* 0x004fe200000010ff */
[----:B------:R-:W-:Y:S01]  /*b4f0*/  IMAD.WIDE.U32 R230, R230, -0x2daee0ad, RZ ;  /* 0xd2511f53e6e67825 */ /* 0x000fe200078e00ff */
[----:B------:R-:W-:Y:S01]  /*b500*/  LOP3.LUT R172, R172, 0xff, RZ, 0xc0, !PT ;  /* 0x000000ffacac7812 */ /* 0x000fe200078ec0ff */
[----:B------:R-:W-:Y:S01]  /*b510*/  MUFU.EX2 R196, R196 ;  /* 0x000000c400c47308 */ /* 0x000fe20000000800 */
[----:B------:R-:W-:Y:S01]  /*b520*/  ISETP.LE.U32.AND P5, PT, R171, UR7, PT ;  /* 0x00000007ab007c0c */ /* 0x000fe2000bfa3070 */
[----:B------:R-:W-:Y:S01]  /*b530*/  @!P2 HFMA2.BF16_V2 R167, -RZ.H0_H0, RZ.H0_H0, -R180.H0_H0 ;  /* 0x200000ffffa7a231 */ /* 0x000fe200003409b4 */
[----:B------:R-:W-:Y:S01]  /*b540*/  FSEL R181, R166, RZ, P0 ;  /* 0x000000ffa6b57208 */ /* 0x000fe20000000000 */
[----:B------:R-:W-:Y:S01]  /*b550*/  MUFU.EX2 R194, R194 ;  /* 0x000000c200c27308 */ /* 0x000fe20000000800 */
[----:B------:R-:W-:Y:S01]  /*b560*/  ISETP.LE.U32.AND P0, PT, R172, UR7, PT ;  /* 0x00000007ac007c0c */ /* 0x000fe2000bf03070 */
[--C-:B------:R-:W-:Y:S01]  /*b570*/  FFMA.FTZ R193, R26, UR4, -R226.reuse ;  /* 0x000000041ac17c23 */ /* 0x100fe200080108e2 */
[----:B------:R-:W-:Y:S01]  /*b580*/  PRMT R179, R180, 0x7632, R179 ;  /* 0x00007632b4b37816 */ /* 0x000fe200000000b3 */
[----:B------:R-:W-:Y:S01]  /*b590*/  FFMA.FTZ R188, R22, UR4, -R226 ;  /* 0x0000000416bc7c23 */ /* 0x000fe200080108e2 */
[----:B------:R-:W-:Y:S01]  /*b5a0*/  PRMT R217, R217, 0x5410, R169 ;  /* 0x00005410d9d97816 */ /* 0x000fe200000000a9 */
[----:B------:R-:W-:Y:S01]  /*b5b0*/  FFMA.FTZ R192, R13, UR4, -R224 ;  /* 0x000000040dc07c23 */ /* 0x000fe200080108e0 */
[----:B------:R-:W-:Y:S01]  /*b5c0*/  SHF.R.U32.HI R169, RZ, 0x18, R240 ;  /* 0x00000018ffa97819 */ /* 0x000fe200000116f0 */
[----:B------:R-:W-:Y:S01]  /*b5d0*/  MUFU.EX2 R193, R193 ;  /* 0x000000c100c17308 */ /* 0x000fe20000000800 */
[----:B------:R-:W-:Y:S01]  /*b5e0*/  PRMT R239, R180, 0x5410, R179 ;  /* 0x00005410b4ef7816 */ /* 0x000fe200000000b3 */
[----:B------:R-:W-:Y:S01]  /*b5f0*/  @!P5 HFMA2.BF16_V2 R19, -RZ.H0_H0, RZ.H0_H0, -R179.H0_H0 ;  /* 0x200000ffff13d231 */ /* 0x000fe200003409b3 */
[----:B-1----:R-:W-:Y:S01]  /*b600*/  F2FP.BF16.F32.PACK_AB R178, R223, R228 ;  /* 0x000000e4dfb2723e */ /* 0x002fe200000010ff */
[----:B------:R-:W-:Y:S01]  /*b610*/  MUFU.EX2 R188, R188 ;  /* 0x000000bc00bc7308 */ /* 0x000fe20000000800 */
[----:B------:R-:W-:Y:S01]  /*b620*/  @!P2 PRMT R180, R167, 0x5410, RZ ;  /* 0x00005410a7b4a816 */ /* 0x000fe200000000ff */
[----:B------:R-:W-:Y:S01]  /*b630*/  IMAD.MOV.U32 R167, RZ, RZ, R24 ;  /* 0x000000ffffa77224 */ /* 0x000fe200078e0018 */
[----:B------:R-:W-:Y:S01]  /*b640*/  ISETP.LE.U32.AND P2, PT, R169, UR7, PT ;  /* 0x00000007a9007c0c */ /* 0x000fe2000bf43070 */
[----:B------:R-:W-:Y:S01]  /*b650*/  @!P0 HFMA2.BF16_V2 R35, -RZ.H0_H0, RZ.H0_H0, -R178.H0_H0 ;  /* 0x200000ffff238231 */ /* 0x000fe200003409b2 */
[----:B------:R-:W-:Y:S01]  /*b660*/  PRMT R177, R178, 0x7632, R177 ;  /* 0x00007632b2b17816 */ /* 0x000fe200000000b1 */
[----:B------:R-:W-:Y:S01]  /*b670*/  MUFU.EX2 R192, R192 ;  /* 0x000000c000c07308 */ /* 0x000fe20000000800 */
[----:B------:R-:W-:Y:S01]  /*b680*/  LOP3.LUT R25, R25, 0xff, RZ, 0xc0, !PT ;  /* 0x000000ff19197812 */ /* 0x000fe200078ec0ff */
[----:B------:R-:W-:Y:S01]  /*b690*/  FFMA.FTZ R191, R12, UR4, -R226 ;  /* 0x000000040cbf7c23 */ /* 0x000fe200080108e2 */
[----:B------:R-:W-:Y:S01]  /*b6a0*/  @!P5 PRMT R179, R19, 0x5410, RZ ;  /* 0x0000541013b3d816 */ /* 0x000fe200000000ff */
[----:B------:R-:W-:Y:S01]  /*b6b0*/  FFMA.FTZ R212, R7, UR4, -R224 ;  /* 0x0000000407d47c23 */ /* 0x000fe200080108e0 */
[----:B------:R-:W-:Y:S01]  /*b6c0*/  PRMT R237, R178, 0x5410, R177 ;  /* 0x00005410b2ed7816 */ /* 0x000fe200000000b1 */
[----:B------:R-:W-:Y:S01]  /*b6d0*/  FFMA.FTZ R216, R216, UR4, -R226 ;  /* 0x00000004d8d87c23 */ /* 0x000fe200080108e2 */
[----:B------:R-:W-:Y:S01]  /*b6e0*/  ISETP.LE.U32.AND P5, PT, R25, UR7, PT ;  /* 0x0000000719007c0c */ /* 0x000fe2000bfa3070 */
[----:B------:R-:W-:Y:S01]  /*b6f0*/  MUFU.EX2 R191, R191 ;  /* 0x000000bf00bf7308 */ /* 0x000fe20000000800 */
[----:B------:R-:W-:Y:S01]  /*b700*/  @!P0 PRMT R178, R35, 0x5410, RZ ;  /* 0x0000541023b28816 */ /* 0x000fe200000000ff */
[--C-:B------:R-:W-:Y:S01]  /*b710*/  FFMA.FTZ R35, R187, UR4, -R224.reuse ;  /* 0x00000004bb237c23 */ /* 0x100fe200080108e0 */
[----:B------:R-:W-:Y:S01]  /*b720*/  @!P2 HFMA2.BF16_V2 R34, -RZ.H0_H0, RZ.H0_H0, -R177.H0_H0 ;  /* 0x200000ffff22a231 */ /* 0x000fe200003409b1 */
[----:B------:R-:W-:Y:S01]  /*b730*/  LOP3.LUT R25, R167, 0xff, RZ, 0xc0, !PT ;  /* 0x000000ffa7197812 */ /* 0x000fe200078ec0ff */
[----:B------:R-:W-:Y:S01]  /*b740*/  FFMA.FTZ R187, R14, UR4, -R224 ;  /* 0x000000040ebb7c23 */ /* 0x000fe200080108e0 */
[----:B---3--:R-:W-:Y:S01]  /*b750*/  F2FP.BF16.F32.PACK_AB R176, R218, R225 ;  /* 0x000000e1dab0723e */ /* 0x008fe200000010ff */
[----:B------:R-:W-:Y:S01]  /*b760*/  MUFU.EX2 R212, R212 ;  /* 0x000000d400d47308 */ /* 0x000fe20000000800 */
[----:B------:R-:W-:Y:S01]  /*b770*/  @!P2 PRMT R177, R34, 0x5410, RZ ;  /* 0x0000541022b1a816 */ /* 0x000fe200000000ff */
[----:B------:R-:W-:Y:S01]  /*b780*/  IMAD.MOV.U32 R34, RZ, RZ, R242 ;  /* 0x000000ffff227224 */ /* 0x000fe200078e00f2 */
[----:B------:R-:W-:Y:S01]  /*b790*/  ISETP.LE.U32.AND P0, PT, R25, UR7, PT ;  /* 0x0000000719007c0c */ /* 0x000fe2000bf03070 */
[----:B------:R-:W1:Y:S01]  /*b7a0*/  MUFU.EX2 R35, R35 ;  /* 0x0000002300237308 */ /* 0x000e620000000800 */
[----:B------:R-:W-:Y:S01]  /*b7b0*/  PRMT R25, R28, 0x7632, R25 ;  /* 0x000076321c197816 */ /* 0x000fe20000000019 */
[----:B------:R-:W-:Y:S01]  /*b7c0*/  @!P5 HFMA2.BF16_V2 R33, -RZ.H0_H0, RZ.H0_H0, -R176.H0_H0 ;  /* 0x200000ffff21d231 */ /* 0x000fe200003409b0 */
[----:B------:R-:W-:Y:S01]  /*b7d0*/  PRMT R175, R176, 0x7632, R175 ;  /* 0x00007632b0af7816 */ /* 0x000fe200000000af */
[----:B------:R-:W-:Y:S01]  /*b7e0*/  MUFU.EX2 R187, R187 ;  /* 0x000000bb00bb7308 */ /* 0x000fe20000000800 */
[----:B------:R-:W-:Y:S01]  /*b7f0*/  LOP3.LUT R34, R34, 0xff, RZ, 0xc0, !PT ;  /* 0x000000ff22227812 */ /* 0x000fe200078ec0ff */
[----:B------:R-:W-:Y:S01]  /*b800*/  FFMA.FTZ R214, R214, UR4, -R226 ;  /* 0x00000004d6d67c23 */ /* 0x000fe200080108e2 */
[----:B------:R-:W-:Y:S01]  /*b810*/  LOP3.LUT R25, R25, 0xff, RZ, 0xc0, !PT ;  /* 0x000000ff19197812 */ /* 0x000fe200078ec0ff */
[----:B------:R-:W-:Y:S01]  /*b820*/  @P3 HFMA2.BF16_V2 R31, -RZ.H0_H0, RZ.H0_H0, -R175.H0_H0 ;  /* 0x200000ffff1f3231 */ /* 0x000fe200003409af */
[----:B------:R-:W-:Y:S01]  /*b830*/  PRMT R236, R176, 0x5410, R175 ;  /* 0x00005410b0ec7816 */ /* 0x000fe200000000af */
[----:B------:R-:W-:Y:S01]  /*b840*/  MUFU.EX2 R216, R216 ;  /* 0x000000d800d87308 */ /* 0x000fe20000000800 */
[----:B------:R-:W-:Y:S01]  /*b850*/  @!P5 PRMT R176, R33, 0x5410, RZ ;  /* 0x0000541021b0d816 */ /* 0x000fe200000000ff */
[----:B------:R-:W-:Y:S01]  /*b860*/  FFMA.FTZ R215, R4, UR4, -R224 ;  /* 0x0000000404d77c23 */ /* 0x000fe200080108e0 */
[----:B------:R-:W-:Y:S01]  /*b870*/  ISETP.LE.U32.AND P5, PT, R34, UR7, PT ;  /* 0x0000000722007c0c */ /* 0x000fe2000bfa3070 */
[----:B------:R-:W-:Y:S01]  /*b880*/  FFMA.FTZ R34, R18, UR4, -R226 ;  /* 0x0000000412227c23 */ /* 0x000fe200080108e2 */
[----:B------:R-:W-:Y:S01]  /*b890*/  LOP3.LUT R19, R170, UR8, R243, 0x96, !PT ;  /* 0x00000008aa137c12 */ /* 0x000fe2000f8e96f3 */
[----:B------:R-:W-:Y:S01]  /*b8a0*/  MUFU.EX2 R214, R214 ;  /* 0x000000d600d67308 */ /* 0x000fe20000000800 */
[----:B------:R-:W-:Y:S01]  /*b8b0*/  ISETP.LE.U32.AND P2, PT, R25, UR7, PT ;  /* 0x0000000719007c0c */ /* 0x000fe2000bf43070 */
[----:B------:R-:W-:Y:S01]  /*b8c0*/  FFMA.FTZ R213, R5, UR4, -R224 ;  /* 0x0000000405d57c23 */ /* 0x000fe200080108e0 */
[----:B------:R-:W-:Y:S01]  /*b8d0*/  LOP3.LUT R25, R28, 0xffff, RZ, 0xc0, !PT ;  /* 0x0000ffff1c197812 */ /* 0x000fe200078ec0ff */
[----:B------:R-:W2:Y:S01]  /*b8e0*/  MUFU.EX2 R34, R34 ;  /* 0x0000002200227308 */ /* 0x000ea20000000800 */
[----:B-1----:R-:W-:Y:S01]  /*b8f0*/  F2FP.BF16.F32.PACK_AB R174, R35, R219 ;  /* 0x000000db23ae723e */ /* 0x002fe200000010ff */
[--C-:B------:R-:W-:Y:S01]  /*b900*/  FFMA.FTZ R195, R195, UR4, -R226.reuse ;  /* 0x00000004c3c37c23 */ /* 0x100fe200080108e2 */
[----:B------:R-:W-:Y:S01]  /*b910*/  @P3 PRMT R175, R31, 0x5410, RZ ;  /* 0x000054101faf3816 */ /* 0x000fe200000000ff */
[----:B------:R-:W-:Y:S01]  /*b920*/  MUFU.EX2 R215, R215 ;  /* 0x000000d700d77308 */ /* 0x000fe20000000800 */
[----:B------:R-:W-:Y:S01]  /*b930*/  LOP3.LUT R31, R19, 0xffff, RZ, 0xc0, !PT ;  /* 0x0000ffff131f7812 */ /* 0x000fe200078ec0ff */
[----:B------:R-:W-:Y:S01]  /*b940*/  @P4 HFMA2.BF16_V2 R30, -RZ.H0_H0, RZ.H0_H0, -R174.H0_H0 ;  /* 0x200000ffff1e4231 */ /* 0x000fe200003409ae */
[----:B------:R-:W-:Y:S01]  /*b950*/  SHF.R.U32.HI R25, RZ, 0x8, R25 ;  /* 0x00000008ff197819 */ /* 0x000fe20000011619 */
[----:B------:R-:W-:Y:S01]  /*b960*/  MUFU.EX2 R213, R213 ;  /* 0x000000d500d57308 */ /* 0x000fe20000000800 */
[C---:B------:R-:W-:Y:S01]  /*b970*/  PRMT R173, R174.reuse, 0x7632, R173 ;  /* 0x00007632aead7816 */ /* 0x040fe200000000ad */
[--C-:B------:R-:W-:Y:S01]  /*b980*/  FFMA.FTZ R189, R189, UR4, -R226.reuse ;  /* 0x00000004bdbd7c23 */ /* 0x100fe200080108e2 */
[----:B------:R-:W-:Y:S01]  /*b990*/  SHF.R.U32.HI R31, RZ, 0x8, R31 ;  /* 0x00000008ff1f7819 */ /* 0x000fe2000001161f */
[----:B------:R-:W-:Y:S01]  /*b9a0*/  MUFU.EX2 R195, R195 ;  /* 0x000000c300c37308 */ /* 0x000fe20000000800 */
[----:B------:R-:W-:Y:S01]  /*b9b0*/  LOP3.LUT R25, R25, 0xffff, RZ, 0xc0, !PT ;  /* 0x0000ffff19197812 */ /* 0x000fe200078ec0ff */
[----:B------:R-:W-:Y:S01]  /*b9c0*/  @P1 HFMA2.BF16_V2 R20, -RZ.H0_H0, RZ.H0_H0, -R173.H0_H0 ;  /* 0x200000ffff141231 */ /* 0x000fe200003409ad */
[----:B------:R-:W-:Y:S01]  /*b9d0*/  LOP3.LUT R31, R31, 0xffff, RZ, 0xc0, !PT ;  /* 0x0000ffff1f1f7812 */ /* 0x000fe200078ec0ff */
[----:B------:R-:W-:Y:S01]  /*b9e0*/  MUFU.EX2 R189, R189 ;  /* 0x000000bd00bd7308 */ /* 0x000fe20000000800 */
[----:B------:R-:W-:Y:S01]  /*b9f0*/  ISETP.LE.U32.AND P3, PT, R25, UR7, PT ;  /* 0x0000000719007c0c */ /* 0x000fe2000bf63070 */
[----:B------:R-:W-:Y:S01]  /*ba00*/  FFMA.FTZ R227, R227, UR4, -R226 ;  /* 0x00000004e3e37c23 */ /* 0x000fe200080108e2 */
[----:B------:R-:W-:Y:S01]  /*ba10*/  PRMT R25, R174, 0x5410, R173 ;  /* 0x00005410ae197816 */ /* 0x000fe200000000ad */
[--C-:B------:R-:W-:Y:S01]  /*ba20*/  FFMA.FTZ R221, R221, UR4, -R224.reuse ;  /* 0x00000004dddd7c23 */ /* 0x100fe200080108e0 */
[----:B------:R-:W-:Y:S01]  /*ba30*/  @P1 PRMT R173, R20, 0x5410, RZ ;  /* 0x0000541014ad1816 */ /* 0x000fe200000000ff */
[----:B------:R-:W-:Y:S01]  /*ba40*/  FFMA.FTZ R222, R222, UR4, -R224 ;  /* 0x00000004dede7c23 */ /* 0x000fe200080108e0 */
[----:B------:R-:W-:Y:S01]  /*ba50*/  ISETP.LE.U32.AND P1, PT, R31, UR7, PT ;  /* 0x000000071f007c0c */ /* 0x000fe2000bf23070 */
[----:B------:R-:W-:Y:S01]  /*ba60*/  MUFU.EX2 R227, R227 ;  /* 0x000000e300e37308 */ /* 0x000fe20000000800 */
[----:B------:R-:W-:-:S02]  /*ba70*/  LOP3.LUT R33, R19, 0xff, RZ, 0xc0, !PT ;  /* 0x000000ff13217812 */ /* 0x000fc400078ec0ff */
[----:B--2---:R-:W-:Y:S01]  /*ba80*/  F2FP.BF16.F32.PACK_AB R172, R196, R34 ;  /* 0x00000022c4ac723e */ /* 0x004fe200000010ff */
[----:B------:R-:W-:Y:S01]  /*ba90*/  MUFU.EX2 R221, R221 ;  /* 0x000000dd00dd7308 */ /* 0x000fe20000000800 */
[----:B------:R-:W-:Y:S02]  /*baa0*/  @P4 PRMT R174, R30, 0x5410, RZ ;  /* 0x000054101eae4816 */ /* 0x000fe400000000ff */
[----:B------:R-:W-:Y:S01]  /*bab0*/  ISETP.LE.U32.AND P4, PT, R33, UR7, PT ;  /* 0x0000000721007c0c */ /* 0x000fe2000bf83070 */
[----:B------:R-:W-:Y:S01]  /*bac0*/  FFMA.FTZ R33, R21, UR4, -R224 ;  /* 0x0000000415217c23 */ /* 0x000fe200080108e0 */
[C---:B------:R-:W-:Y:S02]  /*bad0*/  PRMT R171, R172.reuse, 0x7632, R171 ;  /* 0x00007632acab7816 */ /* 0x040fe400000000ab */
[----:B------:R-:W-:Y:S02]  /*bae0*/  PRMT R30, R19, 0x7632, R30 ;  /* 0x00007632131e7816 */ /* 0x000fe4000000001e */
[----:B------:R-:W-:Y:S01]  /*baf0*/  PRMT R20, R172, 0x5410, R171 ;  /* 0x00005410ac147816 */ /* 0x000fe200000000ab */
[----:B------:R-:W-:Y:S01]  /*bb00*/  @!P1 HFMA2.BF16_V2 R18, -RZ.H0_H0, RZ.H0_H0, -R171.H0_H0 ;  /* 0x200000ffff129231 */ /* 0x000fe200003409ab */
[----:B------:R-:W1:Y:S01]  /*bb10*/  MUFU.EX2 R33, R33 ;  /* 0x0000002100217308 */ /* 0x000e620000000800 */
[----:B------:R-:W-:-:S02]  /*bb20*/  LOP3.LUT R30, R30, 0xff, RZ, 0xc0, !PT ;  /* 0x000000ff1e1e7812 */ /* 0x000fc400078ec0ff */
[----:B------:R-:W-:Y:S02]  /*bb30*/  LOP3.LUT R220, R168, UR8, R231, 0x96, !PT ;  /* 0x00000008a8dc7c12 */ /* 0x000fe4000f8e96e7 */
[----:B------:R-:W-:Y:S01]  /*bb40*/  @!P1 PRMT R171, R18, 0x5410, RZ ;  /* 0x0000541012ab9816 */ /* 0x000fe200000000ff */
[----:B------:R-:W-:Y:S01]  /*bb50*/  @!P4 HFMA2.BF16_V2 R29, -RZ.H0_H0, RZ.H0_H0, -R172.H0_H0 ;  /* 0x200000ffff1dc231 */ /* 0x000fe200003409ac */
[----:B------:R-:W-:Y:S02]  /*bb60*/  SHF.R.U32.HI R18, RZ, 0x18, R19 ;  /* 0x00000018ff127819 */ /* 0x000fe40000011613 */
[----:B------:R-:W-:Y:S02]  /*bb70*/  F2FP.BF16.F32.PACK_AB R168, R188, R193 ;  /* 0x000000c1bca8723e */ /* 0x000fe400000010ff */
[----:B------:R-:W-:Y:S01]  /*bb80*/  ISETP.LE.U32.AND P1, PT, R18, UR7, PT ;  /* 0x0000000712007c0c */ /* 0x000fe2000bf23070 */
[----:B------:R-:W-:Y:S01]  /*bb90*/  IMAD.MOV.U32 R18, RZ, RZ, R230 ;  /* 0x000000ffff127224 */ /* 0x000fe200078e00e6 */
[----:B------:R-:W-:Y:S01]  /*bba0*/  @!P4 PRMT R172, R29, 0x5410, RZ ;  /* 0x000054101dacc816 */ /* 0x000fe200000000ff */
[----:B------:R-:W-:Y:S01]  /*bbb0*/  @!P5 HFMA2.BF16_V2 R26, -RZ.H0_H0, RZ.H0_H0, -R168.H0_H0 ;  /* 0x200000ffff1ad231 */ /* 0x000fe200003409a8 */
[----:B-1----:R-:W-:-:S02]  /*bbc0*/  F2FP.BF16.F32.PACK_AB R170, R194, R33 ;  /* 0x00000021c2aa723e */ /* 0x002fc400000010ff */
[----:B------:R-:W-:Y:S02]  /*bbd0*/  LOP3.LUT R29, R18, 0xff, RZ, 0xc0, !PT ;  /* 0x000000ff121d7812 */ /* 0x000fe400078ec0ff */
[----:B------:R-:W-:Y:S02]  /*bbe0*/  PRMT R169, R170, 0x7632, R169 ;  /* 0x00007632aaa97816 */ /* 0x000fe400000000a9 */
[----:B------:R-:W-:Y:S02]  /*bbf0*/  ISETP.LE.U32.AND P4, PT, R30, UR7, PT ;  /* 0x000000071e007c0c */ /* 0x000fe4000bf83070 */
[----:B------:R-:W-:Y:S01]  /*bc00*/  PRMT R18, R170, 0x5410, R169 ;  /* 0x00005410aa127816 */ /* 0x000fe200000000a9 */
[----:B------:R-:W-:Y:S01]  /*bc10*/  @!P1 HFMA2.BF16_V2 R16, -RZ.H0_H0, RZ.H0_H0, -R169.H0_H0 ;  /* 0x200000ffff109231 */ /* 0x000fe200003409a9 */
[----:B------:R-:W-:Y:S02]  /*bc20*/  PRMT R167, R168, 0x7632, R167 ;  /* 0x00007632a8a77816 */ /* 0x000fe400000000a7 */
[----:B------:R-:W-:-:S02]  /*bc30*/  F2FP.BF16.F32.PACK_AB R204, R214, R216 ;  /* 0x000000d8d6cc723e */ /* 0x000fc400000010ff */
[----:B------:R-:W-:Y:S02]  /*bc40*/  @!P1 PRMT R169, R16, 0x5410, RZ ;  /* 0x0000541010a99816 */ /* 0x000fe400000000ff */
[----:B------:R-:W-:Y:S01]  /*bc50*/  PRMT R16, R242, 0x7771, RZ ;  /* 0x00007771f2107816 */ /* 0x000fe200000000ff */
[----:B------:R-:W-:Y:S01]  /*bc60*/  @!P0 HFMA2.BF16_V2 R12, -RZ.H0_H0, RZ.H0_H0, -R204.H0_H0 ;  /* 0x200000ffff0c8231 */ /* 0x000fe200003409cc */
[----:B------:R-:W-:Y:S01]  /*bc70*/  PRMT R203, R204, 0x7632, R203 ;  /* 0x00007632cccb7816 */ /* 0x000fe200000000cb */
[----:B------:R-:W-:Y:S01]  /*bc80*/  @!P4 HFMA2.BF16_V2 R27, -RZ.H0_H0, RZ.H0_H0, -R170.H0_H0 ;  /* 0x200000ffff1bc231 */ /* 0x000fe200003409aa */
[----:B------:R-:W-:Y:S02]  /*bc90*/  ISETP.GT.U32.AND P1, PT, R16, UR7, PT ;  /* 0x0000000710007c0c */ /* 0x000fe4000bf24070 */
[----:B------:R-:W-:Y:S02]  /*bca0*/  PRMT R16, R168, 0x5410, R167 ;  /* 0x00005410a8107816 */ /* 0x000fe400000000a7 */
[----:B------:R-:W-:-:S02]  /*bcb0*/  @!P5 PRMT R168, R26, 0x5410, RZ ;  /* 0x000054101aa8d816 */ /* 0x000fc400000000ff */
[----:B------:R-:W-:Y:S02]  /*bcc0*/  PRMT R26, R242, 0x7772, RZ ;  /* 0x00007772f21a7816 */ /* 0x000fe400000000ff */
[----:B------:R-:W-:Y:S02]  /*bcd0*/  @!P4 PRMT R170, R27, 0x5410, RZ ;  /* 0x000054101baac816 */ /* 0x000fe400000000ff */
[----:B------:R-:W-:Y:S02]  /*bce0*/  PRMT R27, R220, 0x7632, R27 ;  /* 0x00007632dc1b7816 */ /* 0x000fe4000000001b */
[----:B------:R-:W-:Y:S01]  /*bcf0*/  ISETP.LE.U32.AND P4, PT, R29, UR7, PT ;  /* 0x000000071d007c0c */ /* 0x000fe2000bf83070 */
[----:B------:R-:W-:Y:S01]  /*bd00*/  @P1 HFMA2.BF16_V2 R17, -RZ.H0_H0, RZ.H0_H0, -R167.H0_H0 ;  /* 0x200000ffff111231 */ /* 0x000fe200003409a7 */
[----:B------:R-:W-:Y:S02]  /*bd10*/  LOP3.LUT R27, R27, 0xff, RZ, 0xc0, !PT ;  /* 0x000000ff1b1b7812 */ /* 0x000fe400078ec0ff */
[----:B------:R-:W-:-:S02]  /*bd20*/  F2FP.BF16.F32.PACK_AB R202, R213, R215 ;  /* 0x000000d7d5ca723e */ /* 0x000fc400000010ff */
[----:B------:R-:W-:Y:S02]  /*bd30*/  @P1 PRMT R167, R17, 0x5410, RZ ;  /* 0x0000541011a71816 */ /* 0x000fe400000000ff */
[----:B------:R-:W-:Y:S02]  /*bd40*/  FSEL R17, R165, RZ, P6 ;  /* 0x000000ffa5117208 */ /* 0x000fe40003000000 */
[----:B------:R-:W-:Y:S02]  /*bd50*/  ISETP.GT.U32.AND P6, PT, R26, UR7, PT ;  /* 0x000000071a007c0c */ /* 0x000fe4000bfc4070 */
[----:B------:R-:W-:Y:S01]  /*bd60*/  PRMT R26, R242, 0x7773, RZ ;  /* 0x00007773f21a7816 */ /* 0x000fe200000000ff */
[----:B------:R-:W-:Y:S01]  /*bd70*/  FADD.FTZ R17, R0, -R17 ;  /* 0x8000001100117221 */ /* 0x000fe20000010000 */
[----:B------:R-:W-:Y:S02]  /*bd80*/  ISETP.LE.U32.AND P5, PT, R27, UR7, PT ;  /* 0x000000071b007c0c */ /* 0x000fe4000bfa3070 */
[----:B------:R-:W-:Y:S01]  /*bd90*/  ISETP.GT.U32.AND P1, PT, R26, UR7, PT ;  /* 0x000000071a007c0c */ /* 0x000fe2000bf24070 */
[----:B------:R-:W-:Y:S01]  /*bda0*/  FADD.FTZ R26, R2, -R181 ;  /* 0x800000b5021a7221 */ /* 0x000fe20000010000 */
[----:B------:R-:W-:Y:S01]  /*bdb0*/  LOP3.LUT R27, R220, 0xffff, RZ, 0xc0, !PT ;  /* 0x0000ffffdc1b7812 */ /* 0x000fe200078ec0ff */
[----:B------:R-:W-:Y:S01]  /*bdc0*/  FMUL.FTZ R17, R17, UR4 ;  /* 0x0000000411117c20 */ /* 0x000fe20008410000 */
[----:B------:R-:W-:Y:S01]  /*bdd0*/  F2FP.BF16.F32.PACK_AB R181, R187, R192 ;  /* 0x000000c0bbb5723e */ /* 0x000fe200000010ff */
[----:B------:R-:W-:Y:S01]  /*bde0*/  FMUL.FTZ R26, R26, UR4 ;  /* 0x000000041a1a7c20 */ /* 0x000fe20008410000 */
[----:B------:R-:W-:-:S02]  /*bdf0*/  SHF.R.U32.HI R29, RZ, 0x8, R27 ;  /* 0x00000008ff1d7819 */ /* 0x000fc4000001161b */
[----:B------:R-:W-:Y:S01]  /*be00*/  PRMT R186, R181, 0x7632, R186 ;  /* 0x00007632b5ba7816 */ /* 0x000fe200000000ba */
[----:B------:R-:W1:Y:S01]  /*be10*/  MUFU.EX2 R27, R26 ;  /* 0x0000001a001b7308 */ /* 0x000e620000000800 */
[----:B------:R-:W-:Y:S01]  /*be20*/  @P6 HFMA2.BF16_V2 R23, -RZ.H0_H0, RZ.H0_H0, -R181.H0_H0 ;  /* 0x200000ffff176231 */ /* 0x000fe200003409b5 */
[----:B------:R-:W-:Y:S02]  /*be30*/  LOP3.LUT R29, R29, 0xffff, RZ, 0xc0, !PT ;  /* 0x0000ffff1d1d7812 */ /* 0x000fe400078ec0ff */
[----:B------:R2:W3:Y:S01]  /*be40*/  MUFU.EX2 R26, R17 ;  /* 0x00000011001a7308 */ /* 0x0004e20000000800 */
[----:B------:R-:W-:Y:S01]  /*be50*/  @P1 HFMA2.BF16_V2 R22, -RZ.H0_H0, RZ.H0_H0, -R186.H0_H0 ;  /* 0x200000ffff161231 */ /* 0x000fe200003409ba */
[----:B------:R-:W-:Y:S02]  /*be60*/  PRMT R31, R204, 0x5410, R203 ;  /* 0x00005410cc1f7816 */ /* 0x000fe400000000cb */
[----:B------:R-:W-:Y:S02]  /*be70*/  @!P0 PRMT R204, R12, 0x5410, RZ ;  /* 0x000054100ccc8816 */ /* 0x000fe400000000ff */
[----:B------:R-:W-:-:S02]  /*be80*/  PRMT R201, R202, 0x7632, R201 ;  /* 0x00007632cac97816 */ /* 0x000fc400000000c9 */
[----:B------:R-:W-:Y:S02]  /*be90*/  F2FP.BF16.F32.PACK_AB R200, R189, R195 ;  /* 0x000000c3bdc8723e */ /* 0x000fe400000010ff */
[----:B------:R-:W-:Y:S01]  /*bea0*/  PRMT R30, R202, 0x5410, R201 ;  /* 0x00005410ca1e7816 */ /* 0x000fe200000000c9 */
[-C--:B-1----:R-:W-:Y:S01]  /*beb0*/  FMUL.FTZ R160, R160, R27.reuse ;  /* 0x0000001ba0a07220 */ /* 0x082fe20000410000 */
[----:B------:R-:W-:Y:S01]  /*bec0*/  PRMT R199, R200, 0x7632, R199 ;  /* 0x00007632c8c77816 */ /* 0x000fe200000000c7 */
[-C--:B------:R-:W-:Y:S01]  /*bed0*/  FMUL.FTZ R161, R161, R27.reuse ;  /* 0x0000001ba1a17220 */ /* 0x080fe20000410000 */
[----:B--2---:R-:W-:Y:S01]  /*bee0*/  PRMT R17, R181, 0x5410, R186 ;  /* 0x00005410b5117816 */ /* 0x004fe200000000ba */
[-C--:B---3--:R-:W-:Y:S01]  /*bef0*/  FFMA.FTZ R228, R211, R26.reuse, R228 ;  /* 0x0000001ad3e47223 */ /* 0x088fe200000100e4 */
[----:B------:R-:W-:Y:S01]  /*bf00*/  @P6 PRMT R181, R23, 0x5410, RZ ;  /* 0x0000541017b56816 */ /* 0x000fe200000000ff */
[----:B------:R-:W-:Y:S01]  /*bf10*/  FFMA.FTZ R23, R229, R27, R190 ;  /* 0x0000001be5177223 */ /* 0x000fe200000100be */
[----:B------:R-:W-:Y:S01]  /*bf20*/  ISETP.LE.U32.AND P6, PT, R29, UR7, PT ;  /* 0x000000071d007c0c */ /* 0x000fe2000bfc3070 */
[----:B------:R-:W-:Y:S01]  /*bf30*/  FFMA.FTZ R29, R15, UR4, -R226 ;  /* 0x000000040f1d7c23 */ /* 0x000fe200080108e2 */
[----:B------:R-:W-:Y:S01]  /*bf40*/  @P1 PRMT R186, R22, 0x5410, RZ ;  /* 0x0000541016ba1816 */ /* 0x000fe200000000ff */
[----:B------:R-:W-:Y:S01]  /*bf50*/  FFMA.FTZ R211, R6, UR4, -R224 ;  /* 0x0000000406d37c23 */ /* 0x000fe200080108e0 */
[----:B------:R-:W-:Y:S01]  /*bf60*/  LOP3.LUT R22, R28, 0xff, RZ, 0xc0, !PT ;  /* 0x000000ff1c167812 */ /* 0x000fe200078ec0ff */
[----:B------:R-:W1:Y:S01]  /*bf70*/  MUFU.EX2 R190, R29 ;  /* 0x0000001d00be7308 */ /* 0x000e620000000800 */
[----:B------:R-:W-:Y:S01]  /*bf80*/  PRMT R232, R200, 0x5410, R199 ;  /* 0x00005410c8e87816 */ /* 0x000fe200000000c7 */
[----:B------:R-:W-:Y:S01]  /*bf90*/  VIADD R229, R3, 0x10040 ;  /* 0x0001004003e57836 */ /* 0x000fe20000000000 */
[----:B------:R-:W-:Y:S01]  /*bfa0*/  ISETP.LE.U32.AND P1, PT, R22, UR7, PT ;  /* 0x0000000716007c0c */ /* 0x000fe2000bf23070 */
[----:B------:R-:W2:Y:S01]  /*bfb0*/  MUFU.EX2 R211, R211 ;  /* 0x000000d300d37308 */ /* 0x000ea20000000800 */
[----:B------:R-:W-:Y:S01]  /*bfc0*/  SHF.R.U32.HI R22, RZ, 0x18, R28 ;  /* 0x00000018ff167819 */ /* 0x000fe2000001161c */
        /* <DEDUP_REMOVED lines=8> */
[----:B-1----:R-:W-:Y:S01]  /*c050*/  F2FP.BF16.F32.PACK_AB R198, R190, R191 ;  /* 0x000000bfbec6723e */ /* 0x002fe200000010ff */
[-C--:B------:R-:W-:Y:S01]  /*c060*/  FMUL.FTZ R146, R146, R26.reuse ;  /* 0x0000001a92927220 */ /* 0x080fe20000410000 */
[-C--:B------:R-:W-:Y:S01]  /*c070*/  FMUL.FTZ R147, R147, R26.reuse ;  /* 0x0000001a93937220 */ /* 0x080fe20000410000 */
[----:B------:R-:W-:Y:S01]  /*c080*/  FMUL.FTZ R142, R142, R26 ;  /* 0x0000001a8e8e7220 */ /* 0x000fe20000410000 */
[C---:B------:R-:W-:Y:S01]  /*c090*/  PRMT R197, R198.reuse, 0x7632, R197 ;  /* 0x00007632c6c57816 */ /* 0x040fe200000000c5 */
[----:B------:R-:W-:Y:S01]  /*c0a0*/  @!P1 HFMA2.BF16_V2 R21, -RZ.H0_H0, RZ.H0_H0, -R198.H0_H0 ;  /* 0x200000ffff159231 */ /* 0x000fe200003409c6 */
[----:B--2---:R-:W-:Y:S01]  /*c0b0*/  F2FP.BF16.F32.PACK_AB R210, R211, R212 ;  /* 0x000000d4d3d2723e */ /* 0x004fe200000010ff */
[-C--:B------:R-:W-:Y:S01]  /*c0c0*/  FMUL.FTZ R143, R143, R26.reuse ;  /* 0x0000001a8f8f7220 */ /* 0x080fe20000410000 */
[----:B------:R-:W-:Y:S01]  /*c0d0*/  PRMT R29, R198, 0x5410, R197 ;  /* 0x00005410c61d7816 */ /* 0x000fe200000000c5 */
[----:B------:R-:W-:Y:S01]  /*c0e0*/  @!P3 HFMA2.BF16_V2 R15, -RZ.H0_H0, RZ.H0_H0, -R197.H0_H0 ;  /* 0x200000ffff0fb231 */ /* 0x000fe200003409c5 */
[----:B------:R-:W-:Y:S01]  /*c0f0*/  @!P1 PRMT R198, R21, 0x5410, RZ ;  /* 0x0000541015c69816 */ /* 0x000fe200000000ff */
[----:B------:R-:W-:Y:S01]  /*c100*/  @!P2 HFMA2.BF16_V2 R14, -RZ.H0_H0, RZ.H0_H0, -R210.H0_H0 ;  /* 0x200000ffff0ea231 */ /* 0x000fe200003409d2 */
[----:B------:R-:W-:Y:S01]  /*c110*/  ISETP.LE.U32.AND P1, PT, R22, UR7, PT ;  /* 0x0000000716007c0c */ /* 0x000fe2000bf23070 */
[-C--:B------:R-:W-:Y:S01]  /*c120*/  FMUL.FTZ R138, R138, R26.reuse ;  /* 0x0000001a8a8a7220 */ /* 0x080fe20000410000 */
[----:B------:R-:W-:Y:S01]  /*c130*/  PRMT R208, R210, 0x7632, R208 ;  /* 0x00007632d2d07816 */ /* 0x000fe200000000d0 */
[-C--:B------:R-:W-:Y:S01]  /*c140*/  FMUL.FTZ R139, R139, R26.reuse ;  /* 0x0000001a8b8b7220 */ /* 0x080fe20000410000 */
[----:B------:R-:W-:Y:S01]  /*c150*/  @!P3 PRMT R197, R15, 0x5410, RZ ;  /* 0x000054100fc5b816 */ /* 0x000fe200000000ff */
[-C--:B------:R-:W-:Y:S01]  /*c160*/  FMUL.FTZ R134, R134, R26.reuse ;  /* 0x0000001a86867220 */ /* 0x080fe20000410000 */
[----:B------:R-:W-:Y:S01]  /*c170*/  PRMT R235, R210, 0x5410, R208 ;  /* 0x00005410d2eb7816 */ /* 0x000fe200000000d0 */
[-C--:B------:R-:W-:Y:S01]  /*c180*/  FMUL.FTZ R135, R135, R26.reuse ;  /* 0x0000001a87877220 */ /* 0x080fe20000410000 */
[----:B------:R-:W-:Y:S01]  /*c190*/  @!P2 PRMT R210, R14, 0x5410, RZ ;  /* 0x000054100ed2a816 */ /* 0x000fe200000000ff */
[-C--:B------:R-:W-:Y:S01]  /*c1a0*/  FMUL.FTZ R38, R38, R26.reuse ;  /* 0x0000001a26267220 */ /* 0x080fe20000410000 */
[-C--:B------:R-:W-:Y:S01]  /*c1b0*/  FMUL.FTZ R39, R39, R26.reuse ;  /* 0x0000001a27277220 */ /* 0x080fe20000410000 */
[-C--:B------:R-:W-:Y:S01]  /*c1c0*/  FMUL.FTZ R42, R42, R26.reuse ;  /* 0x0000001a2a2a7220 */ /* 0x080fe20000410000 */
[----:B------:R-:W-:Y:S01]  /*c1d0*/  FMUL.FTZ R43, R43, R26 ;  /* 0x0000001a2b2b7220 */ /* 0x000fe20000410000 */
[----:B------:R-:W-:-:S02]  /*c1e0*/  @!P1 HFMA2.BF16_V2 R13, -RZ.H0_H0, RZ.H0_H0, -R208.H0_H0 ;  /* 0x200000ffff0d9231 */ /* 0x000fc400003409d0 */
[-C--:B------:R-:W-:Y:S01]  /*c1f0*/  FMUL.FTZ R46, R46, R26.reuse ;  /* 0x0000001a2e2e7220 */ /* 0x080fe20000410000 */
[-C--:B------:R-:W-:Y:S01]  /*c200*/  FMUL.FTZ R47, R47, R26.reuse ;  /* 0x0000001a2f2f7220 */ /* 0x080fe20000410000 */
[-C--:B------:R-:W-:Y:S01]  /*c210*/  FMUL.FTZ R50, R50, R26.reuse ;  /* 0x0000001a32327220 */ /* 0x080fe20000410000 */
[-C--:B------:R-:W-:Y:S01]  /*c220*/  FMUL.FTZ R51, R51, R26.reuse ;  /* 0x0000001a33337220 */ /* 0x080fe20000410000 */
[----:B------:R-:W-:Y:S01]  /*c230*/  @!P1 PRMT R208, R13, 0x5410, RZ ;  /* 0x000054100dd09816 */ /* 0x000fe200000000ff */
[-C--:B------:R-:W-:Y:S01]  /*c240*/  FMUL.FTZ R54, R54, R26.reuse ;  /* 0x0000001a36367220 */ /* 0x080fe20000410000 */
[----:B------:R-:W-:Y:S01]  /*c250*/  PRMT R13, R24, 0x7771, RZ ;  /* 0x00007771180d7816 */ /* 0x000fe200000000ff */
[-C--:B------:R-:W-:Y:S01]  /*c260*/  FMUL.FTZ R55, R55, R26.reuse ;  /* 0x0000001a37377220 */ /* 0x080fe20000410000 */
[-C--:B------:R-:W-:Y:S01]  /*c270*/  FMUL.FTZ R58, R58, R26.reuse ;  /* 0x0000001a3a3a7220 */ /* 0x080fe20000410000 */
[-C--:B------:R-:W-:Y:S01]  /*c280*/  FMUL.FTZ R59, R59, R26.reuse ;  /* 0x0000001a3b3b7220 */ /* 0x080fe20000410000 */
[----:B------:R-:W-:Y:S01]  /*c290*/  ISETP.GT.U32.AND P3, PT, R13, UR7, PT ;  /* 0x000000070d007c0c */ /* 0x000fe2000bf64070 */
        /* <DEDUP_REMOVED lines=13> */
[----:B------:R-:W-:Y:S01]  /*c370*/  LOP3.LUT R13, R220, 0xff, RZ, 0xc0, !PT ;  /* 0x000000ffdc0d7812 */ /* 0x000fe200078ec0ff */
[-C--:B------:R-:W-:Y:S01]  /*c380*/  FMUL.FTZ R79, R79, R26.reuse ;  /* 0x0000001a4f4f7220 */ /* 0x080fe20000410000 */
[-C--:B------:R-:W-:Y:S01]  /*c390*/  FMUL.FTZ R82, R82, R26.reuse ;  /* 0x0000001a52527220 */ /* 0x080fe20000410000 */
[----:B------:R-:W-:Y:S01]  /*c3a0*/  FMUL.FTZ R83, R83, R26 ;  /* 0x0000001a53537220 */ /* 0x000fe20000410000 */
[----:B------:R-:W-:Y:S01]  /*c3b0*/  ISETP.LE.U32.AND P0, PT, R13, UR7, PT ;  /* 0x000000070d007c0c */ /* 0x000fe2000bf03070 */
[----:B------:R-:W-:-:S02]  /*c3c0*/  @P2 HFMA2.BF16_V2 R6, -RZ.H0_H0, RZ.H0_H0, -R202.H0_H0 ;  /* 0x200000ffff062231 */ /* 0x000fc400003409ca */
[-C--:B------:R-:W-:Y:S01]  /*c3d0*/  FMUL.FTZ R86, R86, R26.reuse ;  /* 0x0000001a56567220 */ /* 0x080fe20000410000 */
[-C--:B------:R-:W-:Y:S01]  /*c3e0*/  FMUL.FTZ R87, R87, R26.reuse ;  /* 0x0000001a57577220 */ /* 0x080fe20000410000 */
[-C--:B------:R-:W-:Y:S01]  /*c3f0*/  FMUL.FTZ R90, R90, R26.reuse ;  /* 0x0000001a5a5a7220 */ /* 0x080fe20000410000 */
[-C--:B------:R-:W-:Y:S01]  /*c400*/  FMUL.FTZ R91, R91, R26.reuse ;  /* 0x0000001a5b5b7220 */ /* 0x080fe20000410000 */
[----:B------:R-:W-:Y:S01]  /*c410*/  @P2 PRMT R202, R6, 0x5410, RZ ;  /* 0x0000541006ca2816 */ /* 0x000fe200000000ff */
[----:B------:R-:W-:Y:S01]  /*c420*/  @P1 HFMA2.BF16_V2 R5, -RZ.H0_H0, RZ.H0_H0, -R201.H0_H0 ;  /* 0x200000ffff051231 */ /* 0x000fe200003409c9 */
[----:B------:R-:W1:Y:S01]  /*c430*/  LDC R6, c[0x0][0x4f8] ;  /* 0x00013e00ff067b82 */ /* 0x000e620000000800 */
[-C--:B------:R-:W-:Y:S01]  /*c440*/  FMUL.FTZ R94, R94, R26.reuse ;  /* 0x0000001a5e5e7220 */ /* 0x080fe20000410000 */
[-C--:B------:R-:W-:Y:S01]  /*c450*/  FMUL.FTZ R95, R95, R26.reuse ;  /* 0x0000001a5f5f7220 */ /* 0x080fe20000410000 */
[-C--:B------:R-:W-:Y:S01]  /*c460*/  FMUL.FTZ R98, R98, R26.reuse ;  /* 0x0000001a62627220 */ /* 0x080fe20000410000 */
[----:B------:R-:W-:Y:S01]  /*c470*/  @P1 PRMT R201, R5, 0x5410, RZ ;  /* 0x0000541005c91816 */ /* 0x000fe200000000ff */
[----:B------:R-:W-:Y:S01]  /*c480*/  @!P0 HFMA2.BF16_V2 R4, -RZ.H0_H0, RZ.H0_H0, -R200.H0_H0 ;  /* 0x200000ffff048231 */ /* 0x000fe200003409c8 */
[----:B------:R-:W-:Y:S01]  /*c490*/  R2P PR, R207, 0x6 ;  /* 0x00000006cf007804 */ /* 0x000fe20000000000 */
[-C--:B------:R-:W-:Y:S01]  /*c4a0*/  FMUL.FTZ R99, R99, R26.reuse ;  /* 0x0000001a63637220 */ /* 0x080fe20000410000 */
[-C--:B------:R-:W-:Y:S01]  /*c4b0*/  FMUL.FTZ R102, R102, R26.reuse ;  /* 0x0000001a66667220 */ /* 0x080fe20000410000 */
[----:B------:R-:W-:Y:S01]  /*c4c0*/  FMUL.FTZ R103, R103, R26 ;  /* 0x0000001a67677220 */ /* 0x000fe20000410000 */
[----:B------:R-:W-:Y:S01]  /*c4d0*/  @!P0 PRMT R200, R4, 0x5410, RZ ;  /* 0x0000541004c88816 */ /* 0x000fe200000000ff */
[----:B------:R-:W-:-:S02]  /*c4e0*/  VIADD R4, R3, 0x10000 ;  /* 0x0001000003047836 */ /* 0x000fc40000000000 */
[-C--:B------:R-:W-:Y:S01]  /*c4f0*/  FMUL.FTZ R106, R106, R26.reuse ;  /* 0x0000001a6a6a7220 */ /* 0x080fe20000410000 */
[-C--:B------:R-:W-:Y:S01]  /*c500*/  FMUL.FTZ R107, R107, R26.reuse ;  /* 0x0000001a6b6b7220 */ /* 0x080fe20000410000 */
[-C--:B------:R-:W-:Y:S01]  /*c510*/  FMUL.FTZ R110, R110, R26.reuse ;  /* 0x0000001a6e6e7220 */ /* 0x080fe20000410000 */
[-C--:B------:R-:W-:Y:S01]  /*c520*/  FMUL.FTZ R111, R111, R26.reuse ;  /* 0x0000001a6f6f7220 */ /* 0x080fe20000410000 */
[-C--:B------:R-:W-:Y:S01]  /*c530*/  FMUL.FTZ R114, R114, R26.reuse ;  /* 0x0000001a72727220 */ /* 0x080fe20000410000 */
[-C--:B------:R-:W-:Y:S01]  /*c540*/  FMUL.FTZ R115, R115, R26.reuse ;  /* 0x0000001a73737220 */ /* 0x080fe20000410000 */
[-C--:B------:R-:W-:Y:S01]  /*c550*/  FMUL.FTZ R118, R118, R26.reuse ;  /* 0x0000001a76767220 */ /* 0x080fe20000410000 */
[----:B------:R-:W-:Y:S01]  /*c560*/  @P2 VIADD R229, R4, 0xffffffc0 ;  /* 0xffffffc004e52836 */ /* 0x000fe20000000000 */
[----:B------:R-:W-:Y:S01]  /*c570*/  PRMT R4, R230, 0x7773, RZ ;  /* 0x00007773e6047816 */ /* 0x000fe200000000ff */
[-C--:B------:R-:W-:Y:S01]  /*c580*/  FMUL.FTZ R119, R119, R26.reuse ;  /* 0x0000001a77777220 */ /* 0x080fe20000410000 */
[-C--:B------:R-:W-:Y:S01]  /*c590*/  FMUL.FTZ R122, R122, R26.reuse ;  /* 0x0000001a7a7a7220 */ /* 0x080fe20000410000 */
[-C--:B------:R-:W-:Y:S01]  /*c5a0*/  FMUL.FTZ R123, R123, R26.reuse ;  /* 0x0000001a7b7b7220 */ /* 0x080fe20000410000 */
[----:B------:R-:W-:Y:S01]  /*c5b0*/  ISETP.GT.U32.AND P2, PT, R4, UR7, PT ;  /* 0x0000000704007c0c */ /* 0x000fe2000bf44070 */
[-C--:B------:R-:W-:Y:S01]  /*c5c0*/  FMUL.FTZ R126, R126, R26.reuse ;  /* 0x0000001a7e7e7220 */ /* 0x080fe20000410000 */
[----:B------:R-:W-:Y:S01]  /*c5d0*/  SHF.R.U32.HI R4, RZ, 0x18, R220 ;  /* 0x00000018ff047819 */ /* 0x000fe200000116dc */
[-C--:B------:R-:W-:Y:S01]  /*c5e0*/  FMUL.FTZ R127, R127, R26.reuse ;  /* 0x0000001a7f7f7220 */ /* 0x080fe20000410000 */
[-C--:B------:R-:W-:Y:S01]  /*c5f0*/  FMUL.FTZ R130, R130, R26.reuse ;  /* 0x0000001a82827220 */ /* 0x080fe20000410000 */
[----:B------:R-:W-:Y:S01]  /*c600*/  FMUL.FTZ R131, R131, R26 ;  /* 0x0000001a83837220 */ /* 0x000fe20000410000 */
[----:B------:R-:W-:Y:S01]  /*c610*/  @P3 HFMA2.BF16_V2 R7, -RZ.H0_H0, RZ.H0_H0, -R203.H0_H0 ;  /* 0x200000ffff073231 */ /* 0x000fe200003409cb */
[----:B------:R-:W-:Y:S01]  /*c620*/  SEL R26, R10, 0xffffffe0, !P1 ;  /* 0xffffffe00a1a7807 */ /* 0x000fe20004800000 */
[----:B------:R-:W2:Y:S01]  /*c630*/  LDSM.16.MT88.4 R12, [R3+0x10000] ;  /* 0x01000000030c783b */ /* 0x000ea20000004200 */
[----:B------:R-:W-:Y:S01]  /*c640*/  PRMT R5, R230, 0x7771, RZ ;  /* 0x00007771e6057816 */ /* 0x000fe200000000ff */
[-C--:B------:R-:W-:Y:S01]  /*c650*/  FMUL.FTZ R156, R156, R27.reuse ;  /* 0x0000001b9c9c7220 */ /* 0x080fe20000410000 */
[----:B------:R-:W-:Y:S01]  /*c660*/  ISETP.LE.U32.AND P1, PT, R4, UR7, PT ;  /* 0x0000000704007c0c */ /* 0x000fe2000bf23070 */
[-C--:B------:R-:W-:Y:S01]  /*c670*/  FMUL.FTZ R157, R157, R27.reuse ;  /* 0x0000001b9d9d7220 */ /* 0x080fe20000410000 */
[C---:B------:R-:W-:Y:S01]  /*c680*/  PRMT R4, R242.reuse, 0x7773, RZ ;  /* 0x00007773f2047816 */ /* 0x040fe200000000ff */
[----:B------:R-:W-:Y:S01]  /*c690*/  IMAD.IADD R231, R3, 0x1, R26 ;  /* 0x0000000103e77824 */ /* 0x000fe200078e021a */
[----:B------:R-:W-:Y:S01]  /*c6a0*/  PRMT R21, R242, 0x7772, RZ ;  /* 0x00007772f2157816 */ /* 0x000fe200000000ff */
[-C--:B------:R-:W-:Y:S01]  /*c6b0*/  FMUL.FTZ R152, R152, R27.reuse ;  /* 0x0000001b98987220 */ /* 0x080fe20000410000 */
[----:B------:R-:W-:Y:S01]  /*c6c0*/  @P3 PRMT R203, R7, 0x5410, RZ ;  /* 0x0000541007cb3816 */ /* 0x000fe200000000ff */
[-C--:B------:R-:W-:Y:S01]  /*c6d0*/  FMUL.FTZ R153, R153, R27.reuse ;  /* 0x0000001b99997220 */ /* 0x080fe20000410000 */
[----:B------:R-:W-:Y:S01]  /*c6e0*/  ISETP.GT.U32.AND P3, PT, R5, UR7, PT ;  /* 0x0000000705007c0c */ /* 0x000fe2000bf64070 */
[-C--:B------:R-:W-:Y:S01]  /*c6f0*/  FMUL.FTZ R148, R148, R27.reuse ;  /* 0x0000001b94947220 */ /* 0x080fe20000410000 */
[----:B------:R-:W-:Y:S01]  /*c700*/  PRMT R5, R230, 0x7772, RZ ;  /* 0x00007772e6057816 */ /* 0x000fe200000000ff */
[-C--:B------:R-:W-:Y:S01]  /*c710*/  FMUL.FTZ R149, R149, R27.reuse ;  /* 0x0000001b95957220 */ /* 0x080fe20000410000 */
[----:B------:R-:W-:Y:S01]  /*c720*/  PRMT R21, R21, 0x5410, R4 ;  /* 0x0000541015157816 */ /* 0x000fe20000000004 */
[-C--:B------:R-:W-:Y:S01]  /*c730*/  FMUL.FTZ R144, R144, R27.reuse ;  /* 0x0000001b90907220 */ /* 0x080fe20000410000 */
[----:B------:R-:W-:Y:S01]  /*c740*/  LOP3.LUT R4, R240, 0xffff, RZ, 0xc0, !PT ;  /* 0x0000fffff0047812 */ /* 0x000fe200078ec0ff */
[-C--:B------:R-:W-:Y:S01]  /*c750*/  FMUL.FTZ R145, R145, R27.reuse ;  /* 0x0000001b91917220 */ /* 0x080fe20000410000 */
[----:B------:R-:W-:Y:S01]  /*c760*/  ISETP.GT.U32.AND P0, PT, R5, UR7, PT ;  /* 0x0000000705007c0c */ /* 0x000fe2000bf04070 */
[-C--:B------:R-:W-:Y:S01]  /*c770*/  FMUL.FTZ R140, R140, R27.reuse ;  /* 0x0000001b8c8c7220 */ /* 0x080fe20000410000 */
[----:B------:R-:W-:Y:S01]  /*c780*/  SHF.R.U32.HI R4, RZ, 0x8, R4 ;  /* 0x00000008ff047819 */ /* 0x000fe20000011604 */
[-C--:B------:R-:W-:Y:S01]  /*c790*/  FMUL.FTZ R141, R141, R27.reuse ;  /* 0x0000001b8d8d7220 */ /* 0x080fe20000410000 */
[----:B------:R-:W-:Y:S01]  /*c7a0*/  LOP3.LUT R5, R240, 0xff, RZ, 0xc0, !PT ;  /* 0x000000fff0057812 */ /* 0x000fe200078ec0ff */
[-C--:B------:R-:W-:Y:S01]  /*c7b0*/  FMUL.FTZ R136, R136, R27.reuse ;  /* 0x0000001b88887220 */ /* 0x080fe20000410000 */
[----:B-1----:R-:W-:Y:S01]  /*c7c0*/  LOP3.LUT R6, R6, 0xff, RZ, 0xc0, !PT ;  /* 0x000000ff06067812 */ /* 0x002fe200078ec0ff */
[-C--:B------:R-:W-:Y:S01]  /*c7d0*/  FMUL.FTZ R137, R137, R27.reuse ;  /* 0x0000001b89897220 */ /* 0x080fe20000410000 */
[----:B------:R-:W-:Y:S01]  /*c7e0*/  LOP3.LUT R7, R233, 0xff, RZ, 0xc0, !PT ;  /* 0x000000ffe9077812 */ /* 0x000fe200078ec0ff */
[-C--:B------:R-:W-:Y:S01]  /*c7f0*/  FMUL.FTZ R132, R132, R27.reuse ;  /* 0x0000001b84847220 */ /* 0x080fe20000410000 */
[----:B------:R-:W-:Y:S01]  /*c800*/  PRMT R4, R5, 0x5410, R4 ;  /* 0x0000541005047816 */ /* 0x000fe20000000004 */
[----:B------:R-:W-:Y:S01]  /*c810*/  IMAD R233, R6, 0x10000, R6 ;  /* 0x0001000006e97824 */ /* 0x000fe200078e0206 */
[----:B------:R-:W-:Y:S01]  /*c820*/  PRMT R5, R240, 0x7632, R5 ;  /* 0x00007632f0057816 */ /* 0x000fe20000000005 */
[-C--:B------:R-:W-:Y:S01]  /*c830*/  FMUL.FTZ R133, R133, R27.reuse ;  /* 0x0000001b85857220 */ /* 0x080fe20000410000 */
[----:B------:R-:W-:Y:S01]  /*c840*/  PRMT R7, R7, 0x5410, R238 ;  /* 0x0000541007077816 */ /* 0x000fe200000000ee */
[-C--:B------:R-:W-:Y:S01]  /*c850*/  FMUL.FTZ R36, R36, R27.reuse ;  /* 0x0000001b24247220 */ /* 0x080fe20000410000 */
[----:B------:R-:W-:Y:S01]  /*c860*/  SHF.R.U32.HI R240, RZ, 0x18, R240 ;  /* 0x00000018fff07819 */ /* 0x000fe200000116f0 */
[-C--:B------:R-:W-:Y:S01]  /*c870*/  FMUL.FTZ R37, R37, R27.reuse ;  /* 0x0000001b25257220 */ /* 0x080fe20000410000 */
[----:B------:R-:W-:Y:S01]  /*c880*/  LOP3.LUT R5, R5, 0xff, RZ, 0xc0, !PT ;  /* 0x000000ff05057812 */ /* 0x000fe200078ec0ff */
[-C--:B------:R-:W-:Y:S01]  /*c890*/  FMUL.FTZ R40, R40, R27.reuse ;  /* 0x0000001b28287220 */ /* 0x080fe20000410000 */
[--C-:B------:R-:W-:Y:S01]  /*c8a0*/  HSET2.LE.AND R6, R7, R233.reuse, PT ;  /* 0x000000e907067233 */ /* 0x100fe20003803000 */
[-C--:B------:R-:W-:Y:S01]  /*c8b0*/  FMUL.FTZ R41, R41, R27.reuse ;  /* 0x0000001b29297220 */ /* 0x080fe20000410000 */
[----:B------:R-:W-:Y:S01]  /*c8c0*/  PRMT R5, R5, 0x5410, R240 ;  /* 0x0000541005057816 */ /* 0x000fe200000000f0 */
[-C--:B------:R-:W-:Y:S01]  /*c8d0*/  FMUL.FTZ R44, R44, R27.reuse ;  /* 0x0000001b2c2c7220 */ /* 0x080fe20000410000 */
[----:B------:R-:W-:Y:S01]  /*c8e0*/  LOP3.LUT R7, R217, 0xff00ff, RZ, 0xc0, !PT ;  /* 0x00ff00ffd9077812 */ /* 0x000fe200078ec0ff */
[----:B------:R-:W-:Y:S01]  /*c8f0*/  IMAD.IADD R217, R26, 0x1, R229 ;  /* 0x000000011ad97824 */ /* 0x000fe200078e02e5 */
[--C-:B------:R-:W-:Y:S01]  /*c900*/  HSET2.LE.AND R4, R4, R233.reuse, PT ;  /* 0x000000e904047233 */ /* 0x100fe20003803000 */
[-C--:B------:R-:W-:Y:S01]  /*c910*/  FMUL.FTZ R45, R45, R27.reuse ;  /* 0x0000001b2d2d7220 */ /* 0x080fe20000410000 */
[--C-:B------:R-:W-:Y:S01]  /*c920*/  HSET2.LE.AND R5, R5, R233.reuse, PT ;  /* 0x000000e905057233 */ /* 0x100fe20003803000 */
[-C--:B------:R-:W-:Y:S01]  /*c930*/  FMUL.FTZ R48, R48, R27.reuse ;  /* 0x0000001b30307220 */ /* 0x080fe20000410000 */
[----:B------:R-:W-:Y:S01]  /*c940*/  HSET2.LE.AND R7, R7, R233, PT ;  /* 0x000000e907077233 */ /* 0x000fe20003803000 */
[-C--:B------:R-:W-:Y:S01]  /*c950*/  FMUL.FTZ R49, R49, R27.reuse ;  /* 0x0000001b31317220 */ /* 0x080fe20000410000 */
[----:B------:R-:W-:Y:S01]  /*c960*/  LOP3.LUT R4, R239, R4, RZ, 0xc0, !PT ;  /* 0x00000004ef047212 */ /* 0x000fe200078ec0ff */
[----:B------:R-:W-:Y:S01]  /*c970*/  FMUL.FTZ R52, R52, R27 ;  /* 0x0000001b34347220 */ /* 0x000fe20000410000 */
[----:B------:R-:W-:Y:S01]  /*c980*/  LOP3.LUT R5, R237, R5, RZ, 0xc0, !PT ;  /* 0x00000005ed057212 */ /* 0x000fe200078ec0ff */
[-C--:B------:R-:W-:Y:S01]  /*c990*/  FMUL.FTZ R53, R53, R27.reuse ;  /* 0x0000001b35357220 */ /* 0x080fe20000410000 */
        /* <DEDUP_REMOVED lines=17> */
[----:B------:R-:W-:Y:S01]  /*cab0*/  HMMA.16816.F32.BF16 R156, R4, R14, R156 ;  /* 0x0000000e049c723c */ /* 0x000fe2000004189c */
[----:B------:R-:W1:Y:S01]  /*cac0*/  LDSM.16.MT88.4 R12, [R231+0x10000] ;  /* 0x01000000e70c783b */ /* 0x000e620000004200 */
        /* <DEDUP_REMOVED lines=24> */
[----:B------:R-:W-:Y:S01]  /*cc50*/  FADD.FTZ R234, R234, R23 ;  /* 0x00000017eaea7221 */ /* 0x000fe20000010000 */
[----:B------:R-:W-:Y:S01]  /*cc60*/  IMAD.MOV.U32 R23, RZ, RZ, R242 ;  /* 0x000000ffff177224 */ /* 0x000fe200078e00f2 */
[----:B------:R-:W-:Y:S01]  /*cc70*/  PRMT R22, R242, 0x7771, RZ ;  /* 0x00007771f2167816 */ /* 0x000fe200000000ff */
[----:B------:R-:W-:Y:S01]  /*cc80*/  FFMA.FTZ R226, R32, UR4, -R226 ;  /* 0x0000000420e27c23 */ /* 0x000fe200080108e2 */
[----:B------:R-:W-:Y:S01]  /*cc90*/  FADD.FTZ R234, R225, R234 ;  /* 0x000000eae1ea7221 */ /* 0x000fe20000010000 */
[----:B------:R-:W-:Y:S01]  /*cca0*/  @!P6 HFMA2.BF16_V2 R32, -RZ.H0_H0, RZ.H0_H0, -R199.H0_H0 ;  /* 0x200000ffff20e231 */ /* 0x000fe200003409c7 */
[----:B------:R-:W-:Y:S01]  /*ccb0*/  LOP3.LUT R23, R23, 0xff, RZ, 0xc0, !PT ;  /* 0x000000ff17177812 */ /* 0x000fe200078ec0ff */
[----:B------:R-:W-:Y:S01]  /*ccc0*/  UIADD3 UR7, UPT, UPT, UR23, -0x3, URZ ;  /* 0xfffffffd17077890 */ /* 0x000fe2000fffe0ff */
[----:B------:R-:W-:Y:S01]  /*ccd0*/  FADD.FTZ R234, R218, R234 ;  /* 0x000000eadaea7221 */ /* 0x000fe20000010000 */
[----:B------:R-:W-:Y:S01]  /*cce0*/  MUFU.EX2 R226, R226 ;  /* 0x000000e200e27308 */ /* 0x000fe20000000800 */
[----:B------:R-:W-:-:S02]  /*ccf0*/  PRMT R22, R23, 0x5410, R22 ;  /* 0x0000541017167816 */ /* 0x000fc40000000016 */
[----:B------:R-:W-:Y:S01]  /*cd00*/  FADD.FTZ R234, R34, R234 ;  /* 0x000000ea22ea7221 */ /* 0x000fe20000010000 */
[----:B------:R-:W-:Y:S01]  /*cd10*/  MUFU.EX2 R218, R222 ;  /* 0x000000de00da7308 */ /* 0x000fe20000000800 */
[----:B------:R-:W-:Y:S01]  /*cd20*/  @!P6 PRMT R199, R32, 0x5410, RZ ;  /* 0x0000541020c7e816 */ /* 0x000fe200000000ff */
[----:B-1----:R-:W-:Y:S01]  /*cd30*/  HMMA.16816.F32.BF16 R152, R4, R12, R152 ;  /* 0x0000000c0498723c */ /* 0x002fe20000041898 */
[----:B------:R-:W-:-:S04]  /*cd40*/  FADD.FTZ R234, R196, R234 ;  /* 0x000000eac4ea7221 */ /* 0x000fc80000010000 */
[----:B------:R-:W-:-:S03]  /*cd50*/  FADD.FTZ R193, R193, R234 ;  /* 0x000000eac1c17221 */ /* 0x000fc60000010000 */
[----:B------:R-:W-:Y:S01]  /*cd60*/  HMMA.16816.F32.BF16 R148, R4, R14, R148 ;  /* 0x0000000e0494723c */ /* 0x000fe20000041894 */
[----:B------:R-:W1:Y:S01]  /*cd70*/  LDSM.16.MT88.4 R12, [R229] ;  /* 0x00000000e50c783b */ /* 0x000e620000004200 */
[----:B------:R-:W-:-:S04]  /*cd80*/  FADD.FTZ R193, R188, R193 ;  /* 0x000000c1bcc17221 */ /* 0x000fc80000010000 */
[----:B------:R-:W-:-:S04]  /*cd90*/  FADD.FTZ R193, R191, R193 ;  /* 0x000000c1bfc17221 */ /* 0x000fc80000010000 */
[----:B------:R-:W-:-:S04]  /*cda0*/  FADD.FTZ R190, R190, R193 ;  /* 0x000000c1bebe7221 */ /* 0x000fc80000010000 */
[----:B------:R-:W-:-:S04]  /*cdb0*/  FADD.FTZ R190, R216, R190 ;  /* 0x000000bed8be7221 */ /* 0x000fc80000010000 */
[----:B------:R-:W-:-:S04]  /*cdc0*/  FADD.FTZ R214, R214, R190 ;  /* 0x000000bed6d67221 */ /* 0x000fc80000010000 */
[----:B------:R-:W-:-:S04]  /*cdd0*/  FADD.FTZ R214, R195, R214 ;  /* 0x000000d6c3d67221 */ /* 0x000fc80000010000 */
[----:B------:R-:W-:-:S04]  /*cde0*/  FADD.FTZ R214, R189, R214 ;  /* 0x000000d6bdd67221 */ /* 0x000fc80000010000 */
[----:B------:R-:W-:Y:S01]  /*cdf0*/  FADD.FTZ R214, R227, R214 ;  /* 0x000000d6e3d67221 */ /* 0x000fe20000010000 */
[C---:B-1----:R-:W-:Y:S08]  /*ce00*/  HMMA.16816.F32.BF16 R144, R4.reuse, R12, R144 ;  /* 0x0000000c0490723c */ /* 0x042ff00000041890 */
[C---:B------:R-:W-:Y:S01]  /*ce10*/  HMMA.16816.F32.BF16 R140, R4.reuse, R14, R140 ;  /* 0x0000000e048c723c */ /* 0x040fe2000004188c */
[----:B------:R-:W1:Y:S07]  /*ce20*/  LDSM.16.MT88.4 R12, [R217] ;  /* 0x00000000d90c783b */ /* 0x000e6e0000004200 */
        /* <DEDUP_REMOVED lines=39> */
[----:B------:R-:W-:-:S02]  /*d0a0*/  LOP3.LUT R5, R19, 0xffff, RZ, 0xc0, !PT ;  /* 0x0000ffff13057812 */ /* 0x000fc400078ec0ff */
[----:B------:R-:W-:Y:S02]  /*d0b0*/  LOP3.LUT R4, R19, 0xff, RZ, 0xc0, !PT ;  /* 0x000000ff13047812 */ /* 0x000fe400078ec0ff */
[----:B------:R-:W-:Y:S02]  /*d0c0*/  SHF.R.U32.HI R5, RZ, 0x8, R5 ;  /* 0x00000008ff057819 */ /* 0x000fe40000011605 */
[----:B------:R-:W-:Y:S02]  /*d0d0*/  LOP3.LUT R7, R21, 0xff00ff, RZ, 0xc0, !PT ;  /* 0x00ff00ff15077812 */ /* 0x000fe400078ec0ff */
[----:B------:R-:W-:Y:S02]  /*d0e0*/  PRMT R5, R4, 0x5410, R5 ;  /* 0x0000541004057816 */ /* 0x000fe40000000005 */
[----:B------:R-:W-:Y:S02]  /*d0f0*/  PRMT R4, R19, 0x7632, R4 ;  /* 0x0000763213047816 */ /* 0x000fe40000000004 */
[----:B------:R-:W-:-:S02]  /*d100*/  SHF.R.U32.HI R19, RZ, 0x18, R19 ;  /* 0x00000018ff137819 */ /* 0x000fc40000011613 */
[----:B------:R-:W-:Y:S02]  /*d110*/  LOP3.LUT R4, R4, 0xff, RZ, 0xc0, !PT ;  /* 0x000000ff04047812 */ /* 0x000fe400078ec0ff */
[--C-:B------:R-:W-:Y:S02]  /*d120*/  HSET2.LE.AND R5, R5, R233.reuse, PT ;  /* 0x000000e905057233 */ /* 0x100fe40003803000 */
[----:B------:R-:W-:Y:S02]  /*d130*/  PRMT R19, R4, 0x5410, R19 ;  /* 0x0000541004137816 */ /* 0x000fe40000000013 */
[--C-:B------:R-:W-:Y:S02]  /*d140*/  HSET2.LE.AND R6, R22, R233.reuse, PT ;  /* 0x000000e916067233 */ /* 0x100fe40003803000 */
[----:B------:R-:W-:Y:S02]  /*d150*/  LOP3.LUT R4, R20, R5, RZ, 0xc0, !PT ;  /* 0x0000000514047212 */ /* 0x000fe400078ec0ff */
[--C-:B------:R-:W-:Y:S01]  /*d160*/  HSET2.LE.AND R5, R19, R233.reuse, PT ;  /* 0x000000e913057233 */ /* 0x100fe20003803000 */
[----:B------:R-:W2:Y:S01]  /*d170*/  LDSM.16.MT88.4 R20, [R231+0x10800] ;  /* 0x01080000e714783b */ /* 0x000ea20000004200 */
[----:B------:R-:W-:-:S02]  /*d180*/  HSET2.LE.AND R7, R7, R233, PT ;  /* 0x000000e907077233 */ /* 0x000fc40003803000 */
[----:B------:R-:W-:Y:S02]  /*d190*/  LOP3.LUT R6, R16, R6, RZ, 0xc0, !PT ;  /* 0x0000000610067212 */ /* 0x000fe400078ec0ff */
[----:B------:R-:W-:Y:S02]  /*d1a0*/  LOP3.LUT R5, R18, R5, RZ, 0xc0, !PT ;  /* 0x0000000512057212 */ /* 0x000fe400078ec0ff */
[----:B------:R-:W-:Y:S02]  /*d1b0*/  LOP3.LUT R7, R17, R7, RZ, 0xc0, !PT ;  /* 0x0000000711077212 */ /* 0x000fe400078ec0ff */
[----:B------:R-:W3:Y:S05]  /*d1c0*/  LDSM.16.MT88.4 R16, [R229+0x800] ;  /* 0x00080000e510783b */ /* 0x000eea0000004200 */
        /* <DEDUP_REMOVED lines=39> */
[----:B--2---:R-:W-:Y:S01]  /*d440*/  HMMA.16816.F32.BF16 R108, R4, R20, R108 ;  /* 0x00000014046c723c */ /* 0x004fe2000004186c */
[----:B------:R-:W-:-:S04]  /*d450*/  LOP3.LUT R20, R28, 0xffff, RZ, 0xc0, !PT ;  /* 0x0000ffff1c147812 */ /* 0x000fc800078ec0ff */
[----:B------:R-:W-:-:S03]  /*d460*/  SHF.R.U32.HI R20, RZ, 0x8, R20 ;  /* 0x00000008ff147819 */ /* 0x000fc60000011614 */
[C---:B------:R-:W-:Y:S08]  /*d470*/  HMMA.16816.F32.BF16 R112, R4.reuse, R22, R112 ;  /* 0x000000160470723c */ /* 0x040ff00000041870 */
[C---:B---3--:R-:W-:Y:S08]  /*d480*/  HMMA.16816.F32.BF16 R116, R4.reuse, R16, R116 ;  /* 0x000000100474723c */ /* 0x048ff00000041874 */
[C---:B------:R-:W-:Y:S01]  /*d490*/  HMMA.16816.F32.BF16 R120, R4.reuse, R18, R120 ;  /* 0x000000120478723c */ /* 0x040fe20000041878 */
[----:B------:R-:W-:Y:S07]  /*d4a0*/  LDSM.16.MT88.4 R16, [R3+0x11000] ;  /* 0x011000000310783b */ /* 0x000fee0000004200 */
[C---:B-1----:R-:W-:Y:S08]  /*d4b0*/  HMMA.16816.F32.BF16 R124, R4.reuse, R12, R124 ;  /* 0x0000000c047c723c */ /* 0x042ff0000004187c */
[----:B------:R-:W-:Y:S01]  /*d4c0*/  HMMA.16816.F32.BF16 R128, R4, R14, R128 ;  /* 0x0000000e0480723c */ /* 0x000fe20000041880 */
[C---:B------:R-:W-:Y:S01]  /*d4d0*/  PRMT R7, R24.reuse, 0x7773, RZ ;  /* 0x0000777318077816 */ /* 0x040fe200000000ff */
[----:B------:R-:W-:Y:S01]  /*d4e0*/  IMAD.MOV.U32 R4, RZ, RZ, R24 ;  /* 0x000000ffff047224 */ /* 0x000fe200078e0018 */
[C---:B------:R-:W-:Y:S01]  /*d4f0*/  PRMT R5, R24.reuse, 0x7772, RZ ;  /* 0x0000777218057816 */ /* 0x040fe200000000ff */
[----:B------:R-:W1:Y:S01]  /*d500*/  LDSM.16.MT88.4 R12, [R231+0x11000] ;  /* 0x01100000e70c783b */ /* 0x000e620000004200 */
[----:B------:R-:W-:-:S02]  /*d510*/  PRMT R6, R24, 0x7771, RZ ;  /* 0x0000777118067816 */ /* 0x000fc400000000ff */
[----:B------:R-:W-:Y:S01]  /*d520*/  PRMT R5, R5, 0x5410, R7 ;  /* 0x0000541005057816 */ /* 0x000fe20000000007 */
[----:B------:R-:W2:Y:S01]  /*d530*/  LDSM.16.MT88.4 R24, [R229+0x1000] ;  /* 0x00100000e518783b */ /* 0x000ea20000004200 */
[----:B------:R-:W-:Y:S02]  /*d540*/  LOP3.LUT R7, R28, 0xff, RZ, 0xc0, !PT ;  /* 0x000000ff1c077812 */ /* 0x000fe400078ec0ff */
[----:B------:R-:W-:Y:S02]  /*d550*/  LOP3.LUT R4, R4, 0xff, RZ, 0xc0, !PT ;  /* 0x000000ff04047812 */ /* 0x000fe400078ec0ff */
[----:B------:R-:W-:Y:S02]  /*d560*/  PRMT R20, R7, 0x5410, R20 ;  /* 0x0000541007147816 */ /* 0x000fe40000000014 */
[----:B------:R-:W-:Y:S02]  /*d570*/  PRMT R7, R28, 0x7632, R7 ;  /* 0x000076321c077816 */ /* 0x000fe40000000007 */
[----:B------:R-:W-:-:S02]  /*d580*/  SHF.R.U32.HI R28, RZ, 0x18, R28 ;  /* 0x00000018ff1c7819 */ /* 0x000fc4000001161c */
[----:B------:R-:W-:Y:S02]  /*d590*/  HSET2.LE.AND R20, R20, R233, PT ;  /* 0x000000e914147233 */ /* 0x000fe40003803000 */
[----:B------:R-:W-:Y:S02]  /*d5a0*/  LOP3.LUT R7, R7, 0xff, RZ, 0xc0, !PT ;  /* 0x000000ff07077812 */ /* 0x000fe400078ec0ff */
[----:B------:R-:W-:Y:S02]  /*d5b0*/  PRMT R6, R4, 0x5410, R6 ;  /* 0x0000541004067816 */ /* 0x000fe40000000006 */
[----:B------:R-:W-:Y:S02]  /*d5c0*/  PRMT R7, R7, 0x5410, R28 ;  /* 0x0000541007077816 */ /* 0x000fe4000000001c */
[----:B------:R-:W-:Y:S02]  /*d5d0*/  LOP3.LUT R4, R29, R20, RZ, 0xc0, !PT ;  /* 0x000000141d047212 */ /* 0x000fe400078ec0ff */
[----:B------:R-:W-:-:S02]  /*d5e0*/  LOP3.LUT R20, R5, 0xff00ff, RZ, 0xc0, !PT ;  /* 0x00ff00ff05147812 */ /* 0x000fc400078ec0ff */
[--C-:B------:R-:W-:Y:S02]  /*d5f0*/  HSET2.LE.AND R5, R7, R233.reuse, PT ;  /* 0x000000e907057233 */ /* 0x100fe40003803000 */
[--C-:B------:R-:W-:Y:S02]  /*d600*/  HSET2.LE.AND R6, R6, R233.reuse, PT ;  /* 0x000000e906067233 */ /* 0x100fe40003803000 */
[----:B------:R-:W-:Y:S02]  /*d610*/  HSET2.LE.AND R7, R20, R233, PT ;  /* 0x000000e914077233 */ /* 0x000fe40003803000 */
[----:B------:R-:W3:Y:S01]  /*d620*/  LDSM.16.MT88.4 R20, [R3+0x13000] ;  /* 0x013000000314783b */ /* 0x000ee20000004200 */
[----:B------:R-:W-:Y:S02]  /*d630*/  LOP3.LUT R5, R235, R5, RZ, 0xc0, !PT ;  /* 0x00000005eb057212 */ /* 0x000fe400078ec0ff */
[----:B------:R-:W-:Y:S02]  /*d640*/  LOP3.LUT R6, R31, R6, RZ, 0xc0, !PT ;  /* 0x000000061f067212 */ /* 0x000fe400078ec0ff */
[----:B------:R-:W-:-:S02]  /*d650*/  LOP3.LUT R7, R30, R7, RZ, 0xc0, !PT ;  /* 0x000000071e077212 */ /* 0x000fc400078ec0ff */
[----:B------:R-:W4:Y:S05]  /*d660*/  LDSM.16.MT88.4 R28, [R217+0x1000] ;  /* 0x00100000d91c783b */ /* 0x000f2a0000004200 */
        /* <DEDUP_REMOVED lines=12> */
[C---:B----4-:R-:W-:Y:S08]  /*d730*/  HMMA.16816.F32.BF16 R136, R4.reuse, R28, R136 ;  /* 0x0000001c0488723c */ /* 0x050ff00000041888 */
[C---:B------:R-:W-:Y:S01]  /*d740*/  HMMA.16816.F32.BF16 R132, R4.reuse, R30, R132 ;  /* 0x0000001e0484723c */ /* 0x040fe20000041884 */
[----:B------:R-:W4:Y:S07]  /*d750*/  LDSM.16.MT88.4 R28, [R217+0x3000] ;  /* 0x00300000d91c783b */ /* 0x000f2e0000004200 */
[C---:B-1----:R-:W-:Y:S08]  /*d760*/  HMMA.16816.F32.BF16 R52, R4.reuse, R12, R52 ;  /* 0x0000000c0434723c */ /* 0x042ff00000041834 */
[C---:B------:R-:W-:Y:S01]  /*d770*/  HMMA.16816.F32.BF16 R56, R4.reuse, R14, R56 ;  /* 0x0000000e0438723c */ /* 0x040fe20000041838 */
[----:B------:R-:W-:Y:S07]  /*d780*/  LDSM.16.MT88.4 R12, [R229+0x7000] ;  /* 0x00700000e50c783b */ /* 0x000fee0000004200 */
[C---:B--2---:R-:W-:Y:S08]  /*d790*/  HMMA.16816.F32.BF16 R68, R4.reuse, R24, R68 ;  /* 0x000000180444723c */ /* 0x044ff00000041844 */
[C---:B------:R-:W-:Y:S01]  /*d7a0*/  HMMA.16816.F32.BF16 R72, R4.reuse, R26, R72 ;  /* 0x0000001a0448723c */ /* 0x040fe20000041848 */
[----:B------:R-:W1:Y:S07]  /*d7b0*/  LDSM.16.MT88.4 R24, [R3+0x17000] ;  /* 0x017000000318783b */ /* 0x000e6e0000004200 */
[C---:B---3--:R-:W-:Y:S08]  /*d7c0*/  HMMA.16816.F32.BF16 R76, R4.reuse, R20, R76 ;  /* 0x00000014044c723c */ /* 0x048ff0000004184c */
[C---:B------:R-:W-:Y:S01]  /*d7d0*/  HMMA.16816.F32.BF16 R80, R4.reuse, R22, R80 ;  /* 0x000000160450723c */ /* 0x040fe20000041850 */
[----:B------:R-:W2:Y:S07]  /*d7e0*/  LDSM.16.MT88.4 R20, [R231+0x17000] ;  /* 0x01700000e714783b */ /* 0x000eae0000004200 */
[C---:B-----5:R-:W-:Y:S08]  /*d7f0*/  HMMA.16816.F32.BF16 R44, R4.reuse, R16, R44 ;  /* 0x00000010042c723c */ /* 0x060ff0000004182c */
[C---:B------:R-:W-:Y:S01]  /*d800*/  HMMA.16816.F32.BF16 R48, R4.reuse, R18, R48 ;  /* 0x000000120430723c */ /* 0x040fe20000041830 */
[----:B------:R-:W3:Y:S07]  /*d810*/  LDSM.16.MT88.4 R16, [R229+0x5000] ;  /* 0x00500000e510783b */ /* 0x000eee0000004200 */
[C---:B----4-:R-:W-:Y:S08]  /*d820*/  HMMA.16816.F32.BF16 R60, R4.reuse, R28, R60 ;  /* 0x0000001c043c723c */ /* 0x050ff0000004183c */
[C---:B------:R-:W-:Y:S01]  /*d830*/  HMMA.16816.F32.BF16 R64, R4.reuse, R30, R64 ;  /* 0x0000001e0440723c */ /* 0x040fe20000041840 */
[----:B------:R-:W4:Y:S07]  /*d840*/  LDSM.16.MT88.4 R28, [R217+0x5000] ;  /* 0x00500000d91c783b */ /* 0x000f2e0000004200 */
[----:B-1----:R-:W-:Y:S01]  /*d850*/  HMMA.16816.F32.BF16 R104, R4, R26, R104 ;  /* 0x0000001a0468723c */ /* 0x002fe20000041868 */
[----:B------:R-:W-:-:S02]  /*d860*/  PRMT R27, R230, 0x7772, RZ ;  /* 0x00007772e61b7816 */ /* 0x000fc400000000ff */
[----:B------:R-:W-:-:S05]  /*d870*/  LOP3.LUT R26, R220, 0xff, RZ, 0xc0, !PT ;  /* 0x000000ffdc1a7812 */ /* 0x000fca00078ec0ff */
[C---:B--2---:R-:W-:Y:S08]  /*d880*/  HMMA.16816.F32.BF16 R108, R4.reuse, R20, R108 ;  /* 0x00000014046c723c */ /* 0x044ff0000004186c */
[C---:B------:R-:W-:Y:S01]  /*d890*/  HMMA.16816.F32.BF16 R112, R4.reuse, R22, R112 ;  /* 0x000000160470723c */ /* 0x040fe20000041870 */
[----:B------:R-:W1:Y:S07]  /*d8a0*/  LDSM.16.MT88.4 R20, [R217+0x7000] ;  /* 0x00700000d914783b */ /* 0x000e6e0000004200 */
[----:B------:R-:W-:Y:S01]  /*d8b0*/  HMMA.16816.F32.BF16 R116, R4, R12, R116 ;  /* 0x0000000c0474723c */ /* 0x000fe20000041874 */
[----:B------:R-:W-:Y:S01]  /*d8c0*/  PRMT R12, R230, 0x7773, RZ ;  /* 0x00007773e60c7816 */ /* 0x000fe200000000ff */
[----:B------:R-:W-:-:S03]  /*d8d0*/  IMAD.MOV.U32 R13, RZ, RZ, R230 ;  /* 0x000000ffff0d7224 */ /* 0x000fc600078e00e6 */
[--C-:B------:R-:W-:Y:S02]  /*d8e0*/  PRMT R27, R27, 0x5410, R12.reuse ;  /* 0x000054101b1b7816 */ /* 0x100fe4000000000c */
[----:B------:R-:W-:Y:S01]  /*d8f0*/  LOP3.LUT R13, R13, 0xff, RZ, 0xc0, !PT ;  /* 0x000000ff0d0d7812 */ /* 0x000fe200078ec0ff */
[C---:B------:R-:W-:Y:S01]  /*d900*/  HMMA.16816.F32.BF16 R100, R4.reuse, R24, R100 ;  /* 0x000000180464723c */ /* 0x040fe20000041864 */
[----:B------:R-:W-:Y:S02]  /*d910*/  PRMT R24, R230, 0x7771, RZ ;  /* 0x00007771e6187816 */ /* 0x000fe400000000ff */
[----:B------:R-:W-:Y:S02]  /*d920*/  PRMT R12, R220, 0x7632, R12 ;  /* 0x00007632dc0c7816 */ /* 0x000fe4000000000c */
[----:B------:R-:W-:Y:S02]  /*d930*/  SHF.R.U32.HI R25, RZ, 0x18, R220 ;  /* 0x00000018ff197819 */ /* 0x000fe400000116dc */
[----:B------:R-:W-:Y:S01]  /*d940*/  LOP3.LUT R12, R12, 0xff, RZ, 0xc0, !PT ;  /* 0x000000ff0c0c7812 */ /* 0x000fe200078ec0ff */
[C---:B---3--:R-:W-:Y:S01]  /*d950*/  HMMA.16816.F32.BF16 R84, R4.reuse, R16, R84 ;  /* 0x000000100454723c */ /* 0x048fe20000041854 */
[----:B------:R-:W-:Y:S01]  /*d960*/  PRMT R24, R13, 0x5410, R24 ;  /* 0x000054100d187816 */ /* 0x000fe20000000018 */
[----:B------:R-:W-:Y:S01]  /*d970*/  FADD.FTZ R13, R223, R228 ;  /* 0x000000e4df0d7221 */ /* 0x000fe20000010000 */
[----:B------:R-:W-:Y:S01]  /*d980*/  LOP3.LUT R16, R220, 0xffff, RZ, 0xc0, !PT ;  /* 0x0000ffffdc107812 */ /* 0x000fe200078ec0ff */
[--C-:B------:R-:W-:Y:S01]  /*d990*/  FFMA.FTZ R220, R8, UR4, -R224.reuse ;  /* 0x0000000408dc7c23 */ /* 0x100fe200080108e0 */
[----:B------:R-:W-:Y:S01]  /*d9a0*/  PRMT R25, R12, 0x5410, R25 ;  /* 0x000054100c197816 */ /* 0x000fe20000000019 */
[----:B------:R-:W-:Y:S01]  /*d9b0*/  FFMA.FTZ R12, R9, UR4, -R224 ;  /* 0x00000004090c7c23 */ /* 0x000fe200080108e0 */
[----:B------:R-:W-:Y:S01]  /*d9c0*/  SHF.R.U32.HI R16, RZ, 0x8, R16 ;  /* 0x00000008ff107819 */ /* 0x000fe20000011610 */
[----:B------:R-:W-:Y:S01]  /*d9d0*/  FADD.FTZ R13, R219, R13 ;  /* 0x0000000ddb0d7221 */ /* 0x000fe20000010000 */
[C---:B------:R-:W-:Y:S01]  /*d9e0*/  HMMA.16816.F32.BF16 R88, R4.reuse, R18, R88 ;  /* 0x000000120458723c */ /* 0x040fe20000041858 */
[----:B------:R2:W-:Y:S01]  /*d9f0*/  MUFU.EX2 R219, R12 ;  /* 0x0000000c00db7308 */ /* 0x0005e20000000800 */
[----:B------:R-:W-:Y:S01]  /*da00*/  PRMT R26, R26, 0x5410, R16 ;  /* 0x000054101a1a7816 */ /* 0x000fe20000000010 */
[----:B------:R-:W-:Y:S01]  /*da10*/  FADD.FTZ R235, R35, R13 ;  /* 0x0000000d23eb7221 */ /* 0x000fe20000010000 */
[----:B------:R-:W3:Y:S01]  /*da20*/  LDSM.16.MT88.4 R16, [R3+0x11800] ;  /* 0x011800000310783b */ /* 0x000ee20000004200 */
[----:B------:R-:W5:Y:S01]  /*da30*/  MUFU.EX2 R220, R220 ;  /* 0x000000dc00dc7308 */ /* 0x000f620000000800 */
[--C-:B------:R-:W-:Y:S01]  /*da40*/  HSET2.LE.AND R24, R24, R233.reuse, PT ;  /* 0x000000e918187233 */ /* 0x100fe20003803000 */
[----:B------:R-:W-:Y:S01]  /*da50*/  FADD.FTZ R235, R33, R235 ;  /* 0x000000eb21eb7221 */ /* 0x000fe20000010000 */
[----:B------:R-:W-:Y:S01]  /*da60*/  HMMA.16816.F32.BF16 R120, R4, R14, R120 ;  /* 0x0000000e0478723c */ /* 0x000fe20000041878 */
[--C-:B------:R-:W-:Y:S01]  /*da70*/  HSET2.LE.AND R26, R26, R233.reuse, PT ;  /* 0x000000e91a1a7233 */ /* 0x100fe20003803000 */
[----:B------:R-:W-:Y:S01]  /*da80*/  LDSM.16.MT88.4 R32, [R3+0x15800] ;  /* 0x015800000320783b */ /* 0x000fe20000004200 */
[----:B------:R-:W-:Y:S01]  /*da90*/  HSET2.LE.AND R25, R25, R233, PT ;  /* 0x000000e919197233 */ /* 0x000fe20003803000 */
[----:B------:R-:W-:-:S02]  /*daa0*/  FADD.FTZ R235, R194, R235 ;  /* 0x000000ebc2eb7221 */ /* 0x000fc40000010000 */
[----:B--2---:R-:W2:Y:S02]  /*dab0*/  LDSM.16.MT88.4 R12, [R3+0x13800] ;  /* 0x01380000030c783b */ /* 0x004ea40000004200 */
[----:B----4-:R-:W-:Y:S01]  /*dac0*/  HMMA.16816.F32.BF16 R92, R4, R28, R92 ;  /* 0x0000001c045c723c */ /* 0x010fe2000004185c */
[----:B------:R-:W-:-:S04]  /*dad0*/  FADD.FTZ R192, R192, R235 ;  /* 0x000000ebc0c07221 */ /* 0x000fc80000010000 */
[----:B------:R-:W-:-:S03]  /*dae0*/  FADD.FTZ R192, R187, R192 ;  /* 0x000000c0bbc07221 */ /* 0x000fc60000010000 */
[----:B------:R-:W-:Y:S01]  /*daf0*/  HMMA.16816.F32.BF16 R96, R4, R30, R96 ;  /* 0x0000001e0460723c */ /* 0x000fe20000041860 */
[----:B------:R4:W2:Y:S01]  /*db00*/  LDSM.16.MT88.4 R28, [R3+0x17800] ;  /* 0x01780000031c783b */ /* 0x0008a20000004200 */
[----:B------:R-:W-:-:S04]  /*db10*/  FADD.FTZ R192, R212, R192 ;  /* 0x000000c0d4c07221 */ /* 0x000fc80000010000 */
[----:B------:R-:W-:Y:S02]  /*db20*/  FADD.FTZ R211, R211, R192 ;  /* 0x000000c0d3d37221 */ /* 0x000fe40000010000 */
[C---:B-1----:R-:W-:Y:S01]  /*db30*/  HMMA.16816.F32.BF16 R124, R4.reuse, R20, R124 ;  /* 0x00000014047c723c */ /* 0x042fe2000004187c */
[----:B-----5:R-:W-:Y:S01]  /*db40*/  F2FP.BF16.F32.PACK_AB R20, R220, R219 ;  /* 0x000000dbdc14723e */ /* 0x020fe200000010ff */
[----:B------:R-:W-:Y:S01]  /*db50*/  FADD.FTZ R211, R215, R211 ;  /* 0x000000d3d7d37221 */ /* 0x000fe20000010000 */
[----:B------:R-:W-:Y:S02]  /*db60*/  LOP3.LUT R21, R27, 0xff00ff, RZ, 0xc0, !PT ;  /* 0x00ff00ff1b157812 */ /* 0x000fe400078ec0ff */
[C---:B------:R-:W-:Y:S01]  /*db70*/  PRMT R225, R20.reuse, 0x7610, R225 ;  /* 0x0000761014e17816 */ /* 0x040fe200000000e1 */
[----:B------:R-:W-:Y:S01]  /*db80*/  FADD.FTZ R213, R213, R211 ;  /* 0x000000d3d5d57221 */ /* 0x000fe20000010000 */
[----:B------:R-:W-:Y:S01]  /*db90*/  PRMT R230, R20, 0x7632, R230 ;  /* 0x0000763214e67816 */ /* 0x000fe200000000e6 */
[----:B------:R-:W-:Y:S01]  /*dba0*/  HMMA.16816.F32.BF16 R128, R4, R22, R128 ;  /* 0x000000160480723c */ /* 0x000fe20000041880 */
[----:B------:R-:W-:Y:S01]  /*dbb0*/  F2FP.BF16.F32.PACK_AB R5, R226, R227 ;  /* 0x000000e3e205723e */ /* 0x000fe200000010ff */
[----:B------:R-:W-:Y:S01]  /*dbc0*/  @!P5 HFMA2.BF16_V2 R10, -RZ.H0_H0, RZ.H0_H0, -R225.H0_H0 ;  /* 0x200000ffff0ad231 */ /* 0x000fe200003409e1 */
[----:B------:R-:W-:Y:S01]  /*dbd0*/  F2FP.BF16.F32.PACK_AB R4, R221, R218 ;  /* 0x000000dadd04723e */ /* 0x000fe200000010ff */
[----:B------:R-:W-:Y:S01]  /*dbe0*/  @!P1 HFMA2.BF16_V2 R9, -RZ.H0_H0, RZ.H0_H0, -R230.H0_H0 ;  /* 0x200000ffff099231 */ /* 0x000fe200003409e6 */
[----:B------:R-:W-:Y:S01]  /*dbf0*/  PRMT R222, R5, 0x7610, R222 ;  /* 0x0000761005de7816 */ /* 0x000fe200000000de */
[----:B------:R-:W-:Y:S01]  /*dc00*/  FADD.FTZ R213, R219, R213 ;  /* 0x000000d5dbd57221 */ /* 0x000fe20000010000 */
[----:B------:R-:W-:-:S02]  /*dc10*/  PRMT R223, R5, 0x7632, R223 ;  /* 0x0000763205df7816 */ /* 0x000fc400000000df */
[C---:B------:R-:W-:Y:S01]  /*dc20*/  PRMT R224, R4.reuse, 0x7610, R224 ;  /* 0x0000761004e07816 */ /* 0x040fe200000000e0 */
[----:B------:R-:W-:Y:S01]  /*dc30*/  @!P4 HFMA2.BF16_V2 R8, -RZ.H0_H0, RZ.H0_H0, -R222.H0_H0 ;  /* 0x200000ffff08c231 */ /* 0x000fe200003409de */
[----:B------:R-:W-:Y:S01]  /*dc40*/  PRMT R228, R4, 0x7632, R228 ;  /* 0x0000763204e47816 */ /* 0x000fe200000000e4 */
[----:B----4-:R-:W-:Y:S01]  /*dc50*/  @P3 HFMA2.BF16_V2 R3, -RZ.H0_H0, RZ.H0_H0, -R223.H0_H0 ;  /* 0x200000ffff033231 */ /* 0x010fe200003409df */
[----:B------:R-:W-:Y:S01]  /*dc60*/  HSET2.LE.AND R21, R21, R233, PT ;  /* 0x000000e915157233 */ /* 0x000fe20003803000 */
[----:B------:R-:W-:Y:S01]  /*dc70*/  @P0 HFMA2.BF16_V2 R2, -RZ.H0_H0, RZ.H0_H0, -R224.H0_H0 ;  /* 0x200000ffff020231 */ /* 0x000fe200003409e0 */
[----:B------:R-:W-:Y:S01]  /*dc80*/  PRMT R5, R225, 0x5410, R230 ;  /* 0x00005410e1057816 */ /* 0x000fe200000000e6 */
[----:B------:R-:W-:Y:S01]  /*dc90*/  FADD.FTZ R213, R220, R213 ;  /* 0x000000d5dcd57221 */ /* 0x000fe20000010000 */
[----:B------:R-:W-:Y:S01]  /*dca0*/  PRMT R6, R222, 0x5410, R223 ;  /* 0x00005410de067816 */ /* 0x000fe200000000df */
[----:B------:R-:W-:Y:S01]  /*dcb0*/  @P2 HFMA2.BF16_V2 R0, -RZ.H0_H0, RZ.H0_H0, -R228.H0_H0 ;  /* 0x200000ffff002231 */ /* 0x000fe200003409e4 */
[----:B------:R-:W-:Y:S01]  /*dcc0*/  PRMT R7, R224, 0x5410, R228 ;  /* 0x00005410e0077816 */ /* 0x000fe200000000e4 */
[----:B------:R-:W-:Y:S01]  /*dcd0*/  FADD.FTZ R213, R218, R213 ;  /* 0x000000d5dad57221 */ /* 0x000fe20000010000 */
[----:B------:R-:W-:-:S02]  /*dce0*/  LOP3.LUT R4, R232, R26, RZ, 0xc0, !PT ;  /* 0x0000001ae8047212 */ /* 0x000fc400078ec0ff */
[----:B------:R-:W-:Y:S02]  /*dcf0*/  LOP3.LUT R5, R5, R25, RZ, 0xc0, !PT ;  /* 0x0000001905057212 */ /* 0x000fe400078ec0ff */
[----:B------:R-:W-:Y:S02]  /*dd00*/  LOP3.LUT R6, R6, R24, RZ, 0xc0, !PT ;  /* 0x0000001806067212 */ /* 0x000fe400078ec0ff */
[----:B------:R-:W-:Y:S01]  /*dd10*/  LOP3.LUT R7, R7, R21, RZ, 0xc0, !PT ;  /* 0x0000001507077212 */ /* 0x000fe200078ec0ff */
[----:B------:R-:W-:Y:S01]  /*dd20*/  LDSM.16.MT88.4 R24, [R231+0x11800] ;  /* 0x01180000e718783b */ /* 0x000fe20000004200 */
[----:B------:R-:W-:Y:S02]  /*dd30*/  @!P5 PRMT R225, R10, 0x5410, RZ ;  /* 0x000054100ae1d816 */ /* 0x000fe400000000ff */
[----:B------:R-:W1:Y:S01]  /*dd40*/  LDC R10, c[0x0][0x448] ;  /* 0x00011200ff0a7b82 */ /* 0x000e620000000800 */
[----:B------:R-:W4:Y:S01]  /*dd50*/  LDSM.16.MT88.4 R20, [R231+0x13800] ;  /* 0x01380000e714783b */ /* 0x000f220000004200 */
[----:B------:R-:W-:Y:S01]  /*dd60*/  @!P4 PRMT R222, R8, 0x5410, RZ ;  /* 0x0000541008dec816 */ /* 0x000fe200000000ff */
[----:B---3--:R-:W-:Y:S01]  /*dd70*/  HMMA.16816.F32.BF16 R160, R4, R16, R160 ;  /* 0x0000001004a0723c */ /* 0x008fe200000418a0 */
[----:B------:R-:W-:Y:S01]  /*dd80*/  @P3 PRMT R223, R3, 0x5410, RZ ;  /* 0x0000541003df3816 */ /* 0x000fe200000000ff */
[----:B------:R-:W-:Y:S01]  /*dd90*/  IMAD.MOV.U32 R3, RZ, RZ, R183 ;  /* 0x000000ffff037224 */ /* 0x000fe200078e00b7 */
[----:B------:R-:W-:Y:S01]  /*dda0*/  @P0 PRMT R224, R2, 0x5410, RZ ;  /* 0x0000541002e00816 */ /* 0x000fe200000000ff */
[----:B------:R-:W-:Y:S01]  /*ddb0*/  IMAD.MOV.U32 R2, RZ, RZ, R182 ;  /* 0x000000ffff027224 */ /* 0x000fe200078e00b6 */
[----:B------:R-:W-:-:S02]  /*ddc0*/  @!P1 PRMT R230, R9, 0x5410, RZ ;  /* 0x0000541009e69816 */ /* 0x000fc400000000ff */
[----:B------:R-:W-:Y:S01]  /*ddd0*/  @P2 PRMT R228, R0, 0x5410, RZ ;  /* 0x0000541000e42816 */ /* 0x000fe200000000ff */
[----:B------:R-:W-:Y:S01]  /*dde0*/  HMMA.16816.F32.BF16 R156, R4, R18, R156 ;  /* 0x00000012049c723c */ /* 0x000fe2000004189c */
[----:B------:R-:W3:Y:S01]  /*ddf0*/  LDSM.16.MT88.4 R16, [R231+0x15800] ;  /* 0x01580000e710783b */ /* 0x000ee20000004200 */
[----:B------:R-:W-:-:S03]  /*de00*/  FADD.FTZ R0, R226, R214 ;  /* 0x000000d6e2007221 */ /* 0x000fc60000010000 */
[----:B------:R-:W-:Y:S03]  /*de10*/  STG.E.U16 desc[UR28][R2.64+-0x80], R180 ;  /* 0xffff80b402007986 */ /* 0x000fe6000c10151c */
[----:B--2---:R-:W-:Y:S01]  /*de20*/  HMMA.16816.F32.BF16 R36, R4, R12, R36 ;  /* 0x0000000c0424723c */ /* 0x004fe20000041824 */
[----:B------:R-:W-:Y:S01]  /*de30*/  STG.E.U16 desc[UR28][R2.64+-0x7e], R179 ;  /* 0xffff82b302007986 */ /* 0x000fe2000c10151c */
[----:B-1----:R-:W-:-:S06]  /*de40*/  IMAD.SHL.U32 R8, R10, 0x8, RZ ;  /* 0x000000080a087824 */ /* 0x002fcc00078e00ff */
[----:B------:R-:W-:Y:S01]  /*de50*/  HMMA.16816.F32.BF16 R40, R4, R14, R40 ;  /* 0x0000000e0428723c */ /* 0x000fe20000041828 */
[----:B------:R-:W1:Y:S01]  /*de60*/  LDSM.16.MT88.4 R12, [R231+0x17800] ;  /* 0x01780000e70c783b */ /* 0x000e620000004200 */
[----:B------:R-:W-:-:S05]  /*de70*/  IMAD.WIDE R8, R8, 0x2, R2 ;  /* 0x0000000208087825 */ /* 0x000fca00078e0202 */
[----:B------:R-:W-:Y:S01]  /*de80*/  STG.E.U16 desc[UR28][R8.64+-0x80], R178 ;  /* 0xffff80b208007986 */ /* 0x000fe2000c10151c */
[C---:B------:R-:W-:Y:S03]  /*de90*/  HMMA.16816.F32.BF16 R100, R4.reuse, R28, R100 ;  /* 0x0000001c0464723c */ /* 0x040fe60000041864 */
[----:B------:R-:W-:Y:S04]  /*dea0*/  STG.E.U16 desc[UR28][R8.64+-0x7e], R177 ;  /* 0xffff82b108007986 */ /* 0x000fe8000c10151c */
[----:B------:R-:W-:Y:S01]  /*deb0*/  STG.E.U16 desc[UR28][R2.64+-0x70], R176 ;  /* 0xffff90b002007986 */ /* 0x000fe2000c10151c */
[C---:B----4-:R-:W-:Y:S03]  /*dec0*/  HMMA.16816.F32.BF16 R44, R4.reuse, R20, R44 ;  /* 0x00000014042c723c */ /* 0x050fe6000004182c */
[----:B------:R-:W-:Y:S04]  /*ded0*/  STG.E.U16 desc[UR28][R2.64+-0x6e], R175 ;  /* 0xffff92af02007986 */ /* 0x000fe8000c10151c */
[----:B------:R-:W-:Y:S01]  /*dee0*/  STG.E.U16 desc[UR28][R8.64+-0x70], R174 ;  /* 0xffff90ae08007986 */ /* 0x000fe2000c10151c */
[C---:B------:R-:W-:Y:S03]  /*def0*/  HMMA.16816.F32.BF16 R48, R4.reuse, R22, R48 ;  /* 0x000000160430723c */ /* 0x040fe60000041830 */
[----:B------:R-:W2:Y:S04]  /*df00*/  LDSM.16.MT88.4 R20, [R229+0x5800] ;  /* 0x00580000e514783b */ /* 0x000ea80000004200 */
[----:B------:R-:W-:Y:S01]  /*df10*/  STG.E.U16 desc[UR28][R8.64+-0x6e], R173 ;  /* 0xffff92ad08007986 */ /* 0x000fe2000c10151c */
[C---:B---3--:R-:W-:Y:S03]  /*df20*/  HMMA.16816.F32.BF16 R76, R4.reuse, R16, R76 ;  /* 0x00000010044c723c */ /* 0x048fe6000004184c */
[----:B------:R-:W-:Y:S04]  /*df30*/  STG.E.U16 desc[UR28][R2.64+-0x60], R172 ;  /* 0xffffa0ac02007986 */ /* 0x000fe8000c10151c */
[----:B------:R-:W-:Y:S01]  /*df40*/  STG.E.U16 desc[UR28][R2.64+-0x5e], R171 ;  /* 0xffffa2ab02007986 */ /* 0x000fe2000c10151c */
[C---:B------:R-:W-:Y:S03]  /*df50*/  HMMA.16816.F32.BF16 R80, R4.reuse, R18, R80 ;  /* 0x000000120450723c */ /* 0x040fe60000041850 */
[----:B------:R-:W3:Y:S04]  /*df60*/  LDSM.16.MT88.4 R16, [R229+0x7800] ;  /* 0x00780000e510783b */ /* 0x000ee80000004200 */
[----:B------:R-:W-:Y:S01]  /*df70*/  STG.E.U16 desc[UR28][R8.64+-0x60], R170 ;  /* 0xffffa0aa08007986 */ /* 0x000fe2000c10151c */
[C---:B-1----:R-:W-:Y:S03]  /*df80*/  HMMA.16816.F32.BF16 R108, R4.reuse, R12, R108 ;  /* 0x0000000c046c723c */ /* 0x042fe6000004186c */
[----:B------:R-:W-:Y:S04]  /*df90*/  STG.E.U16 desc[UR28][R8.64+-0x5e], R169 ;  /* 0xffffa2a908007986 */ /* 0x000fe8000c10151c */
[----:B------:R-:W-:Y:S01]  /*dfa0*/  STG.E.U16 desc[UR28][R2.64+-0x50], R168 ;  /* 0xffffb0a802007986 */ /* 0x000fe2000c10151c */
[C---:B------:R-:W-:Y:S03]  /*dfb0*/  HMMA.16816.F32.BF16 R112, R4.reuse, R14, R112 ;  /* 0x0000000e0470723c */ /* 0x040fe60000041870 */
[----:B------:R-:W1:Y:S04]  /*dfc0*/  LDSM.16.MT88.4 R12, [R217+0x1800] ;  /* 0x00180000d90c783b */ /* 0x000e680000004200 */
[----:B------:R-:W-:Y:S01]  /*dfd0*/  STG.E.U16 desc[UR28][R2.64+-0x4e], R167 ;  /* 0xffffb2a702007986 */ /* 0x000fe2000c10151c */
[C---:B------:R-:W-:Y:S03]  /*dfe0*/  HMMA.16816.F32.BF16 R104, R4.reuse, R30, R104 ;  /* 0x0000001e0468723c */ /* 0x040fe60000041868 */
[----:B------:R-:W-:Y:S04]  /*dff0*/  LDSM.16.MT88.4 R28, [R229+0x3800] ;  /* 0x00380000e51c783b */ /* 0x000fe80000004200 */
[----:B------:R-:W-:Y:S01]  /*e000*/  STG.E.U16 desc[UR28][R8.64+-0x50], R181 ;  /* 0xffffb0b508007986 */ /* 0x000fe2000c10151c */
[C---:B------:R-:W-:Y:S03]  /*e010*/  HMMA.16816.F32.BF16 R152, R4.reuse, R24, R152 ;  /* 0x000000180498723c */ /* 0x040fe60000041898 */
[----:B------:R-:W-:Y:S04]  /*e020*/  STG.E.U16 desc[UR28][R8.64+-0x4e], R186 ;  /* 0xffffb2ba08007986 */ /* 0x000fe8000c10151c */
[----:B------:R-:W-:Y:S01]  /*e030*/  STG.E.U16 desc[UR28][R2.64+-0x40], R198 ;  /* 0xffffc0c602007986 */ /* 0x000fe2000c10151c */
[C---:B------:R-:W-:Y:S03]  /*e040*/  HMMA.16816.F32.BF16 R148, R4.reuse, R26, R148 ;  /* 0x0000001a0494723c */ /* 0x040fe60000041894 */
[----:B------:R-:W4:Y:S04]  /*e050*/  LDSM.16.MT88.4 R24, [R229+0x1800] ;  /* 0x00180000e518783b */ /* 0x000f280000004200 */
[----:B------:R-:W-:Y:S01]  /*e060*/  STG.E.U16 desc[UR28][R2.64+-0x3e], R197 ;  /* 0xffffc2c502007986 */ /* 0x000fe2000c10151c */
[C---:B--2---:R-:W-:Y:S03]  /*e070*/  HMMA.16816.F32.BF16 R84, R4.reuse, R20, R84 ;  /* 0x000000140454723c */ /* 0x044fe60000041854 */
        /* <DEDUP_REMOVED lines=18> */
[----:B------:R-:W-:Y:S04]  /*e1a0*/  STG.E.U16 desc[UR28][R8.64+-0x1e], R230 ;  /* 0xffffe2e608007986 */ /* 0x000fe8000c10151c */
[----:B------:R-:W-:Y:S01]  /*e1b0*/  STG.E.U16 desc[UR28][R2.64+-0x10], R222 ;  /* 0xfffff0de02007986 */ /* 0x000fe2000c10151c */
[C---:B------:R-:W-:Y:S03]  /*e1c0*/  HMMA.16816.F32.BF16 R72, R4.reuse, R34, R72 ;  /* 0x000000220448723c */ /* 0x040fe60000041848 */
[----:B------:R5:W-:Y:S04]  /*e1d0*/  STG.E.U16 desc[UR28][R2.64+-0xe], R223 ;  /* 0xfffff2df02007986 */ /* 0x000be8000c10151c */
[----:B------:R-:W-:Y:S01]  /*e1e0*/  STG.E.U16 desc[UR28][R8.64+-0x10], R224 ;  /* 0xfffff0e008007986 */ /* 0x000fe2000c10151c */
[C---:B----4-:R-:W-:Y:S03]  /*e1f0*/  HMMA.16816.F32.BF16 R144, R4.reuse, R24, R144 ;  /* 0x000000180490723c */ /* 0x050fe60000041890 */
[----:B------:R-:W-:Y:S05]  /*e200*/  STG.E.U16 desc[UR28][R8.64+-0xe], R228 ;  /* 0xfffff2e408007986 */ /* 0x000fea000c10151c */
[C---:B------:R-:W-:Y:S08]  /*e210*/  HMMA.16816.F32.BF16 R140, R4.reuse, R26, R140 ;  /* 0x0000001a048c723c */ /* 0x040ff0000004188c */
[----:B------:R-:W-:Y:S01]  /*e220*/  HMMA.16816.F32.BF16 R52, R4, R28, R52 ;  /* 0x0000001c0434723c */ /* 0x000fe20000041834 */
[----:B-----5:R-:W-:-:S07]  /*e230*/  IADD3 R2, P0, PT, R182, -0x100, RZ ;  /* 0xffffff00b6027810 */ /* 0x020fce0007f1e0ff */
[C---:B------:R-:W-:Y:S01]  /*e240*/  HMMA.16816.F32.BF16 R56, R4.reuse, R30, R56 ;  /* 0x0000001e0438723c */ /* 0x040fe20000041838 */
[----:B------:R-:W-:Y:S01]  /*e250*/  IADD3.X R3, PT, PT, R183, -0x1, RZ, P0, !PT ;  /* 0xffffffffb7037810 */ /* 0x000fe200007fe4ff */
[----:B------:R4:W-:Y:S04]  /*e260*/  STL [R1+0x34], R2 ;  /* 0x0000340201007387 */ /* 0x0009e80000100800 */
[----:B------:R5:W-:Y:S02]  /*e270*/  STL [R1+0x3c], R0 ;  /* 0x00003c0001007387 */ /* 0x000be40000100800 */
[C---:B--2---:R-:W-:Y:S08]  /*e280*/  HMMA.16816.F32.BF16 R60, R4.reuse, R20, R60 ;  /* 0x00000014043c723c */ /* 0x044ff0000004183c */
[C---:B------:R-:W-:Y:S08]  /*e290*/  HMMA.16816.F32.BF16 R64, R4.reuse, R22, R64 ;  /* 0x000000160440723c */ /* 0x040ff00000041840 */
[----:B---3--:R-:W-:Y:S01]  /*e2a0*/  HMMA.16816.F32.BF16 R92, R4, R16, R92 ;  /* 0x00000010045c723c */ /* 0x008fe2000004185c */
[----:B----4-:R-:W-:-:S07]  /*e2b0*/  FADD.FTZ R2, R221, R213 ;  /* 0x000000d5dd027221 */ /* 0x010fce0000010000 */
[----:B------:R-:W-:Y:S01]  /*e2c0*/  HMMA.16816.F32.BF16 R96, R4, R18, R96 ;  /* 0x000000120460723c */ /* 0x000fe20000041860 */
[----:B------:R2:W-:Y:S01]  /*e2d0*/  STL [R1+0x38], R2 ;  /* 0x0000380201007387 */ /* 0x0005e20000100800 */
[----:B-----5:R-:W-:-:S03]  /*e2e0*/  IMAD.MOV.U32 R0, RZ, RZ, R165 ;  /* 0x000000ffff007224 */ /* 0x020fc600078e00a5 */
[----:B------:R4:W-:Y:S03]  /*e2f0*/  STL [R1+0x30], R3 ;  /* 0x0000300301007387 */ /* 0x0009e60000100800 */
[C---:B-1----:R-:W-:Y:S08]  /*e300*/  HMMA.16816.F32.BF16 R124, R4.reuse, R12, R124 ;  /* 0x0000000c047c723c */ /* 0x042ff0000004187c */
[----:B------:R-:W-:Y:S01]  /*e310*/  HMMA.16816.F32.BF16 R128, R4, R14, R128 ;  /* 0x0000000e0480723c */ /* 0x000fe20000041880 */
[----:B--2---:R-:W-:-:S15]  /*e320*/  IMAD.MOV.U32 R2, RZ, RZ, R166 ;  /* 0x000000ffff027224 */ /* 0x004fde00078e00a6 */
[----:B------:R-:W-:-:S04]  /*e330*/  NOP ;  /* 0x0000000000007918 */ /* 0x000fc80000000000 */
.L_x_690:
[----:B------:R-:W-:-:S09]  /*e340*/  UISETP.GE.AND UP0, UPT, UR7, URZ, UPT ;  /* 0x000000ff0700728c */ /* 0x000fd2000bf06270 */
[----:B------:R-:W-:Y:S05]  /*e350*/  BRA.U !UP0, `(.L_x_692) ;  /* 0x0000005908ac7547 */ /* 0x000fea000b800000 */
[----:B----45:R-:W-:Y:S01]  /*e360*/  SHF.R.U32.HI R3, RZ, 0x1, R207 ;  /* 0x00000001ff037819 */ /* 0x030fe200000116cf */
[----:B---3--:R-:W1:Y:S01]  /*e370*/  LDC R4, c[0x0][0x4f8] ;  /* 0x00013e00ff047b82 */ /* 0x008e620000000800 */
[----:B------:R-:W-:Y:S01]  /*e380*/  LOP3.LUT P0, RZ, R207, 0x2, RZ, 0xc0, !PT ;  /* 0x00000002cfff7812 */ /* 0x000fe2000780c0ff */
[----:B------:R-:W2:Y:S01]  /*e390*/  LDCU UR4, c[0x0][0x440] ;  /* 0x00008800ff0477ac */ /* 0x000ea20008000800 */
[----:B------:R-:W-:Y:S01]  /*e3a0*/  LOP3.LUT R3, R11, 0x8, R3, 0x78, !PT ;  /* 0x000000080b037812 */ /* 0x000fe200078e7803 */
[----:B------:R-:W3:Y:S01]  /*e3b0*/  S2R R207, SR_TID.X ;  /* 0x0000000000cf7919 */ /* 0x000ee20000002100 */
[----:B------:R-:W-:Y:S01]  /*e3c0*/  IMAD.MOV.U32 R203, RZ, RZ, 0x20 ;  /* 0x00000020ffcb7424 */ /* 0x000fe200078e00ff */
[----:B------:R-:W4:Y:S01]  /*e3d0*/  LDCU UR17, c[0x0][0x448] ;  /* 0x00008900ff1177ac */ /* 0x000f220008000800 */
[----:B------:R-:W-:Y:S01]  /*e3e0*/  LOP3.LUT R204, R3, 0x200, R164, 0xf8, !PT ;  /* 0x0000020003cc7812 */ /* 0x000fe200078ef8a4 */
[----:B------:R-:W-:Y:S01]  /*e3f0*/  IMAD.MOV.U32 R164, RZ, RZ, R0 ;  /* 0x000000ffffa47224 */ /* 0x000fe200078e0000 */
[----:B------:R-:W3:Y:S01]  /*e400*/  LDC.64 R210, c[0x0][0x3c0] ;  /* 0x0000f000ffd27b82 */ /* 0x000ee20000000a00 */
[----:B------:R-:W-:Y:S01]  /*e410*/  IMAD.MOV.U32 R3, RZ, RZ, R2 ;  /* 0x000000ffff037224 */ /* 0x000fe200078e0002 */
[----:B------:R-:W-:Y:S01]  /*e420*/  LEA R204, R204, UR5, 0x1 ;  /* 0x00000005cccc7c11 */ /* 0x000fe2000f8e08ff */
[----:B------:R-:W-:Y:S01]  /*e430*/  IMAD.MOV.U32 R208, RZ, RZ, 0x40 ;  /* 0x00000040ffd07424 */ /* 0x000fe200078e00ff */
[----:B------:R-:W-:Y:S01]  /*e440*/  SEL R203, R203, 0xffffffe0, !P0 ;  /* 0xffffffe0cbcb7807 */ /* 0x000fe20004000000 */
[----:B------:R-:W-:Y:S01]  /*e450*/  IMAD.MOV.U32 R200, RZ, RZ, 0x20 ;  /* 0x00000020ffc87424 */ /* 0x000fe200078e00ff */
[----:B------:R-:W-:Y:S01]  /*e460*/  UMOV UR8, 0x400 ;  /* 0x0000040000087882 */ /* 0x000fe20000000000 */
[C---:B------:R-:W-:Y:S01]  /*e470*/  VIADD R0, R204.reuse, 0x10040 ;  /* 0x00010040cc007836 */ /* 0x040fe20000000000 */
[----:B------:R-:W3:Y:S01]  /*e480*/  S2UR UR11, SR_CgaCtaId ;  /* 0x00000000000b79c3 */ /* 0x000ee20000008800 */
[C---:B------:R-:W-:Y:S01]  /*e490*/  VIADD R2, R204.reuse, 0x10000 ;  /* 0x00010000cc027836 */ /* 0x040fe20000000000 */
[----:B------:R-:W1:Y:S01]  /*e4a0*/  LDCU UR16, c[0x0][0x440] ;  /* 0x00008800ff1077ac */ /* 0x000e620008000800 */
[----:B------:R-:W-:Y:S01]  /*e4b0*/  IMAD.IADD R203, R204, 0x1, R203 ;  /* 0x00000001cccb7824 */ /* 0x000fe200078e02cb */
[----:B------:R1:W-:Y:S01]  /*e4c0*/  STL [R1+0x18], R0 ;  /* 0x0000180001007387 */ /* 0x0003e20000100800 */
[----:B--2---:R-:W-:Y:S01]  /*e4d0*/  ISETP.GE.AND P2, PT, R205, UR4, PT ;  /* 0x00000004cd007c0c */ /* 0x004fe2000bf46270 */
[----:B------:R-:W2:Y:S01]  /*e4e0*/  LDCU UR4, c[0x0][0x45c] ;  /* 0x00008b80ff0477ac */ /* 0x000ea20008000800 */
[----:B-1----:R-:W-:Y:S01]  /*e4f0*/  LOP3.LUT R4, R4, 0xff, RZ, 0xc0, !PT ;  /* 0x000000ff04047812 */ /* 0x002fe200078ec0ff */
[----:B------:R1:W-:Y:S01]  /*e500*/  STL [R1+0x1c], R2 ;  /* 0x00001c0201007387 */ /* 0x0003e20000100800 */
[----:B------:R-:W1:Y:S03]  /*e510*/  LDCU.U8 UR12, c[0x0][0x4f8] ;  /* 0x00009f00ff0c77ac */ /* 0x000e660008000000 */
[----:B------:R-:W-:Y:S01]  /*e520*/  IMAD R247, R4, 0x10000, R4 ;  /* 0x0001000004f77824 */ /* 0x000fe200078e0204 */
[----:B----4-:R-:W-:Y:S01]  /*e530*/  USHF.L.U32 UR17, UR17, 0x3, URZ ;  /* 0x0000000311117899 */ /* 0x010fe200080006ff */
[C---:B---3--:R-:W-:Y:S01]  /*e540*/  SHF.L.U64.HI R246, R210.reuse, 0x4, R211 ;  /* 0x00000004d2f67819 */ /* 0x048fe200000102d3 */
[----:B------:R-:W-:-:S02]  /*e550*/  IMAD.SHL.U32 R245, R210, 0x10, RZ ;  /* 0x00000010d2f57824 */ /* 0x000fc400078e00ff */
[C---:B------:R-:W-:Y:S01]  /*e560*/  IMAD.SHL.U32 R202, R207.reuse, 0x40, RZ ;  /* 0x00000040cfca7824 */ /* 0x040fe200078e00ff */
[C---:B------:R-:W-:Y:S01]  /*e570*/  LOP3.LUT P1, RZ, R207.reuse, 0x4, RZ, 0xc0, !PT ;  /* 0x00000004cfff7812 */ /* 0x040fe2000782c0ff */
[C---:B------:R-:W-:Y:S01]  /*e580*/  IMAD.SHL.U32 R244, R207.reuse, 0x20, RZ ;  /* 0x00000020cff47824 */ /* 0x040fe200078e00ff */
[----:B------:R-:W-:Y:S02]  /*e590*/  LOP3.LUT P0, RZ, R207, 0x2, RZ, 0xc0, !PT ;  /* 0x00000002cfff7812 */ /* 0x000fe4000780c0ff */
[----:B------:R-:W-:Y:S01]  /*e5a0*/  SEL R208, R208, 0xffffffc0, !P1 ;  /* 0xffffffc0d0d07807 */ /* 0x000fe20004800000 */
[----:B------:R-:W-:Y:S01]  /*e5b0*/  ULEA UR11, UR11, UR8, 0x18 ;  /* 0x000000080b0b7291 */ /* 0x000fe2000f8ec0ff */
[----:B------:R-:W-:Y:S02]  /*e5c0*/  SEL R200, R200, 0xffffffe0, !P0 ;  /* 0xffffffe0c8c87807 */ /* 0x000fe40004000000 */
[----:B------:R-:W-:Y:S01]  /*e5d0*/  LOP3.LUT R201, R202, 0x400, RZ, 0xc0, !PT ;  /* 0x00000400cac97812 */ /* 0x000fe200078ec0ff */
[----:B--2---:R-:W-:Y:S08]  /*e5e0*/  BRA `(.L_x_693) ;  /* 0x0000000400ac7947 */ /* 0x004ff00003800000 */
.L_x_695:
[----:B------:R-:W2:Y:S01]  /*e5f0*/  LDL R193, [R1+0x2c] ;  /* 0x00002c0001c17983 */ /* 0x000ea20000100800 */
[----:B------:R-:W1:Y:S01]  /*e600*/  LDC.64 R166, c[0x0][0x3b8] ;  /* 0x0000ee00ffa67b82 */ /* 0x000e620000000a00 */
[----:B------:R-:W-:Y:S01]  /*e610*/  UIADD3 UR8, UPT, UPT, UR7, -0x1, URZ ;  /* 0xffffffff07087890 */ /* 0x000fe2000fffe0ff */
[----:B--2---:R-:W-:Y:S05]  /*e620*/  LOP3.LUT R172, R193, 0x1f8, RZ, 0xc0, !PT ;  /* 0x000001f8c1ac7812 */ /* 0x004fea00078ec0ff */
[C---:B-1----:R-:W-:Y:S01]  /*e630*/  IMAD.WIDE.U32 R180, R166.reuse, UR8, RZ ;  /* 0x00000008a6b47c25 */ /* 0x042fe2000f8e00ff */
[----:B------:R-:W-:Y:S02]  /*e640*/  SHF.L.U64.HI R171, R166, 0x4, R167 ;  /* 0x00000004a6ab7819 */ /* 0x000fe400000102a7 */
[----:B------:R-:W-:Y:S01]  /*e650*/  LOP3.LUT R172, R172, 0x38, R207, 0x78, !PT ;  /* 0x00000038acac7812 */ /* 0x000fe200078e78cf */
[----:B------:R-:W-:Y:S01]  /*e660*/  IMAD R175, R167, UR8, R181 ;  /* 0x00000008a7af7c24 */ /* 0x000fe2000f8e02b5 */
[----:B------:R-:W-:Y:S01]  /*e670*/  LEA R176, P6, R180, R251, 0x7 ;  /* 0x000000fbb4b07211 */ /* 0x000fe200078c38ff */
[----:B------:R-:W-:Y:S01]  /*e680*/  IMAD.SHL.U32 R168, R166, 0x10, RZ ;  /* 0x00000010a6a87824 */ /* 0x000fe200078e00ff */
[----:B------:R-:W-:Y:S02]  /*e690*/  LOP3.LUT R172, R172, 0x1e00, R193, 0xf8, !PT ;  /* 0x00001e00acac7812 */ /* 0x000fe400078ef8c1 */
[--C-:B------:R-:W-:Y:S02]  /*e6a0*/  LEA.HI.X R177, R180, R250, R175.reuse, 0x7, P6 ;  /* 0x000000fab4b17211 */ /* 0x100fe400030f3caf */
[----:B------:R-:W-:Y:S02]  /*e6b0*/  LEA R252, R172, UR5, 0x1 ;  /* 0x00000005acfc7c11 */ /* 0x000fe4000f8e08ff */
[C---:B------:R-:W-:Y:S03]  /*e6c0*/  LEA R174, P5, R180.reuse, R168, 0x6 ;  /* 0x000000a8b4ae7211 */ /* 0x040fe600078a30ff */
[----:B------:R-:W-:Y:S01]  /*e6d0*/  @!PT LDS RZ, [RZ] ;  /* 0x00000000fffff984 */ /* 0x000fe20000000800 */
[----:B------:R-:W-:Y:S01]  /*e6e0*/  @!PT LDS RZ, [RZ] ;  /* 0x00000000fffff984 */ /* 0x000fe20000000800 */
[----:B------:R-:W-:Y:S01]  /*e6f0*/  @!PT LDS RZ, [RZ] ;  /* 0x00000000fffff984 */ /* 0x000fe20000000800 */
[----:B------:R1:W-:Y:S01]  /*e700*/  @!P2 LDGSTS.E.BYPASS.LTC128B.128 [R252+0x8000], desc[UR28][R176.64] ;  /* 0x08000000b0fcafae */ /* 0x0003e2000b981a1c */
[----:B------:R-:W-:Y:S02]  /*e710*/  LEA.HI.X R173, R180, R171, R175, 0x6, P5 ;  /* 0x000000abb4ad7211 */ /* 0x000fe400028f34af */
[----:B------:R-:W-:Y:S01]  /*e720*/  LEA R180, P6, R174, R251, 0x1 ;  /* 0x000000fbaeb47211 */ /* 0x000fe200078c08ff */
[----:B------:R1:W-:Y:S01]  /*e730*/  @P2 STS.128 [R252+0x8000], RZ ;  /* 0x008000fffc002388 */ /* 0x0003e20000000c00 */
[----:B------:R-:W-:Y:S02]  /*e740*/  LEA R165, P5, R166, R174, 0x5 ;  /* 0x000000aea6a57211 */ /* 0x000fe400078a28ff */
[----:B------:R-:W-:Y:S01]  /*e750*/  LEA.HI.X R181, R174, R250, R173, 0x1, P6 ;  /* 0x000000faaeb57211 */ /* 0x000fe200030f0cad */
        /* <DEDUP_REMOVED lines=84> */
.L_x_693:
[----:B------:R-:W-:Y:S04]  /*eca0*/  DEPBAR.LE SB0, 0x0 ;  /* 0x000080000000791a */ /* 0x000fe80000000000 */
[----:B------:R-:W-:Y:S01]  /*ecb0*/  BAR.SYNC.DEFER_BLOCKING 0x0 ;  /* 0x0000000000007b1d */ /* 0x000fe20000010000 */
[----:B------:R-:W-:Y:S01]  /*ecc0*/  IMAD.SHL.U32 R0, R207, 0x8, RZ ;  /* 0x00000008cf007824 */ /* 0x000fe200078e00ff */
[----:B-----5:R-:W-:Y:S01]  /*ecd0*/  LOP3.LUT R206, R244, 0x7c00, RZ, 0xc0, !PT ;  /* 0x00007c00f4ce7812 */ /* 0x020fe200078ec0ff */
[----:B------:R-:W-:Y:S01]  /*ece0*/  IMAD.WIDE.U32 R6, R210, UR7, RZ ;  /* 0x00000007d2067c25 */ /* 0x000fe2000f8e00ff */
[----:B------:R-:W-:Y:S01]  /*ecf0*/  SHF.R.U32.HI R209, RZ, 0x1, R207 ;  /* 0x00000001ffd17819 */ /* 0x000fe200000116cf */
[----:B------:R-:W-:Y:S01]  /*ed00*/  USHF.L.U32 UR8, UR7, 0x1, URZ ;  /* 0x0000000107087899 */ /* 0x000fe200080006ff */
[----:B------:R-:W-:Y:S01]  /*ed10*/  LOP3.LUT R205, R0, 0x38, RZ, 0xc0, !PT ;  /* 0x0000003800cd7812 */ /* 0x000fe200078ec0ff */
[----:B------:R-:W-:Y:S01]  /*ed20*/  IMAD R7, R211, UR7, R7 ;  /* 0x00000007d3077c24 */ /* 0x000fe2000f8e0207 */
[C---:B------:R-:W-:Y:S01]  /*ed30*/  LEA R14, P3, R6.reuse, R249, 0x7 ;  /* 0x000000f9060e7211 */ /* 0x040fe200078638ff */
[----:B------:R2:W-:Y:S01]  /*ed40*/  STL [R1+0x2c], R0 ;  /* 0x00002c0001007387 */ /* 0x0005e20000100800 */
[----:B------:R-:W-:Y:S01]  /*ed50*/  LOP3.LUT R13, R205, 0x40, RZ, 0xfc, !PT ;  /* 0x00000040cd0d7812 */ /* 0x000fe200078efcff */
[----:B------:R-:W-:Y:S01]  /*ed60*/  UMOV UR5, UR11 ;  /* 0x0000000b00057c82 */ /* 0x000fe20008000000 */
[C---:B------:R-:W-:Y:S01]  /*ed70*/  LEA R5, P0, R6.reuse, R245, 0x6 ;  /* 0x000000f506057211 */ /* 0x040fe200078030ff */
[----:B------:R-:W-:Y:S01]  /*ed80*/  UIADD3 UR9, UPT, UPT, UR35, -0x4498517b, URZ ;  /* 0xbb67ae8523097890 */ /* 0x000fe2000fffe0ff */
[C-C-:B------:R-:W-:Y:S01]  /*ed90*/  LEA.HI.X R15, R6.reuse, R248, R7.reuse, 0x7, P3 ;  /* 0x000000f8060f7211 */ /* 0x140fe200018f3c07 */
[----:B------:R-:W-:Y:S01]  /*eda0*/  STL [R1+0x28], R13 ;  /* 0x0000280d01007387 */ /* 0x000fe20000100800 */
[----:B------:R-:W-:Y:S01]  /*edb0*/  ISETP.GE.AND P4, PT, R13, UR16, PT ;  /* 0x000000100d007c0c */ /* 0x000fe2000bf86270 */
[----:B------:R-:W-:Y:S01]  /*edc0*/  UIADD3 UR10, UPT, UPT, UR34, -0x61c88647, URZ ;  /* 0x9e3779b9220a7890 */ /* 0x000fe2000fffe0ff */
[----:B------:R-:W-:Y:S01]  /*edd0*/  LEA.HI.X R7, R6, R246, R7, 0x6, P0 ;  /* 0x000000f606077211 */ /* 0x000fe200000f3407 */
[----:B------:R-:W-:Y:S01]  /*ede0*/  UIADD3 UR15, UPT, UPT, UR34, 0x3c6ef372, URZ ;  /* 0x3c6ef372220f7890 */ /* 0x000fe2000fffe0ff */
[C---:B------:R-:W-:Y:S01]  /*edf0*/  LEA R10, P5, R5.reuse, R249, 0x1 ;  /* 0x000000f9050a7211 */ /* 0x040fe200078a08ff */
[----:B------:R-:W-:Y:S01]  /*ee00*/  UISETP.NE.AND UP0, UPT, UR7, URZ, UPT ;  /* 0x000000ff0700728c */ /* 0x000fe2000bf05270 */
[----:B------:R-:W-:Y:S01]  /*ee10*/  IADD3 R6, P3, PT, R5, R245, RZ ;  /* 0x000000f505067210 */ /* 0x000fe20007f7e0ff */
[----:B------:R-:W-:Y:S01]  /*ee20*/  UIADD3 UR13, UPT, UPT, UR35, 0x76cf5d0a, URZ ;  /* 0x76cf5d0a230d7890 */ /* 0x000fe2000fffe0ff */
[----:B------:R-:W-:Y:S01]  /*ee30*/  LOP3.LUT R12, R205, 0x80, RZ, 0xfc, !PT ;  /* 0x00000080cd0c7812 */ /* 0x000fe200078efcff */
        /* <DEDUP_REMOVED lines=9> */
[----:B------:R-:W-:Y:S02]  /*eed0*/  LOP3.LUT R9, R205, 0xc0, RZ, 0xfc, !PT ;  /* 0x000000c0cd097812 */ /* 0x000fe400078efcff */
[----:B------:R-:W-:Y:S01]  /*eee0*/  LEA.HI.X R7, R210, R7, R211, 0x5, P0 ;  /* 0x00000007d2077211 */ /* 0x000fe200000f2cd3 */
[----:B------:R-:W-:Y:S01]  /*eef0*/  @!PT LDS RZ, [RZ] ;  /* 0x00000000fffff984 */ /* 0x000fe20000000800 */
[----:B------:R-:W-:Y:S01]  /*ef00*/  @!PT LDS RZ, [RZ] ;  /* 0x00000000fffff984 */ /* 0x000fe20000000800 */
[----:B------:R-:W-:Y:S01]  /*ef10*/  @!PT LDS RZ, [RZ] ;  /* 0x00000000fffff984 */ /* 0x000fe20000000800 */
[----:B------:R-:W-:Y:S01]  /*ef20*/  @!P4 LDGSTS.E.BYPASS.LTC128B.128 [R252+0x12000], desc[UR28][R14.64+0x80] ;  /* 0x120000800efccfae */ /* 0x000fe2000b981a1c */
[----:B------:R-:W-:Y:S02]  /*ef30*/  ISETP.GE.AND P0, PT, R9, UR16, PT ;  /* 0x0000001009007c0c */ /* 0x000fe4000bf06270 */
[C---:B------:R-:W-:Y:S01]  /*ef40*/  ISETP.GE.AND P2, PT, R205.reuse, UR16, PT ;  /* 0x00000010cd007c0c */ /* 0x040fe2000bf46270 */
[----:B------:R-:W-:Y:S01]  /*ef50*/  @P4 STS.128 [R252+0x12000], RZ ;  /* 0x012000fffc004388 */ /* 0x000fe20000000c00 */
[CC--:B------:R-:W-:Y:S02]  /*ef60*/  LEA R16, P6, R6.reuse, R249.reuse, 0x1 ;  /* 0x000000f906107211 */ /* 0x0c0fe400078c08ff */
[--C-:B------:R-:W-:Y:S01]  /*ef70*/  LOP3.LUT R4, R205, 0x1c0, R202.reuse, 0xf8, !PT ;  /* 0x000001c0cd047812 */ /* 0x100fe200078ef8ca */
[----:B------:R-:W-:Y:S01]  /*ef80*/  @!PT LDS RZ, [RZ] ;  /* 0x00000000fffff984 */ /* 0x000fe20000000800 */
[----:B------:R-:W-:Y:S01]  /*ef90*/  @!PT LDS RZ, [RZ] ;  /* 0x00000000fffff984 */ /* 0x000fe20000000800 */
[----:B------:R-:W-:Y:S01]  /*efa0*/  @!PT LDS RZ, [RZ] ;  /* 0x00000000fffff984 */ /* 0x000fe20000000800 */
[----:B------:R-:W-:Y:S01]  /*efb0*/  @!P3 LDGSTS.E.BYPASS.LTC128B.128 [R252+0x14000], desc[UR28][R14.64+0x100] ;  /* 0x140001000efcbfae */ /* 0x000fe2000b981a1c */
[----:B------:R-:W-:Y:S02]  /*efc0*/  LEA.HI.X R17, R6, R248, R5, 0x1, P6 ;  /* 0x000000f806117211 */ /* 0x000fe400030f0c05 */
[----:B-1----:R-:W-:Y:S01]  /*efd0*/  LOP3.LUT R2, R206, 0x200, R202, 0xf8, !PT ;  /* 0x00000200ce027812 */ /* 0x002fe200078ef8ca */
[----:B------:R-:W-:Y:S01]  /*efe0*/  @P3 STS.128 [R252+0x14000], RZ ;  /* 0x014000fffc003388 */ /* 0x000fe20000000c00 */
[----:B--2---:R-:W-:Y:S02]  /*eff0*/  LOP3.LUT R0, R209, 0x8, RZ, 0xc0, !PT ;  /* 0x00000008d1007812 */ /* 0x004fe400078ec0ff */
[----:B------:R-:W-:Y:S01]  /*f000*/  LOP3.LUT R197, R4, 0x8, R207, 0x78, !PT ;  /* 0x0000000804c57812 */ /* 0x000fe200078e78cf */
[----:B------:R-:W-:Y:S01]  /*f010*/  @!PT LDS RZ, [RZ] ;  /* 0x00000000fffff984 */ /* 0x000fe20000000800 */
[----:B------:R-:W-:Y:S01]  /*f020*/  @!PT LDS RZ, [RZ] ;  /* 0x00000000fffff984 */ /* 0x000fe20000000800 */
[----:B------:R-:W-:Y:S01]  /*f030*/  @!PT LDS RZ, [RZ] ;  /* 0x00000000fffff984 */ /* 0x000fe20000000800 */
[----:B------:R-:W-:Y:S01]  /*f040*/  @!P0 LDGSTS.E.BYPASS.LTC128B.128 [R252+0x16000], desc[UR28][R14.64+0x180] ;  /* 0x160001800efc8fae */ /* 0x000fe2000b981a1c */
[----:B------:R-:W-:Y:S03]  /*f050*/  LOP3.LUT R0, R2, R4, R0, 0xf6, !PT ;  /* 0x0000000402007212 */ /* 0x000fe600078ef600 */
[----:B------:R-:W-:Y:S01]  /*f060*/  @P0 STS.128 [R252+0x16000], RZ ;  /* 0x016000fffc000388 */ /* 0x000fe20000000c00 */
[----:B------:R-:W-:Y:S01]  /*f070*/  IMAD R197, R197, 0x2, R201 ;  /* 0x00000002c5c57824 */ /* 0x000fe200078e02c9 */
[----:B------:R-:W-:Y:S02]  /*f080*/  LEA R198, R0, UR5, 0x1 ;  /* 0x0000000500c67c11 */ /* 0x000fe4000f8e08ff */
[----:B------:R-:W-:Y:S01]  /*f090*/  @!PT LDS RZ, [RZ] ;  /* 0x00000000fffff984 */ /* 0x000fe20000000800 */
[----:B------:R-:W-:Y:S01]  /*f0a0*/  @!PT LDS RZ, [RZ] ;  /* 0x00000000fffff984 */ /* 0x000fe20000000800 */
[----:B------:R-:W-:Y:S01]  /*f0b0*/  @!PT LDS RZ, [RZ] ;  /* 0x00000000fffff984 */ /* 0x000fe20000000800 */
[----:B------:R-:W-:Y:S01]  /*f0c0*/  @!P2 LDGSTS.E.BYPASS.LTC128B.128 [R252+0x10800], desc[UR28][R10.64] ;  /* 0x108000000afcafae */ /* 0x000fe2000b981a1c */
[----:B------:R-:W-:Y:S02]  /*f0d0*/  VIADD R2, R197, UR5 ;  /* 0x00000005c5027c36 */ /* 0x000fe40008000000 */
[--C-:B------:R-:W-:Y:S01]  /*f0e0*/  IMAD.IADD R167, R198, 0x1, R200.reuse ;  /* 0x00000001c6a77824 */ /* 0x100fe200078e02c8 */
[----:B------:R-:W-:Y:S01]  /*f0f0*/  @P2 STS.128 [R252+0x10800], RZ ;  /* 0x010800fffc002388 */ /* 0x000fe20000000c00 */
[----:B------:R-:W-:Y:S02]  /*f100*/  IMAD.IADD R196, R2, 0x1, R200 ;  /* 0x0000000102c47824 */ /* 0x000fe400078e02c8 */
[--C-:B------:R-:W-:Y:S01]  /*f110*/  IMAD.IADD R165, R198, 0x1, R208.reuse ;  /* 0x00000001c6a57824 */ /* 0x100fe200078e02d0 */
        /* <DEDUP_REMOVED lines=18> */
[----:B------:R2:W-:Y:S04]  /*f240*/  STL [R1+0x24], R12 ;  /* 0x0000240c01007387 */ /* 0x0005e80000100800 */
        /* <DEDUP_REMOVED lines=15> */
[C---:B--2---:R-:W-:Y:S03]  /*f340*/  LEA R12, P5, R8.reuse, R249, 0x1 ;  /* 0x000000f9080c7211 */ /* 0x044fe600078a08ff */
[----:B------:R-:W-:Y:S01]  /*f350*/  @!PT LDS RZ, [RZ] ;  /* 0x00000000fffff984 */ /* 0x000fe20000000800 */
[----:B------:R-:W-:Y:S01]  /*f360*/  @!PT LDS RZ, [RZ] ;  /* 0x00000000fffff984 */ /* 0x000fe20000000800 */
[----:B------:R-:W-:Y:S01]  /*f370*/  @!PT LDS RZ, [RZ] ;  /* 0x00000000fffff984 */ /* 0x000fe20000000800 */
[----:B------:R2:W-:Y:S01]  /*f380*/  @!P0 LDGSTS.E.BYPASS.LTC128B.128 [R252+0x17000], desc[UR28][R16.64+0x180] ;  /* 0x1700018010fc8fae */ /* 0x0005e2000b981a1c */
[----:B------:R-:W-:Y:S03]  /*f390*/  LEA.HI.X R13, R8, R248, R7, 0x1, P5 ;  /* 0x000000f8080d7211 */ /* 0x000fe600028f0c07 */
        /* <DEDUP_REMOVED lines=21> */
[----:B------:R-:W-:Y:S04]  /*f4f0*/  STL [R1+0x20], R9 ;  /* 0x0000200901007387 */ /* 0x000fe80000100800 */
[----:B------:R-:W-:Y:S04]  /*f500*/  LDSM.16.M88.4 R32, [R198] ;  /* 0x00000000c620783b */ /* 0x000fe80000000200 */
[----:B-1----:R-:W1:Y:S04]  /*f510*/  LDSM.16.M88.4 R8, [R197+UR5+0x8000] ;  /* 0x00800005c508783b */ /* 0x002e680008000200 */
[----:B--2---:R-:W3:Y:S04]  /*f520*/  LDSM.16.M88.4 R16, [R197+UR5+0x8800] ;  /* 0x00880005c510783b */ /* 0x004ee80008000200 */
[----:B------:R-:W2:Y:S04]  /*f530*/  LDSM.16.M88.4 R24, [R197+UR5+0x9000] ;  /* 0x00900005c518783b */ /* 0x000ea80008000200 */
        /* <DEDUP_REMOVED lines=10> */
[C---:B---3--:R-:W-:Y:S08]  /*f5e0*/  HMMA.16816.F32.BF16 R12, R32.reuse, R16, RZ ;  /* 0x00000010200c723c */ /* 0x048ff000000418ff */
[C---:B------:R-:W-:Y:S08]  /*f5f0*/  HMMA.16816.F32.BF16 R16, R32.reuse, R18, RZ ;  /* 0x000000122010723c */ /* 0x040ff000000418ff */
[C---:B--2---:R-:W-:Y:S08]  /*f600*/  HMMA.16816.F32.BF16 R20, R32.reuse, R24, RZ ;  /* 0x000000182014723c */ /* 0x044ff000000418ff */
        /* <DEDUP_REMOVED lines=29> */
[----:B------:R-:W4:Y:S03]  /*f7e0*/  LDSM.16.M88.4 R172, [R197+UR5+0xa000] ;  /* 0x00a00005c5ac783b */ /* 0x000f260008000200 */
        /* <DEDUP_REMOVED lines=8> */
[----:B------:R-:W2:Y:S07]  /*f870*/  LDSM.16.M88.4 R176, [R197+UR5+0xb800] ;  /* 0x00b80005c5b0783b */ /* 0x000eae0008000200 */
        /* <DEDUP_REMOVED lines=38> */
[----:B------:R-:W5:Y:S07]  /*fae0*/  LDSM.16.M88.4 R184, [R0+0xb800] ;  /* 0x00b8000000b8783b */ /* 0x000f6e0000000200 */
[C---:B-1----:R-:W-:Y:S08]  /*faf0*/  HMMA.16816.F32.BF16 R28, R168.reuse, R172, R28 ;  /* 0x000000aca81c723c */ /* 0x042ff0000004181c */
[----:B------:R-:W-:Y:S01]  /*fb00*/  HMMA.16816.F32.BF16 R32, R168, R174, R32 ;  /* 0x000000aea820723c */ /* 0x000fe20000041820 */
[----:B------:R-:W-:Y:S04]  /*fb10*/  LDSM.16.M88.4 R168, [R198+0x4000] ;  /* 0x00400000c6a8783b */ /* 0x000fe80000000200 */
[----:B------:R-:W1:Y:S03]  /*fb20*/  LDSM.16.M88.4 R172, [R197+UR5+0xc000] ;  /* 0x00c00005c5ac783b */ /* 0x000e660008000200 */
        /* <DEDUP_REMOVED lines=8> */
[----:B------:R-:W3:Y:S07]  /*fbb0*/  LDSM.16.M88.4 R180, [R197+UR5+0xd800] ;  /* 0x00d80005c5b4783b */ /* 0x000eee0008000200 */
[C---:B-----5:R-:W-:Y:S08]  /*fbc0*/  HMMA.16816.F32.BF16 R28, R188.reuse, R184, R28 ;  /* 0x000000b8bc1c723c */ /* 0x060ff0000004181c */
[----:B------:R-:W-:Y:S01]  /*fbd0*/  HMMA.16816.F32.BF16 R32, R188, R186, R32 ;  /* 0x000000babc20723c */ /* 0x000fe20000041820 */
[----:B------:R-:W-:Y:S04]  /*fbe0*/  LDSM.16.M88.4 R184, [R196+0xc000] ;  /* 0x00c00000c4b8783b */ /* 0x000fe80000000200 */
[----:B------:R-:W-:Y:S03]  /*fbf0*/  LDSM.16.M88.4 R188, [R196+0xc800] ;  /* 0x00c80000c4bc783b */ /* 0x000fe60000000200 */
[C---:B-1----:R-:W-:Y:S08]  /*fc00*/  HMMA.16816.F32.BF16 R4, R168.reuse, R172, R4 ;  /* 0x000000aca804723c */ /* 0x042ff00000041804 */
[C---:B------:R-:W-:Y:S01]  /*fc10*/  HMMA.16816.F32.BF16 R8, R168.reuse, R174, R8 ;  /* 0x000000aea808723c */ /* 0x040fe20000041808 */
[----:B------:R-:W1:Y:S07]  /*fc20*/  LDSM.16.M88.4 R172, [R167+0x4000] ;  /* 0x00400000a7ac783b */ /* 0x000e6e0000000200 */
[C---:B----4-:R-:W-:Y:S08]  /*fc30*/  HMMA.16816.F32.BF16 R12, R168.reuse, R192, R12 ;  /* 0x000000c0a80c723c */ /* 0x050ff0000004180c */
        /* <DEDUP_REMOVED lines=15> */
[C---:B----4-:R-:W-:Y:S08]  /*fd30*/  HMMA.16816.F32.BF16 R20, R172.reuse, R192, R20 ;  /* 0x000000c0ac14723c */ /* 0x050ff00000041814 */
[C---:B------:R-:W-:Y:S01]  /*fd40*/  HMMA.16816.F32.BF16 R24, R172.reuse, R194, R24 ;  /* 0x000000c2ac18723c */ /* 0x040fe20000041818 */
[----:B------:R-:W4:Y:S07]  /*fd50*/  LDSM.16.M88.4 R192, [R2+0xd800] ;  /* 0x00d8000002c0783b */ /* 0x000f2e0000000200 */
        /* <DEDUP_REMOVED lines=12> */
[----:B------:R-:W-:Y:S07]  /*fe20*/  LDSM.16.M88.4 R188, [R198+0x6000] ;  /* 0x00600000c6bc783b */ /* 0x000fee0000000200 */
[C---:B----4-:R-:W-:Y:S08]  /*fe30*/  HMMA.16816.F32.BF16 R28, R168.reuse, R192, R28 ;  /* 0x000000c0a81c723c */ /* 0x050ff0000004181c */
[----:B------:R-:W-:Y:S01]  /*fe40*/  HMMA.16816.F32.BF16 R32, R168, R194, R32 ;  /* 0x000000c2a820723c */ /* 0x000fe20000041820 */
[----:B------:R-:W4:Y:S04]  /*fe50*/  LDSM.16.M88.4 R168, [R0+0xd800] ;  /* 0x00d8000000a8783b */ /* 0x000f280000000200 */
[----:B------:R-:W5:Y:S03]  /*fe60*/  LDSM.16.M88.4 R192, [R197+UR5+0xe000] ;  /* 0x00e00005c5c0783b */ /* 0x000f660008000200 */
[C---:B--2---:R-:W-:Y:S08]  /*fe70*/  HMMA.16816.F32.BF16 R4, R172.reuse, R176, R4 ;  /* 0x000000b0ac04723c */ /* 0x044ff00000041804 */
[C---:B------:R-:W-:Y:S01]  /*fe80*/  HMMA.16816.F32.BF16 R8, R172.reuse, R178, R8 ;  /* 0x000000b2ac08723c */ /* 0x040fe20000041808 */
[----:B------:R-:W2:Y:S07]  /*fe90*/  LDSM.16.M88.4 R176, [R197+UR5+0xe800] ;  /* 0x00e80005c5b0783b */ /* 0x000eae0008000200 */
[C---:B---3--:R-:W-:Y:S08]  /*fea0*/  HMMA.16816.F32.BF16 R12, R172.reuse, R180, R12 ;  /* 0x000000b4ac0c723c */ /* 0x048ff0000004180c */
[C---:B------:R-:W-:Y:S01]  /*feb0*/  HMMA.16816.F32.BF16 R16, R172.reuse, R182, R16 ;  /* 0x000000b6ac10723c */ /* 0x040fe20000041810 */
[----:B------:R-:W3:Y:S07]  /*fec0*/  LDSM.16.M88.4 R180, [R197+UR5+0xf000] ;  /* 0x00f00005c5b4783b */ /* 0x000eee0008000200 */
[C---:B-1----:R-:W-:Y:S08]  /*fed0*/  HMMA.16816.F32.BF16 R20, R172.reuse, R184, R20 ;  /* 0x000000b8ac14723c */ /* 0x042ff00000041814 */
[C---:B------:R-:W-:Y:S01]  /*fee0*/  HMMA.16816.F32.BF16 R24, R172.reuse, R186, R24 ;  /* 0x000000baac18723c */ /* 0x040fe20000041818 */
[----:B------:R-:W-:Y:S07]  /*fef0*/  LDSM.16.M88.4 R184, [R196+0xe000] ;  /* 0x00e00000c4b8783b */ /* 0x000fee0000000200 */
[C---:B----4-:R-:W-:Y:S08]  /*ff00*/  HMMA.16816.F32.BF16 R28, R172.reuse, R168, R28 ;  /* 0x000000a8ac1c723c */ /* 0x050ff0000004181c */
[----:B------:R-:W-:Y:S01]  /*ff10*/  HMMA.16816.F32.BF16 R32, R172, R170, R32 ;  /* 0x000000aaac20723c */ /* 0x000fe20000041820 */
[----:B------:R-:W1:Y:S04]  /*ff20*/  LDSM.16.M88.4 R168, [R197+UR5+0xf800] ;  /* 0x00f80005c5a8783b */ /* 0x000e680008000200 */
[----:B------:R-:W4:Y:S03]  /*ff30*/  LDSM.16.M88.4 R172, [R167+0x6000] ;  /* 0x00600000a7ac783b */ /* 0x000f260000000200 */
[C---:B-----5:R-:W-:Y:S08]  /*ff40*/  HMMA.16816.F32.BF16 R4, R188.reuse, R192, R4 ;  /* 0x000000c0bc04723c */ /* 0x060ff00000041804 */
[C---:B------:R-:W-:Y:S01]  /*ff50*/  HMMA.16816.F32.BF16 R8, R188.reuse, R194, R8 ;  /* 0x000000c2bc08723c */ /* 0x040fe20000041808 */
[----:B------:R-:W5:Y:S07]  /*ff60*/  LDSM.16.M88.4 R192, [R196+0xe800] ;  /* 0x00e80000c4c0783b */ /* 0x000f6e0000000200 */
[C---:B--2---:R-:W-:Y:S08]  /*ff70*/  HMMA.16816.F32.BF16 R12, R188.reuse, R176, R12 ;  /* 0x000000b0bc0c723c */ /* 0x044ff0000004180c */
[C---:B------:R-:W-:Y:S01]  /*ff80*/  HMMA.16816.F32.BF16 R16, R188.reuse, R178, R16 ;  /* 0x000000b2bc10723c */ /* 0x040fe20000041810 */
[----:B------:R-:W2:Y:S04]  /*ff90*/  LDSM.16.M88.4 R176, [R196+0xf000] ;  /* 0x00f00000c4b0783b */ /* 0x000ea80000000200 */
[----:B------:R-:W2:Y:S03]  /*ffa0*/  LDSM.16.M88.4 R196, [R196+0xf800] ;  /* 0x00f80000c4c4783b */ /* 0x000ea60000000200 */
[C---:B---3--:R-:W-:Y:S08]  /*ffb0*/  HMMA.16816.F32.BF16 R20, R188.reuse, R180, R20 ;  /* 0x000000b4bc14723c */ /* 0x048ff00000041814 */
[C---:B------:R-:W-:Y:S01]  /*ffc0*/  HMMA.16816.F32.BF16 R24, R188.reuse, R182, R24 ;  /* 0x000000b6bc18723c */ /* 0x040fe20000041818 */
[----:B------:R-:W-:Y:S07]  /*ffd0*/  LDSM.16.M88.4 R180, [R2+0xe000] ;  /* 0x00e0000002b4783b */ /* 0x000fee0000000200 */
[C---:B-1----:R-:W-:Y:S08]  /*ffe0*/  HMMA.16816.F32.BF16 R28, R188.reuse, R168, R28 ;  /* 0x000000a8bc1c723c */ /* 0x042ff0000004181c */
[----:B------:R-:W-:Y:S01]  /*fff0*/  HMMA.16816.F32.BF16 R32, R188, R170, R32 ;  /* 0x000000aabc20723c */ /* 0x000fe20000041820 */
[----:B------:R1:W3:Y:S04]  /*10000*/  LDSM.16.M88.4 R168, [R165+0x6000] ;  /* 0x00600000a5a8783b */ /* 0x0002e80000000200 */
[----:B------:R-:W-:Y:S03]  /*10010*/  LDSM.16.M88.4 R188, [R2+0xf000] ;  /* 0x00f0000002bc783b */ /* 0x000fe60000000200 */
[C---:B----4-:R-:W-:Y:S08]  /*10020*/  HMMA.16816.F32.BF16 R4, R172.reuse, R184, R4 ;  /* 0x000000b8ac04723c */ /* 0x050ff00000041804 */
[C---:B------:R-:W-:Y:S01]  /*10030*/  HMMA.16816.F32.BF16 R8, R172.reuse, R186, R8 ;  /* 0x000000baac08723c */ /* 0x040fe20000041808 */
[----:B------:R-:W4:Y:S07]  /*10040*/  LDSM.16.M88.4 R184, [R2+0xe800] ;  /* 0x00e8000002b8783b */ /* 0x000f2e0000000200 */
[C---:B-----5:R-:W-:Y:S01]  /*10050*/  HMMA.16816.F32.BF16 R12, R172.reuse, R192, R12 ;  /* 0x000000c0ac0c723c */ /* 0x060fe2000004180c */
[----:B-1----:R-:W-:Y:S07]  /*10060*/  IMAD.U32 R165, RZ, RZ, UR7 ;  /* 0x00000007ffa57e24 */ /* 0x002fee000f8e00ff */
[C---:B------:R-:W-:Y:S01]  /*10070*/  HMMA.16816.F32.BF16 R16, R172.reuse, R194, R16 ;  /* 0x000000c2ac10723c */ /* 0x040fe20000041810 */
[----:B------:R-:W-:Y:S07]  /*10080*/  LDSM.16.M88.4 R192, [R0+0xe000] ;  /* 0x00e0000000c0783b */ /* 0x000fee0000000200 */
[C---:B--2---:R-:W-:Y:S08]  /*10090*/  HMMA.16816.F32.BF16 R20, R172.reuse, R176, R20 ;  /* 0x000000b0ac14723c */ /* 0x044ff00000041814 */
[C---:B------:R-:W-:Y:S01]  /*100a0*/  HMMA.16816.F32.BF16 R24, R172.reuse, R178, R24 ;  /* 0x000000b2ac18723c */ /* 0x040fe20000041818 */
[----:B------:R1:W2:Y:S07]  /*100b0*/  LDSM.16.M88.4 R176, [R2+0xf800] ;  /* 0x00f8000002b0783b */ /* 0x0002ae0000000200 */
[C---:B------:R-:W-:Y:S01]  /*100c0*/  HMMA.16816.F32.BF16 R28, R172.reuse, R196, R28 ;  /* 0x000000c4ac1c723c */ /* 0x040fe2000004181c */
[----:B------:R-:W5:Y:S07]  /*100d0*/  LDL.64 R196, [R1] ;  /* 0x0000000001c47983 */ /* 0x000f6e0000100a00 */
[----:B------:R-:W-:Y:S01]  /*100e0*/  HMMA.16816.F32.BF16 R32, R172, R198, R32 ;  /* 0x000000c6ac20723c */ /* 0x000fe20000041820 */
[----:B------:R2:W2:Y:S04]  /*100f0*/  LDSM.16.M88.4 R172, [R166+0x6000] ;  /* 0x00600000a6ac783b */ /* 0x0004a80000000200 */
[----:B------:R-:W5:Y:S03]  /*10100*/  LDL.64 R198, [R1+0x10] ;  /* 0x0000100001c67983 */ /* 0x000f660000100a00 */
[C---:B---3--:R-:W-:Y:S01]  /*10110*/  HMMA.16816.F32.BF16 R4, R168.reuse, R180, R4 ;  /* 0x000000b4a804723c */ /* 0x048fe20000041804 */
[----:B-1----:R-:W-:Y:S07]  /*10120*/  IMAD.U32 R2, RZ, RZ, UR35 ;  /* 0x00000023ff027e24 */ /* 0x002fee000f8e00ff */
[C---:B------:R-:W-:Y:S01]  /*10130*/  HMMA.16816.F32.BF16 R8, R168.reuse, R182, R8 ;  /* 0x000000b6a808723c */ /* 0x040fe20000041808 */
[----:B------:R-:W1:Y:S07]  /*10140*/  LDSM.16.M88.4 R180, [R0+0xe800] ;  /* 0x00e8000000b4783b */ /* 0x000e6e0000000200 */
[C---:B----4-:R-:W-:Y:S01]  /*10150*/  HMMA.16816.F32.BF16 R12, R168.reuse, R184, R12 ;  /* 0x000000b8a80c723c */ /* 0x050fe2000004180c */
[----:B--2---:R-:W2:Y:S02]  /*10160*/  LDL.64 R166, [R1+0x8] ;  /* 0x0000080001a67983 */ /* 0x004ea40000100a00 */
[----:B------:R-:W-:Y:S05]  /*10170*/  IMAD.SHL.U32 R185, R207, 0x2, RZ ;  /* 0x00000002cfb97824 */ /* 0x000fea00078e00ff */
[C---:B------:R-:W-:Y:S03]  /*10180*/  HMMA.16816.F32.BF16 R16, R168.reuse, R186, R16 ;  /* 0x000000baa810723c */ /* 0x040fe60000041810 */
[----:B------:R-:W-:Y:S05]  /*10190*/  LOP3.LUT R184, R185, 0x6, RZ, 0xc0, !PT ;  /* 0x00000006b9b87812 */ /* 0x000fea00078ec0ff */
[C---:B------:R-:W-:Y:S03]  /*101a0*/  HMMA.16816.F32.BF16 R20, R168.reuse, R188, R20 ;  /* 0x000000bca814723c */ /* 0x040fe60000041814 */
[----:B------:R-:W-:Y:S05]  /*101b0*/  IMAD R165, R165, 0x40, R184 ;  /* 0x00000040a5a57824 */ /* 0x000fea00078e02b8 */
[C---:B------:R-:W-:Y:S08]  /*101c0*/  HMMA.16816.F32.BF16 R24, R168.reuse, R190, R24 ;  /* 0x000000bea818723c */ /* 0x040ff00000041818 */
[C---:B------:R-:W-:Y:S08]  /*101d0*/  HMMA.16816.F32.BF16 R28, R168.reuse, R176, R28 ;  /* 0x000000b0a81c723c */ /* 0x040ff0000004181c */
[----:B------:R-:W-:Y:S01]  /*101e0*/  HMMA.16816.F32.BF16 R32, R168, R178, R32 ;  /* 0x000000b2a820723c */ /* 0x000fe20000041820 */
[----:B------:R-:W3:Y:S04]  /*101f0*/  LDSM.16.M88.4 R168, [R0+0xf000] ;  /* 0x00f0000000a8783b */ /* 0x000ee80000000200 */
[----:B------:R-:W4:Y:S03]  /*10200*/  LDSM.16.M88.4 R176, [R0+0xf800] ;  /* 0x00f8000000b0783b */ /* 0x000f260000000200 */
[C---:B------:R-:W-:Y:S01]  /*10210*/  HMMA.16816.F32.BF16 R4, R172.reuse, R192, R4 ;  /* 0x000000c0ac04723c */ /* 0x040fe20000041804 */
[----:B------:R-:W-:Y:S04]  /*10220*/  DEPBAR.LE SB0, 0x0 ;  /* 0x000080000000791a */ /* 0x000fe80000000000 */
[----:B------:R-:W-:Y:S03]  /*10230*/  BAR.SYNC.DEFER_BLOCKING 0x0 ;  /* 0x0000000000007b1d */ /* 0x000fe60000010000 */
[C---:B------:R-:W-:Y:S08]  /*10240*/  HMMA.16816.F32.BF16 R8, R172.reuse, R194, R8 ;  /* 0x000000c2ac08723c */ /* 0x040ff00000041808 */
[C---:B-1----:R-:W-:Y:S03]  /*10250*/  HMMA.16816.F32.BF16 R12, R172.reuse, R180, R12 ;  /* 0x000000b4ac0c723c */ /* 0x042fe6000004180c */
[C---:B------:R-:W-:Y:S05]  /*10260*/  VIADD R181, R165.reuse, 0x8 ;  /* 0x00000008a5b57836 */ /* 0x040fea0000000000 */
[C---:B------:R-:W-:Y:S08]  /*10270*/  HMMA.16816.F32.BF16 R16, R172.reuse, R182, R16 ;  /* 0x000000b6ac10723c */ /* 0x040ff00000041810 */
[C---:B---3--:R-:W-:Y:S03]  /*10280*/  HMMA.16816.F32.BF16 R20, R172.reuse, R168, R20 ;  /* 0x000000a8ac14723c */ /* 0x048fe60000041814 */
[C---:B------:R-:W-:Y:S05]  /*10290*/  VIADD R169, R165.reuse, 0x18 ;  /* 0x00000018a5a97836 */ /* 0x040fea0000000000 */
[C---:B------:R-:W-:Y:S03]  /*102a0*/  HMMA.16816.F32.BF16 R24, R172.reuse, R170, R24 ;  /* 0x000000aaac18723c */ /* 0x040fe60000041818 */
[----:B------:R-:W-:Y:S05]  /*102b0*/  IADD3 R170, PT, PT, R165, 0x28, RZ ;  /* 0x00000028a5aa7810 */ /* 0x000fea0007ffe0ff */
[C---:B----4-:R-:W-:Y:S08]  /*102c0*/  HMMA.16816.F32.BF16 R28, R172.reuse, R176, R28 ;  /* 0x000000b0ac1c723c */ /* 0x050ff0000004181c */
[----:B------:R-:W-:Y:S03]  /*102d0*/  HMMA.16816.F32.BF16 R32, R172, R178, R32 ;  /* 0x000000b2ac20723c */ /* 0x000fe60000041820 */
[----:B--2---:R-:W-:Y:S01]  /*102e0*/  LOP3.LUT R2, R167, UR8, R2, 0x96, !PT ;  /* 0x00000008a7027c12 */ /* 0x004fe2000f8e9602 */
[----:B------:R-:W-:Y:S01]  /*102f0*/  IMAD.MOV.U32 R193, RZ, RZ, R167 ;  /* 0x000000ffffc17224 */ /* 0x000fe200078e00a7 */
[----:B-----5:R-:W-:Y:S01]  /*10300*/  LOP3.LUT R186, R166, UR9, R197, 0x96, !PT ;  /* 0x00000009a6ba7c12 */ /* 0x020fe2000f8e96c5 */
[----:B------:R-:W-:Y:S01]  /*10310*/  IMAD.MOV.U32 R192, RZ, RZ, R166 ;  /* 0x000000ffffc07224 */ /* 0x000fe200078e00a6 */
[----:B------:R-:W-:Y:S01]  /*10320*/  I2FP.F32.U32 R167, R165 ;  /* 0x000000a500a77245 */ /* 0x000fe20000201000 */
[----:B------:R-:W-:Y:S01]  /*10330*/  UIADD3 UR8, UPT, UPT, UR8, 0x1, URZ ;  /* 0x0000000108087890 */ /* 0x000fe2000fffe0ff */
[----:B------:R-:W-:Y:S01]  /*10340*/  IADD3 R166, PT, PT, R165, 0x1, RZ ;  /* 0x00000001a5a67810 */ /* 0x000fe20007ffe0ff */
[----:B------:R-:W-:Y:S01]  /*10350*/  IMAD.WIDE.U32 R188, R2, -0x326172a9, RZ ;  /* 0xcd9e8d5702bc7825 */ /* 0x000fe200078e00ff */
[----:B------:R-:W-:Y:S02]  /*10360*/  UIADD3 UR9, UPT, UPT, UR35, 0x32370b8f, URZ ;  /* 0x32370b8f23097890 */ /* 0x000fe4000fffe0ff */
[----:B------:R-:W-:Y:S01]  /*10370*/  I2FP.F32.U32 R180, R166 ;  /* 0x000000a600b47245 */ /* 0x000fe20000201000 */
[C---:B------:R-:W-:Y:S01]  /*10380*/  FFMA.FTZ R4, R167.reuse, UR6, R4 ;  /* 0x00000006a7047c23 */ /* 0x040fe20008010004 */
[----:B------:R-:W-:Y:S01]  /*10390*/  I2FP.F32.U32 R166, R181 ;  /* 0x000000b500a67245 */ /* 0x000fe20000201000 */
[----:B------:R-:W-:Y:S01]  /*103a0*/  FFMA.FTZ R6, R167, UR6, R6 ;  /* 0x00000006a7067c23 */ /* 0x000fe20008010006 */
[----:B------:R-:W-:Y:S01]  /*103b0*/  LOP3.LUT R2, R198, UR10, R189, 0x96, !PT ;  /* 0x0000000ac6027c12 */ /* 0x000fe2000f8e96bd */
[C---:B------:R-:W-:Y:S02]  /*103c0*/  VIADD R167, R165.reuse, 0x9 ;  /* 0x00000009a5a77836 */ /* 0x040fe40000000000 */
[C---:B------:R-:W-:Y:S01]  /*103d0*/  FFMA.FTZ R5, R180.reuse, UR6, R5 ;  /* 0x00000006b4057c23 */ /* 0x040fe20008010005 */
[----:B------:R-:W-:Y:S01]  /*103e0*/  FFMA.FTZ R7, R180, UR6, R7 ;  /* 0x00000006b4077c23 */ /* 0x000fe20008010007 */
[C---:B------:R-:W-:Y:S02]  /*103f0*/  VIADD R181, R165.reuse, 0x10 ;  /* 0x00000010a5b57836 */ /* 0x040fe40000000000 */
[C---:B------:R-:W-:Y:S01]  /*10400*/  FFMA.FTZ R8, R166.reuse, UR6, R8 ;  /* 0x00000006a6087c23 */ /* 0x040fe20008010008 */
[----:B------:R-:W-:Y:S01]  /*10410*/  I2FP.F32.U32 R180, R167 ;  /* 0x000000a700b47245 */ /* 0x000fe20000201000 */
[C---:B------:R-:W-:Y:S02]  /*10420*/  VIADD R167, R165.reuse, 0x11 ;  /* 0x00000011a5a77836 */ /* 0x040fe40000000000 */
[----:B------:R-:W-:Y:S01]  /*10430*/  FFMA.FTZ R10, R166, UR6, R10 ;  /* 0x00000006a60a7c23 */ /* 0x000fe2000801000a */
[----:B------:R-:W-:Y:S01]  /*10440*/  I2FP.F32.U32 R166, R181 ;  /* 0x000000b500a67245 */ /* 0x000fe20000201000 */
[----:B------:R-:W-:Y:S04]  /*10450*/  IMAD.WIDE.U32 R186, R186, -0x326172a9, RZ ;  /* 0xcd9e8d57baba7825 */ /* 0x000fe800078e00ff */
[----:B------:R-:W-:Y:S01]  /*10460*/  FFMA.FTZ R9, R180, UR6, R9 ;  /* 0x00000006b4097c23 */ /* 0x000fe20008010009 */
[----:B------:R-:W-:Y:S01]  /*10470*/  I2FP.F32.U32 R168, R167 ;  /* 0x000000a700a87245 */ /* 0x000fe20000201000 */
[----:B------:R-:W-:Y:S01]  /*10480*/  VIADD R167, R165, 0x19 ;  /* 0x00000019a5a77836 */ /* 0x000fe20000000000 */
[----:B------:R-:W-:Y:S01]  /*10490*/  LOP3.LUT R188, R187, UR15, R188, 0x96, !PT ;  /* 0x0000000fbbbc7c12 */ /* 0x000fe2000f8e96bc */
[C---:B------:R-:W-:Y:S01]  /*104a0*/  FFMA.FTZ R12, R166.reuse, UR6, R12 ;  /* 0x00000006a60c7c23 */ /* 0x040fe2000801000c */
[----:B------:R-:W-:Y:S01]  /*104b0*/  FFMA.FTZ R14, R166, UR6, R14 ;  /* 0x00000006a60e7c23 */ /* 0x000fe2000801000e */
[----:B------:R-:W-:Y:S01]  /*104c0*/  I2FP.F32.U32 R166, R169 ;  /* 0x000000a900a67245 */ /* 0x000fe20000201000 */
[C---:B------:R-:W-:Y:S01]  /*104d0*/  FFMA.FTZ R13, R168.reuse, UR6, R13 ;  /* 0x00000006a80d7c23 */ /* 0x040fe2000801000d */
[----:B------:R-:W-:Y:S01]  /*104e0*/  FFMA.FTZ R15, R168, UR6, R15 ;  /* 0x00000006a80f7c23 */ /* 0x000fe2000801000f */
[----:B------:R-:W-:Y:S01]  /*104f0*/  I2FP.F32.U32 R168, R167 ;  /* 0x000000a700a87245 */ /* 0x000fe20000201000 */
[C---:B------:R-:W-:Y:S02]  /*10500*/  VIADD R169, R165.reuse, 0x20 ;  /* 0x00000020a5a97836 */ /* 0x040fe40000000000 */
[C---:B------:R-:W-:Y:S01]  /*10510*/  FFMA.FTZ R16, R166.reuse, UR6, R16 ;  /* 0x00000006a6107c23 */ /* 0x040fe20008010010 */
[C---:B------:R-:W-:Y:S02]  /*10520*/  VIADD R167, R165.reuse, 0x21 ;  /* 0x00000021a5a77836 */ /* 0x040fe40000000000 */
[----:B------:R-:W-:Y:S01]  /*10530*/  FFMA.FTZ R18, R166, UR6, R18 ;  /* 0x00000006a6127c23 */ /* 0x000fe20008010012 */
[C---:B------:R-:W-:Y:S01]  /*10540*/  FFMA.FTZ R17, R168.reuse, UR6, R17 ;  /* 0x00000006a8117c23 */ /* 0x040fe20008010011 */
[----:B------:R-:W-:Y:S01]  /*10550*/  I2FP.F32.U32 R166, R169 ;  /* 0x000000a900a67245 */ /* 0x000fe20000201000 */
[----:B------:R-:W-:Y:S01]  /*10560*/  FFMA.FTZ R19, R168, UR6, R19 ;  /* 0x00000006a8137c23 */ /* 0x000fe20008010013 */
[----:B------:R-:W-:Y:S01]  /*10570*/  I2FP.F32.U32 R169, R167 ;  /* 0x000000a700a97245 */ /* 0x000fe20000201000 */
[----:B------:R-:W-:Y:S01]  /*10580*/  VIADD R168, R165, 0x29 ;  /* 0x00000029a5a87836 */ /* 0x000fe20000000000 */
[----:B------:R-:W-:Y:S01]  /*10590*/  I2FP.F32.U32 R167, R170 ;  /* 0x000000aa00a77245 */ /* 0x000fe20000201000 */
[----:B------:R-:W-:Y:S01]  /*105a0*/  FFMA.FTZ R11, R180, UR6, R11 ;  /* 0x00000006b40b7c23 */ /* 0x000fe2000801000b */
[----:B------:R-:W-:Y:S01]  /*105b0*/  FFMA.FTZ R20, R166, UR6, R20 ;  /* 0x00000006a6147c23 */ /* 0x000fe20008010014 */
[C---:B------:R-:W-:Y:S01]  /*105c0*/  FFMA.FTZ R21, R169.reuse, UR6, R21 ;  /* 0x00000006a9157c23 */ /* 0x040fe20008010015 */
[----:B------:R-:W-:Y:S01]  /*105d0*/  I2FP.F32.U32 R168, R168 ;  /* 0x000000a800a87245 */ /* 0x000fe20000201000 */
[----:B------:R-:W-:Y:S01]  /*105e0*/  FFMA.FTZ R23, R169, UR6, R23 ;  /* 0x00000006a9177c23 */ /* 0x000fe20008010017 */
[----:B------:R-:W-:Y:S02]  /*105f0*/  VIADD R169, R165, 0x30 ;  /* 0x00000030a5a97836 */ /* 0x000fe40000000000 */
[C---:B------:R-:W-:Y:S01]  /*10600*/  FFMA.FTZ R24, R167.reuse, UR6, R24 ;  /* 0x00000006a7187c23 */ /* 0x040fe20008010018 */
[----:B------:R-:W-:Y:S01]  /*10610*/  FFMA.FTZ R26, R167, UR6, R26 ;  /* 0x00000006a71a7c23 */ /* 0x000fe2000801001a */
[C---:B------:R-:W-:Y:S01]  /*10620*/  FFMA.FTZ R25, R168.reuse, UR6, R25 ;  /* 0x00000006a8197c23 */ /* 0x040fe20008010019 */
[----:B------:R-:W-:Y:S01]  /*10630*/  FFMA.FTZ R27, R168, UR6, R27 ;  /* 0x00000006a81b7c23 */ /* 0x000fe2000801001b */
[----:B------:R-:W-:Y:S01]  /*10640*/  I2FP.F32.U32 R167, R169 ;  /* 0x000000a900a77245 */ /* 0x000fe20000201000 */
[----:B------:R-:W-:Y:S01]  /*10650*/  FFMA.FTZ R22, R166, UR6, R22 ;  /* 0x00000006a6167c23 */ /* 0x000fe20008010016 */
[----:B------:R-:W-:Y:S01]  /*10660*/  FMNMX3.FTZ R168, R3, R4, R5, !PT ;  /* 0x0000000403a87276 */ /* 0x000fe20007810005 */
[----:B------:R-:W-:Y:S02]  /*10670*/  VIADD R166, R165, 0x31 ;  /* 0x00000031a5a67836 */ /* 0x000fe40000000000 */
[C---:B------:R-:W-:Y:S01]  /*10680*/  FFMA.FTZ R28, R167.reuse, UR6, R28 ;  /* 0x00000006a71c7c23 */ /* 0x040fe2000801001c */
[----:B------:R-:W-:Y:S01]  /*10690*/  FMNMX3.FTZ R168, R168, R8, R9, !PT ;  /* 0x00000008a8a87276 */ /* 0x000fe20007810009 */
[----:B------:R-:W-:Y:S01]  /*106a0*/  FFMA.FTZ R30, R167, UR6, R30 ;  /* 0x00000006a71e7c23 */ /* 0x000fe2000801001e */
[----:B------:R-:W-:Y:S01]  /*106b0*/  FMNMX3.FTZ R167, R164, R6, R7, !PT ;  /* 0x00000006a4a77276 */ /* 0x000fe20007810007 */
[C---:B------:R-:W-:Y:S01]  /*106c0*/  VIADD R169, R165.reuse, 0x38 ;  /* 0x00000038a5a97836 */ /* 0x040fe20000000000 */
[----:B------:R-:W-:Y:S01]  /*106d0*/  FMNMX3.FTZ R168, R168, R12, R13, !PT ;  /* 0x0000000ca8a87276 */ /* 0x000fe2000781000d */
[----:B------:R-:W-:Y:S01]  /*106e0*/  VIADD R165, R165, 0x39 ;  /* 0x00000039a5a57836 */ /* 0x000fe20000000000 */
[----:B------:R-:W-:Y:S01]  /*106f0*/  FMNMX3.FTZ R167, R167, R10, R11, !PT ;  /* 0x0000000aa7a77276 */ /* 0x000fe2000781000b */
[----:B------:R-:W-:Y:S01]  /*10700*/  IMAD.WIDE.U32 R190, R2, -0x2daee0ad, RZ ;  /* 0xd2511f5302be7825 */ /* 0x000fe200078e00ff */
[----:B------:R-:W-:Y:S02]  /*10710*/  I2FP.F32.U32 R166, R166 ;  /* 0x000000a600a67245 */ /* 0x000fe40000201000 */
[----:B------:R-:W-:Y:S01]  /*10720*/  FMNMX3.FTZ R167, R167, R14, R15, !PT ;  /* 0x0000000ea7a77276 */ /* 0x000fe2000781000f */
[----:B------:R-:W-:Y:S01]  /*10730*/  IMAD.WIDE.U32 R188, R188, -0x2daee0ad, RZ ;  /* 0xd2511f53bcbc7825 */ /* 0x000fe200078e00ff */
[----:B------:R-:W-:Y:S02]  /*10740*/  FMNMX3.FTZ R168, R168, R16, R17, !PT ;  /* 0x00000010a8a87276 */ /* 0x000fe40007810011 */
[----:B------:R-:W-:Y:S01]  /*10750*/  FMNMX3.FTZ R167, R167, R18, R19, !PT ;  /* 0x00000012a7a77276 */ /* 0x000fe20007810013 */
[----:B------:R-:W-:Y:S01]  /*10760*/  FFMA.FTZ R29, R166, UR6, R29 ;  /* 0x00000006a61d7c23 */ /* 0x000fe2000801001d */
[----:B------:R-:W-:Y:S01]  /*10770*/  FMNMX3.FTZ R168, R168, R20, R21, !PT ;  /* 0x00000014a8a87276 */ /* 0x000fe20007810015 */
[----:B------:R-:W-:Y:S01]  /*10780*/  FFMA.FTZ R31, R166, UR6, R31 ;  /* 0x00000006a61f7c23 */ /* 0x000fe2000801001f */
[----:B------:R-:W-:Y:S01]  /*10790*/  FMNMX3.FTZ R167, R167, R22, R23, !PT ;  /* 0x00000016a7a77276 */ /* 0x000fe20007810017 */
[----:B------:R-:W-:Y:S01]  /*107a0*/  IMAD.U32 R166, RZ, RZ, UR8 ;  /* 0x00000008ffa67e24 */ /* 0x000fe2000f8e00ff */
[----:B------:R-:W-:Y:S02]  /*107b0*/  I2FP.F32.U32 R169, R169 ;  /* 0x000000a900a97245 */ /* 0x000fe40000201000 */
[----:B------:R-:W-:Y:S02]  /*107c0*/  I2FP.F32.U32 R165, R165 ;  /* 0x000000a500a57245 */ /* 0x000fe40000201000 */
[----:B------:R-:W-:Y:S01]  /*107d0*/  FMNMX3.FTZ R168, R168, R24, R25, !PT ;  /* 0x00000018a8a87276 */ /* 0x000fe20007810019 */
[----:B------:R-:W-:Y:S01]  /*107e0*/  FFMA.FTZ R32, R169, UR6, R32 ;  /* 0x00000006a9207c23 */ /* 0x000fe20008010020 */
[----:B------:R-:W-:Y:S01]  /*107f0*/  FMNMX3.FTZ R167, R167, R26, R27, !PT ;  /* 0x0000001aa7a77276 */ /* 0x000fe2000781001b */
[----:B------:R-:W-:Y:S01]  /*10800*/  FFMA.FTZ R34, R169, UR6, R34 ;  /* 0x00000006a9227c23 */ /* 0x000fe20008010022 */
[----:B------:R-:W-:Y:S01]  /*10810*/  LOP3.LUT R166, R193, UR35, R166, 0x96, !PT ;  /* 0x00000023c1a67c12 */ /* 0x000fe2000f8e96a6 */
[C---:B------:R-:W-:Y:S01]  /*10820*/  FFMA.FTZ R33, R165.reuse, UR6, R33 ;  /* 0x00000006a5217c23 */ /* 0x040fe20008010021 */
[----:B------:R-:W-:Y:S01]  /*10830*/  FMNMX3.FTZ R168, R168, R28, R29, !PT ;  /* 0x0000001ca8a87276 */ /* 0x000fe2000781001d */
[----:B------:R-:W-:Y:S01]  /*10840*/  FFMA.FTZ R35, R165, UR6, R35 ;  /* 0x00000006a5237c23 */ /* 0x000fe20008010023 */
[----:B------:R-:W-:Y:S01]  /*10850*/  FMNMX3.FTZ R167, R167, R30, R31, !PT ;  /* 0x0000001ea7a77276 */ /* 0x000fe2000781001f */
[----:B------:R-:W-:Y:S01]  /*10860*/  IMAD.WIDE.U32 R178, R166, -0x326172a9, RZ ;  /* 0xcd9e8d57a6b27825 */ /* 0x000fe200078e00ff */
[----:B------:R-:W-:Y:S02]  /*10870*/  LOP3.LUT R2, R196, UR13, R191, 0x96, !PT ;  /* 0x0000000dc4027c12 */ /* 0x000fe4000f8e96bf */
[----:B------:R-:W-:Y:S02]  /*10880*/  LOP3.LUT R0, R190, UR9, R189, 0x96, !PT ;  /* 0x00000009be007c12 */ /* 0x000fe4000f8e96bd */
[----:B------:R-:W-:Y:S02]  /*10890*/  FMNMX3.FTZ R170, R168, R32, R33, !PT ;  /* 0x00000020a8aa7276 */ /* 0x000fe40007810021 */
[----:B------:R-:W-:Y:S01]  /*108a0*/  FMNMX3.FTZ R169, R167, R34, R35, !PT ;  /* 0x00000022a7a97276 */ /* 0x000fe20007810023 */
[----:B------:R-:W-:Y:S06]  /*108b0*/  BRA.U.ANY UP0, `(.L_x_695) ;  /* 0xffffffdd004c7547 */ /* 0x000fec000b93ffff */
.L_x_694:
[----:B------:R-:W2:Y:S01]  /*108c0*/  SHFL.BFLY PT, R165, R169, 0x2, 0x1f ;  /* 0x0c401f00a9a57f89 */ /* 0x000ea200000e0000 */
[----:B------:R-:W-:Y:S01]  /*108d0*/  LOP3.LUT R167, R198, UR10, R179, 0x96, !PT ;  /* 0x0000000ac6a77c12 */ /* 0x000fe2000f8e96b3 */
[----:B------:R-:W-:Y:S01]  /*108e0*/  UIADD3 UR8, UPT, UPT, UR34, -0x255992d5, URZ ;  /* 0xdaa66d2b22087890 */ /* 0x000fe2000fffe0ff */
[----:B------:R-:W-:Y:S01]  /*108f0*/  IMAD.WIDE.U32 R192, R2, -0x326172a9, RZ ;  /* 0xcd9e8d5702c07825 */ /* 0x000fe200078e00ff */
[----:B------:R-:W-:Y:S04]  /*10900*/  UIADD3 UR10, UPT, UPT, UR34, 0x78dde6e4, URZ ;  /* 0x78dde6e4220a7890 */ /* 0x000fe8000fffe0ff */
[----:B------:R-:W-:Y:S01]  /*10910*/  STL [R1+0x50], R208 ;  /* 0x000050d001007387 */ /* 0x000fe20000100800 */
[----:B-1----:R-:W-:Y:S01]  /*10920*/  LOP3.LUT R176, R187, UR15, R178, 0x96, !PT ;  /* 0x0000000fbbb07c12 */ /* 0x002fe2000f8e96b2 */
[----:B------:R-:W-:Y:S01]  /*10930*/  IMAD.WIDE.U32 R174, R0, -0x326172a9, RZ ;  /* 0xcd9e8d5700ae7825 */ /* 0x000fe200078e00ff */
[----:B------:R-:W-:Y:S01]  /*10940*/  LOP3.LUT R0, R186, UR8, R193, 0x96, !PT ;  /* 0x00000008ba007c12 */ /* 0x000fe2000f8e96c1 */
[----:B------:R-:W-:Y:S01]  /*10950*/  UIADD3 UR15, UPT, UPT, UR35, -0x126145ec, URZ ;  /* 0xed9eba14230f7890 */ /* 0x000fe2000fffe0ff */
[----:B------:R-:W-:Y:S01]  /*10960*/  STL [R1+0x4c], R206 ;  /* 0x00004cce01007387 */ /* 0x000fe20000100800 */
[----:B------:R-:W-:Y:S01]  /*10970*/  IMAD.WIDE.U32 R180, R167, -0x2daee0ad, RZ ;  /* 0xd2511f53a7b47825 */ /* 0x000fe200078e00ff */
[----:B------:R-:W-:Y:S01]  /*10980*/  LOP3.LUT R192, R192, UR10, R175, 0x96, !PT ;  /* 0x0000000ac0c07c12 */ /* 0x000fe2000f8e96af */
[----:B------:R-:W-:Y:S01]  /*10990*/  UISETP.NE.AND UP0, UPT, UR7, URZ, UPT ;  /* 0x000000ff0700728c */ /* 0x000fe2000bf05270 */
[----:B------:R-:W-:Y:S01]  /*109a0*/  STL [R1+0x48], R205 ;  /* 0x000048cd01007387 */ /* 0x000fe20000100800 */
[----:B------:R-:W-:Y:S01]  /*109b0*/  IMAD.WIDE.U32 R178, R0, -0x2daee0ad, RZ ;  /* 0xd2511f5300b27825 */ /* 0x000fe200078e00ff */
[----:B------:R-:W-:Y:S01]  /*109c0*/  LOP3.LUT R172, R196, UR13, R181, 0x96, !PT ;  /* 0x0000000dc4ac7c12 */ /* 0x000fe2000f8e96b5 */
[----:B------:R-:W-:Y:S01]  /*109d0*/  UIADD3 UR13, UPT, UPT, UR35, -0x56f99767, URZ ;  /* 0xa9066899230d7890 */ /* 0x000fe2000fffe0ff */
[----:B------:R-:W-:Y:S01]  /*109e0*/  STL [R1+0x44], R185 ;  /* 0x000044b901007387 */ /* 0x000fe20000100800 */
[----:B------:R-:W-:Y:S01]  /*109f0*/  IMAD.WIDE.U32 R192, R192, -0x2daee0ad, RZ ;  /* 0xd2511f53c0c07825 */ /* 0x000fe200078e00ff */
[----:B------:R-:W-:Y:S01]  /*10a00*/  LOP3.LUT R188, R188, UR15, R179, 0x96, !PT ;  /* 0x0000000fbcbc7c12 */ /* 0x000fe2000f8e96b3 */
[----:B------:R-:W-:Y:S01]  /*10a10*/  UIADD3 UR7, UPT, UPT, UR7, -0x1, URZ ;  /* 0xffffffff07077890 */ /* 0x000fe2000fffe0ff */
[----:B------:R-:W-:Y:S01]  /*10a20*/  STL [R1+0x40], R184 ;  /* 0x000040b801007387 */ /* 0x000fe20000100800 */
[----:B------:R-:W-:Y:S01]  /*10a30*/  IMAD.WIDE.U32 R172, R172, -0x326172a9, RZ ;  /* 0xcd9e8d57acac7825 */ /* 0x000fe200078e00ff */
[----:B--2---:R-:W-:Y:S02]  /*10a40*/  FMNMX.FTZ R169, R169, R165, !PT ;  /* 0x000000a5a9a97209 */ /* 0x004fe40007810000 */
[----:B------:R-:W-:Y:S01]  /*10a50*/  LOP3.LUT R2, R178, UR13, R193, 0x96, !PT ;  /* 0x0000000db2027c12 */ /* 0x000fe2000f8e96c1 */
[----:B------:R-:W-:Y:S01]  /*10a60*/  IMAD.WIDE.U32 R176, R176, -0x2daee0ad, RZ ;  /* 0xd2511f53b0b07825 */ /* 0x000fe200078e00ff */
[----:B------:R-:W-:Y:S01]  /*10a70*/  LOP3.LUT R186, R186, UR8, R173, 0x96, !PT ;  /* 0x00000008baba7c12 */ /* 0x000fe2000f8e96ad */
[----:B------:R-:W1:Y:S01]  /*10a80*/  SHFL.BFLY PT, R165, R169, 0x1, 0x1f ;  /* 0x0c201f00a9a57f89 */ /* 0x000e6200000e0000 */
[----:B------:R-:W-:Y:S01]  /*10a90*/  UIADD3 UR8, UPT, UPT, UR34, -0x4ab325aa, URZ ;  /* 0xb54cda5622087890 */ /* 0x000fe2000fffe0ff */
[----:B------:R-:W-:Y:S01]  /*10aa0*/  IMAD.WIDE.U32 R188, R188, -0x326172a9, RZ ;  /* 0xcd9e8d57bcbc7825 */ /* 0x000fe200078e00ff */
[----:B------:R-:W-:Y:S05]  /*10ab0*/  LOP3.LUT R0, R180, UR9, R177, 0x96, !PT ;  /* 0x00000009b4007c12 */ /* 0x000fea000f8e96b1 */
[----:B------:R-:W2:Y:S01]  /*10ac0*/  SHFL.BFLY PT, R166, R170, 0x2, 0x1f ;  /* 0x0c401f00aaa67f89 */ /* 0x000ea200000e0000 */
[----:B------:R-:W-:Y:S01]  /*10ad0*/  UIADD3 UR9, UPT, UPT, UR34, 0x1715609d, URZ ;  /* 0x1715609d22097890 */ /* 0x000fe2000fffe0ff */
[----:B------:R-:W-:Y:S04]  /*10ae0*/  IMAD.WIDE.U32 R180, R2, -0x326172a9, RZ ;  /* 0xcd9e8d5702b47825 */ /* 0x000fe800078e00ff */
[----:B------:R-:W-:Y:S01]  /*10af0*/  IMAD.WIDE.U32 R194, R0, -0x326172a9, RZ ;  /* 0xcd9e8d5700c27825 */ /* 0x000fe200078e00ff */
[----:B------:R-:W-:Y:S02]  /*10b00*/  LOP3.LUT R168, R188, UR8, R181, 0x96, !PT ;  /* 0x00000008bca87c12 */ /* 0x000fe4000f8e96b5 */
[----:B------:R-:W-:Y:S01]  /*10b10*/  LOP3.LUT R174, R174, UR9, R189, 0x96, !PT ;  /* 0x00000009aeae7c12 */ /* 0x000fe2000f8e96bd */
[----:B------:R-:W-:Y:S01]  /*10b20*/  IMAD.WIDE.U32 R178, R186, -0x2daee0ad, RZ ;  /* 0xd2511f53bab27825 */ /* 0x000fe200078e00ff */
[----:B------:R-:W-:Y:S02]  /*10b30*/  LOP3.LUT R167, R168, 0xffff, RZ, 0xc0, !PT ;  /* 0x0000ffffa8a77812 */ /* 0x000fe400078ec0ff */
[----:B------:R-:W-:Y:S01]  /*10b40*/  LOP3.LUT R187, R172, UR10, R195, 0x96, !PT ;  /* 0x0000000aacbb7c12 */ /* 0x000fe2000f8e96c3 */
[----:B------:R-:W-:Y:S01]  /*10b50*/  UIADD3 UR10, UPT, UPT, UR35, 0x646e171e, URZ ;  /* 0x646e171e230a7890 */ /* 0x000fe2000fffe0ff */
[----:B------:R-:W-:Y:S01]  /*10b60*/  SHF.R.U32.HI R167, RZ, 0x8, R167 ;  /* 0x00000008ffa77819 */ /* 0x000fe200000116a7 */
[----:B------:R-:W-:Y:S01]  /*10b70*/  IMAD.WIDE.U32 R174, R174, -0x2daee0ad, RZ ;  /* 0xd2511f53aeae7825 */ /* 0x000fe200078e00ff */
[----:B------:R-:W-:Y:S02]  /*10b80*/  LOP3.LUT R171, R176, UR15, R179, 0x96, !PT ;  /* 0x0000000fb0ab7c12 */ /* 0x000fe4000f8e96b3 */
[----:B------:R-:W-:Y:S01]  /*10b90*/  LOP3.LUT R0, R167, 0xffff, RZ, 0xc0, !PT ;  /* 0x0000ffffa7007812 */ /* 0x000fe200078ec0ff */
[----:B------:R-:W-:Y:S01]  /*10ba0*/  IMAD.WIDE.U32 R186, R187, -0x2daee0ad, RZ ;  /* 0xd2511f53bbba7825 */ /* 0x000fe200078e00ff */
[----:B------:R-:W-:Y:S02]  /*10bb0*/  LOP3.LUT R192, R192, UR10, R175, 0x96, !PT ;  /* 0x0000000ac0c07c12 */ /* 0x000fe4000f8e96af */
[----:B------:R-:W-:Y:S01]  /*10bc0*/  ISETP.LE.U32.AND P0, PT, R0, UR12, PT ;  /* 0x0000000c00007c0c */ /* 0x000fe2000bf03070 */
[----:B------:R-:W-:Y:S01]  /*10bd0*/  IMAD.MOV.U32 R193, RZ, RZ, R174 ;  /* 0x000000ffffc17224 */ /* 0x000fe200078e00ae */
[----:B-1----:R-:W-:Y:S02]  /*10be0*/  FMNMX.FTZ R0, R169, R165, !PT ;  /* 0x000000a5a9007209 */ /* 0x002fe40007810000 */
[----:B--2---:R-:W-:Y:S02]  /*10bf0*/  FMNMX.FTZ R170, R170, R166, !PT ;  /* 0x000000a6aaaa7209 */ /* 0x004fe40007810000 */
[C---:B------:R-:W-:Y:S01]  /*10c00*/  FSETP.NEU.FTZ.AND P3, PT, R0.reuse, -INF , PT ;  /* 0xff8000000000780b */ /* 0x040fe20003f7d000 */
[----:B------:R-:W-:Y:S01]  /*10c10*/  FMUL.FTZ R176, R0, UR4 ;  /* 0x0000000400b07c20 */ /* 0x000fe20008410000 */
[----:B------:R-:W-:Y:S01]  /*10c20*/  LOP3.LUT R190, R192, 0xffff, RZ, 0xc0, !PT ;  /* 0x0000ffffc0be7812 */ /* 0x000fe200078ec0ff */
[----:B------:R-:W1:Y:S01]  /*10c30*/  SHFL.BFLY PT, R2, R170, 0x1, 0x1f ;  /* 0x0c201f00aa027f89 */ /* 0x000e6200000e0000 */
[----:B------:R-:W-:Y:S02]  /*10c40*/  LOP3.LUT R208, R178, UR13, R187, 0x96, !PT ;  /* 0x0000000db2d07c12 */ /* 0x000fe4000f8e96bb */
[----:B------:R-:W-:Y:S02]  /*10c50*/  FSEL R176, R176, RZ, P3 ;  /* 0x000000ffb0b07208 */ /* 0x000fe40001800000 */
[----:B------:R-:W-:Y:S02]  /*10c60*/  SHF.R.U32.HI R190, RZ, 0x8, R190 ;  /* 0x00000008ffbe7819 */ /* 0x000fe400000116be */
[----:B------:R-:W-:Y:S01]  /*10c70*/  PRMT R182, R180, 0x7771, RZ ;  /* 0x00007771b4b67816 */ /* 0x000fe200000000ff */
[--C-:B------:R-:W-:Y:S01]  /*10c80*/  FFMA.FTZ R10, R10, UR4, -R176.reuse ;  /* 0x000000040a0a7c23 */ /* 0x100fe200080108b0 */
[--C-:B------:R-:W-:Y:S01]  /*10c90*/  FFMA.FTZ R198, R23, UR4, -R176.reuse ;  /* 0x0000000417c67c23 */ /* 0x100fe200080108b0 */
[----:B------:R-:W-:Y:S01]  /*10ca0*/  LOP3.LUT R169, R190, 0xffff, RZ, 0xc0, !PT ;  /* 0x0000ffffbea97812 */ /* 0x000fe200078ec0ff */
[----:B------:R-:W2:Y:S01]  /*10cb0*/  LDL.LU R23, [R1+0x3c] ;  /* 0x00003c0001177983 */ /* 0x000ea20000300800 */
[----:B------:R3:W-:Y:S01]  /*10cc0*/  MUFU.EX2 R205, R10 ;  /* 0x0000000a00cd7308 */ /* 0x0007e20000000800 */
[--C-:B------:R-:W-:Y:S01]  /*10cd0*/  FFMA.FTZ R181, R30, UR4, -R176.reuse ;  /* 0x000000041eb57c23 */ /* 0x100fe200080108b0 */
[----:B------:R-:W-:Y:S01]  /*10ce0*/  ISETP.LE.U32.AND P5, PT, R169, UR12, PT ;  /* 0x0000000ca9007c0c */ /* 0x000fe2000bfa3070 */
[--C-:B------:R-:W-:Y:S01]  /*10cf0*/  FFMA.FTZ R191, R11, UR4, -R176.reuse ;  /* 0x000000040bbf7c23 */ /* 0x100fe200080108b0 */
[----:B------:R-:W-:Y:S01]  /*10d00*/  LOP3.LUT R30, R168, 0xff, RZ, 0xc0, !PT ;  /* 0x000000ffa81e7812 */ /* 0x000fe200078ec0ff */
[--C-:B------:R-:W-:Y:S01]  /*10d10*/  FFMA.FTZ R244, R19, UR4, -R176.reuse ;  /* 0x0000000413f47c23 */ /* 0x100fe200080108b0 */
[----:B------:R-:W-:Y:S01]  /*10d20*/  PRMT R172, R180, 0x7772, RZ ;  /* 0x00007772b4ac7816 */ /* 0x000fe200000000ff */
[--C-:B------:R-:W-:Y:S01]  /*10d30*/  FFMA.FTZ R184, R18, UR4, -R176.reuse ;  /* 0x0000000412b87c23 */ /* 0x100fe200080108b0 */
[----:B------:R-:W-:Y:S02]  /*10d40*/  PRMT R207, R180, 0x7773, RZ ;  /* 0x00007773b4cf7816 */ /* 0x000fe400000000ff */
[----:B------:R-:W-:Y:S01]  /*10d50*/  MUFU.EX2 R191, R191 ;  /* 0x000000bf00bf7308 */ /* 0x000fe20000000800 */
[----:B------:R-:W-:Y:S01]  /*10d60*/  MOV R166, R180 ;  /* 0x000000b400a67202 */ /* 0x000fe20000000f00 */
[----:B------:R-:W-:Y:S01]  /*10d70*/  FFMA.FTZ R15, R15, UR4, -R176 ;  /* 0x000000040f0f7c23 */ /* 0x000fe200080108b0 */
[----:B-1----:R-:W-:Y:S01]  /*10d80*/  FMNMX.FTZ R2, R170, R2, !PT ;  /* 0x00000002aa027209 */ /* 0x002fe20007810000 */
[----:B------:R-:W-:Y:S01]  /*10d90*/  IMAD.MOV.U32 R170, RZ, RZ, R194 ;  /* 0x000000ffffaa7224 */ /* 0x000fe200078e00c2 */
[----:B---3--:R-:W3:Y:S01]  /*10da0*/  LDL.LU R10, [R1+0x38] ;  /* 0x00003800010a7983 */ /* 0x008ee20000300800 */
[----:B------:R-:W-:Y:S01]  /*10db0*/  FFMA.FTZ R199, R22, UR4, -R176 ;  /* 0x0000000416c77c23 */ /* 0x000fe200080108b0 */
[C---:B------:R-:W-:Y:S01]  /*10dc0*/  FSETP.NEU.FTZ.AND P4, PT, R2.reuse, -INF , PT ;  /* 0xff8000000200780b */ /* 0x040fe20003f9d000 */
[C---:B------:R-:W-:Y:S01]  /*10dd0*/  FMUL.FTZ R178, R2.reuse, UR4 ;  /* 0x0000000402b27c20 */ /* 0x040fe20008410000 */
[----:B------:R-:W-:Y:S01]  /*10de0*/  FADD.FTZ R165, -R2, R3 ;  /* 0x0000000302a57221 */ /* 0x000fe20000010100 */
[----:B------:R-:W-:Y:S01]  /*10df0*/  FADD.FTZ R3, -R0, R164 ;  /* 0x000000a400037221 */ /* 0x000fe20000010100 */
[--C-:B------:R-:W-:Y:S01]  /*10e00*/  FFMA.FTZ R194, R27, UR4, -R176.reuse ;  /* 0x000000041bc27c23 */ /* 0x100fe200080108b0 */
[--C-:B------:R-:W-:Y:S01]  /*10e10*/  FFMA.FTZ R180, R31, UR4, -R176.reuse ;  /* 0x000000041fb47c23 */ /* 0x100fe200080108b0 */
[----:B------:R-:W-:Y:S01]  /*10e20*/  FSEL R178, R178, RZ, P4 ;  /* 0x000000ffb2b27208 */ /* 0x000fe20002000000 */
[----:B------:R-:W-:Y:S01]  /*10e30*/  FMUL.FTZ R164, R165, UR4 ;  /* 0x00000004a5a47c20 */ /* 0x000fe20008410000 */
[----:B------:R-:W-:Y:S01]  /*10e40*/  FMUL.FTZ R3, R3, UR4 ;  /* 0x0000000403037c20 */ /* 0x000fe20008410000 */
[--C-:B------:R-:W-:Y:S01]  /*10e50*/  FFMA.FTZ R177, R34, UR4, -R176.reuse ;  /* 0x0000000422b17c23 */ /* 0x100fe200080108b0 */
[----:B------:R-:W-:Y:S01]  /*10e60*/  FFMA.FTZ R14, R14, UR4, -R176 ;  /* 0x000000040e0e7c23 */ /* 0x000fe200080108b0 */
[--C-:B------:R-:W-:Y:S01]  /*10e70*/  FFMA.FTZ R169, R4, UR4, -R178.reuse ;  /* 0x0000000404a97c23 */ /* 0x100fe200080108b2 */
[----:B------:R-:W-:Y:S01]  /*10e80*/  FFMA.FTZ R165, R5, UR4, -R178 ;  /* 0x0000000405a57c23 */ /* 0x000fe200080108b2 */
[----:B------:R-:W-:Y:S01]  /*10e90*/  FFMA.FTZ R5, R6, UR4, -R176 ;  /* 0x0000000406057c23 */ /* 0x000fe200080108b0 */
[--C-:B------:R-:W-:Y:S01]  /*10ea0*/  FFMA.FTZ R8, R8, UR4, -R178.reuse ;  /* 0x0000000408087c23 */ /* 0x100fe200080108b2 */
[----:B------:R-:W1:Y:S01]  /*10eb0*/  MUFU.EX2 R6, R164 ;  /* 0x000000a400067308 */ /* 0x000e620000000800 */
[--C-:B------:R-:W-:Y:S01]  /*10ec0*/  FFMA.FTZ R9, R9, UR4, -R178.reuse ;  /* 0x0000000409097c23 */ /* 0x100fe200080108b2 */
[----:B------:R-:W-:Y:S01]  /*10ed0*/  FFMA.FTZ R185, R17, UR4, -R178 ;  /* 0x0000000411b97c23 */ /* 0x000fe200080108b2 */
[----:B------:R-:W-:Y:S07]  /*10ee0*/  MOV R17, R171 ;  /* 0x000000ab00117202 */ /* 0x000fee0000000f00 */
[----:B------:R4:W-:Y:S01]  /*10ef0*/  MUFU.EX2 R164, R169 ;  /* 0x000000a900a47308 */ /* 0x0009e20000000800 */
[----:B------:R-:W-:Y:S01]  /*10f00*/  FFMA.FTZ R4, R7, UR4, -R176 ;  /* 0x0000000407047c23 */ /* 0x000fe200080108b0 */
[----:B------:R-:W-:Y:S01]  /*10f10*/  MOV R171, R195 ;  /* 0x000000c300ab7202 */ /* 0x000fe20000000f00 */
[----:B------:R-:W-:Y:S07]  /*10f20*/  FFMA.FTZ R202, R20, UR4, -R178 ;  /* 0x0000000414ca7c23 */ /* 0x000fee00080108b2 */
[----:B------:R4:W-:Y:S01]  /*10f30*/  MUFU.EX2 R206, R8 ;  /* 0x0000000800ce7308 */ /* 0x0009e20000000800 */
[----:B------:R-:W-:Y:S02]  /*10f40*/  IMAD.MOV.U32 R20, RZ, RZ, R182 ;  /* 0x000000ffff147224 */ /* 0x000fe400078e00b6 */
[--C-:B------:R-:W-:Y:S01]  /*10f50*/  FFMA.FTZ R182, R29, UR4, -R178.reuse ;  /* 0x000000041db67c23 */ /* 0x100fe200080108b2 */
[--C-:B------:R-:W-:Y:S06]  /*10f60*/  FFMA.FTZ R179, R32, UR4, -R178.reuse ;  /* 0x0000000420b37c23 */ /* 0x100fec00080108b2 */
[----:B------:R4:W-:Y:S01]  /*10f70*/  MUFU.EX2 R173, R9 ;  /* 0x0000000900ad7308 */ /* 0x0009e20000000800 */
[----:B------:R-:W-:Y:S01]  /*10f80*/  FFMA.FTZ R16, R16, UR4, -R178 ;  /* 0x0000000410107c23 */ /* 0x000fe200080108b2 */
[C---:B-1----:R-:W-:Y:S01]  /*10f90*/  FMUL.FTZ R29, R6.reuse, R137 ;  /* 0x00000089061d7220 */ /* 0x042fe20000410000 */
[----:B------:R-:W-:Y:S07]  /*10fa0*/  FMUL.FTZ R32, R6, R132 ;  /* 0x0000008406207220 */ /* 0x000fee0000410000 */
[----:B------:R-:W1:Y:S01]  /*10fb0*/  MUFU.EX2 R165, R165 ;  /* 0x000000a500a57308 */ /* 0x000e620000000800 */
[----:B------:R-:W-:Y:S01]  /*10fc0*/  PRMT R137, R168, 0x7632, R137 ;  /* 0x00007632a8897816 */ /* 0x000fe20000000089 */
[----:B----4-:R-:W-:Y:S02]  /*10fd0*/  IMAD.MOV.U32 R169, RZ, RZ, R17 ;  /* 0x000000ffffa97224 */ /* 0x010fe400078e0011 */
[C---:B------:R-:W-:Y:S06]  /*10fe0*/  FMUL.FTZ R17, R6.reuse, R149 ;  /* 0x0000009506117220 */ /* 0x040fec0000410000 */
[----:B------:R-:W4:Y:S01]  /*10ff0*/  MUFU.EX2 R4, R4 ;  /* 0x0000000400047308 */ /* 0x000f220000000800 */
[----:B------:R-:W-:Y:S01]  /*11000*/  SHF.R.U32.HI R132, RZ, 0x18, R168 ;  /* 0x00000018ff847819 */ /* 0x000fe200000116a8 */
[C---:B------:R-:W-:Y:S01]  /*11010*/  FMUL.FTZ R8, R6.reuse, R156 ;  /* 0x0000009c06087220 */ /* 0x040fe20000410000 */
[----:B------:R-:W-:Y:S07]  /*11020*/  MOV R149, R169 ;  /* 0x000000a900957202 */ /* 0x000fee0000000f00 */
[----:B------:R4:W4:Y:S01]  /*11030*/  MUFU.EX2 R7, R5 ;  /* 0x0000000500077308 */ /* 0x0009220000000800 */
[----:B------:R-:W-:Y:S02]  /*11040*/  IMAD.MOV.U32 R156, RZ, RZ, R170 ;  /* 0x000000ffff9c7224 */ /* 0x000fe400078e00aa */
[----:B------:R-:W-:Y:S01]  /*11050*/  FMUL.FTZ R9, R6, R157 ;  /* 0x0000009d06097220 */ /* 0x000fe20000410000 */
[----:B------:R-:W-:Y:S06]  /*11060*/  MOV R157, R171 ;  /* 0x000000ab009d7202 */ /* 0x000fec0000000f00 */
[----:B------:R-:W4:Y:S01]  /*11070*/  MUFU.EX2 R3, R3 ;  /* 0x0000000300037308 */ /* 0x000f220000000800 */
[----:B------:R-:W3:Y:S01]  /*11080*/  LDSM.16.MT88.4 R168, [R204+0x10000] ;  /* 0x01000000cca8783b */ /* 0x000ee20000004200 */
[--C-:B------:R-:W-:Y:S01]  /*11090*/  FFMA.FTZ R13, R13, UR4, -R178.reuse ;  /* 0x000000040d0d7c23 */ /* 0x100fe200080108b2 */
[----:B-1----:R-:W-:Y:S01]  /*110a0*/  MOV R19, R165 ;  /* 0x000000a500137202 */ /* 0x002fe20000000f00 */
[----:B------:R-:W-:Y:S01]  /*110b0*/  FFMA.FTZ R12, R12, UR4, -R178 ;  /* 0x000000040c0c7c23 */ /* 0x000fe200080108b2 */
[----:B------:R-:W-:Y:S01]  /*110c0*/  FFMA.FTZ R195, R26, UR4, -R176 ;  /* 0x000000041ac37c23 */ /* 0x000fe200080108b0 */
[--C-:B------:R-:W-:Y:S01]  /*110d0*/  FFMA.FTZ R197, R24, UR4, -R178.reuse ;  /* 0x0000000418c57c23 */ /* 0x100fe200080108b2 */
[--C-:B------:R-:W-:Y:S01]  /*110e0*/  FFMA.FTZ R201, R21, UR4, -R178.reuse ;  /* 0x0000000415c97c23 */ /* 0x100fe200080108b2 */
[--C-:B------:R-:W-:Y:S01]  /*110f0*/  FFMA.FTZ R196, R25, UR4, -R178.reuse ;  /* 0x0000000419c47c23 */ /* 0x100fe200080108b2 */
[----:B------:R-:W-:Y:S01]  /*11100*/  FFMA.FTZ R183, R28, UR4, -R178 ;  /* 0x000000041cb77c23 */ /* 0x000fe200080108b2 */
[----:B------:R-:W-:Y:S01]  /*11110*/  FFMA.FTZ R176, R35, UR4, -R176 ;  /* 0x0000000423b07c23 */ /* 0x000fe200080108b0 */
[----:B------:R-:W-:Y:S01]  /*11120*/  MOV R35, R20 ;  /* 0x0000001400237202 */ /* 0x000fe20000000f00 */
[----:B----4-:R-:W-:Y:S01]  /*11130*/  IMAD.MOV.U32 R18, RZ, RZ, R4 ;  /* 0x000000ffff127224 */ /* 0x010fe200078e0004 */
[----:B------:R-:W-:Y:S01]  /*11140*/  MOV R165, R16 ;  /* 0x0000001000a57202 */ /* 0x000fe20000000f00 */
[----:B------:R-:W-:Y:S02]  /*11150*/  IMAD.MOV.U32 R11, RZ, RZ, R12 ;  /* 0x000000ffff0b7224 */ /* 0x000fe400078e000c */
[C---:B------:R-:W-:Y:S01]  /*11160*/  FMUL.FTZ R28, R6.reuse, R136 ;  /* 0x00000088061c7220 */ /* 0x040fe20000410000 */
[----:B------:R-:W-:Y:S01]  /*11170*/  F2FP.BF16.F32.PACK_AB R175, R19, R164 ;  /* 0x000000a413af723e */ /* 0x000fe200000010ff */
[----:B------:R-:W-:Y:S01]  /*11180*/  FFMA.FTZ R178, R33, UR4, -R178 ;  /* 0x0000000421b27c23 */ /* 0x000fe200080108b2 */
[----:B------:R-:W-:Y:S01]  /*11190*/  MOV R22, R13 ;  /* 0x0000000d00167202 */ /* 0x000fe20000000f00 */
        /* <DEDUP_REMOVED lines=58> */
[C---:B------:R-:W-:Y:S01]  /*11540*/  PRMT R189, R174.reuse, 0x7771, RZ ;  /* 0x00007771aebd7816 */ /* 0x040fe200000000ff */
[----:B------:R-:W-:Y:S01]  /*11550*/  IMAD.MOV.U32 R31, RZ, RZ, R165 ;  /* 0x000000ffff1f7224 */ /* 0x000fe200078e00a5 */
[C---:B------:R-:W-:Y:S01]  /*11560*/  PRMT R188, R174.reuse, 0x7772, RZ ;  /* 0x00007772aebc7816 */ /* 0x040fe200000000ff */
[----:B------:R-:W4:Y:S01]  /*11570*/  LDL R148, [R1+0x1c] ;  /* 0x00001c0001947983 */ /* 0x000f220000100800 */
[----:B------:R-:W-:Y:S01]  /*11580*/  PRMT R187, R174, 0x7773, RZ ;  /* 0x00007773aebb7816 */ /* 0x000fe200000000ff */
[----:B------:R-:W-:Y:S01]  /*11590*/  IMAD.MOV.U32 R26, RZ, RZ, R22 ;  /* 0x000000ffff1a7224 */ /* 0x000fe200078e0016 */
[----:B------:R-:W-:Y:S01]  /*115a0*/  PRMT R174, R175, 0x7632, R174 ;  /* 0x00007632afae7816 */ /* 0x000fe200000000ae */
[----:B------:R-:W-:Y:S01]  /*115b0*/  IMAD.MOV.U32 R22, RZ, RZ, R11 ;  /* 0x000000ffff167224 */ /* 0x000fe200078e000b */
[----:B------:R-:W-:Y:S01]  /*115c0*/  F2FP.BF16.F32.PACK_AB R145, R18, R7 ;  /* 0x000000071291723e */ /* 0x000fe200000010ff */
[----:B------:R-:W-:Y:S01]  /*115d0*/  IMAD.MOV.U32 R141, RZ, RZ, R157 ;  /* 0x000000ffff8d7224 */ /* 0x000fe200078e009d */
[----:B------:R-:W-:Y:S01]  /*115e0*/  LOP3.LUT R137, R137, 0xff, RZ, 0xc0, !PT ;  /* 0x000000ff89897812 */ /* 0x000fe200078ec0ff */
[----:B------:R-:W-:Y:S01]  /*115f0*/  FMUL.FTZ R11, R3, R159 ;  /* 0x0000009f030b7220 */ /* 0x000fe20000410000 */
[----:B------:R-:W-:Y:S01]  /*11600*/  F2FP.BF16.F32.PACK_AB R161, R173, R206 ;  /* 0x000000ceada1723e */ /* 0x000fe200000010ff */
[----:B------:R-:W-:Y:S01]  /*11610*/  IMAD.MOV.U32 R133, RZ, RZ, R149 ;  /* 0x000000ffff857224 */ /* 0x000fe200078e0095 */
[----:B------:R-:W-:Y:S01]  /*11620*/  F2FP.BF16.F32.PACK_AB R153, R191, R205 ;  /* 0x000000cdbf99723e */ /* 0x000fe200000010ff */
[----:B------:R-:W-:Y:S01]  /*11630*/  FMUL.FTZ R38, R3, R38 ;  /* 0x0000002603267220 */ /* 0x000fe20000410000 */
[----:B------:R-:W-:Y:S01]  /*11640*/  PRMT R160, R161, 0x7632, R160 ;  /* 0x00007632a1a07816 */ /* 0x000fe200000000a0 */
[----:B------:R-:W-:Y:S01]  /*11650*/  FMUL.FTZ R39, R3, R39 ;  /* 0x0000002703277220 */ /* 0x000fe20000410000 */
[----:B------:R-:W-:Y:S01]  /*11660*/  PRMT R152, R153, 0x7632, R152 ;  /* 0x0000763299987816 */ /* 0x000fe20000000098 */
[----:B------:R-:W-:Y:S01]  /*11670*/  FMUL.FTZ R42, R3, R42 ;  /* 0x0000002a032a7220 */ /* 0x000fe20000410000 */
[----:B------:R-:W-:Y:S01]  /*11680*/  PRMT R144, R145, 0x7632, R144 ;  /* 0x0000763291907816 */ /* 0x000fe20000000090 */
[C---:B------:R-:W-:Y:S01]  /*11690*/  FMUL.FTZ R43, R3.reuse, R43 ;  /* 0x0000002b032b7220 */ /* 0x040fe20000410000 */
[----:B------:R-:W-:Y:S01]  /*116a0*/  MOV R140, R156 ;  /* 0x0000009c008c7202 */ /* 0x000fe20000000f00 */
[----:B------:R-:W-:Y:S01]  /*116b0*/  FMUL.FTZ R46, R3, R46 ;  /* 0x0000002e032e7220 */ /* 0x000fe20000410000 */
[----:B------:R-:W-:Y:S01]  /*116c0*/  PRMT R165, R145, 0x5410, R144 ;  /* 0x0000541091a57816 */ /* 0x000fe20000000090 */
[C---:B------:R-:W-:Y:S01]  /*116d0*/  FMUL.FTZ R47, R3.reuse, R47 ;  /* 0x0000002f032f7220 */ /* 0x040fe20000410000 */
[----:B------:R-:W-:Y:S01]  /*116e0*/  MOV R27, R15 ;  /* 0x0000000f001b7202 */ /* 0x000fe20000000f00 */
[C---:B------:R-:W-:Y:S01]  /*116f0*/  FMUL.FTZ R15, R3.reuse, R155 ;  /* 0x0000009b030f7220 */ /* 0x040fe20000410000 */
[----:B------:R-:W-:Y:S01]  /*11700*/  ISETP.GT.U32.AND P3, PT, R172, UR12, PT ;  /* 0x0000000cac007c0c */ /* 0x000fe2000bf64070 */
[C---:B------:R-:W-:Y:S01]  /*11710*/  FMUL.FTZ R50, R3.reuse, R50 ;  /* 0x0000003203327220 */ /* 0x040fe20000410000 */
[----:B------:R-:W-:Y:S01]  /*11720*/  ISETP.LE.U32.AND P6, PT, R30, UR12, PT ;  /* 0x0000000c1e007c0c */ /* 0x000fe2000bfc3070 */
        /* <DEDUP_REMOVED lines=41> */
[----:B------:R-:W-:Y:S01]  /*119c0*/  @!P6 HFMA2.BF16_V2 R242, -RZ.H0_H0, RZ.H0_H0, -R175.H0_H0 ;  /* 0x200000fffff2e231 */ /* 0x000fe200003409af */
[----:B------:R-:W-:Y:S01]  /*119d0*/  MUFU.EX2 R199, R199 ;  /* 0x000000c700c77308 */ /* 0x000fe20000000800 */
[----:B------:R-:W-:Y:S02]  /*119e0*/  @!P0 HFMA2.BF16_V2 R237, -RZ.H0_H0, RZ.H0_H0, -R174.H0_H0 ;  /* 0x200000ffffed8231 */ /* 0x000fe400003409ae */
[----:B------:R-:W-:Y:S07]  /*119f0*/  @P3 HFMA2.BF16_V2 R232, -RZ.H0_H0, RZ.H0_H0, -R153.H0_H0 ;  /* 0x200000ffffe83231 */ /* 0x000fee0000340999 */
[----:B------:R-:W-:Y:S10]  /*11a00*/  MUFU.EX2 R198, R198 ;  /* 0x000000c600c67308 */ /* 0x000ff40000000800 */
[----:B------:R-:W-:Y:S10]  /*11a10*/  MUFU.EX2 R196, R196 ;  /* 0x000000c400c47308 */ /* 0x000ff40000000800 */
[----:B------:R-:W-:Y:S10]  /*11a20*/  MUFU.EX2 R195, R195 ;  /* 0x000000c300c37308 */ /* 0x000ff40000000800 */
[----:B------:R-:W-:Y:S10]  /*11a30*/  MUFU.EX2 R194, R194 ;  /* 0x000000c200c27308 */ /* 0x000ff40000000800 */
[----:B------:R-:W-:Y:S10]  /*11a40*/  MUFU.EX2 R182, R182 ;  /* 0x000000b600b67308 */ /* 0x000ff40000000800 */
[----:B------:R-:W-:Y:S10]  /*11a50*/  MUFU.EX2 R181, R181 ;  /* 0x000000b500b57308 */ /* 0x000ff40000000800 */
[----:B------:R-:W-:Y:S01]  /*11a60*/  MUFU.EX2 R180, R180 ;  /* 0x000000b400b47308 */ /* 0x000fe20000000800 */
[----:B--2---:R-:W-:Y:S01]  /*11a70*/  FFMA.FTZ R136, R6, R23, R164 ;  /* 0x0000001706887223 */ /* 0x004fe200000100a4 */
[----:B------:R-:W-:Y:S01]  /*11a80*/  PRMT R6, R30, 0x5410, R167 ;  /* 0x000054101e067816 */ /* 0x000fe200000000a7 */
[----:B------:R-:W-:Y:S01]  /*11a90*/  FMUL.FTZ R30, R3, R138 ;  /* 0x0000008a031e7220 */ /* 0x000fe20000410000 */
[----:B------:R-:W-:Y:S02]  /*11aa0*/  PRMT R164, R175, 0x5410, R174 ;  /* 0x00005410afa47816 */ /* 0x000fe400000000ae */
[----:B------:R-:W-:Y:S02]  /*11ab0*/  MOV R23, R14 ;  /* 0x0000000e00177202 */ /* 0x000fe40000000f00 */
[--C-:B------:R-:W-:Y:S02]  /*11ac0*/  HSET2.LE.AND R6, R6, R247.reuse, PT ;  /* 0x000000f706067233 */ /* 0x100fe40003803000 */
[----:B------:R-:W-:Y:S02]  /*11ad0*/  LOP3.LUT R14, R166, 0xff, RZ, 0xc0, !PT ;  /* 0x000000ffa60e7812 */ /* 0x000fe400078ec0ff */
[----:B------:R-:W-:Y:S02]  /*11ae0*/  PRMT R166, R161, 0x5410, R160 ;  /* 0x00005410a1a67816 */ /* 0x000fe400000000a0 */
[----:B------:R-:W-:Y:S01]  /*11af0*/  LOP3.LUT R164, R164, R6, RZ, 0xc0, !PT ;  /* 0x00000006a4a47212 */ /* 0x000fe200078ec0ff */
[----:B---3--:R-:W-:Y:S01]  /*11b00*/  FFMA.FTZ R34, R3, R10, R7 ;  /* 0x0000000a03227223 */ /* 0x008fe20000010007 */
[----:B------:R-:W-:Y:S02]  /*11b10*/  PRMT R7, R172, 0x5410, R207 ;  /* 0x00005410ac077816 */ /* 0x000fe400000000cf */
[----:B------:R-:W-:Y:S02]  /*11b20*/  PRMT R10, R137, 0x5410, R132 ;  /* 0x00005410890a7816 */ /* 0x000fe40000000084 */
[----:B------:R-:W-:Y:S02]  /*11b30*/  LOP3.LUT R6, R7, 0xff00ff, RZ, 0xc0, !PT ;  /* 0x00ff00ff07067812 */ /* 0x000fe400078ec0ff */
[----:B------:R-:W-:Y:S02]  /*11b40*/  PRMT R7, R14, 0x5410, R35 ;  /* 0x000054100e077816 */ /* 0x000fe40000000023 */
[--C-:B------:R-:W-:Y:S02]  /*11b50*/  HSET2.LE.AND R10, R10, R247.reuse, PT ;  /* 0x000000f70a0a7233 */ /* 0x100fe40003803000 */
[--C-:B------:R-:W-:Y:S02]  /*11b60*/  HSET2.LE.AND R6, R6, R247.reuse, PT ;  /* 0x000000f706067233 */ /* 0x100fe40003803000 */
[----:B------:R-:W-:Y:S02]  /*11b70*/  HSET2.LE.AND R7, R7, R247, PT ;  /* 0x000000f707077233 */ /* 0x000fe40003803000 */
[----:B------:R-:W-:Y:S02]  /*11b80*/  PRMT R167, R153, 0x5410, R152 ;  /* 0x0000541099a77816 */ /* 0x000fe40000000098 */
[----:B------:R-:W-:Y:S01]  /*11b90*/  LOP3.LUT R165, R165, R10, RZ, 0xc0, !PT ;  /* 0x0000000aa5a57212 */ /* 0x000fe200078ec0ff */
[C---:B------:R-:W-:Y:S01]  /*11ba0*/  FMUL.FTZ R10, R3.reuse, R158 ;  /* 0x0000009e030a7220 */ /* 0x040fe20000410000 */
[----:B------:R-:W-:Y:S01]  /*11bb0*/  LOP3.LUT R166, R166, R7, RZ, 0xc0, !PT ;  /* 0x00000007a6a67212 */ /* 0x000fe200078ec0ff */
[----:B------:R-:W-:Y:S01]  /*11bc0*/  FMUL.FTZ R7, R3, R163 ;  /* 0x000000a303077220 */ /* 0x000fe20000410000 */
[----:B------:R-:W-:Y:S01]  /*11bd0*/  LOP3.LUT R167, R167, R6, RZ, 0xc0, !PT ;  /* 0x00000006a7a77212 */ /* 0x000fe200078ec0ff */
[C---:B------:R-:W-:Y:S01]  /*11be0*/  FMUL.FTZ R6, R3.reuse, R162 ;  /* 0x000000a203067220 */ /* 0x040fe20000410000 */
[----:B------:R-:W1:Y:S01]  /*11bf0*/  LDSM.16.MT88.4 R156, [R203+0x10000] ;  /* 0x01000000cb9c783b */ /* 0x000e620000004200 */
[----:B------:R-:W-:Y:S01]  /*11c00*/  @!P6 PRMT R175, R242, 0x5410, RZ ;  /* 0x00005410f2afe816 */ /* 0x000fe200000000ff */
[----:B------:R-:W-:Y:S02]  /*11c10*/  IMAD.MOV.U32 R163, RZ, RZ, R18 ;  /* 0x000000ffffa37224 */ /* 0x000fe400078e0012 */
[----:B------:R-:W-:Y:S01]  /*11c20*/  FMUL.FTZ R18, R3, R150 ;  /* 0x0000009603127220 */ /* 0x000fe20000410000 */
[----:B------:R-:W-:Y:S01]  /*11c30*/  ISETP.LE.U32.AND P6, PT, R137, UR12, PT ;  /* 0x0000000c89007c0c */ /* 0x000fe2000bfc3070 */
[C---:B------:R-:W-:Y:S05]  /*11c40*/  HMMA.16816.F32.BF16 R4, R164.reuse, R168, R4 ;  /* 0x000000a8a404723c */ /* 0x040fea0000041804 */
[----:B------:R-:W-:Y:S01]  /*11c50*/  IMAD.MOV.U32 R168, RZ, RZ, R173 ;  /* 0x000000ffffa87224 */ /* 0x000fe200078e00ad */
[----:B------:R-:W-:Y:S01]  /*11c60*/  MOV R162, R19 ;  /* 0x0000001300a27202 */ /* 0x000fe20000000f00 */
[----:B------:R2:W4:Y:S01]  /*11c70*/  LDL R173, [R1+0x18] ;  /* 0x0000180001ad7983 */ /* 0x0005220000100800 */
[C---:B------:R-:W-:Y:S03]  /*11c80*/  HMMA.16816.F32.BF16 R8, R164.reuse, R170, R8 ;  /* 0x000000aaa408723c */ /* 0x040fe60000041808 */
[C---:B------:R-:W-:Y:S01]  /*11c90*/  FMUL.FTZ R19, R3.reuse, R151 ;  /* 0x0000009703137220 */ /* 0x040fe20000410000 */
[----:B------:R-:W-:Y:S01]  /*11ca0*/  MOV R171, R14 ;  /* 0x0000000e00ab7202 */ /* 0x000fe20000000f00 */
[C---:B------:R-:W-:Y:S01]  /*11cb0*/  FMUL.FTZ R14, R3.reuse, R154 ;  /* 0x0000009a030e7220 */ /* 0x040fe20000410000 */
[----:B------:R-:W-:Y:S01]  /*11cc0*/  IMAD.MOV.U32 R169, RZ, RZ, R31 ;  /* 0x000000ffffa97224 */ /* 0x000fe200078e001f */
[----:B------:R-:W-:Y:S01]  /*11cd0*/  MOV R138, R162 ;  /* 0x000000a2008a7202 */ /* 0x000fe20000000f00 */
[----:B------:R-:W-:Y:S01]  /*11ce0*/  FMUL.FTZ R31, R3, R139 ;  /* 0x0000008b031f7220 */ /* 0x000fe20000410000 */
[----:B------:R-:W-:Y:S01]  /*11cf0*/  @!P0 PRMT R174, R237, 0x5410, RZ ;  /* 0x00005410edae8816 */ /* 0x000fe200000000ff */
[----:B------:R-:W-:Y:S01]  /*11d00*/  @!P6 HFMA2.BF16_V2 R236, -RZ.H0_H0, RZ.H0_H0, -R145.H0_H0 ;  /* 0x200000ffffece231 */ /* 0x000fe20000340991 */
[----:B------:R-:W-:Y:S02]  /*11d10*/  @P3 PRMT R153, R232, 0x5410, RZ ;  /* 0x00005410e8993816 */ /* 0x000fe400000000ff */
[----:B------:R-:W-:Y:S01]  /*11d20*/  MOV R170, R27 ;  /* 0x0000001b00aa7202 */ /* 0x000fe20000000f00 */
[C---:B------:R-:W-:Y:S01]  /*11d30*/  FMUL.FTZ R27, R3.reuse, R143 ;  /* 0x0000008f031b7220 */ /* 0x040fe20000410000 */
[----:B------:R-:W-:Y:S04]  /*11d40*/  @!P6 PRMT R145, R236, 0x5410, RZ ;  /* 0x00005410ec91e816 */ /* 0x000fe800000000ff */
[----:B------:R-:W-:Y:S01]  /*11d50*/  MUFU.EX2 R170, R170 ;  /* 0x000000aa00aa7308 */ /* 0x000fe20000000800 */
[C---:B-1----:R-:W-:Y:S08]  /*11d60*/  HMMA.16816.F32.BF16 R12, R164.reuse, R156, R12 ;  /* 0x0000009ca40c723c */ /* 0x042ff0000004180c */
[C---:B------:R-:W-:Y:S03]  /*11d70*/  HMMA.16816.F32.BF16 R16, R164.reuse, R158, R16 ;  /* 0x0000009ea410723c */ /* 0x040fe60000041810 */
[----:B------:R-:W-:Y:S02]  /*11d80*/  IMAD.MOV.U32 R159, RZ, RZ, R22 ;  /* 0x000000ffff9f7224 */ /* 0x000fe400078e0016 */
[C---:B------:R-:W-:Y:S01]  /*11d90*/  FMUL.FTZ R22, R3.reuse, R146 ;  /* 0x0000009203167220 */ /* 0x040fe20000410000 */
[----:B------:R-:W-:Y:S01]  /*11da0*/  MOV R146, R23 ;  /* 0x0000001700927202 */ /* 0x000fe20000000f00 */
[C---:B------:R-:W-:Y:S01]  /*11db0*/  FMUL.FTZ R23, R3.reuse, R147 ;  /* 0x0000009303177220 */ /* 0x040fe20000410000 */
[----:B------:R-:W-:Y:S02]  /*11dc0*/  IMAD.MOV.U32 R147, RZ, RZ, R26 ;  /* 0x000000ffff937224 */ /* 0x000fe400078e001a */
[----:B------:R-:W-:Y:S02]  /*11dd0*/  FMUL.FTZ R26, R3, R142 ;  /* 0x0000008e031a7220 */ /* 0x000fe40000410000 */
[----:B------:R-:W-:Y:S01]  /*11de0*/  IMAD.MOV.U32 R139, RZ, RZ, R147 ;  /* 0x000000ffff8b7224 */ /* 0x000fe200078e0093 */
[----:B------:R-:W-:Y:S01]  /*11df0*/  MOV R147, R168 ;  /* 0x000000a800937202 */ /* 0x000fe20000000f00 */
[----:B------:R-:W-:Y:S05]  /*11e00*/  IMAD.MOV.U32 R168, RZ, RZ, R132 ;  /* 0x000000ffffa87224 */ /* 0x000fea00078e0084 */
[----:B------:R-:W-:Y:S11]  /*11e10*/  ISETP.LE.U32.AND P4, PT, R168, UR12, PT ;  /* 0x0000000ca8007c0c */ /* 0x000ff6000bf83070 */
[----:B------:R-:W-:Y:S02]  /*11e20*/  @!UPT UIADD3 URZ, UPT, UPT, URZ, URZ, URZ ;  /* 0x000000fffffff290 */ /* 0x000fe4000fffe0ff */
[----:B------:R-:W-:Y:S05]  /*11e30*/  @!P4 HFMA2.BF16_V2 R235, -RZ.H0_H0, RZ.H0_H0, -R144.H0_H0 ;  /* 0x200000ffffebc231 */ /* 0x000fea0000340990 */
[----:B------:R-:W-:Y:S02]  /*11e40*/  @!P4 PRMT R144, R235, 0x5410, RZ ;  /* 0x00005410eb90c816 */ /* 0x000fe400000000ff */
[----:B------:R-:W-:Y:S11]  /*11e50*/  ISETP.GT.U32.AND P4, PT, R207, UR12, PT ;  /* 0x0000000ccf007c0c */ /* 0x000ff6000bf84070 */
[----:B------:R-:W-:Y:S02]  /*11e60*/  @!UPT UIADD3 URZ, UPT, UPT, URZ, URZ, URZ ;  /* 0x000000fffffff290 */ /* 0x000fe4000fffe0ff */
[----:B------:R-:W-:Y:S05]  /*11e70*/  @P4 HFMA2.BF16_V2 R231, -RZ.H0_H0, RZ.H0_H0, -R152.H0_H0 ;  /* 0x200000ffffe74231 */ /* 0x000fea0000340998 */
[----:B------:R-:W-:Y:S02]  /*11e80*/  @P4 PRMT R152, R231, 0x5410, RZ ;  /* 0x00005410e7984816 */ /* 0x000fe400000000ff */
[----:B----4-:R-:W-:Y:S04]  /*11e90*/  @P1 IADD3 R173, PT, PT, R148, -0x40, RZ ;  /* 0xffffffc094ad1810 */ /* 0x010fe80007ffe0ff */
[----:B------:R-:W-:Y:S01]  /*11ea0*/  IADD3 R172, PT, PT, R200, R173, RZ ;  /* 0x000000adc8ac7210 */ /* 0x000fe20007ffe0ff */
[----:B------:R-:W1:Y:S02]  /*11eb0*/  LDSM.16.MT88.4 R148, [R173] ;  /* 0x00000000ad94783b */ /* 0x000e640000004200 */
[C---:B-1----:R-:W-:Y:S08]  /*11ec0*/  HMMA.16816.F32.BF16 R20, R164.reuse, R148, R20 ;  /* 0x00000094a414723c */ /* 0x042ff00000041814 */
[C---:B------:R-:W-:Y:S03]  /*11ed0*/  HMMA.16816.F32.BF16 R24, R164.reuse, R150, R24 ;  /* 0x00000096a418723c */ /* 0x040fe60000041818 */
[----:B------:R-:W-:Y:S01]  /*11ee0*/  IMAD.MOV.U32 R150, RZ, RZ, R140 ;  /* 0x000000ffff967224 */ /* 0x000fe200078e008c */
[----:B------:R-:W-:Y:S02]  /*11ef0*/  MOV R151, R141 ;  /* 0x0000008d00977202 */ /* 0x000fe40000000f00 */
[----:B------:R-:W1:Y:S02]  /*11f00*/  LDSM.16.MT88.4 R140, [R172] ;  /* 0x00000000ac8c783b */ /* 0x000e640000004200 */
[C---:B-1----:R-:W-:Y:S03]  /*11f10*/  HMMA.16816.F32.BF16 R28, R164.reuse, R140, R28 ;  /* 0x0000008ca41c723c */ /* 0x042fe6000004181c */
[----:B------:R-:W-:Y:S01]  /*11f20*/  MOV R141, R159 ;  /* 0x0000009f008d7202 */ /* 0x000fe20000000f00 */
[----:B------:R-:W-:Y:S01]  /*11f30*/  IMAD.MOV.U32 R159, RZ, RZ, R171 ;  /* 0x000000ffff9f7224 */ /* 0x000fe200078e00ab */
[----:B------:R-:W-:Y:S01]  /*11f40*/  MOV R140, R34 ;  /* 0x00000022008c7202 */ /* 0x000fe20000000f00 */
[----:B------:R-:W-:Y:S02]  /*11f50*/  IMAD.MOV.U32 R171, RZ, RZ, R35 ;  /* 0x000000ffffab7224 */ /* 0x000fe400078e0023 */
[C---:B------:R-:W-:Y:S01]  /*11f60*/  FMUL.FTZ R34, R3.reuse, R134 ;  /* 0x0000008603227220 */ /* 0x040fe20000410000 */
[----:B------:R-:W-:Y:S01]  /*11f70*/  FMUL.FTZ R35, R3, R135 ;  /* 0x0000008703237220 */ /* 0x000fe20000410000 */
[----:B------:R-:W-:Y:S01]  /*11f80*/  FADD.FTZ R3, R138, R136 ;  /* 0x000000888a037221 */ /* 0x000fe20000010000 */
[----:B------:R-:W-:Y:S03]  /*11f90*/  ISETP.GT.U32.AND P6, PT, R171, UR12, PT ;  /* 0x0000000cab007c0c */ /* 0x000fe6000bfc4070 */
[----:B------:R-:W-:Y:S02]  /*11fa0*/  FADD.FTZ R3, R206, R3 ;  /* 0x00000003ce037221 */ /* 0x000fe40000010000 */
[C---:B------:R-:W-:Y:S03]  /*11fb0*/  HMMA.16816.F32.BF16 R32, R164.reuse, R142, R32 ;  /* 0x0000008ea420723c */ /* 0x040fe60000041820 */
[----:B------:R-:W-:Y:S01]  /*11fc0*/  IMAD.MOV.U32 R143, RZ, RZ, R163 ;  /* 0x000000ffff8f7224 */ /* 0x000fe200078e00a3 */
[----:B------:R-:W-:Y:S01]  /*11fd0*/  MOV R163, R133 ;  /* 0x0000008500a37202 */ /* 0x000fe20000000f00 */
[----:B------:R-:W-:Y:S01]  /*11fe0*/  IMAD.MOV.U32 R142, RZ, RZ, R140 ;  /* 0x000000ffff8e7224 */ /* 0x000fe200078e008c */
[----:B------:R-:W1:Y:S01]  /*11ff0*/  LDSM.16.MT88.4 R132, [R204+0x12000] ;  /* 0x01200000cc84783b */ /* 0x000e620000004200 */
[----:B------:R-:W-:Y:S01]  /*12000*/  MOV R140, R141 ;  /* 0x0000008d008c7202 */ /* 0x000fe20000000f00 */
[----:B------:R-:W-:Y:S02]  /*12010*/  IMAD.MOV.U32 R141, RZ, RZ, R139 ;  /* 0x000000ffff8d7224 */ /* 0x000fe400078e008b */
[----:B------:R-:W-:Y:S01]  /*12020*/  FADD.FTZ R143, R143, R142 ;  /* 0x0000008e8f8f7221 */ /* 0x000fe20000010000 */
[----:B------:R-:W-:Y:S01]  /*12030*/  @P6 HFMA2.BF16_V2 R219, -RZ.H0_H0, RZ.H0_H0, -R160.H0_H0 ;  /* 0x200000ffffdb6231 */ /* 0x000fe200003409a0 */
[----:B------:R-:W3:Y:S01]  /*12040*/  MUFU.EX2 R142, R140 ;  /* 0x0000008c008e7308 */ /* 0x000ee20000000800 */
[----:B------:R-:W-:Y:S01]  /*12050*/  FADD.FTZ R147, R147, R3 ;  /* 0x0000000393937221 */ /* 0x000fe20000010000 */
[----:B------:R-:W-:Y:S01]  /*12060*/  FADD.FTZ R143, R205, R143 ;  /* 0x0000008fcd8f7221 */ /* 0x000fe20000010000 */
[----:B------:R-:W-:Y:S07]  /*12070*/  LDSM.16.MT88.4 R136, [R173+0x6000] ;  /* 0x00600000ad88783b */ /* 0x000fee0000004200 */
[----:B------:R-:W4:Y:S01]  /*12080*/  MUFU.EX2 R140, R141 ;  /* 0x0000008d008c7308 */ /* 0x000f220000000800 */
[----:B------:R-:W-:Y:S01]  /*12090*/  @P6 PRMT R160, R219, 0x5410, RZ ;  /* 0x00005410dba06816 */ /* 0x000fe200000000ff */
[----:B------:R-:W-:Y:S08]  /*120a0*/  FADD.FTZ R143, R191, R143 ;  /* 0x0000008fbf8f7221 */ /* 0x000ff00000010000 */
[----:B------:R-:W2:Y:S10]  /*120b0*/  MUFU.EX2 R141, R146 ;  /* 0x00000092008d7308 */ /* 0x000eb40000000800 */
[----:B------:R-:W-:Y:S01]  /*120c0*/  MUFU.EX2 R146, R169 ;  /* 0x000000a900927308 */ /* 0x000fe20000000800 */
[----:B---3--:R-:W-:Y:S01]  /*120d0*/  FADD.FTZ R147, R142, R147 ;  /* 0x000000938e937221 */ /* 0x008fe20000010000 */
[C---:B----4-:R-:W-:Y:S03]  /*120e0*/  F2FP.BF16.F32.PACK_AB R149, R140.reuse, R142 ;  /* 0x0000008e8c95723e */ /* 0x050fe600000010ff */
[----:B------:R-:W-:Y:S01]  /*120f0*/  FADD.FTZ R147, R140, R147 ;  /* 0x000000938c937221 */ /* 0x000fe20000010000 */
[----:B------:R-:W-:Y:S02]  /*12100*/  PRMT R148, R149, 0x7632, R148 ;  /* 0x0000763295947816 */ /* 0x000fe40000000094 */
[C---:B--2---:R-:W-:Y:S01]  /*12110*/  F2FP.BF16.F32.PACK_AB R155, R170.reuse, R141 ;  /* 0x0000008daa9b723e */ /* 0x044fe200000010ff */
[----:B------:R-:W-:Y:S02]  /*12120*/  FADD.FTZ R141, R141, R143 ;  /* 0x0000008f8d8d7221 */ /* 0x000fe40000010000 */
[----:B------:R-:W-:Y:S01]  /*12130*/  @!P5 HFMA2.BF16_V2 R215, -RZ.H0_H0, RZ.H0_H0, -R148.H0_H0 ;  /* 0x200000ffffd7d231 */ /* 0x000fe20000340994 */
[----:B------:R-:W-:Y:S01]  /*12140*/  PRMT R154, R155, 0x7632, R154 ;  /* 0x000076329b9a7816 */ /* 0x000fe2000000009a */
[----:B------:R-:W-:Y:S01]  /*12150*/  FADD.FTZ R170, R170, R141 ;  /* 0x0000008daaaa7221 */ /* 0x000fe20000010000 */
        /* <DEDUP_REMOVED lines=22> */
[----:B------:R-:W-:Y:S01]  /*122c0*/  MOV R132, R150 ;  /* 0x0000009600847202 */ /* 0x000fe20000000f00 */
[----:B------:R-:W-:Y:S02]  /*122d0*/  IMAD.MOV.U32 R133, RZ, RZ, R151 ;  /* 0x000000ffff857224 */ /* 0x000fe400078e0097 */
[----:B------:R-:W-:Y:S02]  /*122e0*/  IMAD.WIDE.U32 R150, R163, -0x326172a9, RZ ;  /* 0xcd9e8d57a3967825 */ /* 0x000fe400078e00ff */
[C---:B------:R-:W-:Y:S03]  /*122f0*/  HMMA.16816.F32.BF16 R96, R164.reuse, R134, R96 ;  /* 0x00000086a460723c */ /* 0x040fe60000041860 */
[----:B------:R-:W-:Y:S01]  /*12300*/  LOP3.LUT R168, R132, UR9, R151, 0x96, !PT ;  /* 0x0000000984a87c12 */ /* 0x000fe2000f8e9697 */
[----:B------:R-:W-:Y:S01]  /*12310*/  IMAD.WIDE.U32 R162, R208, -0x326172a9, RZ ;  /* 0xcd9e8d57d0a27825 */ /* 0x000fe200078e00ff */
[----:B------:R-:W1:Y:S01]  /*12320*/  MUFU.EX2 R151, R185 ;  /* 0x000000b900977308 */ /* 0x000e620000000800 */
[----:B------:R2:W5:Y:S03]  /*12330*/  LDL.LU R208, [R1+0x50] ;  /* 0x0000500001d07983 */ /* 0x0005660000300800 */
[----:B------:R-:W-:Y:S01]  /*12340*/  LOP3.LUT R150, R150, UR8, R163, 0x96, !PT ;  /* 0x0000000896967c12 */ /* 0x000fe2000f8e96a3 */
[----:B------:R2:W5:Y:S04]  /*12350*/  LDL.LU R206, [R1+0x4c] ;  /* 0x00004c0001ce7983 */ /* 0x0005680000300800 */
[----:B------:R2:W5:Y:S04]  /*12360*/  LDL.LU R205, [R1+0x48] ;  /* 0x0000480001cd7983 */ /* 0x0005680000300800 */
[----:B------:R-:W3:Y:S01]  /*12370*/  LDSM.16.MT88.4 R132, [R204+0x16000] ;  /* 0x01600000cc84783b */ /* 0x000ee20000004200 */
[----:B-1----:R-:W-:Y:S04]  /*12380*/  F2FP.BF16.F32.PACK_AB R158, R151, R146 ;  /* 0x00000092979e723e */ /* 0x002fe800000010ff */
[----:B------:R-:W-:Y:S03]  /*12390*/  PRMT R3, R158, 0x7632, R3 ;  /* 0x000076329e037816 */ /* 0x000fe60000000003 */
[----:B------:R2:W5:Y:S04]  /*123a0*/  LDL.LU R185, [R1+0x44] ;  /* 0x0000440001b97983 */ /* 0x0005680000300800 */
[----:B------:R-:W4:Y:S04]  /*123b0*/  LDL.LU R169, [R1+0x30] ;  /* 0x0000300001a97983 */ /* 0x000f280000300800 */
[----:B------:R-:W2:Y:S01]  /*123c0*/  LDL.LU R163, [R1+0x34] ;  /* 0x0000340001a37983 */ /* 0x000ea20000300800 */
[C---:B---3--:R-:W-:Y:S08]  /*123d0*/  HMMA.16816.F32.BF16 R100, R164.reuse, R132, R100 ;  /* 0x00000084a464723c */ /* 0x048ff00000041864 */
[C---:B------:R-:W-:Y:S01]  /*123e0*/  HMMA.16816.F32.BF16 R104, R164.reuse, R134, R104 ;  /* 0x00000086a468723c */ /* 0x040fe20000041868 */
[----:B------:R-:W1:Y:S07]  /*123f0*/  LDSM.16.MT88.4 R132, [R203+0x16000] ;  /* 0x01600000cb84783b */ /* 0x000e6e0000004200 */
[C---:B-1----:R-:W-:Y:S08]  /*12400*/  HMMA.16816.F32.BF16 R108, R164.reuse, R132, R108 ;  /* 0x00000084a46c723c */ /* 0x042ff0000004186c */
[C---:B------:R-:W-:Y:S01]  /*12410*/  HMMA.16816.F32.BF16 R112, R164.reuse, R134, R112 ;  /* 0x00000086a470723c */ /* 0x040fe20000041870 */
[----:B------:R-:W1:Y:S07]  /*12420*/  LDSM.16.MT88.4 R132, [R172+0x6000] ;  /* 0x00600000ac84783b */ /* 0x000e6e0000004200 */
[C---:B------:R-:W-:Y:S03]  /*12430*/  HMMA.16816.F32.BF16 R116, R164.reuse, R136, R116 ;  /* 0x00000088a474723c */ /* 0x040fe60000041874 */
[----:B------:R-:W-:Y:S02]  /*12440*/  MOV R137, R159 ;  /* 0x0000009f00897202 */ /* 0x000fe40000000f00 */
[----:B------:R-:W-:Y:S03]  /*12450*/  LOP3.LUT R159, R192, 0xff, RZ, 0xc0, !PT ;  /* 0x000000ffc09f7812 */ /* 0x000fe600078ec0ff */
[C---:B------:R-:W-:Y:S03]  /*12460*/  HMMA.16816.F32.BF16 R120, R164.reuse, R138, R120 ;  /* 0x0000008aa478723c */ /* 0x040fe60000041878 */
[----:B------:R-:W-:Y:S01]  /*12470*/  IMAD.MOV.U32 R142, RZ, RZ, R137 ;  /* 0x000000ffff8e7224 */ /* 0x000fe200078e0089 */
[C---:B------:R-:W-:Y:S02]  /*12480*/  PRMT R136, R159.reuse, 0x5410, R190 ;  /* 0x000054109f887816 */ /* 0x040fe400000000be */
[----:B------:R-:W-:Y:S03]  /*12490*/  ISETP.LE.U32.AND P6, PT, R159, UR12, PT ;  /* 0x0000000c9f007c0c */ /* 0x000fe6000bfc3070 */
[----:B------:R-:W-:Y:S10]  /*124a0*/  HSET2.LE.AND R136, R136, R247, PT ;  /* 0x000000f788887233 */ /* 0x000ff40003803000 */
[----:B------:R-:W-:Y:S01]  /*124b0*/  @!P6 HFMA2.BF16_V2 R230, -RZ.H0_H0, RZ.H0_H0, -R149.H0_H0 ;  /* 0x200000ffffe6e231 */ /* 0x000fe20000340995 */
[C---:B-1----:R-:W-:Y:S01]  /*124c0*/  HMMA.16816.F32.BF16 R124, R164.reuse, R132, R124 ;  /* 0x00000084a47c723c */ /* 0x042fe2000004187c */
[----:B------:R-:W-:Y:S02]  /*124d0*/  IMAD.U32 R133, RZ, RZ, UR17 ;  /* 0x00000011ff857e24 */ /* 0x000fe4000f8e00ff */
[----:B------:R-:W-:Y:S02]  /*124e0*/  PRMT R132, R149, 0x5410, R148 ;  /* 0x0000541095847816 */ /* 0x000fe40000000094 */
[----:B------:R-:W-:Y:S02]  /*124f0*/  @!P6 PRMT R149, R230, 0x5410, RZ ;  /* 0x00005410e695e816 */ /* 0x000fe400000000ff */
[----:B------:R-:W-:Y:S01]  /*12500*/  LOP3.LUT R132, R132, R136, RZ, 0xc0, !PT ;  /* 0x0000008884847212 */ /* 0x000fe200078ec0ff */
[----:B------:R-:W-:Y:S01]  /*12510*/  HMMA.16816.F32.BF16 R128, R164, R134, R128 ;  /* 0x00000086a480723c */ /* 0x000fe20000041880 */
[----:B------:R-:W-:Y:S01]  /*12520*/  MOV R134, UR17 ;  /* 0x0000001100867c02 */ /* 0x000fe20008000f00 */
[----:B------:R-:W1:Y:S01]  /*12530*/  LDSM.16.MT88.4 R136, [R204+0x10800] ;  /* 0x01080000cc88783b */ /* 0x000e620000004200 */
[----:B------:R-:W-:Y:S01]  /*12540*/  PRMT R165, R192, 0x7632, R165 ;  /* 0x00007632c0a57816 */ /* 0x000fe200000000a5 */
[----:B------:R-:W-:Y:S01]  /*12550*/  FADD.FTZ R166, R146, R147 ;  /* 0x0000009392a67221 */ /* 0x000fe20000010000 */
[----:B------:R-:W-:Y:S02]  /*12560*/  SHF.R.U32.HI R164, RZ, 0x18, R192 ;  /* 0x00000018ffa47819 */ /* 0x000fe400000116c0 */
[----:B------:R-:W-:Y:S01]  /*12570*/  LOP3.LUT R167, R193, 0xff, RZ, 0xc0, !PT ;  /* 0x000000ffc1a77812 */ /* 0x000fe200078ec0ff */
[----:B------:R-:W-:Y:S01]  /*12580*/  FADD.FTZ R166, R151, R166 ;  /* 0x000000a697a67221 */ /* 0x000fe20000010000 */
[----:B------:R-:W-:Y:S02]  /*12590*/  LOP3.LUT R165, R165, 0xff, RZ, 0xc0, !PT ;  /* 0x000000ffa5a57812 */ /* 0x000fe400078ec0ff */
[----:B------:R-:W-:Y:S02]  /*125a0*/  PRMT R135, R167, 0x5410, R189 ;  /* 0x00005410a7877816 */ /* 0x000fe400000000bd */
[----:B------:R-:W-:Y:S02]  /*125b0*/  @!P5 PRMT R148, R215, 0x5410, RZ ;  /* 0x00005410d794d816 */ /* 0x000fe400000000ff */
[----:B------:R-:W-:Y:S02]  /*125c0*/  ISETP.LE.U32.AND P3, PT, R164, UR12, PT ;  /* 0x0000000ca4007c0c */ /* 0x000fe4000bf63070 */
[----:B------:R-:W-:Y:S02]  /*125d0*/  HSET2.LE.AND R135, R135, R247, PT ;  /* 0x000000f787877233 */ /* 0x000fe40003803000 */
[----:B------:R-:W-:Y:S02]  /*125e0*/  ISETP.LE.U32.AND P4, PT, R165, UR12, PT ;  /* 0x0000000ca5007c0c */ /* 0x000fe4000bf83070 */
[----:B------:R-:W-:Y:S02]  /*125f0*/  ISETP.LE.U32.AND P5, PT, R167, UR12, PT ;  /* 0x0000000ca7007c0c */ /* 0x000fe4000bfa3070 */
[----:B------:R-:W-:Y:S05]  /*12600*/  ISETP.GT.U32.AND P6, PT, R187, UR12, PT ;  /* 0x0000000cbb007c0c */ /* 0x000fea000bfc4070 */
[----:B------:R-:W-:Y:S04]  /*12610*/  @!P3 HFMA2.BF16_V2 R213, -RZ.H0_H0, RZ.H0_H0, -R154.H0_H0 ;  /* 0x200000ffffd5b231 */ /* 0x000fe8000034099a */
[----:B------:R-:W-:Y:S02]  /*12620*/  @!P4 HFMA2.BF16_V2 R214, -RZ.H0_H0, RZ.H0_H0, -R155.H0_H0 ;  /* 0x200000ffffd6c231 */ /* 0x000fe4000034099b */
[----:B------:R-:W-:Y:S02]  /*12630*/  @!P5 HFMA2.BF16_V2 R218, -RZ.H0_H0, RZ.H0_H0, -R158.H0_H0 ;  /* 0x200000ffffdad231 */ /* 0x000fe4000034099e */
[----:B----4-:R-:W-:Y:S02]  /*12640*/  IMAD.MOV.U32 R191, RZ, RZ, R169 ;  /* 0x000000ffffbf7224 */ /* 0x010fe400078e00a9 */
[----:B------:R-:W3:Y:S01]  /*12650*/  MUFU.EX2 R169, R184 ;  /* 0x000000b800a97308 */ /* 0x000ee20000000800 */
[----:B--2---:R-:W-:Y:S09]  /*12660*/  MOV R190, R163 ;  /* 0x000000a300be7202 */ /* 0x004ff20000000f00 */
[----:B------:R-:W2:Y:S01]  /*12670*/  MUFU.EX2 R163, R244 ;  /* 0x000000f400a37308 */ /* 0x000ea20000000800 */
[----:B------:R-:W-:Y:S01]  /*12680*/  LEA R192, P0, R134, R190, 0x1 ;  /* 0x000000be86c07211 */ /* 0x000fe200078008ff */
[----:B------:R4:W-:Y:S01]  /*12690*/  STG.E.U16 desc[UR28][R190.64], R175 ;  /* 0x000000afbe007986 */ /* 0x0009e2000c10151c */
[----:B------:R-:W-:Y:S02]  /*126a0*/  PRMT R134, R165, 0x5410, R164 ;  /* 0x00005410a5867816 */ /* 0x000fe400000000a4 */
[----:B------:R-:W-:Y:S01]  /*126b0*/  LEA.HI.X.SX32 R193, R133, R191, 0x1, P0 ;  /* 0x000000bf85c17211 */ /* 0x000fe200000f0eff */
[----:B------:R1:W-:Y:S01]  /*126c0*/  STG.E.U16 desc[UR28][R190.64+0x2], R174 ;  /* 0x000002aebe007986 */ /* 0x0003e2000c10151c */
[----:B------:R-:W-:Y:S02]  /*126d0*/  PRMT R133, R155, 0x5410, R154 ;  /* 0x000054109b857816 */ /* 0x000fe4000000009a */
[--C-:B------:R-:W-:Y:S01]  /*126e0*/  HSET2.LE.AND R134, R134, R247.reuse, PT ;  /* 0x000000f786867233 */ /* 0x100fe20003803000 */
[----:B------:R1:W-:Y:S01]  /*126f0*/  STG.E.U16 desc[UR28][R192.64+0x2], R144 ;  /* 0x00000290c0007986 */ /* 0x0003e2000c10151c */
[----:B------:R-:W-:Y:S01]  /*12700*/  @!P4 PRMT R155, R214, 0x5410, RZ ;  /* 0x00005410d69bc816 */ /* 0x000fe200000000ff */
[----:B---3--:R-:W-:Y:S01]  /*12710*/  FADD.FTZ R207, R169, R170 ;  /* 0x000000aaa9cf7221 */ /* 0x008fe20000010000 */
[----:B--2---:R-:W-:Y:S01]  /*12720*/  F2FP.BF16.F32.PACK_AB R157, R163, R169 ;  /* 0x000000a9a39d723e */ /* 0x004fe200000010ff */
[----:B------:R2:W5:Y:S01]  /*12730*/  LDL.LU R184, [R1+0x40] ;  /* 0x0000400001b87983 */ /* 0x0005620000300800 */
[----:B------:R-:W-:Y:S02]  /*12740*/  LOP3.LUT R133, R133, R134, RZ, 0xc0, !PT ;  /* 0x0000008685857212 */ /* 0x000fe400078ec0ff */
[----:B------:R-:W-:Y:S01]  /*12750*/  PRMT R134, R158, 0x5410, R3 ;  /* 0x000054109e867816 */ /* 0x000fe20000000003 */
[----:B------:R-:W-:Y:S01]  /*12760*/  STG.E.U16 desc[UR28][R192.64], R145 ;  /* 0x00000091c0007986 */ /* 0x000fe2000c10151c */
[----:B------:R-:W-:Y:S02]  /*12770*/  PRMT R156, R157, 0x7632, R156 ;  /* 0x000076329d9c7816 */ /* 0x000fe4000000009c */
[----:B------:R-:W-:Y:S01]  /*12780*/  LOP3.LUT R134, R134, R135, RZ, 0xc0, !PT ;  /* 0x0000008786867212 */ /* 0x000fe200078ec0ff */
[----:B------:R3:W-:Y:S01]  /*12790*/  STG.E.U16 desc[UR28][R190.64+0x12], R160 ;  /* 0x000012a0be007986 */ /* 0x0007e2000c10151c */
[----:B------:R-:W-:Y:S01]  /*127a0*/  PRMT R135, R188, 0x5410, R187 ;  /* 0x00005410bc877816 */ /* 0x000fe200000000bb */
[----:B------:R-:W-:Y:S01]  /*127b0*/  @P6 HFMA2.BF16_V2 R229, -RZ.H0_H0, RZ.H0_H0, -R156.H0_H0 ;  /* 0x200000ffffe56231 */ /* 0x000fe2000034099c */
[C---:B------:R-:W-:Y:S01]  /*127c0*/  PRMT R170, R162.reuse, 0x7772, RZ ;  /* 0x00007772a2aa7816 */ /* 0x040fe200000000ff */
[----:B------:R-:W2:Y:S01]  /*127d0*/  S2R R244, SR_TID.X ;  /* 0x0000000000f47919 */ /* 0x000ea20000002100 */
[----:B------:R-:W-:Y:S02]  /*127e0*/  LOP3.LUT R135, R135, 0xff00ff, RZ, 0xc0, !PT ;  /* 0x00ff00ff87877812 */ /* 0x000fe400078ec0ff */
[----:B----4-:R-:W-:Y:S02]  /*127f0*/  MOV R175, R142 ;  /* 0x0000008e00af7202 */ /* 0x010fe40000000f00 */
[----:B------:R-:W4:Y:S01]  /*12800*/  LDSM.16.MT88.4 R140, [R203+0x10800] ;  /* 0x01080000cb8c783b */ /* 0x000f220000004200 */
[----:B------:R-:W-:Y:S01]  /*12810*/  PRMT R169, R162, 0x7773, RZ ;  /* 0x00007773a2a97816 */ /* 0x000fe200000000ff */
[----:B-1----:R-:W-:Y:S01]  /*12820*/  MUFU.EX2 R174, R201 ;  /* 0x000000c900ae7308 */ /* 0x002fe20000000800 */
[----:B------:R-:W-:Y:S02]  /*12830*/  @!P3 PRMT R154, R213, 0x5410, RZ ;  /* 0x00005410d59ab816 */ /* 0x000fe400000000ff */
[----:B------:R-:W-:Y:S07]  /*12840*/  @!P5 PRMT R158, R218, 0x5410, RZ ;  /* 0x00005410da9ed816 */ /* 0x000fee00000000ff */
[----:B------:R1:W3:Y:S01]  /*12850*/  MUFU.EX2 R201, R197 ;  /* 0x000000c500c97308 */ /* 0x0002e20000000800 */
[----:B------:R-:W-:Y:S02]  /*12860*/  HSET2.LE.AND R144, R135, R247, PT ;  /* 0x000000f787907233 */ /* 0x000fe40003803000 */
[----:B------:R-:W-:Y:S02]  /*12870*/  PRMT R135, R157, 0x5410, R156 ;  /* 0x000054109d877816 */ /* 0x000fe4000000009c */
[----:B------:R-:W-:Y:S02]  /*12880*/  @P6 PRMT R156, R229, 0x5410, RZ ;  /* 0x00005410e59c6816 */ /* 0x000fe400000000ff */
[----:B------:R-:W-:Y:S02]  /*12890*/  LOP3.LUT R135, R135, R144, RZ, 0xc0, !PT ;  /* 0x0000009087877212 */ /* 0x000fe400078ec0ff */
[----:B------:R-:W-:Y:S01]  /*128a0*/  LDSM.16.MT88.4 R144, [R204+0x16800] ;  /* 0x01680000cc90783b */ /* 0x000fe20000004200 */
[----:B------:R-:W-:Y:S02]  /*128b0*/  ISETP.LE.U32.AND P0, PT, R175, UR12, PT ;  /* 0x0000000caf007c0c */ /* 0x000fe4000bf03070 */
[----:B------:R-:W2:Y:S01]  /*128c0*/  MUFU.EX2 R175, R202 ;  /* 0x000000ca00af7308 */ /* 0x000ea20000000800 */
[----:B------:R-:W-:Y:S01]  /*128d0*/  F2FP.BF16.F32.PACK_AB R165, R194, R195 ;  /* 0x000000c3c2a5723e */ /* 0x000fe200000010ff */
[C---:B------:R-:W-:Y:S05]  /*128e0*/  HMMA.16816.F32.BF16 R4, R132.reuse, R136, R4 ;  /* 0x000000888404723c */ /* 0x040fea0000041804 */
[----:B-1----:R-:W-:Y:S02]  /*128f0*/  LOP3.LUT R197, R150, 0xffff, RZ, 0xc0, !PT ;  /* 0x0000ffff96c57812 */ /* 0x002fe400078ec0ff */
[----:B---3--:R-:W-:Y:S01]  /*12900*/  F2FP.BF16.F32.PACK_AB R164, R196, R201 ;  /* 0x000000c9c4a4723e */ /* 0x008fe200000010ff */
[C---:B------:R-:W-:Y:S01]  /*12910*/  HMMA.16816.F32.BF16 R8, R132.reuse, R138, R8 ;  /* 0x0000008a8408723c */ /* 0x040fe20000041808 */
[----:B------:R-:W1:Y:S02]  /*12920*/  LDSM.16.MT88.4 R136, [R173+0x800] ;  /* 0x00080000ad88783b */ /* 0x000e640000004200 */
[----:B------:R-:W-:Y:S02]  /*12930*/  @!P0 HFMA2.BF16_V2 R220, -RZ.H0_H0, RZ.H0_H0, -R161.H0_H0 ;  /* 0x200000ffffdc8231 */ /* 0x000fe400003409a1 */
[----:B--2---:R-:W-:Y:S01]  /*12940*/  FADD.FTZ R166, R175, R166 ;  /* 0x000000a6afa67221 */ /* 0x004fe20000010000 */
[----:B------:R-:W-:Y:S01]  /*12950*/  PRMT R160, R164, 0x7632, R160 ;  /* 0x00007632a4a07816 */ /* 0x000fe200000000a0 */
[----:B------:R-:W-:Y:S01]  /*12960*/  IMAD.MOV.U32 R202, RZ, RZ, R162 ;  /* 0x000000ffffca7224 */ /* 0x000fe200078e00a2 */
[----:B------:R-:W-:Y:S02]  /*12970*/  ISETP.GT.U32.AND P4, PT, R189, UR12, PT ;  /* 0x0000000cbd007c0c */ /* 0x000fe4000bf84070 */
[----:B------:R-:W-:Y:S01]  /*12980*/  @!P0 PRMT R161, R220, 0x5410, RZ ;  /* 0x00005410dca18816 */ /* 0x000fe200000000ff */
[----:B------:R-:W-:Y:S01]  /*12990*/  MUFU.EX2 R189, R176 ;  /* 0x000000b000bd7308 */ /* 0x000fe20000000800 */
[----:B------:R-:W-:Y:S01]  /*129a0*/  ISETP.GT.U32.AND P3, PT, R188, UR12, PT ;  /* 0x0000000cbc007c0c */ /* 0x000fe2000bf64070 */
[C---:B----4-:R-:W-:Y:S02]  /*129b0*/  HMMA.16816.F32.BF16 R12, R132.reuse, R140, R12 ;  /* 0x0000008c840c723c */ /* 0x050fe4000004180c */
[----:B------:R2:W-:Y:S01]  /*129c0*/  STG.E.U16 desc[UR28][R190.64+0x10], R161 ;  /* 0x000010a1be007986 */ /* 0x0005e2000c10151c */
[----:B------:R-:W-:Y:S05]  /*129d0*/  SHF.R.U32.HI R197, RZ, 0x8, R197 ;  /* 0x00000008ffc57819 */ /* 0x000fea00000116c5 */
[----:B------:R-:W3:Y:S01]  /*129e0*/  MUFU.EX2 R188, R177 ;  /* 0x000000b100bc7308 */ /* 0x000ee20000000800 */
[----:B------:R-:W-:Y:S01]  /*129f0*/  SHF.L.U32 R244, R244, 0x5, RZ ;  /* 0x00000005f4f47819 */ /* 0x000fe200000006ff */
[----:B------:R-:W-:Y:S01]  /*12a00*/  STG.E.U16 desc[UR28][R192.64+0x12], R152 ;  /* 0x00001298c0007986 */ /* 0x000fe2000c10151c */
[C---:B------:R-:W-:Y:S03]  /*12a10*/  HMMA.16816.F32.BF16 R16, R132.reuse, R142, R16 ;  /* 0x0000008e8410723c */ /* 0x040fe60000041810 */
[----:B------:R-:W4:Y:S01]  /*12a20*/  LDSM.16.MT88.4 R140, [R172+0x800] ;  /* 0x00080000ac8c783b */ /* 0x000f220000004200 */
[----:B------:R-:W-:Y:S02]  /*12a30*/  @P4 HFMA2.BF16_V2 R212, -RZ.H0_H0, RZ.H0_H0, -R3.H0_H0 ;  /* 0x200000ffffd44231 */ /* 0x000fe40000340903 */
[----:B------:R-:W-:Y:S03]  /*12a40*/  @P3 HFMA2.BF16_V2 R217, -RZ.H0_H0, RZ.H0_H0, -R157.H0_H0 ;  /* 0x200000ffffd93231 */ /* 0x000fe6000034099d */
[----:B------:R-:W-:Y:S02]  /*12a50*/  @P4 PRMT R3, R212, 0x5410, RZ ;  /* 0x00005410d4034816 */ /* 0x000fe400000000ff */
[----:B------:R3:W-:Y:S01]  /*12a60*/  STG.E.U16 desc[UR28][R192.64+0x10], R153 ;  /* 0x00001099c0007986 */ /* 0x0007e2000c10151c */
[----:B------:R-:W-:Y:S03]  /*12a70*/  @P3 PRMT R157, R217, 0x5410, RZ ;  /* 0x00005410d99d3816 */ /* 0x000fe600000000ff */
[----:B------:R-:W-:Y:S04]  /*12a80*/  STG.E.U16 desc[UR28][R190.64+0x20], R149 ;  /* 0x00002095be007986 */ /* 0x000fe8000c10151c */
[----:B------:R-:W-:Y:S01]  /*12a90*/  STG.E.U16 desc[UR28][R190.64+0x22], R148 ;  /* 0x00002294be007986 */ /* 0x000fe2000c10151c */
[C---:B-1----:R-:W-:Y:S03]  /*12aa0*/  HMMA.16816.F32.BF16 R20, R132.reuse, R136, R20 ;  /* 0x000000888414723c */ /* 0x042fe60000041814 */
[----:B------:R-:W-:Y:S01]  /*12ab0*/  STG.E.U16 desc[UR28][R192.64+0x20], R155 ;  /* 0x0000209bc0007986 */ /* 0x000fe2000c10151c */
[----:B--2---:R-:W-:Y:S03]  /*12ac0*/  F2FP.BF16.F32.PACK_AB R161, R174, R175 ;  /* 0x000000afaea1723e */ /* 0x004fe600000010ff */
[----:B------:R-:W-:Y:S01]  /*12ad0*/  STG.E.U16 desc[UR28][R192.64+0x22], R154 ;  /* 0x0000229ac0007986 */ /* 0x000fe2000c10151c */
[----:B------:R-:W-:Y:S01]  /*12ae0*/  PRMT R175, R150, 0x7632, R175 ;  /* 0x0000763296af7816 */ /* 0x000fe200000000af */
[C---:B------:R-:W-:Y:S02]  /*12af0*/  HMMA.16816.F32.BF16 R24, R132.reuse, R138, R24 ;  /* 0x0000008a8418723c */ /* 0x040fe40000041818 */
[----:B------:R-:W1:Y:S01]  /*12b00*/  LDSM.16.MT88.4 R136, [R204+0x12800] ;  /* 0x01280000cc88783b */ /* 0x000e620000004200 */
[----:B------:R-:W-:Y:S02]  /*12b10*/  PRMT R159, R161, 0x7632, R159 ;  /* 0x00007632a19f7816 */ /* 0x000fe4000000009f */
[----:B------:R-:W-:Y:S01]  /*12b20*/  LOP3.LUT R175, R175, 0xff, RZ, 0xc0, !PT ;  /* 0x000000ffafaf7812 */ /* 0x000fe200078ec0ff */
[----:B---3--:R-:W-:Y:S04]  /*12b30*/  FADD.FTZ R153, R174, R166 ;  /* 0x000000a6ae997221 */ /* 0x008fe80000010000 */
[----:B------:R-:W-:Y:S01]  /*12b40*/  STG.E.U16 desc[UR28][R190.64+0x30], R158 ;  /* 0x0000309ebe007986 */ /* 0x000fe2000c10151c */
[----:B------:R-:W-:Y:S02]  /*12b50*/  SHF.R.U32.HI R174, RZ, 0x18, R150 ;  /* 0x00000018ffae7819 */ /* 0x000fe40000011696 */
[----:B------:R-:W-:Y:S01]  /*12b60*/  PRMT R166, R165, 0x7632, R166 ;  /* 0x00007632a5a67816 */ /* 0x000fe200000000a6 */
[C---:B----4-:R-:W-:Y:S01]  /*12b70*/  HMMA.16816.F32.BF16 R28, R132.reuse, R140, R28 ;  /* 0x0000008c841c723c */ /* 0x050fe2000004181c */
[----:B------:R-:W-:Y:S02]  /*12b80*/  STG.E.U16 desc[UR28][R190.64+0x32], R3 ;  /* 0x00003203be007986 */ /* 0x000fe4000c10151c */
[----:B------:R-:W-:Y:S02]  /*12b90*/  ISETP.LE.U32.AND P4, PT, R175, UR12, PT ;  /* 0x0000000caf007c0c */ /* 0x000fe4000bf83070 */
[----:B------:R-:W-:Y:S01]  /*12ba0*/  STG.E.U16 desc[UR28][R192.64+0x30], R157 ;  /* 0x0000309dc0007986 */ /* 0x000fe2000c10151c */
[----:B------:R-:W-:Y:S02]  /*12bb0*/  ISETP.LE.U32.AND P3, PT, R174, UR12, PT ;  /* 0x0000000cae007c0c */ /* 0x000fe4000bf63070 */
[C---:B------:R-:W-:Y:S01]  /*12bc0*/  HMMA.16816.F32.BF16 R32, R132.reuse, R142, R32 ;  /* 0x0000008e8420723c */ /* 0x040fe20000041820 */
[----:B------:R-:W2:Y:S08]  /*12bd0*/  LDSM.16.MT88.4 R140, [R203+0x12800] ;  /* 0x01280000cb8c783b */ /* 0x000eb00000004200 */
[----:B------:R-:W-:Y:S01]  /*12be0*/  STG.E.U16 desc[UR28][R192.64+0x32], R156 ;  /* 0x0000329cc0007986 */ /* 0x000fe2000c10151c */
        /* <DEDUP_REMOVED lines=19> */
[----:B------:R-:W-:Y:S04]  /*12d20*/  LOP3.LUT R136, R150, 0xffff, RZ, 0xc0, !PT ;  /* 0x0000ffff96887812 */ /* 0x000fe800078ec0ff */
[----:B------:R-:W-:Y:S01]  /*12d30*/  SHF.R.U32.HI R171, RZ, 0x8, R136 ;  /* 0x00000008ffab7819 */ /* 0x000fe20000011688 */
[C---:B------:R-:W-:Y:S03]  /*12d40*/  HMMA.16816.F32.BF16 R88, R132.reuse, R138, R88 ;  /* 0x0000008a8458723c */ /* 0x040fe60000041858 */
[----:B------:R-:W-:Y:S02]  /*12d50*/  LOP3.LUT R136, R171, 0xffff, RZ, 0xc0, !PT ;  /* 0x0000ffffab887812 */ /* 0x000fe400078ec0ff */
[----:B------:R-:W-:Y:S02]  /*12d60*/  PRMT R171, R162, 0x7771, RZ ;  /* 0x00007771a2ab7816 */ /* 0x000fe400000000ff */
[----:B------:R-:W-:Y:S02]  /*12d70*/  ISETP.LE.U32.AND P0, PT, R136, UR12, PT ;  /* 0x0000000c88007c0c */ /* 0x000fe4000bf03070 */
[----:B------:R-:W1:Y:S01]  /*12d80*/  LDSM.16.MT88.4 R136, [R203+0x16800] ;  /* 0x01680000cb88783b */ /* 0x000e620000004200 */
[----:B------:R-:W-:Y:S01]  /*12d90*/  ISETP.GT.U32.AND P6, PT, R171, UR12, PT ;  /* 0x0000000cab007c0c */ /* 0x000fe2000bfc4070 */
[C---:B--2---:R-:W-:Y:S09]  /*12da0*/  HMMA.16816.F32.BF16 R92, R132.reuse, R140, R92 ;  /* 0x0000008c845c723c */ /* 0x044ff2000004185c */
[----:B------:R-:W-:Y:S01]  /*12db0*/  @!P0 HFMA2.BF16_V2 R227, -RZ.H0_H0, RZ.H0_H0, -R159.H0_H0 ;  /* 0x200000ffffe38231 */ /* 0x000fe2000034099f */
[C---:B------:R-:W-:Y:S01]  /*12dc0*/  HMMA.16816.F32.BF16 R96, R132.reuse, R142, R96 ;  /* 0x0000008e8460723c */ /* 0x040fe20000041860 */
[----:B------:R-:W2:Y:S02]  /*12dd0*/  LDSM.16.MT88.4 R140, [R173+0x6800] ;  /* 0x00680000ad8c783b */ /* 0x000ea40000004200 */
[----:B------:R-:W-:Y:S05]  /*12de0*/  @P6 HFMA2.BF16_V2 R225, -RZ.H0_H0, RZ.H0_H0, -R160.H0_H0 ;  /* 0x200000ffffe16231 */ /* 0x000fea00003409a0 */
[C---:B------:R-:W-:Y:S03]  /*12df0*/  HMMA.16816.F32.BF16 R100, R132.reuse, R144, R100 ;  /* 0x000000908464723c */ /* 0x040fe60000041864 */
[----:B------:R-:W-:Y:S01]  /*12e00*/  FADD.FTZ R144, R163, R207 ;  /* 0x000000cfa3907221 */ /* 0x000fe20000010000 */
[----:B------:R-:W-:Y:S01]  /*12e10*/  F2FP.BF16.F32.PACK_AB R163, R198, R199 ;  /* 0x000000c7c6a3723e */ /* 0x000fe200000010ff */
[----:B------:R-:W3:Y:S02]  /*12e20*/  S2R R207, SR_TID.X ;  /* 0x0000000000cf7919 */ /* 0x000ee40000002100 */
[----:B------:R-:W-:Y:S01]  /*12e30*/  FADD.FTZ R152, R199, R144 ;  /* 0x00000090c7987221 */ /* 0x000fe20000010000 */
[C---:B------:R-:W-:Y:S01]  /*12e40*/  HMMA.16816.F32.BF16 R104, R132.reuse, R146, R104 ;  /* 0x000000928468723c */ /* 0x040fe20000041868 */
[----:B------:R-:W4:Y:S02]  /*12e50*/  LDSM.16.MT88.4 R144, [R172+0x6800] ;  /* 0x00680000ac90783b */ /* 0x000f240000004200 */
[----:B------:R-:W-:Y:S01]  /*12e60*/  LOP3.LUT R199, R150, 0xff, RZ, 0xc0, !PT ;  /* 0x000000ff96c77812 */ /* 0x000fe200078ec0ff */
[----:B------:R-:W-:Y:S01]  /*12e70*/  FADD.FTZ R198, R198, R152 ;  /* 0x00000098c6c67221 */ /* 0x000fe20000010000 */
[----:B------:R-:W-:Y:S01]  /*12e80*/  PRMT R162, R163, 0x7632, R162 ;  /* 0x00007632a3a27816 */ /* 0x000fe200000000a2 */
[----:B------:R-:W-:Y:S01]  /*12e90*/  @!P4 HFMA2.BF16_V2 R216, -RZ.H0_H0, RZ.H0_H0, -R163.H0_H0 ;  /* 0x200000ffffd8c231 */ /* 0x000fe200003409a3 */
[----:B------:R-:W-:Y:S01]  /*12ea0*/  ISETP.LE.U32.AND P5, PT, R199, UR12, PT ;  /* 0x0000000cc7007c0c */ /* 0x000fe2000bfa3070 */
[----:B------:R-:W-:Y:S01]  /*12eb0*/  FADD.FTZ R187, R195, R198 ;  /* 0x000000c6c3bb7221 */ /* 0x000fe20000010000 */
[----:B------:R-:W3:Y:S01]  /*12ec0*/  LDSM.16.MT88.4 R148, [R204+0x11000] ;  /* 0x01100000cc94783b */ /* 0x000ee20000004200 */
[----:B------:R-:W-:Y:S01]  /*12ed0*/  @!P3 HFMA2.BF16_V2 R226, -RZ.H0_H0, RZ.H0_H0, -R162.H0_H0 ;  /* 0x200000ffffe2b231 */ /* 0x000fe200003409a2 */
[C---:B-1----:R-:W-:Y:S03]  /*12ee0*/  HMMA.16816.F32.BF16 R108, R132.reuse, R136, R108 ;  /* 0x00000088846c723c */ /* 0x042fe6000004186c */
[----:B------:R-:W-:Y:S01]  /*12ef0*/  PRMT R137, R199, 0x5410, R197 ;  /* 0x00005410c7897816 */ /* 0x000fe200000000c5 */
[----:B------:R-:W-:Y:S01]  /*12f00*/  FADD.FTZ R187, R194, R187 ;  /* 0x000000bbc2bb7221 */ /* 0x000fe20000010000 */
[----:B------:R-:W-:Y:S02]  /*12f10*/  PRMT R136, R161, 0x5410, R159 ;  /* 0x00005410a1887816 */ /* 0x000fe4000000009f */
[----:B------:R-:W-:Y:S01]  /*12f20*/  @!P0 PRMT R159, R227, 0x5410, RZ ;  /* 0x00005410e39f8816 */ /* 0x000fe200000000ff */
[C---:B------:R-:W-:Y:S03]  /*12f30*/  HMMA.16816.F32.BF16 R112, R132.reuse, R138, R112 ;  /* 0x0000008a8470723c */ /* 0x040fe60000041870 */
[----:B------:R-:W-:Y:S01]  /*12f40*/  PRMT R139, R170, 0x5410, R169 ;  /* 0x00005410aa8b7816 */ /* 0x000fe200000000a9 */
[----:B------:R-:W-:Y:S01]  /*12f50*/  STG.E.U16 desc[UR28][R190.64+0x42], R159 ;  /* 0x0000429fbe007986 */ /* 0x000fe2000c10151c */
[----:B------:R-:W-:Y:S01]  /*12f60*/  LOP3.LUT R197, R202, 0xff, RZ, 0xc0, !PT ;  /* 0x000000ffcac57812 */ /* 0x000fe200078ec0ff */
[----:B------:R-:W-:Y:S01]  /*12f70*/  @!P5 HFMA2.BF16_V2 R228, -RZ.H0_H0, RZ.H0_H0, -R161.H0_H0 ;  /* 0x200000ffffe4d231 */ /* 0x000fe200003409a1 */
[--C-:B------:R-:W-:Y:S01]  /*12f80*/  HSET2.LE.AND R137, R137, R247.reuse, PT ;  /* 0x000000f789897233 */ /* 0x100fe20003803000 */
[C---:B--2---:R-:W-:Y:S01]  /*12f90*/  HMMA.16816.F32.BF16 R116, R132.reuse, R140, R116 ;  /* 0x0000008c8474723c */ /* 0x044fe20000041874 */
[----:B------:R-:W-:Y:S02]  /*12fa0*/  LDSM.16.MT88.4 R156, [R204+0x11800] ;  /* 0x01180000cc9c783b */ /* 0x000fe40000004200 */
[----:B------:R-:W-:Y:S01]  /*12fb0*/  PRMT R138, R175, 0x5410, R174 ;  /* 0x00005410af8a7816 */ /* 0x000fe200000000ae */
[----:B------:R-:W-:Y:S01]  /*12fc0*/  FADD.FTZ R187, R181, R187 ;  /* 0x000000bbb5bb7221 */ /* 0x000fe20000010000 */
[----:B------:R-:W-:Y:S02]  /*12fd0*/  LOP3.LUT R136, R136, R137, RZ, 0xc0, !PT ;  /* 0x0000008988887212 */ /* 0x000fe400078ec0ff */
[----:B------:R-:W-:Y:S01]  /*12fe0*/  PRMT R137, R163, 0x5410, R162 ;  /* 0x00005410a3897816 */ /* 0x000fe200000000a2 */
[C---:B------:R-:W-:Y:S01]  /*12ff0*/  HMMA.16816.F32.BF16 R120, R132.reuse, R142, R120 ;  /* 0x0000008e8478723c */ /* 0x040fe20000041878 */
[----:B------:R-:W1:Y:S02]  /*13000*/  LDSM.16.MT88.4 R140, [R203+0x11000] ;  /* 0x01100000cb8c783b */ /* 0x000e640000004200 */
[--C-:B------:R-:W-:Y:S01]  /*13010*/  HSET2.LE.AND R138, R138, R247.reuse, PT ;  /* 0x000000f78a8a7233 */ /* 0x100fe20003803000 */
[----:B------:R-:W-:Y:S01]  /*13020*/  FADD.FTZ R187, R180, R187 ;  /* 0x000000bbb4bb7221 */ /* 0x000fe20000010000 */
[----:B------:R-:W-:Y:S02]  /*13030*/  @!P5 PRMT R161, R228, 0x5410, RZ ;  /* 0x00005410e4a1d816 */ /* 0x000fe400000000ff */
[----:B------:R-:W-:Y:S01]  /*13040*/  ISETP.GT.U32.AND P5, PT, R170, UR12, PT ;  /* 0x0000000caa007c0c */ /* 0x000fe2000bfa4070 */
[C---:B----4-:R-:W-:Y:S02]  /*13050*/  HMMA.16816.F32.BF16 R124, R132.reuse, R144, R124 ;  /* 0x00000090847c723c */ /* 0x050fe4000004187c */
[----:B------:R-:W-:Y:S01]  /*13060*/  STG.E.U16 desc[UR28][R190.64+0x40], R161 ;  /* 0x000040a1be007986 */ /* 0x000fe2000c10151c */
[----:B------:R-:W-:Y:S01]  /*13070*/  LOP3.LUT R137, R137, R138, RZ, 0xc0, !PT ;  /* 0x0000008a89897212 */ /* 0x000fe200078ec0ff */
[----:B------:R-:W-:Y:S01]  /*13080*/  FADD.FTZ R187, R188, R187 ;  /* 0x000000bbbcbb7221 */ /* 0x000fe20000010000 */
[----:B------:R-:W-:Y:S02]  /*13090*/  PRMT R138, R197, 0x5410, R171 ;  /* 0x00005410c58a7816 */ /* 0x000fe400000000ab */
[----:B------:R-:W-:Y:S01]  /*130a0*/  LOP3.LUT R144, R139, 0xff00ff, RZ, 0xc0, !PT ;  /* 0x00ff00ff8b907812 */ /* 0x000fe200078ec0ff */
[----:B------:R-:W-:Y:S01]  /*130b0*/  HMMA.16816.F32.BF16 R128, R132, R146, R128 ;  /* 0x000000928480723c */ /* 0x000fe20000041880 */
[----:B------:R-:W-:Y:S02]  /*130c0*/  LDSM.16.MT88.4 R132, [R172+0x1000] ;  /* 0x00100000ac84783b */ /* 0x000fe40000004200 */
[----:B------:R-:W-:Y:S01]  /*130d0*/  HSET2.LE.AND R138, R138, R247, PT ;  /* 0x000000f78a8a7233 */ /* 0x000fe20003803000 */
[----:B------:R-:W-:Y:S01]  /*130e0*/  @P5 HFMA2.BF16_V2 R224, -RZ.H0_H0, RZ.H0_H0, -R165.H0_H0 ;  /* 0x200000ffffe05231 */ /* 0x000fe200003409a5 */
[----:B------:R-:W-:Y:S02]  /*130f0*/  PRMT R139, R164, 0x5410, R160 ;  /* 0x00005410a48b7816 */ /* 0x000fe400000000a0 */
[----:B------:R-:W-:Y:S02]  /*13100*/  MOV R145, R153 ;  /* 0x0000009900917202 */ /* 0x000fe40000000f00 */
[----:B------:R-:W-:Y:S01]  /*13110*/  LOP3.LUT R138, R139, R138, RZ, 0xc0, !PT ;  /* 0x0000008a8b8a7212 */ /* 0x000fe200078ec0ff */
[----:B------:R-:W2:Y:S01]  /*13120*/  LDSM.16.MT88.4 R152, [R173+0x1000] ;  /* 0x00100000ad98783b */ /* 0x000ea20000004200 */
[--C-:B------:R-:W-:Y:S01]  /*13130*/  HSET2.LE.AND R139, R144, R247.reuse, PT ;  /* 0x000000f7908b7233 */ /* 0x100fe20003803000 */
[----:B------:R-:W-:Y:S01]  /*13140*/  FADD.FTZ R201, R201, R145 ;  /* 0x00000091c9c97221 */ /* 0x000fe20000010000 */
[----:B------:R-:W-:Y:S02]  /*13150*/  PRMT R144, R165, 0x5410, R166 ;  /* 0x00005410a5907816 */ /* 0x000fe400000000a6 */
[----:B------:R-:W-:Y:S01]  /*13160*/  @!P4 PRMT R163, R216, 0x5410, RZ ;  /* 0x00005410d8a3c816 */ /* 0x000fe200000000ff */
[----:B------:R-:W-:Y:S01]  /*13170*/  FADD.FTZ R3, R196, R201 ;  /* 0x000000c9c4037221 */ /* 0x000fe20000010000 */
[----:B------:R-:W-:Y:S02]  /*13180*/  LOP3.LUT R139, R144, R139, RZ, 0xc0, !PT ;  /* 0x0000008b908b7212 */ /* 0x000fe400078ec0ff */
[----:B------:R-:W4:Y:S01]  /*13190*/  LDSM.16.MT88.4 R144, [R204+0x13000] ;  /* 0x01300000cc90783b */ /* 0x000f220000004200 */
[----:B------:R-:W-:Y:S02]  /*131a0*/  @!P3 PRMT R162, R226, 0x5410, RZ ;  /* 0x00005410e2a2b816 */ /* 0x000fe400000000ff */
[----:B------:R-:W-:Y:S02]  /*131b0*/  ISETP.GT.U32.AND P4, PT, R169, UR12, PT ;  /* 0x0000000ca9007c0c */ /* 0x000fe4000bf84070 */
[C---:B---3--:R-:W-:Y:S03]  /*131c0*/  HMMA.16816.F32.BF16 R4, R136.reuse, R148, R4 ;  /* 0x000000948804723c */ /* 0x048fe60000041804 */
[----:B------:R-:W-:Y:S02]  /*131d0*/  STG.E.U16 desc[UR28][R192.64+0x40], R163 ;  /* 0x000040a3c0007986 */ /* 0x000fe4000c10151c */
[----:B------:R-:W-:Y:S02]  /*131e0*/  @P6 PRMT R160, R225, 0x5410, RZ ;  /* 0x00005410e1a06816 */ /* 0x000fe400000000ff */
[----:B------:R-:W-:Y:S01]  /*131f0*/  STG.E.U16 desc[UR28][R192.64+0x42], R162 ;  /* 0x000042a2c0007986 */ /* 0x000fe2000c10151c */
[C---:B------:R-:W-:Y:S03]  /*13200*/  HMMA.16816.F32.BF16 R8, R136.reuse, R150, R8 ;  /* 0x000000968808723c */ /* 0x040fe60000041808 */
[----:B------:R-:W3:Y:S01]  /*13210*/  LDSM.16.MT88.4 R148, [R203+0x13000] ;  /* 0x01300000cb94783b */ /* 0x000ee20000004200 */
[----:B------:R-:W-:Y:S01]  /*13220*/  @P5 PRMT R165, R224, 0x5410, RZ ;  /* 0x00005410e0a55816 */ /* 0x000fe200000000ff */
[----:B------:R-:W-:Y:S01]  /*13230*/  @P4 HFMA2.BF16_V2 R223, -RZ.H0_H0, RZ.H0_H0, -R166.H0_H0 ;  /* 0x200000ffffdf4231 */ /* 0x000fe200003409a6 */
[----:B------:R-:W-:Y:S02]  /*13240*/  ISETP.LE.U32.AND P0, PT, R197, UR12, PT ;  /* 0x0000000cc5007c0c */ /* 0x000fe4000bf03070 */
[C---:B-1----:R-:W-:Y:S03]  /*13250*/  HMMA.16816.F32.BF16 R12, R136.reuse, R140, R12 ;  /* 0x0000008c880c723c */ /* 0x042fe6000004180c */
[----:B------:R-:W-:Y:S01]  /*13260*/  STG.E.U16 desc[UR28][R190.64+0x52], R160 ;  /* 0x000052a0be007986 */ /* 0x000fe2000c10151c */
[----:B------:R-:W-:Y:S02]  /*13270*/  @P4 PRMT R166, R223, 0x5410, RZ ;  /* 0x00005410dfa64816 */ /* 0x000fe400000000ff */
[----:B------:R-:W-:Y:S02]  /*13280*/  F2FP.BF16.F32.PACK_AB R174, R180, R181 ;  /* 0x000000b5b4ae723e */ /* 0x000fe400000010ff */
[C---:B------:R-:W-:Y:S01]  /*13290*/  HMMA.16816.F32.BF16 R16, R136.reuse, R142, R16 ;  /* 0x0000008e8810723c */ /* 0x040fe20000041810 */
[----:B------:R-:W1:Y:S02]  /*132a0*/  LDSM.16.MT88.4 R140, [R173+0x3000] ;  /* 0x00300000ad8c783b */ /* 0x000e640000004200 */
[----:B------:R-:W-:Y:S01]  /*132b0*/  @!P0 HFMA2.BF16_V2 R221, -RZ.H0_H0, RZ.H0_H0, -R164.H0_H0 ;  /* 0x200000ffffdd8231 */ /* 0x000fe200003409a4 */
[----:B------:R-:W-:Y:S04]  /*132c0*/  SHF.L.U32 R202, R207, 0x6, RZ ;  /* 0x00000006cfca7819 */ /* 0x000fe800000006ff */
[C---:B--2---:R-:W-:Y:S03]  /*132d0*/  HMMA.16816.F32.BF16 R20, R136.reuse, R152, R20 ;  /* 0x000000988814723c */ /* 0x044fe60000041814 */
[----:B------:R-:W-:Y:S02]  /*132e0*/  @!P0 PRMT R164, R221, 0x5410, RZ ;  /* 0x00005410dda48816 */ /* 0x000fe400000000ff */
[----:B------:R-:W-:Y:S03]  /*132f0*/  LOP3.LUT R201, R202, 0x400, RZ, 0xc0, !PT ;  /* 0x00000400cac97812 */ /* 0x000fe600078ec0ff */
[C---:B------:R-:W-:Y:S01]  /*13300*/  HMMA.16816.F32.BF16 R24, R136.reuse, R154, R24 ;  /* 0x0000009a8818723c */ /* 0x040fe20000041818 */
[----:B------:R-:W2:Y:S07]  /*13310*/  LDSM.16.MT88.4 R152, [R172+0x3000] ;  /* 0x00300000ac98783b */ /* 0x000eae0000004200 */
[C---:B------:R-:W-:Y:S01]  /*13320*/  HMMA.16816.F32.BF16 R28, R136.reuse, R132, R28 ;  /* 0x00000084881c723c */ /* 0x040fe2000004181c */
[----:B------:R-:W-:Y:S04]  /*13330*/  STG.E.U16 desc[UR28][R190.64+0x50], R164 ;  /* 0x000050a4be007986 */ /* 0x000fe8000c10151c */
[----:B------:R-:W-:Y:S03]  /*13340*/  STG.E.U16 desc[UR28][R192.64+0x50], R165 ;  /* 0x000050a5c0007986 */ /* 0x000fe6000c10151c */
[C---:B------:R-:W-:Y:S01]  /*13350*/  HMMA.16816.F32.BF16 R32, R136.reuse, R134, R32 ;  /* 0x000000868820723c */ /* 0x040fe20000041820 */
[----:B------:R-:W2:Y:S07]  /*13360*/  LDSM.16.MT88.4 R132, [R204+0x15000] ;  /* 0x01500000cc84783b */ /* 0x000eae0000004200 */
[C---:B----4-:R-:W-:Y:S01]  /*13370*/  HMMA.16816.F32.BF16 R36, R136.reuse, R144, R36 ;  /* 0x000000908824723c */ /* 0x050fe20000041824 */
[----:B------:R-:W-:Y:S07]  /*13380*/  STG.E.U16 desc[UR28][R192.64+0x52], R166 ;  /* 0x000052a6c0007986 */ /* 0x000fee000c10151c */
[C---:B------:R-:W-:Y:S01]  /*13390*/  HMMA.16816.F32.BF16 R40, R136.reuse, R146, R40 ;  /* 0x000000928828723c */ /* 0x040fe20000041828 */
[----:B------:R-:W4:Y:S07]  /*133a0*/  LDSM.16.MT88.4 R144, [R203+0x15000] ;  /* 0x01500000cb90783b */ /* 0x000f2e0000004200 */
[C---:B---3--:R-:W-:Y:S08]  /*133b0*/  HMMA.16816.F32.BF16 R44, R136.reuse, R148, R44 ;  /* 0x00000094882c723c */ /* 0x048ff0000004182c */
[C---:B------:R-:W-:Y:S03]  /*133c0*/  HMMA.16816.F32.BF16 R48, R136.reuse, R150, R48 ;  /* 0x000000968830723c */ /* 0x040fe60000041830 */
[----:B------:R-:W-:Y:S04]  /*133d0*/  IMAD.WIDE.U32 R150, R168, -0x2daee0ad, RZ ;  /* 0xd2511f53a8967825 */ /* 0x000fe800078e00ff */
[----:B------:R-:W-:Y:S01]  /*133e0*/  IMAD.MOV.U32 R199, RZ, RZ, R150 ;  /* 0x000000ffffc77224 */ /* 0x000fe200078e0096 */
[C---:B-1----:R-:W-:Y:S03]  /*133f0*/  HMMA.16816.F32.BF16 R52, R136.reuse, R140, R52 ;  /* 0x0000008c8834723c */ /* 0x042fe60000041834 */
[----:B------:R-:W-:Y:S02]  /*13400*/  LOP3.LUT R198, R186, UR10, R151, 0x96, !PT ;  /* 0x0000000abac67c12 */ /* 0x000fe4000f8e9697 */
[C---:B------:R-:W-:Y:S01]  /*13410*/  PRMT R196, R150.reuse, 0x7772, RZ ;  /* 0x0000777296c47816 */ /* 0x040fe200000000ff */
[----:B------:R1:W-:Y:S01]  /*13420*/  MUFU.EX2 R186, R179 ;  /* 0x000000b300ba7308 */ /* 0x0003e20000000800 */
[C---:B------:R-:W-:Y:S01]  /*13430*/  PRMT R195, R150.reuse, 0x7773, RZ ;  /* 0x0000777396c37816 */ /* 0x040fe200000000ff */
[C---:B------:R-:W-:Y:S01]  /*13440*/  HMMA.16816.F32.BF16 R56, R136.reuse, R142, R56 ;  /* 0x0000008e8838723c */ /* 0x040fe20000041838 */
[----:B------:R-:W3:Y:S02]  /*13450*/  LDSM.16.MT88.4 R140, [R173+0x5000] ;  /* 0x00500000ad8c783b */ /* 0x000ee40000004200 */
[----:B------:R-:W-:Y:S02]  /*13460*/  PRMT R197, R150, 0x7771, RZ ;  /* 0x0000777196c57816 */ /* 0x000fe400000000ff */
[----:B------:R-:W-:Y:S02]  /*13470*/  LOP3.LUT R148, R198, 0xffff, RZ, 0xc0, !PT ;  /* 0x0000ffffc6947812 */ /* 0x000fe400078ec0ff */
[----:B------:R-:W-:Y:S01]  /*13480*/  ISETP.GT.U32.AND P4, PT, R197, UR12, PT ;  /* 0x0000000cc5007c0c */ /* 0x000fe2000bf84070 */
[C---:B--2---:R-:W-:Y:S01]  /*13490*/  HMMA.16816.F32.BF16 R60, R136.reuse, R152, R60 ;  /* 0x00000098883c723c */ /* 0x044fe2000004183c */
[----:B------:R-:W2:Y:S02]  /*134a0*/  MUFU.EX2 R152, R183 ;  /* 0x000000b700987308 */ /* 0x000ea40000000800 */
[----:B------:R-:W-:Y:S08]  /*134b0*/  SHF.R.U32.HI R148, RZ, 0x8, R148 ;  /* 0x00000008ff947819 */ /* 0x000ff00000011694 */
[----:B------:R-:W4:Y:S01]  /*134c0*/  MUFU.EX2 R183, R178 ;  /* 0x000000b200b77308 */ /* 0x000f220000000800 */
[----:B-1----:R-:W-:Y:S01]  /*134d0*/  F2FP.BF16.F32.PACK_AB R179, R189, R188 ;  /* 0x000000bcbdb3723e */ /* 0x002fe200000010ff */
[C---:B------:R-:W-:Y:S03]  /*134e0*/  HMMA.16816.F32.BF16 R64, R136.reuse, R154, R64 ;  /* 0x0000009a8840723c */ /* 0x040fe60000041840 */
[----:B------:R-:W-:Y:S02]  /*134f0*/  LOP3.LUT R149, R148, 0xffff, RZ, 0xc0, !PT ;  /* 0x0000ffff94957812 */ /* 0x000fe400078ec0ff */
[----:B------:R-:W-:Y:S02]  /*13500*/  LOP3.LUT R199, R199, 0xff, RZ, 0xc0, !PT ;  /* 0x000000ffc7c77812 */ /* 0x000fe400078ec0ff */
[----:B------:R-:W-:Y:S01]  /*13510*/  ISETP.LE.U32.AND P3, PT, R149, UR12, PT ;  /* 0x0000000c95007c0c */ /* 0x000fe2000bf63070 */
[C---:B------:R-:W-:Y:S03]  /*13520*/  HMMA.16816.F32.BF16 R68, R136.reuse, R132, R68 ;  /* 0x000000848844723c */ /* 0x040fe60000041844 */
[----:B------:R-:W-:Y:S01]  /*13530*/  LOP3.LUT R149, R198, 0xff, RZ, 0xc0, !PT ;  /* 0x000000ffc6957812 */ /* 0x000fe200078ec0ff */
[----:B--2---:R-:W-:Y:S01]  /*13540*/  FADD.FTZ R194, R152, R3 ;  /* 0x0000000398c27221 */ /* 0x004fe20000010000 */
[C---:B------:R-:W-:Y:S02]  /*13550*/  F2FP.BF16.F32.PACK_AB R152, R182.reuse, R152 ;  /* 0x00000098b698723e */ /* 0x040fe400000010ff */
[C---:B------:R-:W-:Y:S01]  /*13560*/  PRMT R148, R149.reuse, 0x5410, R148 ;  /* 0x0000541095947816 */ /* 0x040fe20000000094 */
[C---:B------:R-:W-:Y:S01]  /*13570*/  HMMA.16816.F32.BF16 R72, R136.reuse, R134, R72 ;  /* 0x000000868848723c */ /* 0x040fe20000041848 */
[----:B------:R-:W1:Y:S02]  /*13580*/  LDSM.16.MT88.4 R132, [R172+0x5000] ;  /* 0x00500000ac84783b */ /* 0x000e640000004200 */
[----:B------:R-:W-:Y:S01]  /*13590*/  ISETP.LE.U32.AND P0, PT, R149, UR12, PT ;  /* 0x0000000c95007c0c */ /* 0x000fe2000bf03070 */
[----:B------:R-:W-:Y:S01]  /*135a0*/  FADD.FTZ R194, R182, R194 ;  /* 0x000000c2b6c27221 */ /* 0x000fe20000010000 */
[----:B------:R-:W-:Y:S02]  /*135b0*/  HSET2.LE.AND R164, R148, R247, PT ;  /* 0x000000f794a47233 */ /* 0x000fe40003803000 */
[----:B------:R-:W-:Y:S01]  /*135c0*/  PRMT R175, R152, 0x7632, R175 ;  /* 0x0000763298af7816 */ /* 0x000fe200000000af */
[C---:B----4-:R-:W-:Y:S01]  /*135d0*/  HMMA.16816.F32.BF16 R76, R136.reuse, R144, R76 ;  /* 0x00000090884c723c */ /* 0x050fe2000004184c */
[----:B------:R-:W-:Y:S02]  /*135e0*/  LDSM.16.MT88.4 R148, [R203+0x11800] ;  /* 0x01180000cb94783b */ /* 0x000fe40000004200 */
[----:B------:R-:W-:Y:S01]  /*135f0*/  PRMT R3, R174, 0x7632, R3 ;  /* 0x00007632ae037816 */ /* 0x000fe20000000003 */
[----:B------:R-:W-:Y:S01]  /*13600*/  @!P3 HFMA2.BF16_V2 R233, -RZ.H0_H0, RZ.H0_H0, -R175.H0_H0 ;  /* 0x200000ffffe9b231 */ /* 0x000fe200003409af */
[----:B------:R-:W-:Y:S01]  /*13610*/  F2FP.BF16.F32.PACK_AB R177, R183, R186 ;  /* 0x000000bab7b1723e */ /* 0x000fe200000010ff */
[----:B------:R-:W-:Y:S01]  /*13620*/  FADD.FTZ R194, R186, R194 ;  /* 0x000000c2bac27221 */ /* 0x000fe20000010000 */
[----:B------:R-:W-:Y:S01]  /*13630*/  PRMT R165, R174, 0x5410, R3 ;  /* 0x00005410aea57816 */ /* 0x000fe20000000003 */
[C---:B------:R-:W-:Y:S01]  /*13640*/  HMMA.16816.F32.BF16 R80, R136.reuse, R146, R80 ;  /* 0x000000928850723c */ /* 0x040fe20000041850 */
[----:B------:R-:W2:Y:S02]  /*13650*/  LDSM.16.MT88.4 R144, [R204+0x17000] ;  /* 0x01700000cc90783b */ /* 0x000ea40000004200 */
[----:B------:R-:W-:Y:S01]  /*13660*/  @!P0 HFMA2.BF16_V2 R222, -RZ.H0_H0, RZ.H0_H0, -R152.H0_H0 ;  /* 0x200000ffffde8231 */ /* 0x000fe20000340998 */
[----:B------:R-:W-:Y:S02]  /*13670*/  PRMT R176, R177, 0x7632, R176 ;  /* 0x00007632b1b07816 */ /* 0x000fe400000000b0 */
[----:B------:R-:W-:Y:S02]  /*13680*/  PRMT R178, R179, 0x7632, R178 ;  /* 0x00007632b3b27816 */ /* 0x000fe400000000b2 */
[C---:B---3--:R-:W-:Y:S03]  /*13690*/  HMMA.16816.F32.BF16 R84, R136.reuse, R140, R84 ;  /* 0x0000008c8854723c */ /* 0x048fe60000041854 */
[----:B------:R-:W-:Y:S01]  /*136a0*/  PRMT R166, R177, 0x5410, R176 ;  /* 0x00005410b1a67816 */ /* 0x000fe200000000b0 */
[----:B------:R-:W-:Y:S01]  /*136b0*/  @P4 HFMA2.BF16_V2 R239, -RZ.H0_H0, RZ.H0_H0, -R176.H0_H0 ;  /* 0x200000ffffef4231 */ /* 0x000fe200003409b0 */
[----:B------:R-:W-:Y:S02]  /*136c0*/  ISETP.LE.U32.AND P5, PT, R199, UR12, PT ;  /* 0x0000000cc7007c0c */ /* 0x000fe4000bfa3070 */
[----:B------:R-:W-:Y:S01]  /*136d0*/  PRMT R167, R196, 0x5410, R195 ;  /* 0x00005410c4a77816 */ /* 0x000fe200000000c3 */
[C---:B------:R-:W-:Y:S01]  /*136e0*/  HMMA.16816.F32.BF16 R88, R136.reuse, R142, R88 ;  /* 0x0000008e8858723c */ /* 0x040fe20000041858 */
[----:B------:R-:W3:Y:S02]  /*136f0*/  LDSM.16.MT88.4 R140, [R203+0x17000] ;  /* 0x01700000cb8c783b */ /* 0x000ee40000004200 */
[----:B------:R-:W-:Y:S02]  /*13700*/  @P4 PRMT R176, R239, 0x5410, RZ ;  /* 0x00005410efb04816 */ /* 0x000fe400000000ff */
[----:B------:R-:W-:Y:S03]  /*13710*/  LOP3.LUT R167, R167, 0xff00ff, RZ, 0xc0, !PT ;  /* 0x00ff00ffa7a77812 */ /* 0x000fe600078ec0ff */
[C---:B-1----:R-:W-:Y:S03]  /*13720*/  HMMA.16816.F32.BF16 R92, R136.reuse, R132, R92 ;  /* 0x00000084885c723c */ /* 0x042fe6000004185c */
[----:B------:R-:W-:Y:S01]  /*13730*/  HSET2.LE.AND R167, R167, R247, PT ;  /* 0x000000f7a7a77233 */ /* 0x000fe20003803000 */
[----:B------:R-:W-:Y:S04]  /*13740*/  @!P5 HFMA2.BF16_V2 R240, -RZ.H0_H0, RZ.H0_H0, -R177.H0_H0 ;  /* 0x200000fffff0d231 */ /* 0x000fe800003409b1 */
[C---:B------:R-:W-:Y:S01]  /*13750*/  HMMA.16816.F32.BF16 R96, R136.reuse, R134, R96 ;  /* 0x000000868860723c */ /* 0x040fe20000041860 */
[----:B------:R-:W1:Y:S02]  /*13760*/  LDSM.16.MT88.4 R132, [R173+0x7000] ;  /* 0x00700000ad84783b */ /* 0x000e640000004200 */
[----:B------:R-:W-:Y:S05]  /*13770*/  @!P5 PRMT R177, R240, 0x5410, RZ ;  /* 0x00005410f0b1d816 */ /* 0x000fea00000000ff */
[C---:B--2---:R-:W-:Y:S08]  /*13780*/  HMMA.16816.F32.BF16 R100, R136.reuse, R144, R100 ;  /* 0x000000908864723c */ /* 0x044ff00000041864 */
[C---:B------:R-:W-:Y:S01]  /*13790*/  HMMA.16816.F32.BF16 R104, R136.reuse, R146, R104 ;  /* 0x000000928868723c */ /* 0x040fe20000041868 */
[----:B------:R-:W2:Y:S07]  /*137a0*/  LDSM.16.MT88.4 R144, [R172+0x7000] ;  /* 0x00700000ac90783b */ /* 0x000eae0000004200 */
[C---:B---3--:R-:W-:Y:S08]  /*137b0*/  HMMA.16816.F32.BF16 R108, R136.reuse, R140, R108 ;  /* 0x0000008c886c723c */ /* 0x048ff0000004186c */
[C---:B------:R-:W-:Y:S01]  /*137c0*/  HMMA.16816.F32.BF16 R112, R136.reuse, R142, R112 ;  /* 0x0000008e8870723c */ /* 0x040fe20000041870 */
[----:B------:R-:W3:Y:S07]  /*137d0*/  LDSM.16.MT88.4 R140, [R173+0x1800] ;  /* 0x00180000ad8c783b */ /* 0x000eee0000004200 */
[C---:B-1----:R-:W-:Y:S03]  /*137e0*/  HMMA.16816.F32.BF16 R116, R136.reuse, R132, R116 ;  /* 0x000000848874723c */ /* 0x042fe60000041874 */
[----:B------:R-:W-:Y:S02]  /*137f0*/  PRMT R132, R198, 0x7632, R132 ;  /* 0x00007632c6847816 */ /* 0x000fe40000000084 */
[----:B------:R-:W-:Y:S02]  /*13800*/  SHF.R.U32.HI R198, RZ, 0x18, R198 ;  /* 0x00000018ffc67819 */ /* 0x000fe400000116c6 */
[----:B------:R-:W-:Y:S01]  /*13810*/  LOP3.LUT R168, R132, 0xff, RZ, 0xc0, !PT ;  /* 0x000000ff84a87812 */ /* 0x000fe200078ec0ff */
[C---:B------:R-:W-:Y:S03]  /*13820*/  HMMA.16816.F32.BF16 R120, R136.reuse, R134, R120 ;  /* 0x000000868878723c */ /* 0x040fe60000041878 */
[----:B------:R-:W-:Y:S02]  /*13830*/  PRMT R132, R152, 0x5410, R175 ;  /* 0x0000541098847816 */ /* 0x000fe400000000af */
[----:B------:R-:W-:Y:S02]  /*13840*/  @!P0 PRMT R152, R222, 0x5410, RZ ;  /* 0x00005410de988816 */ /* 0x000fe400000000ff */
[----:B------:R-:W-:Y:S01]  /*13850*/  LOP3.LUT R164, R132, R164, RZ, 0xc0, !PT ;  /* 0x000000a484a47212 */ /* 0x000fe200078ec0ff */
[C---:B--2---:R-:W-:Y:S02]  /*13860*/  HMMA.16816.F32.BF16 R124, R136.reuse, R144, R124 ;  /* 0x00000090887c723c */ /* 0x044fe4000004187c */
[----:B------:R1:W-:Y:S01]  /*13870*/  STG.E.U16 desc[UR28][R190.64+0x60], R152 ;  /* 0x00006098be007986 */ /* 0x0003e2000c10151c */
[----:B------:R-:W-:Y:S02]  /*13880*/  PRMT R132, R168, 0x5410, R198 ;  /* 0x00005410a8847816 */ /* 0x000fe400000000c6 */
[----:B------:R-:W-:Y:S02]  /*13890*/  @!P3 PRMT R175, R233, 0x5410, RZ ;  /* 0x00005410e9afb816 */ /* 0x000fe400000000ff */
[----:B------:R-:W-:Y:S01]  /*138a0*/  ISETP.LE.U32.AND P6, PT, R198, UR12, PT ;  /* 0x0000000cc6007c0c */ /* 0x000fe2000bfc3070 */
[----:B------:R-:W-:Y:S02]  /*138b0*/  HMMA.16816.F32.BF16 R128, R136, R146, R128 ;  /* 0x000000928880723c */ /* 0x000fe40000041880 */
[----:B------:R-:W-:Y:S01]  /*138c0*/  STG.E.U16 desc[UR28][R190.64+0x62], R175 ;  /* 0x000062afbe007986 */ /* 0x000fe2000c10151c */
[----:B------:R-:W-:Y:S02]  /*138d0*/  HSET2.LE.AND R132, R132, R247, PT ;  /* 0x000000f784847233 */ /* 0x000fe40003803000 */
[----:B------:R-:W-:Y:S03]  /*138e0*/  ISETP.GT.U32.AND P3, PT, R196, UR12, PT ;  /* 0x0000000cc4007c0c */ /* 0x000fe6000bf64070 */
[----:B------:R-:W-:Y:S02]  /*138f0*/  LOP3.LUT R165, R165, R132, RZ, 0xc0, !PT ;  /* 0x00000084a5a57212 */ /* 0x000fe400078ec0ff */
[----:B------:R-:W-:Y:S02]  /*13900*/  PRMT R132, R199, 0x5410, R197 ;  /* 0x00005410c7847816 */ /* 0x000fe400000000c5 */
[----:B------:R-:W-:Y:S03]  /*13910*/  @!P6 HFMA2.BF16_V2 R241, -RZ.H0_H0, RZ.H0_H0, -R3.H0_H0 ;  /* 0x200000fffff1e231 */ /* 0x000fe60000340903 */
[----:B------:R-:W-:Y:S02]  /*13920*/  HSET2.LE.AND R132, R132, R247, PT ;  /* 0x000000f784847233 */ /* 0x000fe40003803000 */
[----:B------:R-:W-:Y:S01]  /*13930*/  @!P6 PRMT R3, R241, 0x5410, RZ ;  /* 0x00005410f103e816 */ /* 0x000fe200000000ff */
[----:B------:R-:W-:Y:S02]  /*13940*/  @P3 HFMA2.BF16_V2 R238, -RZ.H0_H0, RZ.H0_H0, -R179.H0_H0 ;  /* 0x200000ffffee3231 */ /* 0x000fe400003409b3 */
[----:B------:R-:W-:Y:S02]  /*13950*/  LOP3.LUT R166, R166, R132, RZ, 0xc0, !PT ;  /* 0x00000084a6a67212 */ /* 0x000fe400078ec0ff */
[----:B------:R-:W-:Y:S01]  /*13960*/  PRMT R132, R179, 0x5410, R178 ;  /* 0x00005410b3847816 */ /* 0x000fe200000000b2 */
[----:B------:R-:W-:Y:S01]  /*13970*/  STG.E.U16 desc[UR28][R192.64+0x62], R3 ;  /* 0x00006203c0007986 */ /* 0x000fe2000c10151c */
[----:B------:R-:W-:Y:S02]  /*13980*/  @P3 PRMT R179, R238, 0x5410, RZ ;  /* 0x00005410eeb33816 */ /* 0x000fe400000000ff */
[----:B------:R-:W-:Y:S02]  /*13990*/  LOP3.LUT R167, R132, R167, RZ, 0xc0, !PT ;  /* 0x000000a784a77212 */ /* 0x000fe400078ec0ff */
[----:B------:R-:W2:Y:S05]  /*139a0*/  LDSM.16.MT88.4 R132, [R172+0x1800] ;  /* 0x00180000ac84783b */ /* 0x000eaa0000004200 */
[C---:B------:R-:W-:Y:S03]  /*139b0*/  HMMA.16816.F32.BF16 R160, R164.reuse, R156, R4 ;  /* 0x0000009ca4a0723c */ /* 0x040fe60000041804 */
[----:B------:R-:W4:Y:S05]  /*139c0*/  LDSM.16.MT88.4 R4, [R204+0x13800] ;  /* 0x01380000cc04783b */ /* 0x000f2a0000004200 */
[C---:B------:R-:W-:Y:S03]  /*139d0*/  HMMA.16816.F32.BF16 R156, R164.reuse, R158, R8 ;  /* 0x0000009ea49c723c */ /* 0x040fe60000041808 */
[----:B------:R-:W4:Y:S05]  /*139e0*/  LDSM.16.MT88.4 R8, [R203+0x13800] ;  /* 0x01380000cb08783b */ /* 0x000f2a0000004200 */
[C---:B-1----:R-:W-:Y:S03]  /*139f0*/  HMMA.16816.F32.BF16 R152, R164.reuse, R148, R12 ;  /* 0x00000094a498723c */ /* 0x042fe6000004180c */
[----:B------:R-:W1:Y:S05]  /*13a00*/  LDSM.16.MT88.4 R12, [R173+0x3800] ;  /* 0x00380000ad0c783b */ /* 0x000e6a0000004200 */
[C---:B------:R-:W-:Y:S03]  /*13a10*/  HMMA.16816.F32.BF16 R148, R164.reuse, R150, R16 ;  /* 0x00000096a494723c */ /* 0x040fe60000041810 */
[----:B------:R-:W1:Y:S05]  /*13a20*/  LDSM.16.MT88.4 R16, [R172+0x3800] ;  /* 0x00380000ac10783b */ /* 0x000e6a0000004200 */
[C---:B---3--:R-:W-:Y:S03]  /*13a30*/  HMMA.16816.F32.BF16 R144, R164.reuse, R140, R20 ;  /* 0x0000008ca490723c */ /* 0x048fe60000041814 */
[----:B------:R-:W3:Y:S05]  /*13a40*/  LDSM.16.MT88.4 R20, [R204+0x15800] ;  /* 0x01580000cc14783b */ /* 0x000eea0000004200 */
[C---:B------:R-:W-:Y:S03]  /*13a50*/  HMMA.16816.F32.BF16 R140, R164.reuse, R142, R24 ;  /* 0x0000008ea48c723c */ /* 0x040fe60000041818 */
[----:B------:R-:W3:Y:S05]  /*13a60*/  LDSM.16.MT88.4 R24, [R203+0x15800] ;  /* 0x01580000cb18783b */ /* 0x000eea0000004200 */
[C---:B--2---:R-:W-:Y:S03]  /*13a70*/  HMMA.16816.F32.BF16 R136, R164.reuse, R132, R28 ;  /* 0x00000084a488723c */ /* 0x044fe6000004181c */
[----:B------:R-:W2:Y:S05]  /*13a80*/  LDSM.16.MT88.4 R28, [R173+0x5800] ;  /* 0x00580000ad1c783b */ /* 0x000eaa0000004200 */
[C---:B------:R-:W-:Y:S03]  /*13a90*/  HMMA.16816.F32.BF16 R132, R164.reuse, R134, R32 ;  /* 0x00000086a484723c */ /* 0x040fe60000041820 */
[----:B------:R-:W2:Y:S05]  /*13aa0*/  LDSM.16.MT88.4 R32, [R172+0x5800] ;  /* 0x00580000ac20783b */ /* 0x000eaa0000004200 */
[C---:B----4-:R-:W-:Y:S03]  /*13ab0*/  HMMA.16816.F32.BF16 R36, R164.reuse, R4, R36 ;  /* 0x00000004a424723c */ /* 0x050fe60000041824 */
[----:B------:R-:W-:Y:S02]  /*13ac0*/  MOV R5, R168 ;  /* 0x000000a800057202 */ /* 0x000fe40000000f00 */
[----:B------:R-:W4:Y:S03]  /*13ad0*/  LDSM.16.MT88.4 R168, [R204+0x17800] ;  /* 0x01780000cca8783b */ /* 0x000f260000004200 */
[C---:B------:R-:W-:Y:S08]  /*13ae0*/  HMMA.16816.F32.BF16 R40, R164.reuse, R6, R40 ;  /* 0x00000006a428723c */ /* 0x040ff00000041828 */
[C---:B------:R-:W-:Y:S03]  /*13af0*/  HMMA.16816.F32.BF16 R44, R164.reuse, R8, R44 ;  /* 0x00000008a42c723c */ /* 0x040fe6000004182c */
[----:B------:R-:W-:Y:S02]  /*13b00*/  MOV R9, R5 ;  /* 0x0000000500097202 */ /* 0x000fe40000000f00 */
[----:B------:R-:W4:Y:S03]  /*13b10*/  LDSM.16.MT88.4 R4, [R203+0x17800] ;  /* 0x01780000cb04783b */ /* 0x000f260000004200 */
[C---:B------:R-:W-:Y:S08]  /*13b20*/  HMMA.16816.F32.BF16 R48, R164.reuse, R10, R48 ;  /* 0x0000000aa430723c */ /* 0x040ff00000041830 */
[C---:B-1----:R-:W-:Y:S03]  /*13b30*/  HMMA.16816.F32.BF16 R52, R164.reuse, R12, R52 ;  /* 0x0000000ca434723c */ /* 0x042fe60000041834 */
[----:B------:R-:W-:Y:S02]  /*13b40*/  IMAD.MOV.U32 R13, RZ, RZ, R9 ;  /* 0x000000ffff0d7224 */ /* 0x000fe400078e0009 */
[----:B------:R-:W1:Y:S03]  /*13b50*/  LDSM.16.MT88.4 R8, [R173+0x7800] ;  /* 0x00780000ad08783b */ /* 0x000e660000004200 */
[C---:B------:R-:W-:Y:S03]  /*13b60*/  HMMA.16816.F32.BF16 R56, R164.reuse, R14, R56 ;  /* 0x0000000ea438723c */ /* 0x040fe60000041838 */
[----:B------:R-:W-:Y:S02]  /*13b70*/  ISETP.LE.U32.AND P0, PT, R13, UR12, PT ;  /* 0x0000000c0d007c0c */ /* 0x000fe4000bf03070 */
[----:B------:R-:W1:Y:S03]  /*13b80*/  LDSM.16.MT88.4 R12, [R172+0x7800] ;  /* 0x00780000ac0c783b */ /* 0x000e660000004200 */
[C---:B------:R-:W-:Y:S08]  /*13b90*/  HMMA.16816.F32.BF16 R60, R164.reuse, R16, R60 ;  /* 0x00000010a43c723c */ /* 0x040ff0000004183c */
[C---:B------:R-:W-:Y:S03]  /*13ba0*/  HMMA.16816.F32.BF16 R64, R164.reuse, R18, R64 ;  /* 0x00000012a440723c */ /* 0x040fe60000041840 */
[----:B------:R-:W-:Y:S05]  /*13bb0*/  @!P0 HFMA2.BF16_V2 R234, -RZ.H0_H0, RZ.H0_H0, -R174.H0_H0 ;  /* 0x200000ffffea8231 */ /* 0x000fea00003409ae */
[C---:B---3--:R-:W-:Y:S03]  /*13bc0*/  HMMA.16816.F32.BF16 R68, R164.reuse, R20, R68 ;  /* 0x00000014a444723c */ /* 0x048fe60000041844 */
[----:B------:R-:W-:Y:S02]  /*13bd0*/  @!P0 PRMT R174, R234, 0x5410, RZ ;  /* 0x00005410eaae8816 */ /* 0x000fe400000000ff */
[----:B------:R-:W-:Y:S03]  /*13be0*/  ISETP.GT.U32.AND P0, PT, R195, UR12, PT ;  /* 0x0000000cc3007c0c */ /* 0x000fe6000bf04070 */
[C---:B------:R-:W-:Y:S01]  /*13bf0*/  HMMA.16816.F32.BF16 R72, R164.reuse, R22, R72 ;  /* 0x00000016a448723c */ /* 0x040fe20000041848 */
[----:B------:R-:W-:Y:S04]  /*13c00*/  STG.E.U16 desc[UR28][R192.64+0x60], R174 ;  /* 0x000060aec0007986 */ /* 0x000fe8000c10151c */
[----:B------:R-:W-:Y:S03]  /*13c10*/  STG.E.U16 desc[UR28][R190.64+0x70], R177 ;  /* 0x000070b1be007986 */ /* 0x000fe6000c10151c */
[C---:B------:R-:W-:Y:S01]  /*13c20*/  HMMA.16816.F32.BF16 R76, R164.reuse, R24, R76 ;  /* 0x00000018a44c723c */ /* 0x040fe2000004184c */
[----:B------:R-:W-:Y:S02]  /*13c30*/  STG.E.U16 desc[UR28][R190.64+0x72], R176 ;  /* 0x000072b0be007986 */ /* 0x000fe4000c10151c */
[----:B------:R-:W-:Y:S02]  /*13c40*/  @P0 HFMA2.BF16_V2 R243, -RZ.H0_H0, RZ.H0_H0, -R178.H0_H0 ;  /* 0x200000fffff30231 */ /* 0x000fe400003409b2 */
[----:B------:R-:W-:Y:S03]  /*13c50*/  STG.E.U16 desc[UR28][R192.64+0x70], R179 ;  /* 0x000070b3c0007986 */ /* 0x000fe6000c10151c */
[C---:B------:R-:W-:Y:S03]  /*13c60*/  HMMA.16816.F32.BF16 R80, R164.reuse, R26, R80 ;  /* 0x0000001aa450723c */ /* 0x040fe60000041850 */
[----:B------:R-:W-:Y:S02]  /*13c70*/  @P0 PRMT R178, R243, 0x5410, RZ ;  /* 0x00005410f3b20816 */ /* 0x000fe400000000ff */
[----:B------:R-:W-:Y:S03]  /*13c80*/  IADD3 R3, P0, PT, R190, -0x80, RZ ;  /* 0xffffff80be037810 */ /* 0x000fe60007f1e0ff */
[C---:B--2---:R-:W-:Y:S01]  /*13c90*/  HMMA.16816.F32.BF16 R84, R164.reuse, R28, R84 ;  /* 0x0000001ca454723c */ /* 0x044fe20000041854 */
[----:B------:R-:W-:Y:S04]  /*13ca0*/  STG.E.U16 desc[UR28][R192.64+0x72], R178 ;  /* 0x000072b2c0007986 */ /* 0x000fe8000c10151c */
[----:B------:R2:W-:Y:S03]  /*13cb0*/  STL [R1+0x34], R3 ;  /* 0x0000340301007387 */ /* 0x0005e60000100800 */
[C---:B------:R-:W-:Y:S08]  /*13cc0*/  HMMA.16816.F32.BF16 R88, R164.reuse, R30, R88 ;  /* 0x0000001ea458723c */ /* 0x040ff00000041858 */
[C---:B------:R-:W-:Y:S08]  /*13cd0*/  HMMA.16816.F32.BF16 R92, R164.reuse, R32, R92 ;  /* 0x00000020a45c723c */ /* 0x040ff0000004185c */
[C---:B------:R-:W-:Y:S03]  /*13ce0*/  HMMA.16816.F32.BF16 R96, R164.reuse, R34, R96 ;  /* 0x00000022a460723c */ /* 0x040fe60000041860 */
[----:B--2---:R-:W-:Y:S05]  /*13cf0*/  FADD.FTZ R3, R183, R194 ;  /* 0x000000c2b7037221 */ /* 0x004fea0000010000 */
[C---:B----4-:R-:W-:Y:S08]  /*13d00*/  HMMA.16816.F32.BF16 R100, R164.reuse, R168, R100 ;  /* 0x000000a8a464723c */ /* 0x050ff00000041864 */
[C---:B------:R-:W-:Y:S08]  /*13d10*/  HMMA.16816.F32.BF16 R104, R164.reuse, R170, R104 ;  /* 0x000000aaa468723c */ /* 0x040ff00000041868 */
[C---:B------:R-:W-:Y:S03]  /*13d20*/  HMMA.16816.F32.BF16 R108, R164.reuse, R4, R108 ;  /* 0x00000004a46c723c */ /* 0x040fe6000004186c */
[----:B------:R-:W-:Y:S01]  /*13d30*/  IADD3.X R5, PT, PT, R191, -0x1, RZ, P0, !PT ;  /* 0xffffffffbf057810 */ /* 0x000fe200007fe4ff */
[----:B------:R-:W-:Y:S04]  /*13d40*/  FADD.FTZ R4, R189, R187 ;  /* 0x000000bbbd047221 */ /* 0x000fe80000010000 */
[C---:B------:R-:W-:Y:S01]  /*13d50*/  HMMA.16816.F32.BF16 R112, R164.reuse, R6, R112 ;  /* 0x00000006a470723c */ /* 0x040fe20000041870 */
[----:B------:R-:W-:Y:S04]  /*13d60*/  STL [R1+0x30], R5 ;  /* 0x0000300501007387 */ /* 0x000fe80000100800 */
[----:B------:R2:W-:Y:S03]  /*13d70*/  STL [R1+0x3c], R3 ;  /* 0x00003c0301007387 */ /* 0x0005e60000100800 */
[C---:B-1----:R-:W-:Y:S01]  /*13d80*/  HMMA.16816.F32.BF16 R116, R164.reuse, R8, R116 ;  /* 0x00000008a474723c */ /* 0x042fe20000041874 */
[----:B------:R1:W-:Y:S07]  /*13d90*/  STL [R1+0x38], R4 ;  /* 0x0000380401007387 */ /* 0x0003ee0000100800 */
[C---:B------:R-:W-:Y:S08]  /*13da0*/  HMMA.16816.F32.BF16 R120, R164.reuse, R10, R120 ;  /* 0x0000000aa478723c */ /* 0x040ff00000041878 */
[C---:B------:R-:W-:Y:S03]  /*13db0*/  HMMA.16816.F32.BF16 R124, R164.reuse, R12, R124 ;  /* 0x0000000ca47c723c */ /* 0x040fe6000004187c */
[----:B--2---:R-:W-:Y:S05]  /*13dc0*/  MOV R3, R2 ;  /* 0x0000000200037202 */ /* 0x004fea0000000f00 */
[----:B------:R-:W-:Y:S03]  /*13dd0*/  HMMA.16816.F32.BF16 R128, R164, R14, R128 ;  /* 0x0000000ea480723c */ /* 0x000fe60000041880 */
[----:B------:R-:W-:Y:S05]  /*13de0*/  MOV R164, R0 ;  /* 0x0000000000a47202 */ /* 0x000fea0000000f00 */
[----:B------:R-:W-:Y:S01]  /*13df0*/  @!UPT UIADD3 URZ, UPT, UPT, URZ, URZ, URZ ;  /* 0x000000fffffff290 */ /* 0x000fe2000fffe0ff */
[----:B-1----:R-:W-:Y:S11]  /*13e00*/  BRA.U UP0, `(.L_x_693) ;  /* 0xffffffad00a47547 */ /* 0x002ff6000b83ffff */
.L_x_692:
[----:B------:R-:W2:Y:S01]  /*13e10*/  LDL.LU R8, [R1+0x3c] ;  /* 0x00003c0001087983 */ /* 0x000ea20000300800 */
[----:B------:R-:W1:Y:S03]  /*13e20*/  LDCU UR4, c[0x0][0x4fc] ;  /* 0x00009f80ff0477ac */ /* 0x000e660008000800 */
[----:B------:R-:W4:Y:S01]  /*13e30*/  LDL.LU R7, [R1+0x38] ;  /* 0x0000380001077983 */ /* 0x000f220000300800 */
[----:B------:R-:W-:Y:S01]  /*13e40*/  UISETP.NE.AND UP3, UPT, UR20, -0x1, UPT ;  /* 0xffffffff1400788c */ /* 0x000fe2000bf65270 */
[C---:B-----5:R-:W-:Y:S01]  /*13e50*/  LOP3.LUT P1, RZ, R207.reuse, 0x10, RZ, 0xc0, !PT ;  /* 0x00000010cfff7812 */ /* 0x060fe2000782c0ff */
[----:B------:R-:W1:Y:S01]  /*13e60*/  S2UR UR11, SR_CTAID.Y ;  /* 0x00000000000b79c3 */ /* 0x000e620000002600 */
[----:B---3--:R-:W3:Y:S01]  /*13e70*/  LDL.LU R4, [R1+0x2c] ;  /* 0x00002c0001047983 */ /* 0x008ee20000300800 */
[C---:B------:R-:W-:Y:S01]  /*13e80*/  LOP3.LUT P2, RZ, R207.reuse, 0x8, RZ, 0xc0, !PT ;  /* 0x00000008cfff7812 */ /* 0x040fe2000784c0ff */
[----:B------:R-:W1:Y:S01]  /*13e90*/  LDCU UR9, c[0x0][0x434] ;  /* 0x00008680ff0977ac */ /* 0x000e620008000800 */
[----:B------:R-:W-:-:S02]  /*13ea0*/  LOP3.LUT P0, RZ, R207, 0x4, RZ, 0xc0, !PT ;  /* 0x00000004cfff7812 */ /* 0x000fc4000780c0ff */
[----:B------:R-:W-:Y:S01]  /*13eb0*/  MOV R9, 0x10 ;  /* 0x0000001000097802 */ /* 0x000fe20000000f00 */
[----:B------:R-:W3:Y:S03]  /*13ec0*/  LDCU.U8 UR10, c[0x0][0x548] ;  /* 0x0000a900ff0a77ac */ /* 0x000ee60008000000 */
[----:B------:R-:W-:Y:S01]  /*13ed0*/  SEL R9, R9, 0xfffffff0, !P0 ;  /* 0xfffffff009097807 */ /* 0x000fe20004000000 */
[----:B------:R-:W1:Y:S01]  /*13ee0*/  @!UP3 LDCU.64 UR6, c[0x0][0x400] ;  /* 0x00008000ff06b7ac */ /* 0x000e620008000a00 */
[----:B------:R-:W-:Y:S01]  /*13ef0*/  UISETP.NE.AND UP2, UPT, UR20, -0x1, UPT ;  /* 0xffffffff1400788c */ /* 0x000fe2000bf45270 */
[----:B------:R-:W3:Y:S01]  /*13f00*/  LDCU UR13, c[0x0][0x434] ;  /* 0x00008680ff0d77ac */ /* 0x000ee20008000800 */
[----:B-1----:R-:W-:-:S04]  /*13f10*/  @!UP3 UIMAD.WIDE.U32 UR16, UR11, UR6, URZ ;  /* 0x000000060b10b2a5 */ /* 0x002fc8000f8e00ff */
[----:B------:R-:W-:Y:S01]  /*13f20*/  @!UP3 UIMAD UR12, UR11, UR7, UR17 ;  /* 0x000000070b0cb2a4 */ /* 0x000fe2000f8e0211 */
[----:B------:R-:W1:Y:S02]  /*13f30*/  @UP3 LDCU.64 UR6, c[0x0][0x408] ;  /* 0x00008100ff0637ac */ /* 0x000e640008000a00 */
[----:B-1----:R-:W-:Y:S01]  /*13f40*/  @UP3 UIMAD.WIDE.U32 UR18, UR20, UR6, URZ ;  /* 0x00000006141232a5 */ /* 0x002fe2000f8e00ff */
[----:B------:R-:W1:Y:S03]  /*13f50*/  S2UR UR6, SR_CTAID.Z ;  /* 0x00000000000679c3 */ /* 0x000e660000002700 */
[----:B------:R-:W-:Y:S02]  /*13f60*/  @UP3 UIMAD UR12, UR20, UR7, UR19 ;  /* 0x00000007140c32a4 */ /* 0x000fe4000f8e0213 */
[----:B------:R-:W-:Y:S01]  /*13f70*/  @!UP2 UIMAD UR20, UR11, UR9, URZ ;  /* 0x000000090b14a2a4 */ /* 0x000fe2000f8e02ff */
[----:B------:R-:W-:Y:S01]  /*13f80*/  @UP3 UMOV UR16, UR18 ;  /* 0x0000001200103c82 */ /* 0x000fe20008000000 */
[----:B--2---:R-:W2:Y:S04]  /*13f90*/  SHFL.BFLY PT, R5, R8, 0x2, 0x1f ;  /* 0x0c401f0008057f89 */ /* 0x004ea800000e0000 */
[----:B----4-:R-:W4:Y:S01]  /*13fa0*/  SHFL.BFLY PT, R6, R7, 0x2, 0x1f ;  /* 0x0c401f0007067f89 */ /* 0x010f2200000e0000 */
[----:B---3--:R-:W-:Y:S01]  /*13fb0*/  MOV R14, R4 ;  /* 0x00000004000e7202 */ /* 0x008fe20000000f00 */
[----:B--2---:R-:W-:Y:S01]  /*13fc0*/  FADD.FTZ R5, R5, R8 ;  /* 0x0000000805057221 */ /* 0x004fe20000010000 */
[----:B------:R-:W-:Y:S01]  /*13fd0*/  MOV R8, 0x20 ;  /* 0x0000002000087802 */ /* 0x000fe20000000f00 */
[----:B----4-:R-:W-:-:S03]  /*13fe0*/  FADD.FTZ R6, R6, R7 ;  /* 0x0000000706067221 */ /* 0x010fc60000010000 */
[----:B------:R-:W2:Y:S01]  /*13ff0*/  SHFL.BFLY PT, R3, R5, 0x1, 0x1f ;  /* 0x0c201f0005037f89 */ /* 0x000ea200000e0000 */
[----:B------:R-:W-:-:S03]  /*14000*/  SEL R8, R8, 0xffffffe0, !P2 ;  /* 0xffffffe008087807 */ /* 0x000fc60005000000 */
[----:B------:R-:W3:Y:S01]  /*14010*/  SHFL.BFLY PT, R4, R6, 0x1, 0x1f ;  /* 0x0c201f0006047f89 */ /* 0x000ee200000e0000 */
[----:B--2---:R-:W-:Y:S01]  /*14020*/  FADD.FTZ R5, R5, R3 ;  /* 0x0000000305057221 */ /* 0x004fe20000010000 */
[----:B---3--:R-:W-:-:S03]  /*14030*/  FADD.FTZ R4, R6, R4 ;  /* 0x0000000406047221 */ /* 0x008fc60000010000 */
[----:B------:R-:W2:Y:S01]  /*14040*/  MUFU.RCP R3, R5 ;  /* 0x0000000500037308 */ /* 0x000ea20000001000 */
[----:B------:R-:W-:Y:S02]  /*14050*/  SHF.L.U32 R6, R207, 0x4, RZ ;  /* 0x00000004cf067819 */ /* 0x000fe400000006ff */
[----:B------:R-:W-:Y:S02]  /*14060*/  FSETP.NE.FTZ.AND P4, PT, R5, RZ, PT ;  /* 0x000000ff0500720b */ /* 0x000fe40003f95000 */
[----:B------:R-:W-:Y:S02]  /*14070*/  FSETP.NE.FTZ.AND P3, PT, R4, RZ, PT ;  /* 0x000000ff0400720b */ /* 0x000fe40003f75000 */
[----:B------:R-:W-:Y:S01]  /*14080*/  LOP3.LUT R6, R6, 0x1c0, RZ, 0xc0, !PT ;  /* 0x000001c006067812 */ /* 0x000fe200078ec0ff */
[----:B------:R-:W3:Y:S03]  /*14090*/  MUFU.RCP R7, R4 ;  /* 0x0000000400077308 */ /* 0x000ee60000001000 */
[----:B------:R-:W-:-:S04]  /*140a0*/  LOP3.LUT R6, R6, 0x38, R185, 0xf8, !PT ;  /* 0x0000003806067812 */ /* 0x000fc800078ef8b9 */
[----:B------:R-:W-:Y:S02]  /*140b0*/  LOP3.LUT R6, R6, R184, R206, 0xfe, !PT ;  /* 0x000000b806067212 */ /* 0x000fe400078efece */
[----:B--2---:R-:W-:Y:S02]  /*140c0*/  FSEL R3, R3, 1, P4 ;  /* 0x3f80000003037808 */ /* 0x004fe40002000000 */
[----:B------:R-:W-:-:S03]  /*140d0*/  LEA R6, R6, UR5, 0x1 ;  /* 0x0000000506067c11 */ /* 0x000fc6000f8e08ff */
[----:B------:R-:W-:Y:S01]  /*140e0*/  FMUL.FTZ R3, R3, UR4 ;  /* 0x0000000403037c20 */ /* 0x000fe20008410000 */
[C---:B------:R-:W-:Y:S02]  /*140f0*/  IADD3 R11, PT, PT, R6.reuse, 0x40, RZ ;  /* 0x00000040060b7810 */ /* 0x040fe40007ffe0ff */
[----:B---3--:R-:W-:Y:S01]  /*14100*/  FSEL R7, R7, 1, P3 ;  /* 0x3f80000007077808 */ /* 0x008fe20001800000 */
[C---:B------:R-:W-:Y:S01]  /*14110*/  FMUL.FTZ R160, R3.reuse, R160 ;  /* 0x000000a003a07220 */ /* 0x040fe20000410000 */
[C---:B------:R-:W-:Y:S01]  /*14120*/  FMUL.FTZ R161, R3.reuse, R161 ;  /* 0x000000a103a17220 */ /* 0x040fe20000410000 */
[C---:B------:R-:W-:Y:S01]  /*14130*/  FMUL.FTZ R156, R3.reuse, R156 ;  /* 0x0000009c039c7220 */ /* 0x040fe20000410000 */
[----:B------:R-:W-:Y:S01]  /*14140*/  FMUL.FTZ R157, R3, R157 ;  /* 0x0000009d039d7220 */ /* 0x000fe20000410000 */
[----:B------:R-:W-:Y:S01]  /*14150*/  FMUL.FTZ R7, R7, UR4 ;  /* 0x0000000407077c20 */ /* 0x000fe20008410000 */
        /* <DEDUP_REMOVED lines=70> */
[C---:B------:R-:W-:Y:S01]  /*145c0*/  IADD3 R10, PT, PT, R6.reuse, R8, RZ ;  /* 0x00000008060a7210 */ /* 0x040fe20007ffe0ff */
[C---:B------:R-:W-:Y:S01]  /*145d0*/  FMUL.FTZ R140, R3.reuse, R140 ;  /* 0x0000008c038c7220 */ /* 0x040fe20000410000 */
[C---:B------:R-:W-:Y:S01]  /*145e0*/  @P1 IADD3 R11, PT, PT, R6.reuse, -0x40, RZ ;  /* 0xffffffc0060b1810 */ /* 0x040fe20007ffe0ff */
        /* <DEDUP_REMOVED lines=22> */
[----:B------:R-:W-:Y:S01]  /*14750*/  STS [R6], R160 ;  /* 0x000000a006007388 */ /* 0x000fe20000000800 */
[----:B------:R-:W-:Y:S01]  /*14760*/  IADD3 R8, PT, PT, R8, R11, RZ ;  /* 0x0000000b08087210 */ /* 0x000fe20007ffe0ff */
        /* <DEDUP_REMOVED lines=8> */
[----:B------:R-:W-:Y:S01]  /*147f0*/  FMUL.FTZ R52, R3, R52 ;  /* 0x0000003403347220 */ /* 0x000fe20000410000 */
[----:B------:R-:W-:Y:S01]  /*14800*/  IADD3 R13, PT, PT, R9, R11, RZ ;  /* 0x0000000b090d7210 */ /* 0x000fe20007ffe0ff */
[----:B------:R-:W-:Y:S01]  /*14810*/  STS [R7+0x400], R158 ;  /* 0x0004009e07007388 */ /* 0x000fe20000000800 */
[----:B------:R-:W-:Y:S01]  /*14820*/  F2FP.BF16.F32.PACK_AB R136, R137, R136 ;  /* 0x000000888988723e */ /* 0x000fe200000010ff */
[----:B------:R-:W-:Y:S01]  /*14830*/  FMUL.FTZ R53, R3, R53 ;  /* 0x0000003503357220 */ /* 0x000fe20000410000 */
[----:B------:R-:W-:Y:S01]  /*14840*/  F2FP.BF16.F32.PACK_AB R138, R139, R138 ;  /* 0x0000008a8b8a723e */ /* 0x000fe200000010ff */
[----:B------:R-:W-:Y:S01]  /*14850*/  STS [R10], R152 ;  /* 0x000000980a007388 */ /* 0x000fe20000000800 */
[----:B------:R-:W-:Y:S01]  /*14860*/  F2FP.BF16.F32.PACK_AB R132, R133, R132 ;  /* 0x000000848584723e */ /* 0x000fe200000010ff */
[----:B------:R-:W-:Y:S01]  /*14870*/  FMUL.FTZ R56, R3, R56 ;  /* 0x0000003803387220 */ /* 0x000fe20000410000 */
[----:B------:R-:W-:Y:S01]  /*14880*/  F2FP.BF16.F32.PACK_AB R134, R135, R134 ;  /* 0x000000868786723e */ /* 0x000fe200000010ff */
[----:B------:R-:W-:Y:S01]  /*14890*/  STS [R10+0x400], R154 ;  /* 0x0004009a0a007388 */ /* 0x000fe20000000800 */
[----:B------:R-:W-:Y:S01]  /*148a0*/  IADD3 R9, PT, PT, R9, R8, RZ ;  /* 0x0000000809097210 */ /* 0x000fe20007ffe0ff */
        /* <DEDUP_REMOVED lines=24> */
[----:B------:R-:W2:Y:S01]  /*14a30*/  LDCU.U8 UR4, c[0x0][0x549] ;  /* 0x0000a920ff0477ac */ /* 0x000ea20008000000 */
[----:B------:R-:W-:Y:S01]  /*14a40*/  F2FP.BF16.F32.PACK_AB R54, R55, R54 ;  /* 0x000000363736723e */ /* 0x000fe200000010ff */
[----:B------:R-:W-:Y:S01]  /*14a50*/  STS [R8], R136 ;  /* 0x0000008808007388 */ /* 0x000fe20000000800 */
[C---:B------:R-:W-:Y:S01]  /*14a60*/  FMUL.FTZ R76, R3.reuse, R76 ;  /* 0x0000004c034c7220 */ /* 0x040fe20000410000 */
[----:B------:R-:W-:Y:S01]  /*14a70*/  FMUL.FTZ R77, R3, R77 ;  /* 0x0000004d034d7220 */ /* 0x000fe20000410000 */
[----:B------:R-:W-:Y:S01]  /*14a80*/  F2FP.BF16.F32.PACK_AB R56, R57, R56 ;  /* 0x000000383938723e */ /* 0x000fe200000010ff */
[----:B------:R-:W-:Y:S01]  /*14a90*/  STS [R8+0x400], R138 ;  /* 0x0004008a08007388 */ /* 0x000fe20000000800 */
[----:B------:R-:W-:Y:S01]  /*14aa0*/  F2FP.BF16.F32.PACK_AB R58, R59, R58 ;  /* 0x0000003a3b3a723e */ /* 0x000fe200000010ff */
[C---:B------:R-:W-:Y:S01]  /*14ab0*/  FMUL.FTZ R80, R3.reuse, R80 ;  /* 0x0000005003507220 */ /* 0x040fe20000410000 */
[----:B------:R-:W-:Y:S01]  /*14ac0*/  FMUL.FTZ R81, R3, R81 ;  /* 0x0000005103517220 */ /* 0x000fe20000410000 */
[----:B------:R-:W-:Y:S01]  /*14ad0*/  STS [R9], R132 ;  /* 0x0000008409007388 */ /* 0x000fe20000000800 */
        /* <DEDUP_REMOVED lines=61> */
[----:B--2---:R-:W-:Y:S01]  /*14eb0*/  UISETP.NE.AND UP1, UPT, UR4, URZ, UPT ;  /* 0x000000ff0400728c */ /* 0x004fe2000bf25270 */
[----:B------:R-:W-:Y:S01]  /*14ec0*/  F2FP.BF16.F32.PACK_AB R108, R109, R108 ;  /* 0x0000006c6d6c723e */ /* 0x000fe200000010ff */
[----:B------:R-:W-:Y:S01]  /*14ed0*/  STS [R9+0x2000], R64 ;  /* 0x0020004009007388 */ /* 0x000fe20000000800 */
[----:B------:R-:W-:Y:S01]  /*14ee0*/  F2FP.BF16.F32.PACK_AB R110, R111, R110 ;  /* 0x0000006e6f6e723e */ /* 0x000fe200000010ff */
[----:B------:R-:W-:Y:S01]  /*14ef0*/  FMUL.FTZ R128, R3, R128 ;  /* 0x0000008003807220 */ /* 0x000fe20000410000 */
[----:B------:R-:W-:Y:S01]  /*14f00*/  F2FP.BF16.F32.PACK_AB R112, R113, R112 ;  /* 0x000000707170723e */ /* 0x000fe200000010ff */
[----:B------:R-:W-:Y:S01]  /*14f10*/  STS [R9+0x2400], R66 ;  /* 0x0024004209007388 */ /* 0x000fe20000000800 */
[----:B------:R-:W-:Y:S01]  /*14f20*/  F2FP.BF16.F32.PACK_AB R114, R115, R114 ;  /* 0x000000727372723e */ /* 0x000fe200000010ff */
[----:B------:R-:W-:Y:S01]  /*14f30*/  FMUL.FTZ R3, R3, R129 ;  /* 0x0000008103037220 */ /* 0x000fe20000410000 */
[----:B------:R-:W-:Y:S01]  /*14f40*/  F2FP.BF16.F32.PACK_AB R116, R117, R116 ;  /* 0x000000747574723e */ /* 0x000fe200000010ff */
[----:B------:R-:W-:Y:S01]  /*14f50*/  STS [R6+0x4000], R68 ;  /* 0x0040004406007388 */ /* 0x000fe20000000800 */
[----:B------:R-:W-:Y:S01]  /*14f60*/  F2FP.BF16.F32.PACK_AB R118, R119, R118 ;  /* 0x000000767776723e */ /* 0x000fe200000010ff */
[----:B------:R-:W2:Y:S01]  /*14f70*/  S2UR UR4, SR_CTAID.X ;  /* 0x00000000000479c3 */ /* 0x000ea20000002500 */
[----:B------:R-:W-:Y:S01]  /*14f80*/  F2FP.BF16.F32.PACK_AB R120, R121, R120 ;  /* 0x000000787978723e */ /* 0x000fe200000010ff */
[----:B------:R-:W-:Y:S01]  /*14f90*/  STS [R6+0x4400], R70 ;  /* 0x0044004606007388 */ /* 0x000fe20000000800 */
[----:B------:R-:W-:Y:S01]  /*14fa0*/  F2FP.BF16.F32.PACK_AB R122, R123, R122 ;  /* 0x0000007a7b7a723e */ /* 0x000fe200000010ff */
[----:B------:R-:W3:Y:S01]  /*14fb0*/  @UP1 LDCU UR8, c[0x0][0x430] ;  /* 0x00008600ff0817ac */ /* 0x000ee20008000800 */
[----:B------:R-:W-:Y:S01]  /*14fc0*/  F2FP.BF16.F32.PACK_AB R124, R125, R124 ;  /* 0x0000007c7d7c723e */ /* 0x000fe200000010ff */
[----:B------:R-:W-:Y:S01]  /*14fd0*/  STS [R7+0x4000], R72 ;  /* 0x0040004807007388 */ /* 0x000fe20000000800 */
[----:B------:R-:W-:Y:S01]  /*14fe0*/  F2FP.BF16.F32.PACK_AB R126, R127, R126 ;  /* 0x0000007e7f7e723e */ /* 0x000fe200000010ff */
[----:B------:R-:W-:Y:S01]  /*14ff0*/  UISETP.NE.AND UP0, UPT, UR10, URZ, !UP1 ;  /* 0x000000ff0a00728c */ /* 0x000fe2000cf05270 */
[----:B------:R-:W-:Y:S01]  /*15000*/  F2FP.BF16.F32.PACK_AB R3, R3, R128 ;  /* 0x000000800303723e */ /* 0x000fe200000010ff */
[----:B------:R-:W-:Y:S01]  /*15010*/  STS [R7+0x4400], R74 ;  /* 0x0044004a07007388 */ /* 0x000fe20000000800 */
[----:B------:R-:W4:Y:S03]  /*15020*/  @UP1 LDCU UR15, c[0x0][0x430] ;  /* 0x00008600ff0f17ac */ /* 0x000f260008000800 */
[----:B------:R-:W-:Y:S01]  /*15030*/  STS [R10+0x4000], R76 ;  /* 0x0040004c0a007388 */ /* 0x000fe20000000800 */
[----:B------:R-:W-:-:S03]  /*15040*/  @UP1 UMOV UR7, 0x1 ;  /* 0x0000000100071882 */ /* 0x000fc60000000000 */
[----:B------:R-:W-:Y:S04]  /*15050*/  STS [R10+0x4400], R78 ;  /* 0x0044004e0a007388 */ /* 0x000fe80000000800 */
[----:B------:R-:W-:Y:S01]  /*15060*/  STS [R12+0x4000], R80 ;  /* 0x004000500c007388 */ /* 0x000fe20000000800 */
[----:B---3--:R-:W-:-:S03]  /*15070*/  @UP1 UIMAD UR13, UR8, UR9, URZ ;  /* 0x00000009080d12a4 */ /* 0x008fc6000f8e02ff */
        /* <DEDUP_REMOVED lines=25> */
[----:B---3--:R-:W-:-:S04]  /*15210*/  LOP3.LUT R3, R14, 0x1f8, RZ, 0xc0, !PT ;  /* 0x000001f80e037812 */ /* 0x008fc800078ec0ff */
        /* <DEDUP_REMOVED lines=13> */
.L_x_696:
[----:B------:R-:W-:Y:S01]  /*152f0*/  BAR.SYNC.DEFER_BLOCKING 0x0 ;  /* 0x0000000000007b1d */ /* 0x000fe20000010000 */
[----:B------:R-:W-:Y:S01]  /*15300*/  UIMAD UR13, UR6, UR13, URZ ;  /* 0x0000000d060d72a4 */ /* 0x000fe2000f8e02ff */
[----:B------:R-:W-:Y:S01]  /*15310*/  LOP3.LUT P0, RZ, R207, 0x3, RZ, 0xc0, !PT ;  /* 0x00000003cfff7812 */ /* 0x000fe2000780c0ff */
[----:B------:R-:W-:Y:S01]  /*15320*/  UIMAD UR9, UR4, UR15, URZ ;  /* 0x0000000f040972a4 */ /* 0x000fe2000f8e02ff */
[----:B------:R-:W-:Y:S01]  /*15330*/  MOV R13, 0x7f800000 ;  /* 0x7f800000000d7802 */ /* 0x000fe20000000f00 */
[----:B------:R-:W-:Y:S01]  /*15340*/  USEL UR20, UR20, URZ, UP0 ;  /* 0x000000ff14147287 */ /* 0x000fe20008000000 */
[----:B------:R1:W2:Y:S02]  /*15350*/  @P4 MUFU.LG2 R7, R5 ;  /* 0x0000000500074308 */ /* 0x0002a40000000c00 */
[----:B------:R-:W3:Y:S01]  /*15360*/  @P4 LDC R6, c[0x0][0x458] ;  /* 0x00011600ff064b82 */ /* 0x000ee20000000800 */
[----:B------:R-:W4:Y:S01]  /*15370*/  S2R R24, SR_CTAID.X ;  /* 0x0000000000187919 */ /* 0x000f220000002500 */
[----:B------:R-:W-:Y:S01]  /*15380*/  @!UP0 UIMAD UR13, UR11, UR7, UR13 ;  /* 0x000000070b0d82a4 */ /* 0x000fe2000f8e020d */
[----:B------:R-:W-:Y:S01]  /*15390*/  BSSY.RECONVERGENT B0, `(.L_x_697) ;  /* 0x0000024000007945 */ /* 0x000fe20003800200 */
[----:B------:R-:W-:Y:S01]  /*153a0*/  USHF.L.U32 UR9, UR9, 0x6, URZ ;  /* 0x0000000609097899 */ /* 0x000fe200080006ff */
[----:B------:R-:W-:Y:S01]  /*153b0*/  MOV R12, 0x7f800000 ;  /* 0x7f800000000c7802 */ /* 0x000fe20000000f00 */
[----:B------:R-:W-:Y:S01]  /*153c0*/  USEL UR5, UR5, URZ, UP0 ;  /* 0x000000ff05057287 */ /* 0x000fe20008000000 */
[----:B------:R-:W5:Y:S01]  /*153d0*/  @P3 MUFU.LG2 R4, R4 ;  /* 0x0000000400043308 */ /* 0x000f620000000c00 */
[----:B------:R-:W-:-:S02]  /*153e0*/  USHF.R.S32.HI UR8, URZ, 0x1f, UR13 ;  /* 0x0000001fff087899 */ /* 0x000fc4000801140d */
[----:B------:R-:W-:Y:S02]  /*153f0*/  USHF.R.S32.HI UR7, URZ, 0x1f, UR9 ;  /* 0x0000001fff077899 */ /* 0x000fe40008011409 */
[----:B------:R-:W-:-:S04]  /*15400*/  UIADD3 UR20, UP1, UP0, UR9, UR20, UR13 ;  /* 0x0000001409147290 */ /* 0x000fc8000f83e00d */
[----:B------:R-:W-:Y:S01]  /*15410*/  UIADD3.X UR5, UPT, UPT, UR7, UR5, UR8, UP1, UP0 ;  /* 0x0000000507057290 */ /* 0x000fe20008fe0408 */
[----:B------:R3:W4:Y:S01]  /*15420*/  LDS.128 R8, [R3+0x1800] ;  /* 0x0018000003087984 */ /* 0x0007220000000c00 */
[----:B-1----:R-:W1:Y:S01]  /*15430*/  @P3 LDC R5, c[0x0][0x458] ;  /* 0x00011600ff053b82 */ /* 0x002e620000000800 */
[----:B--2---:R-:W-:-:S04]  /*15440*/  @P4 FMUL.FTZ R7, R7, 0.69314718246459960938 ;  /* 0x3f31721807074820 */ /* 0x004fc80000410000 */
[----:B---3--:R-:W-:Y:S01]  /*15450*/  @P4 FFMA.FTZ R13, R2, R6, R7 ;  /* 0x00000006020d4223 */ /* 0x008fe20000010007 */
[----:B-----5:R-:W-:-:S04]  /*15460*/  @P3 FMUL.FTZ R4, R4, 0.69314718246459960938 ;  /* 0x3f31721804043820 */ /* 0x020fc80000410000 */
[----:B-1----:R-:W-:Y:S01]  /*15470*/  @P3 FFMA.FTZ R12, R0, R5, R4 ;  /* 0x00000005000c3223 */ /* 0x002fe20000010004 */
[----:B----4-:R-:W-:Y:S06]  /*15480*/  @P0 BRA `(.L_x_698) ;  /* 0x0000000000500947 */ /* 0x010fec0003800000 */
        /* <DEDUP_REMOVED lines=9> */
[C---:B------:R-:W-:Y:S01]  /*15520*/  @!P3 IADD3 R2, P1, PT, R0.reuse, UR20, RZ ;  /* 0x000000140002bc10 */ /* 0x040fe2000ff3e0ff */
[----:B------:R-:W2:Y:S03]  /*15530*/  @!P2 LDC.64 R4, c[0x0][0x420] ;  /* 0x00010800ff04ab82 */ /* 0x000ea60000000a00 */
        /* <DEDUP_REMOVED lines=9> */
.L_x_698:
[----:B------:R-:W-:Y:S05]  /*155d0*/  BSYNC.RECONVERGENT B0 ;  /* 0x0000000000007941 */ /* 0x000fea0003800200 */
.L_x_697:
        /* <DEDUP_REMOVED lines=8> */
[C---:B------:R-:W-:Y:S01]  /*15660*/  ISETP.GE.AND P3, PT, R12.reuse, UR14, PT ;  /* 0x0000000e0c007c0c */ /* 0x040fe2000bf66270 */
[----:B------:R-:W-:Y:S01]  /*15670*/  VIADD R4, R12, 0x10 ;  /* 0x000000100c047836 */ /* 0x000fe20000000000 */
[----:B------:R-:W-:Y:S01]  /*15680*/  IADD3.X R7, PT, PT, RZ, UR12, RZ, P0, !PT ;  /* 0x0000000cff077c10 */ /* 0x000fe200087fe4ff */
[----:B------:R-:W-:Y:S01]  /*15690*/  IMAD.WIDE.U32 R24, R24, 0x40, R12 ;  /* 0x0000004018187825 */ /* 0x000fe200078e000c */
[----:B------:R-:W-:Y:S01]  /*156a0*/  IADD3 R2, PT, PT, R12, 0x20, RZ ;  /* 0x000000200c027810 */ /* 0x000fe20007ffe0ff */
[----:B------:R2:W4:Y:S01]  /*156b0*/  LDS.128 R16, [R3+0x2000] ;  /* 0x0020000003107984 */ /* 0x0005220000000c00 */
[----:B------:R-:W-:Y:S01]  /*156c0*/  ISETP.GE.AND P2, PT, R4, UR14, PT ;  /* 0x0000000e04007c0c */ /* 0x000fe2000bf46270 */
[----:B---3--:R-:W-:Y:S01]  /*156d0*/  IMAD.U32 R26, RZ, RZ, UR4 ;  /* 0x00000004ff1a7e24 */ /* 0x008fe2000f8e00ff */
[----:B------:R-:W-:Y:S01]  /*156e0*/  MOV R28, UR5 ;  /* 0x00000005001c7c02 */ /* 0x000fe20008000f00 */
[----:B------:R-:W-:Y:S01]  /*156f0*/  VIADD R0, R12, 0x30 ;  /* 0x000000300c007836 */ /* 0x000fe20000000000 */
[----:B------:R-:W-:Y:S01]  /*15700*/  BSSY.RECONVERGENT B0, `(.L_x_699) ;  /* 0x000001a000007945 */ /* 0x000fe20003800200 */
[----:B------:R-:W-:Y:S01]  /*15710*/  IMAD.WIDE.U32 R26, R26, UR6, R6 ;  /* 0x000000061a1a7c25 */ /* 0x000fe2000f8e0006 */
[----:B------:R2:W3:Y:S01]  /*15720*/  LDS.128 R12, [R3+0x4000] ;  /* 0x00400000030c7984 */ /* 0x0004e20000000c00 */
[----:B------:R-:W-:-:S02]  /*15730*/  ISETP.GE.AND P1, PT, R2, UR14, PT ;  /* 0x0000000e02007c0c */ /* 0x000fc4000bf26270 */
[----:B------:R-:W-:Y:S01]  /*15740*/  ISETP.GE.AND P0, PT, R0, UR14, PT ;  /* 0x0000000e00007c0c */ /* 0x000fe2000bf06270 */
[----:B------:R2:W1:Y:S01]  /*15750*/  LDS.128 R4, [R3+0x6000] ;  /* 0x0060000003047984 */ /* 0x0004620000000c00 */
[----:B------:R-:W-:Y:S01]  /*15760*/  IMAD R29, R28, UR6, R27 ;  /* 0x000000061c1d7c24 */ /* 0x000fe2000f8e021b */
[----:B------:R-:W-:Y:S10]  /*15770*/  @P3 BRA `(.L_x_700) ;  /* 0x0000000000483947 */ /* 0x000ff40003800000 */
[----:B------:R-:W2:Y:S01]  /*15780*/  LDCU.64 UR6, c[0x0][0x408] ;  /* 0x00008100ff0677ac */ /* 0x000ea20008000a00 */
[----:B------:R-:W-:Y:S01]  /*15790*/  IMAD.MOV.U32 R28, RZ, RZ, R26 ;  /* 0x000000ffff1c7224 */ /* 0x000fe200078e001a */
[----:B------:R-:W4:Y:S01]  /*157a0*/  LDCU.64 UR4, c[0x0][0x3f0] ;  /* 0x00007e00ff0477ac */ /* 0x000f220008000a00 */
[----:B------:R-:W4:Y:S01]  /*157b0*/  LDCU UR8, c[0x0][0x440] ;  /* 0x00008800ff0877ac */ /* 0x000f220008000800 */
[----:B--2---:R-:W-:Y:S02]  /*157c0*/  IMAD R0, R25, UR6, RZ ;  /* 0x0000000619007c24 */ /* 0x004fe4000f8e02ff */
[----:B------:R-:W-:-:S04]  /*157d0*/  IMAD.WIDE.U32 R30, R24, UR6, R28 ;  /* 0x00000006181e7c25 */ /* 0x000fc8000f8e001c */
[----:B------:R-:W-:Y:S01]  /*157e0*/  IMAD R0, R24, UR7, R0 ;  /* 0x0000000718007c24 */ /* 0x000fe2000f8e0200 */
[----:B----4-:R-:W-:Y:S02]  /*157f0*/  LEA R32, P3, R30, UR4, 0x1 ;  /* 0x000000041e207c11 */ /* 0x010fe4000f8608ff */
[----:B------:R-:W-:Y:S01]  /*15800*/  ISETP.GE.AND P6, PT, R205, UR8, PT ;  /* 0x00000008cd007c0c */ /* 0x000fe2000bfc6270 */
[----:B------:R-:W-:Y:S01]  /*15810*/  IMAD.IADD R0, R0, 0x1, R31 ;  /* 0x0000000100007824 */ /* 0x000fe200078e021f */
[----:B-----5:R-:W-:Y:S02]  /*15820*/  ISETP.GE.AND P5, PT, R36, UR8, PT ;  /* 0x0000000824007c0c */ /* 0x020fe4000bfa6270 */
[----:B------:R-:W-:Y:S02]  /*15830*/  ISETP.GE.AND P4, PT, R35, UR8, PT ;  /* 0x0000000823007c0c */ /* 0x000fe4000bf86270 */
[----:B------:R-:W-:Y:S02]  /*15840*/  LEA.HI.X R33, R30, UR5, R0, 0x1, P3 ;  /* 0x000000051e217c11 */ /* 0x000fe400098f0c00 */
[----:B------:R-:W-:-:S05]  /*15850*/  ISETP.GE.AND P3, PT, R34, UR8, PT ;  /* 0x0000000822007c0c */ /* 0x000fca000bf66270 */
[----:B-1----:R1:W-:Y:S04]  /*15860*/  @!P6 STG.E.128 desc[UR28][R32.64], R20 ;  /* 0x000000142000e986 */ /* 0x0023e8000c101d1c */
[----:B------:R1:W-:Y:S04]  /*15870*/  @!P5 STG.E.128 desc[UR28][R32.64+0x80], R16 ;  /* 0x000080102000d986 */ /* 0x0003e8000c101d1c */
[----:B---3--:R1:W-:Y:S04]  /*15880*/  @!P4 STG.E.128 desc[UR28][R32.64+0x100], R12 ;  /* 0x0001000c2000c986 */ /* 0x0083e8000c101d1c */
[----:B------:R1:W-:Y:S02]  /*15890*/  @!P3 STG.E.128 desc[UR28][R32.64+0x180], R4 ;  /* 0x000180042000b986 */ /* 0x0003e4000c101d1c */
.L_x_700:
[----:B------:R-:W-:Y:S05]  /*158a0*/  BSYNC.RECONVERGENT B0 ;  /* 0x0000000000007941 */ /* 0x000fea0003800200 */
.L_x_699:
[----:B-1----:R1:W1:Y:S01]  /*158b0*/  LDS.128 R20, [R3+0x800] ;  /* 0x0008000003147984 */ /* 0x0022620000000c00 */
[----:B------:R-:W-:Y:S03]  /*158c0*/  BSSY.RECONVERGENT B0, `(.L_x_701) ;  /* 0x000001a000007945 */ /* 0x000fe60003800200 */
[----:B----4-:R4:W1:Y:S04]  /*158d0*/  LDS.128 R16, [R3+0x2800] ;  /* 0x0028000003107984 */ /* 0x0108680000000c00 */
[----:B---3--:R4:W3:Y:S04]  /*158e0*/  LDS.128 R12, [R3+0x4800] ;  /* 0x00480000030c7984 */ /* 0x0088e80000000c00 */
[----:B------:R4:W1:Y:S01]  /*158f0*/  LDS.128 R4, [R3+0x6800] ;  /* 0x0068000003047984 */ /* 0x0008620000000c00 */
[----:B------:R-:W-:Y:S05]  /*15900*/  @P2 BRA `(.L_x_702) ;  /* 0x0000000000542947 */ /* 0x000fea0003800000 */
[----:B------:R-:W2:Y:S01]  /*15910*/  LDCU.64 UR6, c[0x0][0x408] ;  /* 0x00008100ff0677ac */ /* 0x000ea20008000a00 */
[----:B------:R-:W-:Y:S01]  /*15920*/  IADD3 R2, P2, PT, R24, 0x10, RZ ;  /* 0x0000001018027810 */ /* 0x000fe20007f5e0ff */
[----:B------:R-:W-:Y:S01]  /*15930*/  IMAD.MOV.U32 R30, RZ, RZ, R26 ;  /* 0x000000ffff1e7224 */ /* 0x000fe200078e001a */
[----:B------:R-:W4:Y:S01]  /*15940*/  LDCU UR8, c[0x0][0x440] ;  /* 0x00008800ff0877ac */ /* 0x000f220008000800 */
[----:B------:R-:W-:Y:S02]  /*15950*/  IMAD.MOV.U32 R31, RZ, RZ, R29 ;  /* 0x000000ffff1f7224 */ /* 0x000fe400078e001d */
[----:B------:R-:W-:Y:S01]  /*15960*/  IMAD.X R0, RZ, RZ, R25, P2 ;  /* 0x000000ffff007224 */ /* 0x000fe200010e0619 */
[----:B------:R-:W3:Y:S03]  /*15970*/  LDCU.64 UR4, c[0x0][0x3f0] ;  /* 0x00007e00ff0477ac */ /* 0x000ee60008000a00 */
[----:B--2---:R-:W-:-:S02]  /*15980*/  IMAD R0, R0, UR6, RZ ;  /* 0x0000000600007c24 */ /* 0x004fc4000f8e02ff */
[----:B------:R-:W-:Y:S01]  /*15990*/  IMAD.WIDE.U32 R30, R2, UR6, R30 ;  /* 0x00000006021e7c25 */ /* 0x000fe2000f8e001e */
[----:B----4-:R-:W-:-:S03]  /*159a0*/  ISETP.GE.AND P5, PT, R205, UR8, PT ;  /* 0x00000008cd007c0c */ /* 0x010fc6000bfa6270 */
[----:B------:R-:W-:Y:S01]  /*159b0*/  IMAD R0, R2, UR7, R0 ;  /* 0x0000000702007c24 */ /* 0x000fe2000f8e0200 */
[----:B-----5:R-:W-:Y:S02]  /*159c0*/  ISETP.GE.AND P4, PT, R36, UR8, PT ;  /* 0x0000000824007c0c */ /* 0x020fe4000bf86270 */
[----:B------:R-:W-:Y:S01]  /*159d0*/  ISETP.GE.AND P3, PT, R35, UR8, PT ;  /* 0x0000000823007c0c */ /* 0x000fe2000bf66270 */
[----:B------:R-:W-:Y:S01]  /*159e0*/  IMAD.IADD R0, R0, 0x1, R31 ;  /* 0x0000000100007824 */ /* 0x000fe200078e021f */
[----:B------:R-:W-:Y:S02]  /*159f0*/  ISETP.GE.AND P2, PT, R34, UR8, PT ;  /* 0x0000000822007c0c */ /* 0x000fe4000bf46270 */
[----:B---3--:R-:W-:-:S04]  /*15a00*/  LEA R32, P6, R30, UR4, 0x1 ;  /* 0x000000041e207c11 */ /* 0x008fc8000f8c08ff */
[----:B------:R-:W-:-:S05]  /*15a10*/  LEA.HI.X R33, R30, UR5, R0, 0x1, P6 ;  /* 0x000000051e217c11 */ /* 0x000fca000b0f0c00 */
[----:B-1----:R1:W-:Y:S04]  /*15a20*/  @!P5 STG.E.128 desc[UR28][R32.64], R20 ;  /* 0x000000142000d986 */ /* 0x0023e8000c101d1c */
[----:B------:R1:W-:Y:S04]  /*15a30*/  @!P4 STG.E.128 desc[UR28][R32.64+0x80], R16 ;  /* 0x000080102000c986 */ /* 0x0003e8000c101d1c */
[----:B------:R1:W-:Y:S04]  /*15a40*/  @!P3 STG.E.128 desc[UR28][R32.64+0x100], R12 ;  /* 0x0001000c2000b986 */ /* 0x0003e8000c101d1c */
[----:B------:R1:W-:Y:S02]  /*15a50*/  @!P2 STG.E.128 desc[UR28][R32.64+0x180], R4 ;  /* 0x000180042000a986 */ /* 0x0003e4000c101d1c */
.L_x_702:
[----:B------:R-:W-:Y:S05]  /*15a60*/  BSYNC.RECONVERGENT B0 ;  /* 0x0000000000007941 */ /* 0x000fea0003800200 */
.L_x_701:
[----:B-1----:R1:W1:Y:S01]  /*15a70*/  LDS.128 R20, [R3+0x1000] ;  /* 0x0010000003147984 */ /* 0x0022620000000c00 */
[----:B------:R-:W-:Y:S03]  /*15a80*/  BSSY.RECONVERGENT B0, `(.L_x_703) ;  /* 0x000001a000007945 */ /* 0x000fe60003800200 */
[----:B------:R1:W1:Y:S04]  /*15a90*/  LDS.128 R16, [R3+0x3000] ;  /* 0x0030000003107984 */ /* 0x0002680000000c00 */
[----:B---3--:R3:W1:Y:S04]  /*15aa0*/  LDS.128 R12, [R3+0x5000] ;  /* 0x00500000030c7984 */ /* 0x0086680000000c00 */
        /* <DEDUP_REMOVED lines=23> */
.L_x_704:
[----:B------:R-:W-:Y:S05]  /*15c20*/  BSYNC.RECONVERGENT B0 ;  /* 0x0000000000007941 */ /* 0x000fea0003800200 */
.L_x_703:
[----:B-1----:R1:W1:Y:S04]  /*15c30*/  LDS.128 R12, [R3+0x3800] ;  /* 0x00380000030c7984 */ /* 0x0022680000000c00 */
[----:B------:R1:W1:Y:S01]  /*15c40*/  LDS.128 R4, [R3+0x5800] ;  /* 0x0058000003047984 */ /* 0x0002620000000c00 */
[----:B------:R-:W-:Y:S05]  /*15c50*/  @P0 EXIT ;  /* 0x000000000000094d */ /* 0x000fea0003800000 */
[----:B------:R-:W2:Y:S01]  /*15c60*/  LDCU.64 UR6, c[0x0][0x408] ;  /* 0x00008100ff0677ac */ /* 0x000ea20008000a00 */
[----:B------:R-:W-:Y:S01]  /*15c70*/  IADD3 R0, P0, PT, R24, 0x30, RZ ;  /* 0x0000003018007810 */ /* 0x000fe20007f1e0ff */
[----:B------:R1:W1:Y:S01]  /*15c80*/  LDS.128 R16, [R3+0x7800] ;  /* 0x0078000003107984 */ /* 0x0002620000000c00 */
[----:B------:R-:W-:Y:S01]  /*15c90*/  IMAD.MOV.U32 R20, RZ, RZ, R26 ;  /* 0x000000ffff147224 */ /* 0x000fe200078e001a */
[----:B------:R-:W4:Y:S01]  /*15ca0*/  LDCU.64 UR4, c[0x0][0x3f0] ;  /* 0x00007e00ff0477ac */ /* 0x000f220008000a00 */
[----:B------:R-:W-:Y:S02]  /*15cb0*/  IMAD.MOV.U32 R21, RZ, RZ, R29 ;  /* 0x000000ffff157224 */ /* 0x000fe400078e001d */
[----:B------:R-:W-:Y:S01]  /*15cc0*/  IMAD.X R2, RZ, RZ, R25, P0 ;  /* 0x000000ffff027224 */ /* 0x000fe200000e0619 */
[----:B------:R-:W3:Y:S03]  /*15cd0*/  LDCU UR8, c[0x0][0x440] ;  /* 0x00008800ff0877ac */ /* 0x000ee60008000800 */
[----:B--2---:R-:W-:-:S02]  /*15ce0*/  IMAD R2, R2, UR6, RZ ;  /* 0x0000000602027c24 */ /* 0x004fc4000f8e02ff */
[----:B------:R-:W-:-:S04]  /*15cf0*/  IMAD.WIDE.U32 R20, R0, UR6, R20 ;  /* 0x0000000600147c25 */ /* 0x000fc8000f8e0014 */
[----:B------:R-:W-:Y:S01]  /*15d00*/  IMAD R2, R0, UR7, R2 ;  /* 0x0000000700027c24 */ /* 0x000fe2000f8e0202 */
[----:B----4-:R-:W-:Y:S02]  /*15d10*/  LEA R22, P0, R20, UR4, 0x1 ;  /* 0x0000000414167c11 */ /* 0x010fe4000f8008ff */
[----:B---3--:R-:W-:Y:S01]  /*15d20*/  ISETP.GE.AND P3, PT, R205, UR8, PT ;  /* 0x00000008cd007c0c */ /* 0x008fe2000bf66270 */
[----:B------:R-:W-:Y:S01]  /*15d30*/  IMAD.IADD R2, R2, 0x1, R21 ;  /* 0x0000000102027824 */ /* 0x000fe200078e0215 */
[----:B-----5:R-:W-:Y:S02]  /*15d40*/  ISETP.GE.AND P2, PT, R36, UR8, PT ;  /* 0x0000000824007c0c */ /* 0x020fe4000bf46270 */
[----:B------:R-:W-:Y:S02]  /*15d50*/  ISETP.GE.AND P1, PT, R35, UR8, PT ;  /* 0x0000000823007c0c */ /* 0x000fe4000bf26270 */
[----:B------:R-:W-:Y:S02]  /*15d60*/  LEA.HI.X R23, R20, UR5, R2, 0x1, P0 ;  /* 0x0000000514177c11 */ /* 0x000fe400080f0c02 */
[----:B------:R-:W-:-:S05]  /*15d70*/  ISETP.GE.AND P0, PT, R34, UR8, PT ;  /* 0x0000000822007c0c */ /* 0x000fca000bf06270 */
[----:B------:R2:W-:Y:S04]  /*15d80*/  @!P3 STG.E.128 desc[UR28][R22.64], R8 ;  /* 0x000000081600b986 */ /* 0x0005e8000c101d1c */
[----:B-1----:R2:W-:Y:S04]  /*15d90*/  @!P2 STG.E.128 desc[UR28][R22.64+0x80], R12 ;  /* 0x0000800c1600a986 */ /* 0x0025e8000c101d1c */
[----:B------:R2:W-:Y:S01]  /*15da0*/  @!P1 STG.E.128 desc[UR28][R22.64+0x100], R4 ;  /* 0x0001000416009986 */ /* 0x0005e2000c101d1c */
[----:B------:R-:W-:Y:S05]  /*15db0*/  @P0 EXIT ;  /* 0x000000000000094d */ /* 0x000fea0003800000 */
[----:B------:R-:W-:Y:S01]  /*15dc0*/  STG.E.128 desc[UR28][R22.64+0x180], R16 ;  /* 0x0001801016007986 */ /* 0x000fe2000c101d1c */
[----:B------:R-:W-:Y:S05]  /*15dd0*/  EXIT ;  /* 0x000000000000794d */ /* 0x000fea0003800000 */
.L_x_705:
        /* <DEDUP_REMOVED lines=10> */
.L_x_1195:


//--------------------- .text._ZN5flash16flash_fwd_kernelI23Flash_fwd_kernel_traitsILi256ELi64ELi64ELi4ELb0ELb0EN7cutlass10bfloat16_tE19Flash_kernel_traitsILi256ELi64ELi64ELi4ES3_EELb0ELb1ELb0ELb1ELb0ELb0ELb1ELb0EEEvNS_16Flash_fwd_paramsE --------------------------
	.section	.text._ZN5flash16flash_fwd_kernelI23Flash_fwd_kernel_traitsILi256ELi64ELi64ELi4ELb0ELb0EN7cutlass10bfloat16_tE19Flash_kernel_traitsILi256ELi64ELi64ELi4ES3_EELb0ELb1ELb0ELb1ELb0ELb0ELb1ELb0EEEvNS_16Flash_fwd_paramsE,"ax",@progbits
	.align	128
        .global         _ZN5flash16flash_fwd_kernelI23Flash_fwd_kernel_traitsILi256ELi64ELi64ELi4ELb0ELb0EN7cutlass10bfloat16_tE19Flash_kernel_traitsILi256ELi64ELi64ELi4ES3_EELb0ELb1ELb0ELb1ELb0ELb0ELb1ELb0EEEvNS_16Flash_fwd_paramsE
        .type           _ZN5flash16flash_fwd_kernelI23Flash_fwd_kernel_traitsILi256ELi64ELi64ELi4ELb0ELb0EN7cutlass10bfloat16_tE19Flash_kernel_traitsILi256ELi64ELi64ELi4ES3_EELb0ELb1ELb0ELb1ELb0ELb0ELb1ELb0EEEvNS_16Flash_fwd_paramsE,@function
        .size           _ZN5flash16flash_fwd_kernelI23Flash_fwd_kernel_traitsILi256ELi64ELi64ELi4ELb0ELb0EN7cutlass10bfloat16_tE19Flash_kernel_traitsILi256ELi64ELi64ELi4ES3_EELb0ELb1ELb0ELb1ELb0ELb0ELb1ELb0EEEvNS_16Flash_fwd_paramsE,(.L_x_1196 - _ZN5flash16flash_fwd_kernelI23Flash_fwd_kernel_traitsILi256ELi64ELi64ELi4ELb0ELb0EN7cutlass10bfloat16_tE19Flash_kernel_traitsILi256ELi64ELi64ELi4ES3_EELb0ELb1ELb0ELb1ELb0ELb0ELb1ELb0EEEvNS_16Flash_fwd_paramsE)
        .other          _ZN5flash16flash_fwd_kernelI23Flash_fwd_kernel_traitsILi256ELi64ELi64ELi4ELb0ELb0EN7cutlass10bfloat16_tE19Flash_kernel_traitsILi256ELi64ELi64ELi4ES3_EELb0ELb1ELb0ELb1ELb0ELb0ELb1ELb0EEEvNS_16Flash_fwd_paramsE,@"STO_CUDA_ENTRY STV_DEFAULT"
_ZN5flash16flash_fwd_kernelI23Flash_fwd_kernel_traitsILi256ELi64ELi64ELi4ELb0ELb0EN7cutlass10bfloat16_tE19Flash_kernel_traitsILi256ELi64ELi64ELi4ES3_EELb0ELb1ELb0ELb1ELb0ELb0ELb1ELb0EEEvNS_16Flash_fwd_paramsE:
.text._ZN5flash16flash_fwd_kernelI23Flash_fwd_kernel_traitsILi256ELi64ELi64ELi4ELb0ELb0EN7cutlass10bfloat16_tE19Flash_kernel_traitsILi256ELi64ELi64ELi4ES3_EELb0ELb1ELb0ELb1ELb0ELb0ELb1ELb0EEEvNS_16Flash_fwd_paramsE:
        /* <DEDUP_REMOVED lines=72> */
.L_x_706:
        /* <DEDUP_REMOVED lines=50> */
.L_x_708:
        /* <DEDUP_REMOVED lines=57> */
.L_x_710:
[----:B------:R-:W-:Y:S05]  /*0b30*/  BSYNC.RECONVERGENT B0 ;  /* 0x0000000000007941 */ /* 0x000fea0003800200 */
.L_x_709:
        /* <DEDUP_REMOVED lines=24> */
.L_x_712:
[----:B------:R-:W-:Y:S05]  /*0cc0*/  BSYNC.RECONVERGENT B0 ;  /* 0x0000000000007941 */ /* 0x000fea0003800200 */
.L_x_711:
        /* <DEDUP_REMOVED lines=24> */
.L_x_714:
[----:B------:R-:W-:Y:S05]  /*0e50*/  BSYNC.RECONVERGENT B0 ;  /* 0x0000000000007941 */ /* 0x000fea0003800200 */
.L_x_713:
        /* <DEDUP_REMOVED lines=26> */
.L_x_716:
[----:B------:R-:W-:Y:S05]  /*1000*/  BSYNC.RECONVERGENT B0 ;  /* 0x0000000000007941 */ /* 0x000fea0003800200 */
.L_x_715:
        /* <DEDUP_REMOVED lines=10> */
.L_x_718:
[----:B------:R-:W-:Y:S05]  /*10b0*/  BSYNC.RECONVERGENT B0 ;  /* 0x0000000000007941 */ /* 0x000fea0003800200 */
.L_x_717:
        /* <DEDUP_REMOVED lines=10> */
.L_x_720:
[----:B------:R-:W-:Y:S05]  /*1160*/  BSYNC.RECONVERGENT B0 ;  /* 0x0000000000007941 */ /* 0x000fea0003800200 */
.L_x_719:
        /* <DEDUP_REMOVED lines=10> */
.L_x_722:
[----:B------:R-:W-:Y:S05]  /*1210*/  BSYNC.RECONVERGENT B0 ;  /* 0x0000000000007941 */ /* 0x000fea0003800200 */
.L_x_721:
        /* <DEDUP_REMOVED lines=10> */
.L_x_707:
        /* <DEDUP_REMOVED lines=21> */
.L_x_723:
[----:B------:R-:W1:Y:S01]  /*1410*/  LDCU.64 UR10, c[0x0][0x3b8] ;  /* 0x00007700ff0a77ac */ /* 0x000e620008000a00 */
[----:B------:R-:W-:-:S04]  /*1420*/  UIADD3 UR6, UPT, UPT, UR12, UR13, URZ ;  /* 0x0000000d0c067290 */ /* 0x000fc8000fffe0ff */
[----:B-1----:R-:W-:Y:S02]  /*1430*/  UIMAD.WIDE.U32 UR14, UR6, UR10, URZ ;  /* 0x0000000a060e72a5 */ /* 0x002fe4000f8e00ff */
[----:B------:R-:W-:-:S04]  /*1440*/  UIMAD UR6, UR6, UR11, URZ ;  /* 0x0000000b060672a4 */ /* 0x000fc8000f8e02ff */
[----:B------:R-:W-:Y:S02]  /*1450*/  UIADD3 UR6, UPT, UPT, UR15, UR6, URZ ;  /* 0x000000060f067290 */ /* 0x000fe4000fffe0ff */
.L_x_724:
        /* <DEDUP_REMOVED lines=38> */
.L_x_725:
[----:B------:R-:W1:Y:S01]  /*16c0*/  LDCU.64 UR8, c[0x0][0x3c0] ;  /* 0x00007800ff0877ac */ /* 0x000e620008000a00 */
[----:B------:R-:W-:-:S04]  /*16d0*/  UIADD3 UR12, UPT, UPT, UR12, UR13, URZ ;  /* 0x0000000d0c0c7290 */ /* 0x000fc8000fffe0ff */
[----:B-1----:R-:W-:Y:S02]  /*16e0*/  UIMAD.WIDE.U32 UR4, UR12, UR8, URZ ;  /* 0x000000080c0472a5 */ /* 0x002fe4000f8e00ff */
[----:B------:R-:W-:-:S04]  /*16f0*/  UIMAD UR12, UR12, UR9, URZ ;  /* 0x000000090c0c72a4 */ /* 0x000fc8000f8e02ff */
[----:B------:R-:W-:-:S12]  /*1700*/  UIADD3 UR15, UPT, UPT, UR5, UR12, URZ ;  /* 0x0000000c050f7290 */ /* 0x000fd8000fffe0ff */
.L_x_726:
        /* <DEDUP_REMOVED lines=92> */
.L_x_728:
[----:B------:R-:W-:Y:S05]  /*1cd0*/  BSYNC.RECONVERGENT B0 ;  /* 0x0000000000007941 */ /* 0x000fea0003800200 */
.L_x_727:
        /* <DEDUP_REMOVED lines=42> */
.L_x_730:
[----:B------:R-:W-:Y:S05]  /*1f80*/  BSYNC.RECONVERGENT B0 ;  /* 0x0000000000007941 */ /* 0x000fea0003800200 */
.L_x_729:
        /* <DEDUP_REMOVED lines=41> */
.L_x_732:
[----:B------:R-:W-:Y:S05]  /*2220*/  BSYNC.RECONVERGENT B0 ;  /* 0x0000000000007941 */ /* 0x000fea0003800200 */
.L_x_731:
        /* <DEDUP_REMOVED lines=41> */
.L_x_734:
[----:B------:R-:W-:Y:S05]  /*24c0*/  BSYNC.RECONVERGENT B0 ;  /* 0x0000000000007941 */ /* 0x000fea0003800200 */
.L_x_733:
        /* <DEDUP_REMOVED lines=34> */
.L_x_736:
[----:B------:R-:W-:Y:S05]  /*26f0*/  BSYNC.RECONVERGENT B0 ;  /* 0x0000000000007941 */ /* 0x000fea0003800200 */
.L_x_735:
        /* <DEDUP_REMOVED lines=36> */
.L_x_738:
[----:B------:R-:W-:Y:S05]  /*2940*/  BSYNC.RECONVERGENT B0 ;  /* 0x0000000000007941 */ /* 0x000fea0003800200 */
.L_x_737:
        /* <DEDUP_REMOVED lines=36> */
.L_x_740:
[----:B------:R-:W-:Y:S05]  /*2b90*/  BSYNC.RECONVERGENT B0 ;  /* 0x0000000000007941 */ /* 0x000fea0003800200 */
.L_x_739:
        /* <DEDUP_REMOVED lines=37> */
.L_x_742:
[----:B------:R-:W-:Y:S05]  /*2df0*/  BSYNC.RECONVERGENT B0 ;  /* 0x0000000000007941 */ /* 0x000fea0003800200 */
.L_x_741:
        /* <DEDUP_REMOVED lines=80> */
.L_x_744:
[----:B------:R2:W-:Y:S04]  /*3300*/  STS.128 [R238+0x10000], RZ ;  /* 0x010000ffee007388 */ /* 0x0005e80000000c00 */
[----:B------:R2:W-:Y:S04]  /*3310*/  STS.128 [R238+0x12000], RZ ;  /* 0x012000ffee007388 */ /* 0x0005e80000000c00 */
[----:B------:R2:W-:Y:S04]  /*3320*/  STS.128 [R238+0x14000], RZ ;  /* 0x014000ffee007388 */ /* 0x0005e80000000c00 */
[----:B------:R2:W-:Y:S02]  /*3330*/  STS.128 [R238+0x16000], RZ ;  /* 0x016000ffee007388 */ /* 0x0005e40000000c00 */
.L_x_745:
[----:B------:R-:W-:Y:S05]  /*3340*/  BSYNC.RECONVERGENT B0 ;  /* 0x0000000000007941 */ /* 0x000fea0003800200 */
.L_x_743:
        /* <DEDUP_REMOVED lines=45> */
.L_x_747:
[----:B------:R-:W-:Y:S05]  /*3620*/  BSYNC.RECONVERGENT B0 ;  /* 0x0000000000007941 */ /* 0x000fea0003800200 */
.L_x_746:
        /* <DEDUP_REMOVED lines=39> */
.L_x_749:
[----:B------:R-:W-:Y:S05]  /*38a0*/  BSYNC.RECONVERGENT B0 ;  /* 0x0000000000007941 */ /* 0x000fea0003800200 */
.L_x_748:
        /* <DEDUP_REMOVED lines=41> */
.L_x_751:
[----:B------:R-:W-:Y:S05]  /*3b40*/  BSYNC.RECONVERGENT B0 ;  /* 0x0000000000007941 */ /* 0x000fea0003800200 */
.L_x_750:
[----:B------:R-:W-:Y:S01]  /*3b50*/  LDSM.16.M88.4 R24, [R85] ;  /* 0x000000005518783b */ /* 0x000fe20000000200 */
[----:B------:R-:W-:Y:S01]  /*3b60*/  IMAD.MOV.U32 R76, RZ, RZ, 0x20 ;  /* 0x00000020ff4c7424 */ /* 0x000fe200078e00ff */
[----:B------:R-:W-:Y:S01]  /*3b70*/  LOP3.LUT P2, RZ, R222, 0x2, RZ, 0xc0, !PT ;  /* 0x00000002deff7812 */ /* 0x000fe2000784c0ff */
[----:B------:R-:W-:Y:S01]  /*3b80*/  VIADD R79, R228, UR6 ;  /* 0x00000006e44f7c36 */ /* 0x000fe20008000000 */
[----:B------:R-:W5:Y:S01]  /*3b90*/  LDSM.16.M88.4 R48, [R228+UR6+0x8000] ;  /* 0x00800006e430783b */ /* 0x000f620008000200 */
[----:B------:R-:W-:Y:S01]  /*3ba0*/  IMAD.MOV.U32 R166, RZ, RZ, 0x40 ;  /* 0x00000040ffa67424 */ /* 0x000fe200078e00ff */
[----:B------:R-:W-:Y:S01]  /*3bb0*/  SEL R76, R76, 0xffffffe0, !P2 ;  /* 0xffffffe04c4c7807 */ /* 0x000fe20005000000 */
[----:B------:R-:W2:Y:S01]  /*3bc0*/  LDCU UR4, c[0x0][0x50c] ;  /* 0x0000a180ff0477ac */ /* 0x000ea20008000800 */
[----:B------:R-:W3:Y:S01]  /*3bd0*/  LDSM.16.M88.4 R40, [R228+UR6+0x8800] ;  /* 0x00880006e428783b */ /* 0x000ee20008000200 */
[----:B------:R-:W-:Y:S02]  /*3be0*/  LOP3.LUT P0, RZ, R222, 0x4, RZ, 0xc0, !PT ;  /* 0x00000004deff7812 */ /* 0x000fe4000780c0ff */
[--C-:B------:R-:W-:Y:S01]  /*3bf0*/  IMAD.IADD R82, R85, 0x1, R76.reuse ;  /* 0x0000000155527824 */ /* 0x100fe200078e024c */
[----:B------:R-:W2:Y:S01]  /*3c00*/  LDSM.16.M88.4 R32, [R228+UR6+0x9000] ;  /* 0x00900006e420783b */ /* 0x000ea20008000200 */
[----:B------:R-:W-:Y:S01]  /*3c10*/  IMAD.IADD R80, R79, 0x1, R76 ;  /* 0x000000014f507824 */ /* 0x000fe200078e024c */
[----:B------:R-:W-:Y:S01]  /*3c20*/  SEL R166, R166, 0xffffffc0, !P0 ;  /* 0xffffffc0a6a67807 */ /* 0x000fe20004000000 */
[----:B------:R-:W-:Y:S01]  /*3c30*/  UISETP.NE.AND UP1, UPT, UR19, 0x1, UPT ;  /* 0x000000011300788c */ /* 0x000fe2000bf25270 */
[----:B-1----:R-:W1:Y:S01]  /*3c40*/  LDSM.16.M88.4 R8, [R228+UR6+0x9800] ;  /* 0x00980006e408783b */ /* 0x002e620008000200 */
[----:B------:R-:W-:-:S02]  /*3c50*/  VIMNMX R220, PT, PT, R77, UR22, PT ;  /* 0x000000164ddc7c48 */ /* 0x000fc4000bfe0100 */
[--C-:B------:R-:W-:Y:S01]  /*3c60*/  IMAD.IADD R83, R85, 0x1, R166.reuse ;  /* 0x0000000155537824 */ /* 0x100fe200078e02a6 */
[----:B----4-:R-:W-:Y:S01]  /*3c70*/  LDSM.16.M88.4 R4, [R82] ;  /* 0x000000005204783b */ /* 0x010fe20000000200 */
[----:B------:R-:W-:Y:S02]  /*3c80*/  IMAD.IADD R79, R79, 0x1, R166 ;  /* 0x000000014f4f7824 */ /* 0x000fe400078e02a6 */
[C---:B------:R-:W-:Y:S01]  /*3c90*/  IMAD.IADD R81, R76.reuse, 0x1, R83 ;  /* 0x000000014c517824 */ /* 0x040fe200078e0253 */
[----:B------:R-:W4:Y:S01]  /*3ca0*/  LDSM.16.M88.4 R16, [R80+0x8800] ;  /* 0x008800005010783b */ /* 0x000f220000000200 */
[----:B------:R-:W-:-:S03]  /*3cb0*/  IMAD.IADD R78, R76, 0x1, R79 ;  /* 0x000000014c4e7824 */ /* 0x000fc600078e024f */
[----:B------:R-:W4:Y:S04]  /*3cc0*/  LDSM.16.M88.4 R20, [R80+0x8000] ;  /* 0x008000005014783b */ /* 0x000f280000000200 */
[----:B------:R-:W4:Y:S04]  /*3cd0*/  LDSM.16.M88.4 R12, [R80+0x9000] ;  /* 0x00900000500c783b */ /* 0x000f280000000200 */
[----:B------:R-:W-:Y:S04]  /*3ce0*/  LDSM.16.M88.4 R72, [R83] ;  /* 0x000000005348783b */ /* 0x000fe80000000200 */
[----:B------:R-:W-:Y:S01]  /*3cf0*/  LDSM.16.M88.4 R64, [R79+0x8800] ;  /* 0x008800004f40783b */ /* 0x000fe20000000200 */
[C---:B-----5:R-:W-:Y:S03]  /*3d00*/  HMMA.16816.F32.BF16 R52, R24.reuse, R48, RZ ;  /* 0x000000301834723c */ /* 0x060fe600000418ff */
[----:B------:R-:W-:Y:S04]  /*3d10*/  LDSM.16.M88.4 R56, [R79+0x9800] ;  /* 0x009800004f38783b */ /* 0x000fe80000000200 */
[----:B------:R-:W-:Y:S01]  /*3d20*/  LDSM.16.M88.4 R60, [R79+0x9000] ;  /* 0x009000004f3c783b */ /* 0x000fe20000000200 */
[C---:B---3--:R-:W-:Y:S03]  /*3d30*/  HMMA.16816.F32.BF16 R44, R24.reuse, R40, RZ ;  /* 0x00000028182c723c */ /* 0x048fe600000418ff */
[----:B------:R-:W-:Y:S04]  /*3d40*/  LDSM.16.M88.4 R68, [R79+0x8000] ;  /* 0x008000004f44783b */ /* 0x000fe80000000200 */
[----:B------:R-:W-:Y:S01]  /*3d50*/  LDSM.16.M88.4 R88, [R81+0x6000] ;  /* 0x006000005158783b */ /* 0x000fe20000000200 */
[C---:B--2---:R-:W-:Y:S03]  /*3d60*/  HMMA.16816.F32.BF16 R36, R24.reuse, R32, RZ ;  /* 0x000000201824723c */ /* 0x044fe600000418ff */
[----:B------:R-:W0:Y:S05]  /*3d70*/  LDGDEPBAR ;  /* 0x00000000000079af */ /* 0x000e2a0000000000 */
[C---:B------:R-:W-:Y:S08]  /*3d80*/  HMMA.16816.F32.BF16 R48, R24.reuse, R50, RZ ;  /* 0x000000321830723c */ /* 0x040ff000000418ff */
[C---:B------:R-:W-:Y:S08]  /*3d90*/  HMMA.16816.F32.BF16 R40, R24.reuse, R42, RZ ;  /* 0x0000002a1828723c */ /* 0x040ff000000418ff */
[C---:B------:R-:W-:Y:S08]  /*3da0*/  HMMA.16816.F32.BF16 R32, R24.reuse, R34, RZ ;  /* 0x000000221820723c */ /* 0x040ff000000418ff */
[C---:B-1----:R-:W-:Y:S08]  /*3db0*/  HMMA.16816.F32.BF16 R28, R24.reuse, R8, RZ ;  /* 0x00000008181c723c */ /* 0x042ff000000418ff */
[----:B------:R-:W-:Y:S01]  /*3dc0*/  HMMA.16816.F32.BF16 R24, R24, R10, RZ ;  /* 0x0000000a1818723c */ /* 0x000fe200000418ff */
[----:B------:R-:W1:Y:S07]  /*3dd0*/  LDSM.16.M88.4 R8, [R80+0x9800] ;  /* 0x009800005008783b */ /* 0x000e6e0000000200 */
[C---:B----4-:R-:W-:Y:S08]  /*3de0*/  HMMA.16816.F32.BF16 R44, R4.reuse, R16, R44 ;  /* 0x00000010042c723c */ /* 0x050ff0000004182c */
[C---:B------:R-:W-:Y:S01]  /*3df0*/  HMMA.16816.F32.BF16 R40, R4.reuse, R18, R40 ;  /* 0x000000120428723c */ /* 0x040fe20000041828 */
[----:B------:R-:W-:Y:S07]  /*3e00*/  LDSM.16.M88.4 R16, [R78+0x8000] ;  /* 0x008000004e10783b */ /* 0x000fee0000000200 */
[C---:B------:R-:W-:Y:S08]  /*3e10*/  HMMA.16816.F32.BF16 R52, R4.reuse, R20, R52 ;  /* 0x000000140434723c */ /* 0x040ff00000041834 */
[C---:B------:R-:W-:Y:S01]  /*3e20*/  HMMA.16816.F32.BF16 R48, R4.reuse, R22, R48 ;  /* 0x000000160430723c */ /* 0x040fe20000041830 */
[----:B------:R-:W-:Y:S07]  /*3e30*/  LDSM.16.M88.4 R20, [R81] ;  /* 0x000000005114783b */ /* 0x000fee0000000200 */
[C---:B------:R-:W-:Y:S08]  /*3e40*/  HMMA.16816.F32.BF16 R36, R4.reuse, R12, R36 ;  /* 0x0000000c0424723c */ /* 0x040ff00000041824 */
[C---:B-1----:R-:W-:Y:S08]  /*3e50*/  HMMA.16816.F32.BF16 R28, R4.reuse, R8, R28 ;  /* 0x00000008041c723c */ /* 0x042ff0000004181c */
[C---:B------:R-:W-:Y:S01]  /*3e60*/  HMMA.16816.F32.BF16 R32, R4.reuse, R14, R32 ;  /* 0x0000000e0420723c */ /* 0x040fe20000041820 */
[----:B------:R-:W1:Y:S07]  /*3e70*/  LDSM.16.M88.4 R12, [R78+0x8800] ;  /* 0x008800004e0c783b */ /* 0x000e6e0000000200 */
[----:B------:R-:W-:Y:S01]  /*3e80*/  HMMA.16816.F32.BF16 R24, R4, R10, R24 ;  /* 0x0000000a0418723c */ /* 0x000fe20000041818 */
[----:B------:R-:W2:Y:S04]  /*3e90*/  LDSM.16.M88.4 R8, [R78+0x9000] ;  /* 0x009000004e08783b */ /* 0x000ea80000000200 */
[----:B------:R-:W3:Y:S03]  /*3ea0*/  LDSM.16.M88.4 R4, [R78+0x9800] ;  /* 0x009800004e04783b */ /* 0x000ee60000000200 */
[C---:B------:R-:W-:Y:S08]  /*3eb0*/  HMMA.16816.F32.BF16 R44, R72.reuse, R64, R44 ;  /* 0x00000040482c723c */ /* 0x040ff0000004182c */
[C---:B------:R-:W-:Y:S08]  /*3ec0*/  HMMA.16816.F32.BF16 R40, R72.reuse, R66, R40 ;  /* 0x000000424828723c */ /* 0x040ff00000041828 */
[C---:B------:R-:W-:Y:S08]  /*3ed0*/  HMMA.16816.F32.BF16 R28, R72.reuse, R56, R28 ;  /* 0x00000038481c723c */ /* 0x040ff0000004181c */
[C---:B------:R-:W-:Y:S08]  /*3ee0*/  HMMA.16816.F32.BF16 R36, R72.reuse, R60, R36 ;  /* 0x0000003c4824723c */ /* 0x040ff00000041824 */
[C---:B------:R-:W-:Y:S01]  /*3ef0*/  HMMA.16816.F32.BF16 R64, R72.reuse, R62, R32 ;  /* 0x0000003e4840723c */ /* 0x040fe20000041820 */
[----:B------:R-:W-:Y:S04]  /*3f00*/  LDSM.16.M88.4 R60, [R85+0x2000] ;  /* 0x00200000553c783b */ /* 0x000fe80000000200 */
[----:B------:R-:W-:Y:S03]  /*3f10*/  LDSM.16.M88.4 R32, [R228+UR6+0xa000] ;  /* 0x00a00006e420783b */ /* 0x000fe60008000200 */
[C---:B------:R-:W-:Y:S01]  /*3f20*/  HMMA.16816.F32.BF16 R56, R72.reuse, R58, R24 ;  /* 0x0000003a4838723c */ /* 0x040fe20000041818 */
[----:B------:R-:W4:Y:S07]  /*3f30*/  LDSM.16.M88.4 R24, [R228+UR6+0xa800] ;  /* 0x00a80006e418783b */ /* 0x000f2e0008000200 */
        /* <DEDUP_REMOVED lines=11> */
[----:B------:R-:W2:Y:S07]  /*3ff0*/  LDSM.16.M88.4 R16, [R82+0x2000] ;  /* 0x002000005210783b */ /* 0x000eae0000000200 */
[C---:B---3--:R-:W-:Y:S08]  /*4000*/  HMMA.16816.F32.BF16 R28, R20.reuse, R4, R28 ;  /* 0x00000004141c723c */ /* 0x048ff0000004181c */
[----:B------:R-:W-:Y:S01]  /*4010*/  HMMA.16816.F32.BF16 R56, R20, R6, R56 ;  /* 0x000000061438723c */ /* 0x000fe20000041838 */
[----:B------:R-:W3:Y:S04]  /*4020*/  LDSM.16.M88.4 R4, [R80+0xa800] ;  /* 0x00a800005004783b */ /* 0x000ee80000000200 */
[----:B------:R-:W3:Y:S03]  /*4030*/  LDSM.16.M88.4 R20, [R80+0xb000] ;  /* 0x00b000005014783b */ /* 0x000ee60000000200 */
[C---:B----4-:R-:W-:Y:S08]  /*4040*/  HMMA.16816.F32.BF16 R44, R60.reuse, R24, R44 ;  /* 0x000000183c2c723c */ /* 0x050ff0000004182c */
[C---:B------:R-:W-:Y:S01]  /*4050*/  HMMA.16816.F32.BF16 R40, R60.reuse, R26, R40 ;  /* 0x0000001a3c28723c */ /* 0x040fe20000041828 */
[----:B------:R-:W4:Y:S07]  /*4060*/  LDSM.16.M88.4 R24, [R80+0xb800] ;  /* 0x00b800005018783b */ /* 0x000f2e0000000200 */
[C---:B-----5:R-:W-:Y:S08]  /*4070*/  HMMA.16816.F32.BF16 R36, R60.reuse, R68, R36 ;  /* 0x000000443c24723c */ /* 0x060ff00000041824 */
[C---:B------:R-:W-:Y:S08]  /*4080*/  HMMA.16816.F32.BF16 R52, R60.reuse, R32, R52 ;  /* 0x000000203c34723c */ /* 0x040ff00000041834 */
[C---:B------:R-:W-:Y:S01]  /*4090*/  HMMA.16816.F32.BF16 R48, R60.reuse, R34, R48 ;  /* 0x000000223c30723c */ /* 0x040fe20000041830 */
[----:B------:R-:W-:Y:S07]  /*40a0*/  LDSM.16.M88.4 R32, [R79+0xa000] ;  /* 0x00a000004f20783b */ /* 0x000fee0000000200 */
[C---:B------:R-:W-:Y:S01]  /*40b0*/  HMMA.16816.F32.BF16 R68, R60.reuse, R70, R64 ;  /* 0x000000463c44723c */ /* 0x040fe20000041840 */
[----:B------:R-:W5:Y:S07]  /*40c0*/  LDSM.16.M88.4 R64, [R83+0x2000] ;  /* 0x002000005340783b */ /* 0x000f6e0000000200 */
[C---:B-1----:R-:W-:Y:S01]  /*40d0*/  HMMA.16816.F32.BF16 R72, R60.reuse, R8, R28 ;  /* 0x000000083c48723c */ /* 0x042fe2000004181c */
[----:B------:R-:W1:Y:S07]  /*40e0*/  LDSM.16.M88.4 R28, [R79+0xa800] ;  /* 0x00a800004f1c783b */ /* 0x000e6e0000000200 */
[----:B------:R-:W-:Y:S01]  /*40f0*/  HMMA.16816.F32.BF16 R56, R60, R10, R56 ;  /* 0x0000000a3c38723c */ /* 0x000fe20000041838 */
[----:B------:R-:W-:Y:S04]  /*4100*/  LDSM.16.M88.4 R8, [R78+0xa000] ;  /* 0x00a000004e08783b */ /* 0x000fe80000000200 */
[----:B------:R-:W-:Y:S03]  /*4110*/  LDSM.16.M88.4 R60, [R79+0xb800] ;  /* 0x00b800004f3c783b */ /* 0x000fe60000000200 */
        /* <DEDUP_REMOVED lines=15> */
[----:B------:R-:W-:Y:S07]  /*4210*/  LDSM.16.M88.4 R32, [R83+0x4000] ;  /* 0x004000005320783b */ /* 0x000fee0000000200 */
[C---:B-1----:R-:W-:Y:S08]  /*4220*/  HMMA.16816.F32.BF16 R44, R64.reuse, R28, R44 ;  /* 0x0000001c402c723c */ /* 0x042ff0000004182c */
[C---:B------:R-:W-:Y:S01]  /*4230*/  HMMA.16816.F32.BF16 R40, R64.reuse, R30, R40 ;  /* 0x0000001e4028723c */ /* 0x040fe20000041828 */
[----:B------:R-:W-:Y:S07]  /*4240*/  LDSM.16.M88.4 R28, [R228+UR6+0xd800] ;  /* 0x00d80006e41c783b */ /* 0x000fee0008000200 */
[C---:B--2---:R-:W-:Y:S08]  /*4250*/  HMMA.16816.F32.BF16 R36, R64.reuse, R4, R36 ;  /* 0x000000044024723c */ /* 0x044ff00000041824 */
[----:B------:R-:W-:Y:S01]  /*4260*/  HMMA.16816.F32.BF16 R68, R64, R6, R68 ;  /* 0x000000064044723c */ /* 0x000fe20000041844 */
[----:B------:R-:W-:Y:S07]  /*4270*/  LDSM.16.M88.4 R4, [R228+UR6+0xc000] ;  /* 0x00c00006e404783b */ /* 0x000fee0008000200 */
[C---:B------:R-:W-:Y:S08]  /*4280*/  HMMA.16816.F32.BF16 R52, R12.reuse, R8, R52 ;  /* 0x000000080c34723c */ /* 0x040ff00000041834 */
[C---:B------:R-:W-:Y:S01]  /*4290*/  HMMA.16816.F32.BF16 R48, R12.reuse, R10, R48 ;  /* 0x0000000a0c30723c */ /* 0x040fe20000041830 */
[----:B------:R-:W1:Y:S07]  /*42a0*/  LDSM.16.M88.4 R8, [R85+0x4000] ;  /* 0x004000005508783b */ /* 0x000e6e0000000200 */
[C---:B---3--:R-:W-:Y:S08]  /*42b0*/  HMMA.16816.F32.BF16 R44, R12.reuse, R16, R44 ;  /* 0x000000100c2c723c */ /* 0x048ff0000004182c */
        /* <DEDUP_REMOVED lines=8> */
[----:B------:R-:W3:Y:S07]  /*4340*/  LDSM.16.M88.4 R20, [R228+UR6+0xd000] ;  /* 0x00d00006e414783b */ /* 0x000eee0008000200 */
[C---:B----4-:R-:W-:Y:S08]  /*4350*/  HMMA.16816.F32.BF16 R72, R12.reuse, R24, R72 ;  /* 0x000000180c48723c */ /* 0x050ff00000041848 */
        /* <DEDUP_REMOVED lines=25> */
[C---:B---3--:R-:W-:Y:S08]  /*44f0*/  HMMA.16816.F32.BF16 R72, R24.reuse, R20, R72 ;  /* 0x000000141848723c */ /* 0x048ff00000041848 */
[----:B------:R-:W-:Y:S01]  /*4500*/  HMMA.16816.F32.BF16 R56, R24, R22, R56 ;  /* 0x000000161838723c */ /* 0x000fe20000041838 */
[----:B------:R-:W3:Y:S04]  /*4510*/  LDSM.16.M88.4 R24, [R78+0xc800] ;  /* 0x00c800004e18783b */ /* 0x000ee80000000200 */
[----:B------:R-:W-:Y:S03]  /*4520*/  LDSM.16.M88.4 R20, [R78+0xd000] ;  /* 0x00d000004e14783b */ /* 0x000fe60000000200 */
[C---:B----4-:R-:W-:Y:S08]  /*4530*/  HMMA.16816.F32.BF16 R52, R32.reuse, R28, R52 ;  /* 0x0000001c2034723c */ /* 0x050ff00000041834 */
[C---:B------:R-:W-:Y:S01]  /*4540*/  HMMA.16816.F32.BF16 R48, R32.reuse, R30, R48 ;  /* 0x0000001e2030723c */ /* 0x040fe20000041830 */
[----:B------:R-:W-:Y:S07]  /*4550*/  LDSM.16.M88.4 R28, [R85+0x6000] ;  /* 0x00600000551c783b */ /* 0x000fee0000000200 */
[C---:B-----5:R-:W-:Y:S08]  /*4560*/  HMMA.16816.F32.BF16 R36, R32.reuse, R8, R36 ;  /* 0x000000082024723c */ /* 0x060ff00000041824 */
[----:B------:R-:W-:Y:S01]  /*4570*/  HMMA.16816.F32.BF16 R68, R32, R10, R68 ;  /* 0x0000000a2044723c */ /* 0x000fe20000041844 */
[----:B------:R-:W4:Y:S07]  /*4580*/  LDSM.16.M88.4 R8, [R78+0xd800] ;  /* 0x00d800004e08783b */ /* 0x000f2e0000000200 */
[C---:B-1----:R-:W-:Y:S08]  /*4590*/  HMMA.16816.F32.BF16 R52, R16.reuse, R4, R52 ;  /* 0x000000041034723c */ /* 0x042ff00000041834 */
[----:B------:R-:W-:Y:S01]  /*45a0*/  HMMA.16816.F32.BF16 R48, R16, R6, R48 ;  /* 0x000000061030723c */ /* 0x000fe20000041830 */
[----:B------:R-:W1:Y:S07]  /*45b0*/  LDSM.16.M88.4 R4, [R228+UR6+0xe800] ;  /* 0x00e80006e404783b */ /* 0x000e6e0008000200 */
[C---:B--2---:R-:W-:Y:S08]  /*45c0*/  HMMA.16816.F32.BF16 R44, R32.reuse, R12, R44 ;  /* 0x0000000c202c723c */ /* 0x044ff0000004182c */
[C---:B------:R-:W-:Y:S01]  /*45d0*/  HMMA.16816.F32.BF16 R40, R32.reuse, R14, R40 ;  /* 0x0000000e2028723c */ /* 0x040fe20000041828 */
[----:B------:R-:W2:Y:S07]  /*45e0*/  LDSM.16.M88.4 R12, [R228+UR6+0xe000] ;  /* 0x00e00006e40c783b */ /* 0x000eae0008000200 */
[C---:B------:R-:W-:Y:S08]  /*45f0*/  HMMA.16816.F32.BF16 R72, R32.reuse, R60, R72 ;  /* 0x0000003c2048723c */ /* 0x040ff00000041848 */
[----:B------:R-:W-:Y:S01]  /*4600*/  HMMA.16816.F32.BF16 R56, R32, R62, R56 ;  /* 0x0000003e2038723c */ /* 0x000fe20000041838 */
[----:B------:R-:W-:Y:S04]  /*4610*/  LDSM.16.M88.4 R32, [R82+0x6000] ;  /* 0x006000005220783b */ /* 0x000fe80000000200 */
[----:B------:R-:W-:Y:S03]  /*4620*/  LDSM.16.M88.4 R60, [R80+0xf000] ;  /* 0x00f00000503c783b */ /* 0x000fe60000000200 */
[C---:B---3--:R-:W-:Y:S08]  /*4630*/  HMMA.16816.F32.BF16 R44, R16.reuse, R24, R44 ;  /* 0x00000018102c723c */ /* 0x048ff0000004182c */
[C---:B------:R-:W-:Y:S01]  /*4640*/  HMMA.16816.F32.BF16 R40, R16.reuse, R26, R40 ;  /* 0x0000001a1028723c */ /* 0x040fe20000041828 */
[----:B------:R-:W-:Y:S07]  /*4650*/  LDSM.16.M88.4 R24, [R228+UR6+0xf000] ;  /* 0x00f00006e418783b */ /* 0x000fee0008000200 */
[C---:B----4-:R-:W-:Y:S08]  /*4660*/  HMMA.16816.F32.BF16 R72, R16.reuse, R8, R72 ;  /* 0x000000081048723c */ /* 0x050ff00000041848 */
[----:B------:R-:W-:Y:S01]  /*4670*/  HMMA.16816.F32.BF16 R56, R16, R10, R56 ;  /* 0x0000000a1038723c */ /* 0x000fe20000041838 */
[----:B------:R-:W3:Y:S07]  /*4680*/  LDSM.16.M88.4 R8, [R228+UR6+0xf800] ;  /* 0x00f80006e408783b */ /* 0x000eee0008000200 */
[C---:B-1----:R-:W-:Y:S08]  /*4690*/  HMMA.16816.F32.BF16 R44, R28.reuse, R4, R44 ;  /* 0x000000041c2c723c */ /* 0x042ff0000004182c */
[----:B------:R-:W-:Y:S01]  /*46a0*/  HMMA.16816.F32.BF16 R40, R28, R6, R40 ;  /* 0x000000061c28723c */ /* 0x000fe20000041828 */
[----:B------:R-:W1:Y:S07]  /*46b0*/  LDSM.16.M88.4 R4, [R80+0xe800] ;  /* 0x00e800005004783b */ /* 0x000e6e0000000200 */
[C---:B------:R-:W-:Y:S08]  /*46c0*/  HMMA.16816.F32.BF16 R36, R16.reuse, R20, R36 ;  /* 0x000000141024723c */ /* 0x040ff00000041824 */
[----:B------:R-:W-:Y:S01]  /*46d0*/  HMMA.16816.F32.BF16 R68, R16, R22, R68 ;  /* 0x000000161044723c */ /* 0x000fe20000041844 */
[----:B------:R-:W-:Y:S04]  /*46e0*/  LDSM.16.M88.4 R16, [R83+0x6000] ;  /* 0x006000005310783b */ /* 0x000fe80000000200 */
[----:B------:R-:W4:Y:S03]  /*46f0*/  LDSM.16.M88.4 R20, [R80+0xe000] ;  /* 0x00e000005014783b */ /* 0x000f260000000200 */
[C---:B--2---:R-:W-:Y:S08]  /*4700*/  HMMA.16816.F32.BF16 R52, R28.reuse, R12, R52 ;  /* 0x0000000c1c34723c */ /* 0x044ff00000041834 */
[C---:B---3--:R-:W-:Y:S08]  /*4710*/  HMMA.16816.F32.BF16 R72, R28.reuse, R8, R72 ;  /* 0x000000081c48723c */ /* 0x048ff00000041848 */
[----:B------:R-:W-:Y:S01]  /*4720*/  HMMA.16816.F32.BF16 R56, R28, R10, R56 ;  /* 0x0000000a1c38723c */ /* 0x000fe20000041838 */
[----:B------:R-:W2:Y:S07]  /*4730*/  LDSM.16.M88.4 R8, [R80+0xf800] ;  /* 0x00f800005008783b */ /* 0x000eae0000000200 */
[C---:B-1----:R-:W-:Y:S08]  /*4740*/  HMMA.16816.F32.BF16 R44, R32.reuse, R4, R44 ;  /* 0x00000004202c723c */ /* 0x042ff0000004182c */
[----:B------:R-:W-:Y:S01]  /*4750*/  HMMA.16816.F32.BF16 R40, R32, R6, R40 ;  /* 0x000000062028723c */ /* 0x000fe20000041828 */
[----:B------:R-:W1:Y:S07]  /*4760*/  LDSM.16.M88.4 R4, [R79+0xe800] ;  /* 0x00e800004f04783b */ /* 0x000e6e0000000200 */
[----:B------:R-:W-:Y:S01]  /*4770*/  HMMA.16816.F32.BF16 R48, R28, R14, R48 ;  /* 0x0000000e1c30723c */ /* 0x000fe20000041830 */
[----:B------:R-:W3:Y:S07]  /*4780*/  LDSM.16.M88.4 R12, [R79+0xe000] ;  /* 0x00e000004f0c783b */ /* 0x000eee0000000200 */
[----:B----4-:R-:W-:Y:S08]  /*4790*/  HMMA.16816.F32.BF16 R52, R32, R20, R52 ;  /* 0x000000142034723c */ /* 0x010ff00000041834 */
[----:B------:R-:W-:Y:S08]  /*47a0*/  HMMA.16816.F32.BF16 R68, R28, R26, R68 ;  /* 0x0000001a1c44723c */ /* 0x000ff00000041844 */
[C---:B--2---:R-:W-:Y:S08]  /*47b0*/  HMMA.16816.F32.BF16 R72, R32.reuse, R8, R72 ;  /* 0x000000082048723c */ /* 0x044ff00000041848 */
[----:B------:R-:W-:Y:S01]  /*47c0*/  HMMA.16816.F32.BF16 R56, R32, R10, R56 ;  /* 0x0000000a2038723c */ /* 0x000fe20000041838 */
[----:B------:R-:W2:Y:S07]  /*47d0*/  LDSM.16.M88.4 R8, [R79+0xf800] ;  /* 0x00f800004f08783b */ /* 0x000eae0000000200 */
[C---:B-1----:R-:W-:Y:S08]  /*47e0*/  HMMA.16816.F32.BF16 R44, R16.reuse, R4, R44 ;  /* 0x00000004102c723c */ /* 0x042ff0000004182c */
[----:B------:R-:W-:Y:S01]  /*47f0*/  HMMA.16816.F32.BF16 R40, R16, R6, R40 ;  /* 0x000000061028723c */ /* 0x000fe20000041828 */
[----:B------:R-:W1:Y:S07]  /*4800*/  LDSM.16.M88.4 R4, [R78+0xf800] ;  /* 0x00f800004e04783b */ /* 0x000e6e0000000200 */
[----:B------:R-:W-:Y:S01]  /*4810*/  HMMA.16816.F32.BF16 R48, R32, R22, R48 ;  /* 0x000000162030723c */ /* 0x000fe20000041830 */
[----:B------:R-:W4:Y:S07]  /*4820*/  LDSM.16.M88.4 R20, [R78+0xe800] ;  /* 0x00e800004e14783b */ /* 0x000f2e0000000200 */
[----:B---3--:R-:W-:Y:S08]  /*4830*/  HMMA.16816.F32.BF16 R52, R16, R12, R52 ;  /* 0x0000000c1034723c */ /* 0x008ff00000041834 */
[----:B------:R-:W-:Y:S01]  /*4840*/  HMMA.16816.F32.BF16 R36, R28, R24, R36 ;  /* 0x000000181c24723c */ /* 0x000fe20000041824 */
[----:B------:R-:W-:Y:S07]  /*4850*/  LDSM.16.M88.4 R24, [R78+0xf000] ;  /* 0x00f000004e18783b */ /* 0x000fee0000000200 */
[C---:B--2---:R-:W-:Y:S08]  /*4860*/  HMMA.16816.F32.BF16 R56, R16.reuse, R10, R56 ;  /* 0x0000000a1038723c */ /* 0x044ff00000041838 */
[----:B------:R-:W-:Y:S01]  /*4870*/  HMMA.16816.F32.BF16 R48, R16, R14, R48 ;  /* 0x0000000e1030723c */ /* 0x000fe20000041830 */
[----:B------:R-:W2:Y:S01]  /*4880*/  LDSM.16.M88.4 R12, [R79+0xf000] ;  /* 0x00f000004f0c783b */ /* 0x000ea20000000200 */
[----:B------:R-:W-:-:S06]  /*4890*/  DEPBAR.LE SB0, 0x0 ;  /* 0x000080000000791a */ /* 0x000fcc0000000000 */
[----:B------:R-:W-:Y:S08]  /*48a0*/  HMMA.16816.F32.BF16 R72, R16, R8, R72 ;  /* 0x000000081048723c */ /* 0x000ff00000041848 */
[----:B-1----:R-:W-:Y:S08]  /*48b0*/  HMMA.16816.F32.BF16 R56, R88, R6, R56 ;  /* 0x000000065838723c */ /* 0x002ff00000041838 */
[C---:B------:R-:W-:Y:S08]  /*48c0*/  HMMA.16816.F32.BF16 R68, R32.reuse, R62, R68 ;  /* 0x0000003e2044723c */ /* 0x040ff00000041844 */
[----:B------:R-:W-:Y:S03]  /*48d0*/  HMMA.16816.F32.BF16 R36, R32, R60, R36 ;  /* 0x0000003c2024723c */ /* 0x000fe60000041824 */
[----:B------:R-:W-:Y:S01]  /*48e0*/  FMUL.FTZ R57, R57, UR4 ;  /* 0x0000000439397c20 */ /* 0x000fe20008410000 */
[----:B------:R-:W-:-:S04]  /*48f0*/  FMUL.FTZ R59, R59, UR4 ;  /* 0x000000043b3b7c20 */ /* 0x000fc80008410000 */
[C---:B------:R-:W-:Y:S01]  /*4900*/  HMMA.16816.F32.BF16 R52, R88.reuse, R64, R52 ;  /* 0x000000405834723c */ /* 0x040fe20000041834 */
[----:B------:R-:W-:Y:S07]  /*4910*/  MUFU.TANH R57, R57 ;  /* 0x0000003900397308 */ /* 0x000fee0000002400 */
[C---:B------:R-:W-:Y:S01]  /*4920*/  HMMA.16816.F32.BF16 R48, R88.reuse, R66, R48 ;  /* 0x000000425830723c */ /* 0x040fe20000041830 */
[----:B------:R-:W-:Y:S07]  /*4930*/  MUFU.TANH R59, R59 ;  /* 0x0000003b003b7308 */ /* 0x000fee0000002400 */
[C---:B------:R-:W-:Y:S01]  /*4940*/  HMMA.16816.F32.BF16 R72, R88.reuse, R4, R72 ;  /* 0x000000045848723c */ /* 0x040fe20000041848 */
[----:B------:R-:W-:Y:S01]  /*4950*/  FMUL.FTZ R4, R56, UR4 ;  /* 0x0000000438047c20 */ /* 0x000fe20008410000 */
[----:B------:R-:W-:Y:S01]  /*4960*/  FMUL.FTZ R5, R58, UR4 ;  /* 0x000000043a057c20 */ /* 0x000fe20008410000 */
[----:B------:R-:W-:Y:S01]  /*4970*/  FMUL.FTZ R30, R53, UR4 ;  /* 0x00000004351e7c20 */ /* 0x000fe20008410000 */
[----:B------:R-:W-:Y:S01]  /*4980*/  FMUL.FTZ R31, R55, UR4 ;  /* 0x00000004371f7c20 */ /* 0x000fe20008410000 */
[----:B------:R-:W-:Y:S01]  /*4990*/  FMUL.FTZ R28, R52, UR4 ;  /* 0x00000004341c7c20 */ /* 0x000fe20008410000 */
[----:B------:R-:W-:Y:S01]  /*49a0*/  FMUL.FTZ R29, R54, UR4 ;  /* 0x00000004361d7c20 */ /* 0x000fe20008410000 */
[----:B------:R-:W1:Y:S01]  /*49b0*/  MUFU.TANH R4, R4 ;  /* 0x0000000400047308 */ /* 0x000e620000002400 */
[----:B----4-:R-:W-:Y:S03]  /*49c0*/  HMMA.16816.F32.BF16 R44, R88, R20, R44 ;  /* 0x00000014582c723c */ /* 0x010fe6000004182c */
[----:B------:R-:W-:Y:S01]  /*49d0*/  FMUL.FTZ R48, R48, UR4 ;  /* 0x0000000430307c20 */ /* 0x000fe20008410000 */
[----:B------:R-:W-:-:S03]  /*49e0*/  FMUL.FTZ R20, R50, UR4 ;  /* 0x0000000432147c20 */ /* 0x000fc60008410000 */
[----:B------:R-:W3:Y:S01]  /*49f0*/  MUFU.TANH R5, R5 ;  /* 0x0000000500057308 */ /* 0x000ee20000002400 */
[C---:B--2---:R-:W-:Y:S01]  /*4a00*/  HMMA.16816.F32.BF16 R68, R16.reuse, R14, R68 ;  /* 0x0000000e1044723c */ /* 0x044fe20000041844 */
[----:B------:R-:W-:Y:S02]  /*4a10*/  IMAD.U32 R15, RZ, RZ, UR15 ;  /* 0x0000000fff0f7e24 */ /* 0x000fe4000f8e00ff */
[----:B------:R-:W-:Y:S01]  /*4a20*/  FMUL.FTZ R14, R51, UR4 ;  /* 0x00000004330e7c20 */ /* 0x000fe20008410000 */
[----:B------:R-:W-:Y:S01]  /*4a30*/  FMUL.FTZ R72, R72, UR4 ;  /* 0x0000000448487c20 */ /* 0x000fe20008410000 */
[----:B------:R-:W-:Y:S01]  /*4a40*/  FMUL.FTZ R73, R73, UR4 ;  /* 0x0000000449497c20 */ /* 0x000fe20008410000 */
[----:B------:R-:W-:Y:S02]  /*4a50*/  IMAD R84, R15, 0x40, R84 ;  /* 0x000000400f547824 */ /* 0x000fe400078e0254 */
[----:B------:R-:W-:Y:S01]  /*4a60*/  FMUL.FTZ R74, R74, UR4 ;  /* 0x000000044a4a7c20 */ /* 0x000fe20008410000 */
[----:B------:R-:W2:Y:S01]  /*4a70*/  MUFU.TANH R30, R30 ;  /* 0x0000001e001e7308 */ /* 0x000ea20000002400 */
[----:B------:R-:W-:Y:S01]  /*4a80*/  HMMA.16816.F32.BF16 R36, R16, R12, R36 ;  /* 0x0000000c1024723c */ /* 0x000fe20000041824 */
[----:B------:R-:W-:-:S02]  /*4a90*/  IMAD.U32 R16, RZ, RZ, UR22 ;  /* 0x00000016ff107e24 */ /* 0x000fc4000f8e00ff */
[----:B------:R-:W-:Y:S01]  /*4aa0*/  FMUL.FTZ R13, R49, UR4 ;  /* 0x00000004310d7c20 */ /* 0x000fe20008410000 */
[----:B------:R-:W-:Y:S01]  /*4ab0*/  FMUL.FTZ R10, R44, UR4 ;  /* 0x000000042c0a7c20 */ /* 0x000fe20008410000 */
[----:B------:R-:W-:Y:S02]  /*4ac0*/  VIADD R19, R84, 0x8 ;  /* 0x0000000854137836 */ /* 0x000fe40000000000 */
[----:B------:R-:W-:Y:S01]  /*4ad0*/  FMUL.FTZ R8, R46, UR4 ;  /* 0x000000042e087c20 */ /* 0x000fe20008410000 */
[----:B------:R-:W-:Y:S01]  /*4ae0*/  VIADDMNMX R167, R77, 0x8, R16, PT ;  /* 0x000000084da77846 */ /* 0x000fe20003800110 */
[----:B------:R-:W-:Y:S01]  /*4af0*/  VIADD R16, R84, 0x38 ;  /* 0x0000003854107836 */ /* 0x000fe20000000000 */
[C---:B------:R-:W-:Y:S01]  /*4b00*/  HMMA.16816.F32.BF16 R40, R88.reuse, R22, R40 ;  /* 0x000000165828723c */ /* 0x040fe20000041828 */
[----:B------:R-:W4:Y:S01]  /*4b10*/  MUFU.TANH R31, R31 ;  /* 0x0000001f001f7308 */ /* 0x000f220000002400 */
[----:B------:R-:W-:Y:S01]  /*4b20*/  ISETP.GE.AND P3, PT, R19, R220, PT ;  /* 0x000000dc1300720c */ /* 0x000fe20003f66270 */
[----:B------:R-:W-:Y:S01]  /*4b30*/  FMUL.FTZ R11, R45, UR4 ;  /* 0x000000042d0b7c20 */ /* 0x000fe20008410000 */
[----:B------:R-:W-:Y:S01]  /*4b40*/  I2FP.F32.U32 R195, R16 ;  /* 0x0000001000c37245 */ /* 0x000fe20000201000 */
[----:B------:R-:W-:Y:S01]  /*4b50*/  FMUL.FTZ R6, R47, UR4 ;  /* 0x000000042f067c20 */ /* 0x000fe20008410000 */
[----:B------:R-:W-:Y:S01]  /*4b60*/  ISETP.GE.AND P4, PT, R16, R220, PT ;  /* 0x000000dc1000720c */ /* 0x000fe20003f86270 */
[----:B------:R-:W-:Y:S01]  /*4b70*/  VIADD R17, R84, 0x10 ;  /* 0x0000001054117836 */ /* 0x000fe20000000000 */
[----:B------:R-:W-:Y:S01]  /*4b80*/  ISETP.GE.AND P5, PT, R16, R167, PT ;  /* 0x000000a71000720c */ /* 0x000fe20003fa6270 */
[----:B------:R-:W5:Y:S01]  /*4b90*/  MUFU.TANH R12, R48 ;  /* 0x00000030000c7308 */ /* 0x000f620000002400 */
[C---:B-1----:R-:W-:Y:S01]  /*4ba0*/  FFMA.FTZ R4, R195.reuse, UR5, R4 ;  /* 0x00000005c3047c23 */ /* 0x042fe20008010004 */
[----:B------:R-:W-:Y:S01]  /*4bb0*/  VIADD R16, R84, 0x1 ;  /* 0x0000000154107836 */ /* 0x000fe20000000000 */
[----:B------:R-:W-:Y:S01]  /*4bc0*/  HMMA.16816.F32.BF16 R36, R88, R24, R36 ;  /* 0x000000185824723c */ /* 0x000fe20000041824 */
[----:B---3--:R-:W-:Y:S01]  /*4bd0*/  FFMA.FTZ R195, R195, UR5, R5 ;  /* 0x00000005c3c37c23 */ /* 0x008fe20008010005 */
[----:B------:R-:W-:Y:S01]  /*4be0*/  FMUL.FTZ R75, R75, UR4 ;  /* 0x000000044b4b7c20 */ /* 0x000fe20008410000 */
[----:B------:R-:W-:-:S02]  /*4bf0*/  FSEL R204, R4, -INF , !P4 ;  /* 0xff80000004cc7808 */ /* 0x000fc40006000000 */
[----:B------:R-:W-:Y:S01]  /*4c00*/  MUFU.TANH R13, R13 ;  /* 0x0000000d000d7308 */ /* 0x000fe20000002400 */
[----:B------:R-:W-:Y:S01]  /*4c10*/  I2FP.F32.U32 R5, R16 ;  /* 0x0000001000057245 */ /* 0x000fe20000201000 */
[----:B------:R-:W-:Y:S01]  /*4c20*/  FMUL.FTZ R7, R40, UR4 ;  /* 0x0000000428077c20 */ /* 0x000fe20008410000 */
[----:B------:R-:W-:Y:S01]  /*4c30*/  ISETP.GE.AND P4, PT, R19, R167, PT ;  /* 0x000000a71300720c */ /* 0x000fe20003f86270 */
[----:B------:R-:W-:Y:S01]  /*4c40*/  FMUL.FTZ R15, R42, UR4 ;  /* 0x000000042a0f7c20 */ /* 0x000fe20008410000 */
[----:B------:R-:W-:Y:S01]  /*4c50*/  I2FP.F32.U32 R19, R19 ;  /* 0x0000001300137245 */ /* 0x000fe20000201000 */
[C---:B--2---:R-:W-:Y:S01]  /*4c60*/  FFMA.FTZ R18, R5.reuse, UR5, R30 ;  /* 0x0000000505127c23 */ /* 0x044fe2000801001e */
[C---:B------:R-:W-:Y:S01]  /*4c70*/  ISETP.GE.AND P1, PT, R16.reuse, R220, PT ;  /* 0x000000dc1000720c */ /* 0x040fe20003f26270 */
[----:B------:R-:W1:Y:S01]  /*4c80*/  MUFU.TANH R14, R14 ;  /* 0x0000000e000e7308 */ /* 0x000e620000002400 */
[-C--:B------:R-:W-:Y:S01]  /*4c90*/  ISETP.GE.AND P6, PT, R16, R167.reuse, PT ;  /* 0x000000a71000720c */ /* 0x080fe20003fc6270 */
[----:B----4-:R-:W-:Y:S01]  /*4ca0*/  FFMA.FTZ R5, R5, UR5, R31 ;  /* 0x0000000505057c23 */ /* 0x010fe2000801001f */
[----:B-----5:R-:W-:Y:S01]  /*4cb0*/  FFMA.FTZ R4, R19, UR5, R12 ;  /* 0x0000000513047c23 */ /* 0x020fe2000801000c */
[----:B------:R-:W-:Y:S01]  /*4cc0*/  VIADD R16, R84, 0x9 ;  /* 0x0000000954107836 */ /* 0x000fe20000000000 */
[----:B------:R-:W-:Y:S01]  /*4cd0*/  HMMA.16816.F32.BF16 R68, R88, R26, R68 ;  /* 0x0000001a5844723c */ /* 0x000fe20000041844 */
[----:B------:R-:W-:Y:S01]  /*4ce0*/  FSEL R195, R195, -INF , !P5 ;  /* 0xff800000c3c37808 */ /* 0x000fe20006800000 */
[----:B------:R-:W-:Y:S01]  /*4cf0*/  FMUL.FTZ R9, R41, UR4 ;  /* 0x0000000429097c20 */ /* 0x000fe20008410000 */
[----:B------:R-:W2:Y:S01]  /*4d00*/  MUFU.TANH R20, R20 ;  /* 0x0000001400147308 */ /* 0x000ea20000002400 */
[----:B------:R-:W-:Y:S01]  /*4d10*/  FSEL R5, R5, -INF , !P6 ;  /* 0xff80000005057808 */ /* 0x000fe20007000000 */
[----:B------:R-:W-:Y:S01]  /*4d20*/  FMUL.FTZ R43, R43, UR4 ;  /* 0x000000042b2b7c20 */ /* 0x000fe20008410000 */
[----:B------:R-:W-:Y:S01]  /*4d30*/  FSEL R4, R4, -INF , !P3 ;  /* 0xff80000004047808 */ /* 0x000fe20005800000 */
[----:B------:R-:W-:Y:S01]  /*4d40*/  FMUL.FTZ R36, R36, UR4 ;  /* 0x0000000424247c20 */ /* 0x000fe20008410000 */
[----:B------:R-:W-:Y:S01]  /*4d50*/  I2FP.F32.U32 R12, R16 ;  /* 0x00000010000c7245 */ /* 0x000fe20000201000 */
[----:B------:R-:W-:Y:S01]  /*4d60*/  FMUL.FTZ R38, R38, UR4 ;  /* 0x0000000426267c20 */ /* 0x000fe20008410000 */
[CC--:B------:R-:W-:Y:S01]  /*4d70*/  ISETP.GE.AND P6, PT, R17.reuse, R220.reuse, PT ;  /* 0x000000dc1100720c */ /* 0x0c0fe20003fc6270 */
[----:B------:R-:W3:Y:S01]  /*4d80*/  MUFU.TANH R10, R10 ;  /* 0x0000000a000a7308 */ /* 0x000ee20000002400 */
[----:B------:R-:W-:Y:S01]  /*4d90*/  ISETP.GE.AND P3, PT, R17, R167, PT ;  /* 0x000000a71100720c */ /* 0x000fe20003f66270 */
[----:B-1----:R-:W-:Y:S01]  /*4da0*/  FFMA.FTZ R14, R12, UR5, R14 ;  /* 0x000000050c0e7c23 */ /* 0x002fe2000801000e */
[----:B------:R-:W-:Y:S01]  /*4db0*/  I2FP.F32.U32 R17, R17 ;  /* 0x0000001100117245 */ /* 0x000fe20000201000 */
[----:B------:R-:W-:Y:S01]  /*4dc0*/  FMUL.FTZ R37, R37, UR4 ;  /* 0x0000000425257c20 */ /* 0x000fe20008410000 */
[----:B------:R-:W-:Y:S01]  /*4dd0*/  FSEL R18, R18, -INF , !P1 ;  /* 0xff80000012127808 */ /* 0x000fe20004800000 */
[----:B------:R-:W-:Y:S01]  /*4de0*/  FMUL.FTZ R39, R39, UR4 ;  /* 0x0000000427277c20 */ /* 0x000fe20008410000 */
[C---:B------:R-:W-:Y:S01]  /*4df0*/  ISETP.GE.AND P5, PT, R16.reuse, R220, PT ;  /* 0x000000dc1000720c */ /* 0x040fe20003fa6270 */
[----:B------:R-:W1:Y:S01]  /*4e00*/  MUFU.TANH R8, R8 ;  /* 0x0000000800087308 */ /* 0x000e620000002400 */
[----:B------:R-:W-:Y:S01]  /*4e10*/  ISETP.GE.AND P1, PT, R16, R167, PT ;  /* 0x000000a71000720c */ /* 0x000fe20003f26270 */
[----:B------:R-:W-:Y:S01]  /*4e20*/  FFMA.FTZ R16, R12, UR5, R13 ;  /* 0x000000050c107c23 */ /* 0x000fe2000801000d */
[----:B--2---:R-:W-:Y:S01]  /*4e30*/  FFMA.FTZ R19, R19, UR5, R20 ;  /* 0x0000000513137c23 */ /* 0x004fe20008010014 */
[----:B------:R-:W-:-:S02]  /*4e40*/  VIADD R13, R84, 0x11 ;  /* 0x00000011540d7836 */ /* 0x000fc40000000000 */
[----:B------:R-:W-:Y:S01]  /*4e50*/  FMUL.FTZ R68, R68, UR4 ;  /* 0x0000000444447c20 */ /* 0x000fe20008410000 */
[----:B------:R-:W-:Y:S01]  /*4e60*/  VIADD R20, R84, 0x18 ;  /* 0x0000001854147836 */ /* 0x000fe20000000000 */
[----:B------:R-:W-:Y:S01]  /*4e70*/  FSEL R16, R16, -INF , !P5 ;  /* 0xff80000010107808 */ /* 0x000fe20006800000 */
[----:B------:R-:W2:Y:S01]  /*4e80*/  MUFU.TANH R11, R11 ;  /* 0x0000000b000b7308 */ /* 0x000ea20000002400 */
[----:B------:R-:W-:Y:S01]  /*4e90*/  FSEL R19, R19, -INF , !P4 ;  /* 0xff80000013137808 */ /* 0x000fe20006000000 */
[----:B---3--:R-:W-:Y:S01]  /*4ea0*/  FFMA.FTZ R12, R17, UR5, R10 ;  /* 0x00000005110c7c23 */ /* 0x008fe2000801000a */
[----:B------:R-:W-:Y:S01]  /*4eb0*/  I2FP.F32.U32 R10, R13 ;  /* 0x0000000d000a7245 */ /* 0x000fe20000201000 */
[----:B------:R-:W-:Y:S01]  /*4ec0*/  FMUL.FTZ R70, R70, UR4 ;  /* 0x0000000446467c20 */ /* 0x000fe20008410000 */
[----:B------:R-:W-:Y:S01]  /*4ed0*/  ISETP.GE.AND P4, PT, R13, R220, PT ;  /* 0x000000dc0d00720c */ /* 0x000fe20003f86270 */
[----:B------:R-:W-:Y:S01]  /*4ee0*/  FMUL.FTZ R69, R69, UR4 ;  /* 0x0000000445457c20 */ /* 0x000fe20008410000 */
[----:B------:R-:W-:Y:S01]  /*4ef0*/  ISETP.GE.AND P5, PT, R13, R167, PT ;  /* 0x000000a70d00720c */ /* 0x000fe20003fa6270 */
[----:B------:R-:W3:Y:S01]  /*4f00*/  MUFU.TANH R6, R6 ;  /* 0x0000000600067308 */ /* 0x000ee20000002400 */
[----:B------:R-:W-:Y:S01]  /*4f10*/  FMUL.FTZ R71, R71, UR4 ;  /* 0x0000000447477c20 */ /* 0x000fe20008410000 */
[----:B-1----:R-:W-:Y:S01]  /*4f20*/  FFMA.FTZ R8, R17, UR5, R8 ;  /* 0x0000000511087c23 */ /* 0x002fe20008010008 */
[----:B------:R-:W-:-:S02]  /*4f30*/  FSEL R17, R14, -INF , !P1 ;  /* 0xff8000000e117808 */ /* 0x000fc40004800000 */
[----:B------:R-:W-:Y:S02]  /*4f40*/  FSEL R14, R12, -INF , !P6 ;  /* 0xff8000000c0e7808 */ /* 0x000fe40007000000 */
[C---:B------:R-:W-:Y:S01]  /*4f50*/  ISETP.GE.AND P1, PT, R20.reuse, R220, PT ;  /* 0x000000dc1400720c */ /* 0x040fe20003f26270 */
[----:B------:R-:W1:Y:S01]  /*4f60*/  MUFU.TANH R7, R7 ;  /* 0x0000000700077308 */ /* 0x000e620000002400 */
[----:B------:R-:W-:Y:S01]  /*4f70*/  ISETP.GE.AND P6, PT, R20, R167, PT ;  /* 0x000000a71400720c */ /* 0x000fe20003fc6270 */
[----:B--2---:R-:W-:Y:S01]  /*4f80*/  FFMA.FTZ R12, R10, UR5, R11 ;  /* 0x000000050a0c7c23 */ /* 0x004fe2000801000b */
[----:B------:R-:W-:-:S04]  /*4f90*/  I2FP.F32.U32 R20, R20 ;  /* 0x0000001400147245 */ /* 0x000fc80000201000 */
[----:B------:R-:W-:Y:S01]  /*4fa0*/  FSEL R12, R12, -INF , !P4 ;  /* 0xff8000000c0c7808 */ /* 0x000fe20006000000 */
[----:B------:R-:W2:Y:S01]  /*4fb0*/  MUFU.TANH R15, R15 ;  /* 0x0000000f000f7308 */ /* 0x000ea20000002400 */
[----:B---3--:R-:W-:Y:S01]  /*4fc0*/  FFMA.FTZ R13, R10, UR5, R6 ;  /* 0x000000050a0d7c23 */ /* 0x008fe20008010006 */
[----:B------:R-:W-:-:S04]  /*4fd0*/  VIADD R6, R84, 0x19 ;  /* 0x0000001954067836 */ /* 0x000fc80000000000 */
[----:B------:R-:W-:Y:S02]  /*4fe0*/  FSEL R13, R13, -INF , !P5 ;  /* 0xff8000000d0d7808 */ /* 0x000fe40006800000 */
[----:B------:R-:W3:Y:S01]  /*4ff0*/  MUFU.TANH R9, R9 ;  /* 0x0000000900097308 */ /* 0x000ee20000002400 */
[----:B------:R-:W-:Y:S01]  /*5000*/  ISETP.GE.AND P4, PT, R6, R167, PT ;  /* 0x000000a70600720c */ /* 0x000fe20003f86270 */
[----:B-1----:R-:W-:Y:S01]  /*5010*/  FFMA.FTZ R10, R20, UR5, R7 ;  /* 0x00000005140a7c23 */ /* 0x002fe20008010007 */
[----:B------:R-:W-:-:S04]  /*5020*/  VIADD R7, R84, 0x20 ;  /* 0x0000002054077836 */ /* 0x000fc80000000000 */
[----:B------:R-:W-:Y:S01]  /*5030*/  FSEL R10, R10, -INF , !P1 ;  /* 0xff8000000a0a7808 */ /* 0x000fe20004800000 */
[----:B------:R-:W1:Y:S01]  /*5040*/  MUFU.TANH R43, R43 ;  /* 0x0000002b002b7308 */ /* 0x000e620000002400 */
[CC--:B------:R-:W-:Y:S01]  /*5050*/  ISETP.GE.AND P5, PT, R7.reuse, R220.reuse, PT ;  /* 0x000000dc0700720c */ /* 0x0c0fe20003fa6270 */
[----:B--2---:R-:W-:Y:S01]  /*5060*/  FFMA.FTZ R11, R20, UR5, R15 ;  /* 0x00000005140b7c23 */ /* 0x004fe2000801000f */
[----:B------:R-:W-:Y:S02]  /*5070*/  FSEL R15, R8, -INF , !P3 ;  /* 0xff800000080f7808 */ /* 0x000fe40005800000 */
[----:B------:R-:W-:Y:S02]  /*5080*/  ISETP.GE.AND P3, PT, R6, R220, PT ;  /* 0x000000dc0600720c */ /* 0x000fe40003f66270 */
[----:B------:R-:W-:Y:S01]  /*5090*/  I2FP.F32.U32 R6, R6 ;  /* 0x0000000600067245 */ /* 0x000fe20000201000 */
[----:B------:R-:W2:Y:S01]  /*50a0*/  MUFU.TANH R36, R36 ;  /* 0x0000002400247308 */ /* 0x000ea20000002400 */
[----:B------:R-:W-:-:S02]  /*50b0*/  ISETP.GE.AND P1, PT, R7, R167, PT ;  /* 0x000000a70700720c */ /* 0x000fc40003f26270 */
[----:B------:R-:W-:Y:S01]  /*50c0*/  I2FP.F32.U32 R7, R7 ;  /* 0x0000000700077245 */ /* 0x000fe20000201000 */
[----:B---3--:R-:W-:Y:S01]  /*50d0*/  FFMA.FTZ R8, R6, UR5, R9 ;  /* 0x0000000506087c23 */ /* 0x008fe20008010009 */
[----:B------:R-:W-:-:S03]  /*50e0*/  FSEL R11, R11, -INF , !P6 ;  /* 0xff8000000b0b7808 */ /* 0x000fc60007000000 */
[----:B------:R-:W3:Y:S01]  /*50f0*/  MUFU.TANH R38, R38 ;  /* 0x0000002600267308 */ /* 0x000ee20000002400 */
[----:B------:R-:W-:Y:S01]  /*5100*/  FSEL R8, R8, -INF , !P3 ;  /* 0xff80000008087808 */ /* 0x000fe20005800000 */
[----:B-1----:R-:W-:Y:S01]  /*5110*/  FFMA.FTZ R9, R6, UR5, R43 ;  /* 0x0000000506097c23 */ /* 0x002fe2000801002b */
[----:B------:R-:W-:-:S04]  /*5120*/  VIADD R6, R84, 0x21 ;  /* 0x0000002154067836 */ /* 0x000fc80000000000 */
[----:B------:R-:W-:Y:S01]  /*5130*/  FSEL R9, R9, -INF , !P4 ;  /* 0xff80000009097808 */ /* 0x000fe20006000000 */
[----:B------:R-:W1:Y:S01]  /*5140*/  MUFU.TANH R37, R37 ;  /* 0x0000002500257308 */ /* 0x000e620000002400 */
[C---:B------:R-:W-:Y:S01]  /*5150*/  ISETP.GE.AND P6, PT, R6.reuse, R220, PT ;  /* 0x000000dc0600720c */ /* 0x040fe20003fc6270 */
[C---:B--2---:R-:W-:Y:S01]  /*5160*/  FFMA.FTZ R36, R7.reuse, UR5, R36 ;  /* 0x0000000507247c23 */ /* 0x044fe20008010024 */
[----:B------:R-:W-:Y:S02]  /*5170*/  ISETP.GE.AND P3, PT, R6, R167, PT ;  /* 0x000000a70600720c */ /* 0x000fe40003f66270 */
[----:B------:R-:W-:Y:S02]  /*5180*/  I2FP.F32.U32 R6, R6 ;  /* 0x0000000600067245 */ /* 0x000fe40000201000 */
[----:B------:R-:W-:Y:S01]  /*5190*/  FSEL R212, R36, -INF , !P5 ;  /* 0xff80000024d47808 */ /* 0x000fe20006800000 */
[----:B------:R-:W2:Y:S01]  /*51a0*/  MUFU.TANH R39, R39 ;  /* 0x0000002700277308 */ /* 0x000ea20000002400 */
[----:B---3--:R-:W-:Y:S01]  /*51b0*/  FFMA.FTZ R38, R7, UR5, R38 ;  /* 0x0000000507267c23 */ /* 0x008fe20008010026 */
[----:B------:R-:W-:-:S04]  /*51c0*/  VIADD R7, R84, 0x28 ;  /* 0x0000002854077836 */ /* 0x000fc80000000000 */
[----:B------:R-:W-:Y:S02]  /*51d0*/  FSEL R199, R38, -INF , !P1 ;  /* 0xff80000026c77808 */ /* 0x000fe40004800000 */
[----:B------:R-:W3:Y:S01]  /*51e0*/  MUFU.TANH R68, R68 ;  /* 0x0000004400447308 */ /* 0x000ee20000002400 */
[C---:B------:R-:W-:Y:S01]  /*51f0*/  ISETP.GE.AND P4, PT, R7.reuse, R220, PT ;  /* 0x000000dc0700720c */ /* 0x040fe20003f86270 */
[C---:B-1----:R-:W-:Y:S01]  /*5200*/  FFMA.FTZ R37, R6.reuse, UR5, R37 ;  /* 0x0000000506257c23 */ /* 0x042fe20008010025 */
[----:B------:R-:W-:Y:S02]  /*5210*/  ISETP.GE.AND P5, PT, R7, R167, PT ;  /* 0x000000a70700720c */ /* 0x000fe40003fa6270 */
[----:B------:R-:W-:Y:S02]  /*5220*/  I2FP.F32.U32 R7, R7 ;  /* 0x0000000700077245 */ /* 0x000fe40000201000 */
[----:B------:R-:W-:Y:S01]  /*5230*/  FSEL R198, R37, -INF , !P6 ;  /* 0xff80000025c67808 */ /* 0x000fe20007000000 */
[----:B------:R-:W1:Y:S01]  /*5240*/  MUFU.TANH R70, R70 ;  /* 0x0000004600467308 */ /* 0x000e620000002400 */
[----:B--2---:R-:W-:Y:S01]  /*5250*/  FFMA.FTZ R39, R6, UR5, R39 ;  /* 0x0000000506277c23 */ /* 0x004fe20008010027 */
[----:B------:R-:W-:-:S04]  /*5260*/  VIADD R6, R84, 0x29 ;  /* 0x0000002954067836 */ /* 0x000fc80000000000 */
[----:B------:R-:W-:Y:S02]  /*5270*/  FSEL R211, R39, -INF , !P3 ;  /* 0xff80000027d37808 */ /* 0x000fe40005800000 */
[----:B------:R-:W2:Y:S01]  /*5280*/  MUFU.TANH R69, R69 ;  /* 0x0000004500457308 */ /* 0x000ea20000002400 */
[C---:B------:R-:W-:Y:S01]  /*5290*/  ISETP.GE.AND P1, PT, R6.reuse, R220, PT ;  /* 0x000000dc0600720c */ /* 0x040fe20003f26270 */
[C---:B---3--:R-:W-:Y:S01]  /*52a0*/  FFMA.FTZ R68, R7.reuse, UR5, R68 ;  /* 0x0000000507447c23 */ /* 0x048fe20008010044 */
[----:B------:R-:W-:Y:S02]  /*52b0*/  ISETP.GE.AND P6, PT, R6, R167, PT ;  /* 0x000000a70600720c */ /* 0x000fe40003fc6270 */
[----:B------:R-:W-:Y:S02]  /*52c0*/  I2FP.F32.U32 R6, R6 ;  /* 0x0000000600067245 */ /* 0x000fe40000201000 */
[----:B------:R-:W-:Y:S01]  /*52d0*/  FSEL R206, R68, -INF , !P4 ;  /* 0xff80000044ce7808 */ /* 0x000fe20006000000 */
[----:B------:R-:W3:Y:S01]  /*52e0*/  MUFU.TANH R71, R71 ;  /* 0x0000004700477308 */ /* 0x000ee20000002400 */
[----:B-1----:R-:W-:Y:S01]  /*52f0*/  FFMA.FTZ R70, R7, UR5, R70 ;  /* 0x0000000507467c23 */ /* 0x002fe20008010046 */
[----:B------:R-:W-:-:S04]  /*5300*/  VIADD R7, R84, 0x30 ;  /* 0x0000003054077836 */ /* 0x000fc80000000000 */
[----:B------:R-:W-:Y:S02]  /*5310*/  FSEL R209, R70, -INF , !P5 ;  /* 0xff80000046d17808 */ /* 0x000fe40006800000 */
[----:B------:R-:W1:Y:S01]  /*5320*/  MUFU.TANH R28, R28 ;  /* 0x0000001c001c7308 */ /* 0x000e620000002400 */
[C---:B------:R-:W-:Y:S01]  /*5330*/  ISETP.GE.AND P3, PT, R7.reuse, R220, PT ;  /* 0x000000dc0700720c */ /* 0x040fe20003f66270 */
[----:B--2---:R-:W-:Y:S01]  /*5340*/  FFMA.FTZ R69, R6, UR5, R69 ;  /* 0x0000000506457c23 */ /* 0x004fe20008010045 */
[----:B------:R-:W-:Y:S02]  /*5350*/  ISETP.GE.AND P4, PT, R7, R167, PT ;  /* 0x000000a70700720c */ /* 0x000fe40003f86270 */
[----:B------:R-:W-:Y:S02]  /*5360*/  I2FP.F32.U32 R21, R7 ;  /* 0x0000000700157245 */ /* 0x000fe40000201000 */
[----:B------:R-:W-:Y:S01]  /*5370*/  I2FP.F32.U32 R7, R84 ;  /* 0x0000005400077245 */ /* 0x000fe20000201000 */
[----:B------:R-:W2:Y:S01]  /*5380*/  MUFU.TANH R29, R29 ;  /* 0x0000001d001d7308 */ /* 0x000ea20000002400 */
[----:B------:R-:W-:Y:S01]  /*5390*/  ISETP.GE.AND P5, PT, R84, R220, PT ;  /* 0x000000dc5400720c */ /* 0x000fe20003fa6270 */
[----:B---3--:R-:W-:Y:S01]  /*53a0*/  FFMA.FTZ R71, R6, UR5, R71 ;  /* 0x0000000506477c23 */ /* 0x008fe20008010047 */
[----:B------:R-:W-:-:S02]  /*53b0*/  FSEL R200, R69, -INF , !P1 ;  /* 0xff80000045c87808 */ /* 0x000fc40004800000 */
[----:B------:R-:W-:Y:S02]  /*53c0*/  ISETP.GE.AND P1, PT, R84, R167, PT ;  /* 0x000000a75400720c */ /* 0x000fe40003f26270 */
[----:B------:R-:W-:Y:S01]  /*53d0*/  FSEL R207, R71, -INF , !P6 ;  /* 0xff80000047cf7808 */ /* 0x000fe20007000000 */
[----:B------:R-:W3:Y:S01]  /*53e0*/  MUFU.TANH R72, R72 ;  /* 0x0000004800487308 */ /* 0x000ee20000002400 */
[----:B-1----:R-:W-:-:S05]  /*53f0*/  FFMA.FTZ R6, R7, UR5, R28 ;  /* 0x0000000507067c23 */ /* 0x002fca000801001c */
[----:B------:R-:W-:Y:S02]  /*5400*/  FSEL R6, R6, -INF , !P5 ;  /* 0xff80000006067808 */ /* 0x000fe40006800000 */
[----:B------:R-:W1:Y:S01]  /*5410*/  MUFU.TANH R73, R73 ;  /* 0x0000004900497308 */ /* 0x000e620000002400 */
[----:B--2---:R-:W-:Y:S01]  /*5420*/  FFMA.FTZ R29, R7, UR5, R29 ;  /* 0x00000005071d7c23 */ /* 0x004fe2000801001d */
[C---:B------:R-:W-:Y:S02]  /*5430*/  VIADD R7, R84.reuse, 0x31 ;  /* 0x0000003154077836 */ /* 0x040fe40000000000 */
[----:B------:R-:W-:Y:S02]  /*5440*/  VIADD R84, R84, 0x39 ;  /* 0x0000003954547836 */ /* 0x000fe40000000000 */
[----:B------:R-:W-:Y:S02]  /*5450*/  FSEL R189, R29, -INF , !P1 ;  /* 0xff8000001dbd7808 */ /* 0x000fe40004800000 */
[----:B------:R-:W2:Y:S01]  /*5460*/  MUFU.TANH R74, R74 ;  /* 0x0000004a004a7308 */ /* 0x000ea20000002400 */
[----:B------:R-:W-:Y:S01]  /*5470*/  ISETP.GE.AND P6, PT, R7, R220, PT ;  /* 0x000000dc0700720c */ /* 0x000fe20003fc6270 */
[----:B---3--:R-:W-:Y:S01]  /*5480*/  FFMA.FTZ R72, R21, UR5, R72 ;  /* 0x0000000515487c23 */ /* 0x008fe20008010048 */
[----:B------:R-:W-:-:S02]  /*5490*/  I2FP.F32.U32 R20, R7 ;  /* 0x0000000700147245 */ /* 0x000fc40000201000 */
[----:B------:R-:W-:Y:S02]  /*54a0*/  FMNMX3.FTZ R22, R189, R5, R19, !PT ;  /* 0x00000005bd167276 */ /* 0x000fe40007810013 */
[----:B------:R-:W-:Y:S01]  /*54b0*/  FSEL R210, R72, -INF , !P3 ;  /* 0xff80000048d27808 */ /* 0x000fe20005800000 */
[----:B------:R-:W3:Y:S01]  /*54c0*/  MUFU.TANH R75, R75 ;  /* 0x0000004b004b7308 */ /* 0x000ee20000002400 */
[----:B------:R-:W-:Y:S01]  /*54d0*/  BAR.SYNC.DEFER_BLOCKING 0x0 ;  /* 0x0000000000007b1d */ /* 0x000fe20000010000 */
[----:B------:R-:W-:Y:S01]  /*54e0*/  ISETP.GE.AND P3, PT, R7, R167, PT ;  /* 0x000000a70700720c */ /* 0x000fe20003f66270 */
[----:B-1----:R-:W-:Y:S01]  /*54f0*/  FFMA.FTZ R73, R20, UR5, R73 ;  /* 0x0000000514497c23 */ /* 0x002fe20008010049 */
[----:B------:R-:W-:Y:S02]  /*5500*/  FMNMX3.FTZ R7, R6, R18, R4, !PT ;  /* 0x0000001206077276 */ /* 0x000fe40007810004 */
[----:B------:R-:W-:Y:S02]  /*5510*/  FMNMX3.FTZ R22, R22, R17, R15, !PT ;  /* 0x0000001116167276 */ /* 0x000fe4000781000f */
[----:B------:R-:W-:-:S02]  /*5520*/  FMNMX3.FTZ R7, R7, R16, R14, !PT ;  /* 0x0000001007077276 */ /* 0x000fc4000781000e */
[C---:B------:R-:W-:Y:S01]  /*5530*/  ISETP.GE.AND P5, PT, R84.reuse, R220, PT ;  /* 0x000000dc5400720c */ /* 0x040fe20003fa6270 */
[----:B--2---:R-:W-:Y:S01]  /*5540*/  FFMA.FTZ R74, R21, UR5, R74 ;  /* 0x00000005154a7c23 */ /* 0x004fe2000801004a */
[----:B------:R-:W-:Y:S02]  /*5550*/  FMNMX3.FTZ R7, R7, R12, R10, !PT ;  /* 0x0000000c07077276 */ /* 0x000fe4000781000a */
[----:B------:R-:W-:Y:S02]  /*5560*/  ISETP.GE.AND P1, PT, R84, R167, PT ;  /* 0x000000a75400720c */ /* 0x000fe40003f26270 */
[----:B------:R-:W-:Y:S02]  /*5570*/  FMNMX3.FTZ R7, R7, R8, R212, !PT ;  /* 0x0000000807077276 */ /* 0x000fe400078100d4 */
[----:B------:R-:W-:Y:S01]  /*5580*/  I2FP.F32.U32 R84, R84 ;  /* 0x0000005400547245 */ /* 0x000fe20000201000 */
[----:B---3--:R-:W-:Y:S01]  /*5590*/  FFMA.FTZ R75, R20, UR5, R75 ;  /* 0x00000005144b7c23 */ /* 0x008fe2000801004b */
[----:B------:R-:W-:-:S02]  /*55a0*/  FMNMX3.FTZ R22, R22, R13, R11, !PT ;  /* 0x0000000d16167276 */ /* 0x000fc4000781000b */
[----:B------:R-:W-:Y:S01]  /*55b0*/  FMNMX3.FTZ R7, R7, R198, R206, !PT ;  /* 0x000000c607077276 */ /* 0x000fe200078100ce */
[C---:B------:R-:W-:Y:S01]  /*55c0*/  FFMA.FTZ R57, R84.reuse, UR5, R57 ;  /* 0x0000000554397c23 */ /* 0x040fe20008010039 */
[----:B------:R-:W-:Y:S01]  /*55d0*/  FSEL R208, R73, -INF , !P6 ;  /* 0xff80000049d07808 */ /* 0x000fe20007000000 */
[----:B------:R-:W-:Y:S01]  /*55e0*/  FFMA.FTZ R59, R84, UR5, R59 ;  /* 0x00000005543b7c23 */ /* 0x000fe2000801003b */
[----:B------:R-:W-:Y:S02]  /*55f0*/  FMNMX3.FTZ R22, R22, R9, R199, !PT ;  /* 0x0000000916167276 */ /* 0x000fe400078100c7 */
[----:B------:R-:W-:Y:S02]  /*5600*/  FMNMX3.FTZ R23, R7, R200, R210, !PT ;  /* 0x000000c807177276 */ /* 0x000fe400078100d2 */
[----:B------:R-:W-:Y:S02]  /*5610*/  FSEL R203, R74, -INF , !P4 ;  /* 0xff8000004acb7808 */ /* 0x000fe40006000000 */
[----:B------:R-:W-:-:S02]  /*5620*/  FSEL R202, R57, -INF , !P5 ;  /* 0xff80000039ca7808 */ /* 0x000fc40006800000 */
[----:B------:R-:W-:Y:S02]  /*5630*/  FMNMX3.FTZ R22, R22, R211, R209, !PT ;  /* 0x000000d316167276 */ /* 0x000fe400078100d1 */
[----:B------:R-:W-:Y:S02]  /*5640*/  FMNMX3.FTZ R23, R23, R208, R204, !PT ;  /* 0x000000d017177276 */ /* 0x000fe400078100cc */
[----:B------:R-:W-:Y:S02]  /*5650*/  FSEL R201, R75, -INF , !P3 ;  /* 0xff8000004bc97808 */ /* 0x000fe40005800000 */
[----:B------:R-:W-:Y:S02]  /*5660*/  FSEL R194, R59, -INF , !P1 ;  /* 0xff8000003bc27808 */ /* 0x000fe40004800000 */
        /* <DEDUP_REMOVED lines=116> */
.L_x_752:
[----:B-1----:R-:W-:Y:S01]  /*5db0*/  FMNMX3.FTZ R25, R22, R201, R195, !PT ;  /* 0x000000c916197276 */ /* 0x002fe200078100c3 */
[----:B------:R-:W1:Y:S01]  /*5dc0*/  SHFL.BFLY PT, R24, R23, 0x2, 0x1f ;  /* 0x0c401f0017187f89 */ /* 0x000e6200000e0000 */
[----:B------:R-:W2:Y:S01]  /*5dd0*/  LDCU UR4, c[0x0][0x45c] ;  /* 0x00008b80ff0477ac */ /* 0x000ea20008000800 */
[----:B------:R-:W-:Y:S02]  /*5de0*/  LOP3.LUT R165, R3, 0x200, R2, 0xf8, !PT ;  /* 0x0000020003a57812 */ /* 0x000fe400078ef802 */
[----:B------:R-:W-:Y:S01]  /*5df0*/  FMNMX.FTZ R25, R194, R25, !PT ;  /* 0x00000019c2197209 */ /* 0x000fe20007810000 */
[----:B------:R-:W-:Y:S01]  /*5e00*/  UMOV UR12, 0xffffffff ;  /* 0xffffffff000c7882 */ /* 0x000fe20000000000 */
[----:B------:R-:W-:-:S03]  /*5e10*/  LEA R165, R165, UR6, 0x1 ;  /* 0x00000006a5a57c11 */ /* 0x000fc6000f8e08ff */
[----:B------:R-:W3:Y:S01]  /*5e20*/  SHFL.BFLY PT, R20, R25, 0x2, 0x1f ;  /* 0x0c401f0019147f89 */ /* 0x000ee200000e0000 */
[-C--:B------:R-:W-:Y:S02]  /*5e30*/  IADD3 R193, PT, PT, R76, R165.reuse, RZ ;  /* 0x000000a54cc17210 */ /* 0x080fe40007ffe0ff */
        /* <DEDUP_REMOVED lines=11> */
[----:B------:R-:W4:Y:S04]  /*5ef0*/  LDSM.16.MT88.4 R140, [R197+0x10000] ;  /* 0x01000000c58c783b */ /* 0x000f280000004200 */
[----:B------:R-:W5:Y:S04]  /*5f00*/  LDSM.16.MT88.4 R132, [R192+0x10000] ;  /* 0x01000000c084783b */ /* 0x000f680000004200 */
[----:B------:R-:W5:Y:S01]  /*5f10*/  LDSM.16.MT88.4 R40, [R165+0x12000] ;  /* 0x01200000a528783b */ /* 0x000f620000004200 */
[----:B-1----:R-:W-:-:S03]  /*5f20*/  FMNMX.FTZ R164, R21, R164, !PT ;  /* 0x000000a415a47209 */ /* 0x002fc60007810000 */
[----:B------:R-:W1:Y:S01]  /*5f30*/  LDSM.16.MT88.4 R56, [R197+0x12000] ;  /* 0x01200000c538783b */ /* 0x000e620000004200 */
[C---:B------:R-:W-:Y:S01]  /*5f40*/  FSETP.NEU.FTZ.AND P1, PT, R164.reuse, -INF , PT ;  /* 0xff800000a400780b */ /* 0x040fe20003f3d000 */
[----:B--2---:R-:W-:Y:S02]  /*5f50*/  FMUL.FTZ R205, R164, UR4 ;  /* 0x00000004a4cd7c20 */ /* 0x004fe40008410000 */
[----:B------:R-:W2:Y:S01]  /*5f60*/  LDSM.16.MT88.4 R64, [R192+0x12000] ;  /* 0x01200000c040783b */ /* 0x000ea20000004200 */
[----:B---3--:R-:W-:-:S03]  /*5f70*/  FMNMX.FTZ R3, R20, R7, !PT ;  /* 0x0000000714037209 */ /* 0x008fc60007810000 */
[----:B------:R-:W3:Y:S01]  /*5f80*/  LDSM.16.MT88.4 R72, [R165+0x14000] ;  /* 0x01400000a548783b */ /* 0x000ee20000004200 */
[----:B------:R-:W-:Y:S02]  /*5f90*/  FSEL R205, R205, RZ, P1 ;  /* 0x000000ffcdcd7208 */ /* 0x000fe40000800000 */
[C---:B------:R-:W-:Y:S01]  /*5fa0*/  FSETP.NEU.FTZ.AND P1, PT, R3.reuse, -INF , PT ;  /* 0xff8000000300780b */ /* 0x040fe20003f3d000 */
[----:B------:R-:W-:Y:S01]  /*5fb0*/  FMUL.FTZ R196, R3, UR4 ;  /* 0x0000000403c47c20 */ /* 0x000fe20008410000 */
[----:B------:R-:W3:Y:S01]  /*5fc0*/  LDSM.16.MT88.4 R88, [R197+0x14000] ;  /* 0x01400000c558783b */ /* 0x000ee20000004200 */
[--C-:B------:R-:W-:Y:S01]  /*5fd0*/  FFMA.FTZ R191, R6, UR4, -R205.reuse ;  /* 0x0000000406bf7c23 */ /* 0x100fe200080108cd */
[--C-:B------:R-:W-:Y:S01]  /*5fe0*/  FFMA.FTZ R187, R4, UR4, -R205.reuse ;  /* 0x0000000404bb7c23 */ /* 0x100fe200080108cd */
[--C-:B------:R-:W-:Y:S01]  /*5ff0*/  FFMA.FTZ R190, R18, UR4, -R205.reuse ;  /* 0x0000000412be7c23 */ /* 0x100fe200080108cd */
[----:B------:R-:W-:Y:S01]  /*6000*/  FSEL R196, R196, RZ, P1 ;  /* 0x000000ffc4c47208 */ /* 0x000fe20000800000 */
[----:B------:R-:W3:Y:S01]  /*6010*/  LDSM.16.MT88.4 R96, [R192+0x14000] ;  /* 0x01400000c060783b */ /* 0x000ee20000004200 */
[--C-:B------:R-:W-:Y:S01]  /*6020*/  FFMA.FTZ R186, R16, UR4, -R205.reuse ;  /* 0x0000000410ba7c23 */ /* 0x100fe200080108cd */
[----:B------:R-:W-:Y:S01]  /*6030*/  MUFU.EX2 R191, R191 ;  /* 0x000000bf00bf7308 */ /* 0x000fe20000000800 */
[--C-:B------:R-:W-:Y:S01]  /*6040*/  FFMA.FTZ R183, R14, UR4, -R205.reuse ;  /* 0x000000040eb77c23 */ /* 0x100fe200080108cd */
[--C-:B------:R-:W-:Y:S01]  /*6050*/  FFMA.FTZ R188, R5, UR4, -R196.reuse ;  /* 0x0000000405bc7c23 */ /* 0x100fe200080108c4 */
[----:B------:R-:W3:Y:S01]  /*6060*/  LDSM.16.MT88.4 R104, [R165+0x16000] ;  /* 0x01600000a568783b */ /* 0x000ee20000004200 */
[--C-:B------:R-:W-:Y:S01]  /*6070*/  FFMA.FTZ R189, R189, UR4, -R196.reuse ;  /* 0x00000004bdbd7c23 */ /* 0x100fe200080108c4 */
[--C-:B------:R-:W-:Y:S01]  /*6080*/  FFMA.FTZ R185, R19, UR4, -R196.reuse ;  /* 0x0000000413b97c23 */ /* 0x100fe200080108c4 */
[--C-:B------:R-:W-:Y:S01]  /*6090*/  FFMA.FTZ R184, R17, UR4, -R196.reuse ;  /* 0x0000000411b87c23 */ /* 0x100fe200080108c4 */
[----:B------:R-:W3:Y:S01]  /*60a0*/  LDSM.16.MT88.4 R120, [R197+0x16000] ;  /* 0x01600000c578783b */ /* 0x000ee20000004200 */
[----:B------:R-:W4:Y:S01]  /*60b0*/  MUFU.EX2 R190, R190 ;  /* 0x000000be00be7308 */ /* 0x000f220000000800 */
[--C-:B------:R-:W-:Y:S01]  /*60c0*/  FFMA.FTZ R182, R12, UR4, -R205.reuse ;  /* 0x000000040cb67c23 */ /* 0x100fe200080108cd */
[--C-:B------:R-:W-:Y:S01]  /*60d0*/  FFMA.FTZ R179, R10, UR4, -R205.reuse ;  /* 0x000000040ab37c23 */ /* 0x100fe200080108cd */
[----:B------:R-:W3:Y:S01]  /*60e0*/  LDSM.16.MT88.4 R4, [R192+0x16000] ;  /* 0x01600000c004783b */ /* 0x000ee20000004200 */
[----:B------:R-:W-:Y:S01]  /*60f0*/  MUFU.EX2 R187, R187 ;  /* 0x000000bb00bb7308 */ /* 0x000fe20000000800 */
[--C-:B------:R-:W-:Y:S01]  /*6100*/  FFMA.FTZ R178, R8, UR4, -R205.reuse ;  /* 0x0000000408b27c23 */ /* 0x100fe200080108cd */
[--C-:B------:R-:W-:Y:S01]  /*6110*/  FFMA.FTZ R181, R15, UR4, -R196.reuse ;  /* 0x000000040fb57c23 */ /* 0x100fe200080108c4 */
[----:B------:R-:W3:Y:S01]  /*6120*/  LDSM.16.MT88.4 R16, [R193+0x12800] ;  /* 0x01280000c110783b */ /* 0x000ee20000004200 */
[----:B------:R-:W5:Y:S01]  /*6130*/  MUFU.EX2 R186, R186 ;  /* 0x000000ba00ba7308 */ /* 0x000f620000000800 */
[--C-:B------:R-:W-:Y:S01]  /*6140*/  FFMA.FTZ R180, R13, UR4, -R196.reuse ;  /* 0x000000040db47c23 */ /* 0x100fe200080108c4 */
[--C-:B------:R-:W-:Y:S01]  /*6150*/  FFMA.FTZ R177, R11, UR4, -R196.reuse ;  /* 0x000000040bb17c23 */ /* 0x100fe200080108c4 */
[--C-:B------:R-:W-:Y:S01]  /*6160*/  FFMA.FTZ R176, R9, UR4, -R196.reuse ;  /* 0x0000000409b07c23 */ /* 0x100fe200080108c4 */
[----:B------:R-:W-:Y:S01]  /*6170*/  MUFU.EX2 R189, R189 ;  /* 0x000000bd00bd7308 */ /* 0x000fe20000000800 */
[----:B------:R-:W3:Y:S01]  /*6180*/  LDSM.16.MT88.4 R12, [R193+0x14800] ;  /* 0x01480000c10c783b */ /* 0x000ee20000004200 */
[----:B----4-:R-:W-:Y:S01]  /*6190*/  F2FP.BF16.F32.PACK_AB R128, R190, R191 ;  /* 0x000000bfbe80723e */ /* 0x010fe200000010ff */
[--C-:B------:R-:W-:Y:S01]  /*61a0*/  FFMA.FTZ R212, R212, UR4, -R205.reuse ;  /* 0x00000004d4d47c23 */ /* 0x100fe200080108cd */
[----:B------:R-:W4:Y:S01]  /*61b0*/  MUFU.EX2 R188, R188 ;  /* 0x000000bc00bc7308 */ /* 0x000f220000000800 */
[----:B------:R-:W3:Y:S01]  /*61c0*/  LDSM.16.MT88.4 R8, [R165+0x10800] ;  /* 0x01080000a508783b */ /* 0x000ee20000004200 */
[--C-:B------:R-:W-:Y:S01]  /*61d0*/  FFMA.FTZ R207, R207, UR4, -R196.reuse ;  /* 0x00000004cfcf7c23 */ /* 0x100fe200080108c4 */
[--C-:B------:R-:W-:Y:S01]  /*61e0*/  FFMA.FTZ R249, R202, UR4, -R205.reuse ;  /* 0x00000004caf97c23 */ /* 0x100fe200080108cd */
[----:B------:R-:W-:Y:S01]  /*61f0*/  MUFU.EX2 R185, R185 ;  /* 0x000000b900b97308 */ /* 0x000fe20000000800 */
[----:B------:R-:W3:Y:S01]  /*6200*/  LDSM.16.MT88.4 R20, [R193+0x16800] ;  /* 0x01680000c114783b */ /* 0x000ee20000004200 */
[----:B-----5:R-:W-:Y:S01]  /*6210*/  F2FP.BF16.F32.PACK_AB R130, R186, R187 ;  /* 0x000000bbba82723e */ /* 0x020fe200000010ff */
[--C-:B------:R-:W-:Y:S01]  /*6220*/  FFMA.FTZ R247, R194, UR4, -R196.reuse ;  /* 0x00000004c2f77c23 */ /* 0x100fe200080108c4 */
[----:B------:R-:W5:Y:S01]  /*6230*/  MUFU.EX2 R184, R184 ;  /* 0x000000b800b87308 */ /* 0x000f620000000800 */
[----:B------:R-:W-:Y:S01]  /*6240*/  LDSM.16.MT88.4 R24, [R193+0x10800] ;  /* 0x01080000c118783b */ /* 0x000fe20000004200 */
[----:B------:R-:W-:Y:S01]  /*6250*/  FFMA.FTZ R210, R210, UR4, -R205 ;  /* 0x00000004d2d27c23 */ /* 0x000fe200080108cd */
[--C-:B------:R-:W-:Y:S01]  /*6260*/  FFMA.FTZ R203, R203, UR4, -R196.reuse ;  /* 0x00000004cbcb7c23 */ /* 0x100fe200080108c4 */
[----:B------:R-:W-:Y:S01]  /*6270*/  MUFU.EX2 R183, R183 ;  /* 0x000000b700b77308 */ /* 0x000fe20000000800 */
[----:B------:R-:W-:Y:S01]  /*6280*/  LDSM.16.MT88.4 R28, [R165+0x14800] ;  /* 0x01480000a51c783b */ /* 0x000fe20000004200 */
[----:B----4-:R-:W-:Y:S01]  /*6290*/  F2FP.BF16.F32.PACK_AB R129, R188, R189 ;  /* 0x000000bdbc81723e */ /* 0x010fe200000010ff */
[----:B------:R-:W-:Y:S01]  /*62a0*/  FFMA.FTZ R195, R195, UR4, -R196 ;  /* 0x00000004c3c37c23 */ /* 0x000fe200080108c4 */
[----:B------:R-:W4:Y:S01]  /*62b0*/  MUFU.EX2 R182, R182 ;  /* 0x000000b600b67308 */ /* 0x000f220000000800 */
[----:B------:R-:W-:Y:S01]  /*62c0*/  LDSM.16.MT88.4 R172, [R192+0x10800] ;  /* 0x01080000c0ac783b */ /* 0x000fe20000004200 */
[----:B------:R-:W-:Y:S01]  /*62d0*/  FADD.FTZ R190, R191, R190 ;  /* 0x000000bebfbe7221 */ /* 0x000fe20000010000 */
        /* <DEDUP_REMOVED lines=10> */
[----:B------:R-:W-:Y:S01]  /*6380*/  HMMA.16816.F32.BF16 R44, R128, R48, RZ ;  /* 0x00000030802c723c */ /* 0x000fe200000418ff */
[----:B------:R-:W-:-:S02]  /*6390*/  FADD.FTZ R184, R184, R185 ;  /* 0x000000b9b8b87221 */ /* 0x000fc40000010000 */
[----:B------:R-:W5:Y:S04]  /*63a0*/  MUFU.EX2 R180, R180 ;  /* 0x000000b400b47308 */ /* 0x000f680000000800 */
[----:B------:R-:W-:Y:S01]  /*63b0*/  MUFU.EX2 R177, R177 ;  /* 0x000000b100b17308 */ /* 0x000fe20000000800 */
[C---:B------:R-:W-:Y:S03]  /*63c0*/  HMMA.16816.F32.BF16 R48, R128.reuse, R50, RZ ;  /* 0x000000328030723c */ /* 0x040fe600000418ff */
[----:B------:R-:W5:Y:S04]  /*63d0*/  MUFU.EX2 R176, R176 ;  /* 0x000000b000b07308 */ /* 0x000f680000000800 */
[----:B------:R-:W-:Y:S01]  /*63e0*/  MUFU.EX2 R207, R207 ;  /* 0x000000cf00cf7308 */ /* 0x000fe20000000800 */
[C---:B------:R-:W-:Y:S03]  /*63f0*/  HMMA.16816.F32.BF16 R152, R128.reuse, R148, RZ ;  /* 0x000000948098723c */ /* 0x040fe600000418ff */
[----:B------:R-:W-:Y:S04]  /*6400*/  MUFU.EX2 R249, R249 ;  /* 0x000000f900f97308 */ /* 0x000fe80000000800 */
[----:B------:R1:W-:Y:S01]  /*6410*/  MUFU.EX2 R194, R195 ;  /* 0x000000c300c27308 */ /* 0x0003e20000000800 */
[C---:B------:R-:W-:Y:S03]  /*6420*/  HMMA.16816.F32.BF16 R76, R128.reuse, R80, RZ ;  /* 0x00000050804c723c */ /* 0x040fe600000418ff */
[----:B------:R-:W-:Y:S05]  /*6430*/  MUFU.EX2 R247, R247 ;  /* 0x000000f700f77308 */ /* 0x000fea0000000800 */
[----:B------:R-:W-:Y:S01]  /*6440*/  HMMA.16816.F32.BF16 R108, R128, R112, RZ ;  /* 0x00000070806c723c */ /* 0x000fe200000418ff */
[----:B-1----:R-:W-:-:S07]  /*6450*/  IADD3 R195, PT, PT, R166, R165, RZ ;  /* 0x000000a5a6c37210 */ /* 0x002fce0007ffe0ff */
[C---:B------:R-:W-:Y:S08]  /*6460*/  HMMA.16816.F32.BF16 R160, R128.reuse, R156, RZ ;  /* 0x0000009c80a0723c */ /* 0x040ff000000418ff */
[C---:B------:R-:W-:Y:S08]  /*6470*/  HMMA.16816.F32.BF16 R144, R128.reuse, R140, RZ ;  /* 0x0000008c8090723c */ /* 0x040ff000000418ff */
[C---:B------:R-:W-:Y:S08]  /*6480*/  HMMA.16816.F32.BF16 R136, R128.reuse, R132, RZ ;  /* 0x000000848088723c */ /* 0x040ff000000418ff */
[C---:B------:R-:W-:Y:S08]  /*6490*/  HMMA.16816.F32.BF16 R36, R128.reuse, R40, RZ ;  /* 0x000000288024723c */ /* 0x040ff000000418ff */
[C---:B------:R-:W-:Y:S08]  /*64a0*/  HMMA.16816.F32.BF16 R52, R128.reuse, R56, RZ ;  /* 0x000000388034723c */ /* 0x040ff000000418ff */
[C---:B--2---:R-:W-:Y:S08]  /*64b0*/  HMMA.16816.F32.BF16 R60, R128.reuse, R64, RZ ;  /* 0x00000040803c723c */ /* 0x044ff000000418ff */
        /* <DEDUP_REMOVED lines=20> */
[----:B----4-:R-:W-:Y:S01]  /*6600*/  F2FP.BF16.F32.PACK_AB R4, R182, R183 ;  /* 0x000000b7b604723e */ /* 0x010fe200000010ff */
        /* <DEDUP_REMOVED lines=25> */
[----:B------:R5:W1:Y:S07]  /*67a0*/  LDSM.16.MT88.4 R24, [R197+0x14800] ;  /* 0x01480000c518783b */ /* 0x000a6e0000004200 */
[C---:B--2---:R-:W-:Y:S08]  /*67b0*/  HMMA.16816.F32.BF16 R60, R4.reuse, R12, R60 ;  /* 0x0000000c043c723c */ /* 0x044ff0000004183c */
[C---:B------:R-:W-:Y:S01]  /*67c0*/  HMMA.16816.F32.BF16 R64, R4.reuse, R14, R64 ;  /* 0x0000000e0440723c */ /* 0x040fe20000041840 */
[----:B------:R-:W2:Y:S07]  /*67d0*/  LDSM.16.MT88.4 R12, [R192+0x16800] ;  /* 0x01680000c00c783b */ /* 0x000eae0000004200 */
[----:B---3--:R-:W-:Y:S01]  /*67e0*/  HMMA.16816.F32.BF16 R100, R4, R8, R100 ;  /* 0x000000080464723c */ /* 0x008fe20000041864 */
[----:B-----5:R-:W-:-:S02]  /*67f0*/  FFMA.FTZ R197, R198, UR4, -R205 ;  /* 0x00000004c6c57c23 */ /* 0x020fc400080108cd */
[----:B------:R3:W-:Y:S04]  /*6800*/  MUFU.EX2 R198, R212 ;  /* 0x000000d400c67308 */ /* 0x0007e80000000800 */
[----:B------:R-:W5:Y:S01]  /*6810*/  MUFU.EX2 R197, R197 ;  /* 0x000000c500c57308 */ /* 0x000f620000000800 */
[C---:B------:R-:W-:Y:S01]  /*6820*/  HMMA.16816.F32.BF16 R104, R4.reuse, R10, R104 ;  /* 0x0000000a0468723c */ /* 0x040fe20000041868 */
[----:B------:R-:W5:Y:S07]  /*6830*/  LDSM.16.MT88.4 R8, [R193+0x13000] ;  /* 0x01300000c108783b */ /* 0x000f6e0000004200 */
[----:B----4-:R-:W-:Y:S01]  /*6840*/  HMMA.16816.F32.BF16 R92, R4, R20, R92 ;  /* 0x00000014045c723c */ /* 0x010fe2000004185c */
[--C-:B------:R-:W-:Y:S01]  /*6850*/  FFMA.FTZ R20, R206, UR4, -R205.reuse ;  /* 0x00000004ce147c23 */ /* 0x100fe200080108cd */
[--C-:B------:R-:W-:Y:S01]  /*6860*/  FFMA.FTZ R206, R199, UR4, -R196.reuse ;  /* 0x00000004c7ce7c23 */ /* 0x100fe200080108c4 */
[----:B---3--:R-:W-:Y:S01]  /*6870*/  FFMA.FTZ R212, R209, UR4, -R196 ;  /* 0x00000004d1d47c23 */ /* 0x008fe200080108c4 */
[----:B------:R-:W-:-:S02]  /*6880*/  FFMA.FTZ R21, R200, UR4, -R205 ;  /* 0x00000004c8157c23 */ /* 0x000fc400080108cd */
[----:B------:R-:W-:Y:S02]  /*6890*/  MUFU.EX2 R200, R20 ;  /* 0x0000001400c87308 */ /* 0x000fe40000000800 */
[----:B------:R-:W-:Y:S01]  /*68a0*/  HMMA.16816.F32.BF16 R68, R4, R28, R68 ;  /* 0x0000001c0444723c */ /* 0x000fe20000041844 */
[----:B------:R-:W-:Y:S01]  /*68b0*/  FFMA.FTZ R28, R211, UR4, -R196 ;  /* 0x00000004d31c7c23 */ /* 0x000fe200080108c4 */
[----:B------:R-:W-:Y:S01]  /*68c0*/  MUFU.EX2 R199, R21 ;  /* 0x0000001500c77308 */ /* 0x000fe20000000800 */
[----:B------:R-:W-:-:S03]  /*68d0*/  IADD3 R211, PT, PT, R166, R165, RZ ;  /* 0x000000a5a6d37210 */ /* 0x000fc60007ffe0ff */
[----:B------:R-:W-:Y:S02]  /*68e0*/  MUFU.EX2 R206, R206 ;  /* 0x000000ce00ce7308 */ /* 0x000fe40000000800 */
[C---:B-1----:R-:W-:Y:S02]  /*68f0*/  HMMA.16816.F32.BF16 R116, R4.reuse, R16, R116 ;  /* 0x000000100474723c */ /* 0x042fe40000041874 */
[----:B------:R1:W3:Y:S04]  /*6900*/  MUFU.EX2 R209, R28 ;  /* 0x0000001c00d17308 */ /* 0x0002e80000000800 */
[----:B------:R-:W4:Y:S02]  /*6910*/  MUFU.EX2 R212, R212 ;  /* 0x000000d400d47308 */ /* 0x000f240000000800 */
        /* <DEDUP_REMOVED lines=13> */
[C---:B------:R-:W-:Y:S08]  /*69f0*/  HMMA.16816.F32.BF16 R84, R4.reuse, R24, R84 ;  /* 0x000000180454723c */ /* 0x040ff00000041854 */
[C---:B------:R-:W-:Y:S01]  /*6a00*/  HMMA.16816.F32.BF16 R88, R4.reuse, R26, R88 ;  /* 0x0000001a0458723c */ /* 0x040fe20000041858 */
[----:B------:R-:W-:Y:S07]  /*6a10*/  LDSM.16.MT88.4 R24, [R193+0x11000] ;  /* 0x01100000c118783b */ /* 0x000fee0000004200 */
[C---:B------:R-:W-:Y:S01]  /*6a20*/  HMMA.16816.F32.BF16 R96, R4.reuse, R22, R96 ;  /* 0x000000160460723c */ /* 0x040fe20000041860 */
[----:B------:R-:W-:Y:S07]  /*6a30*/  LDSM.16.MT88.4 R20, [R193+0x17000] ;  /* 0x01700000c114783b */ /* 0x000fee0000004200 */
[C---:B--2---:R-:W-:Y:S08]  /*6a40*/  HMMA.16816.F32.BF16 R124, R4.reuse, R12, R124 ;  /* 0x0000000c047c723c */ /* 0x044ff0000004187c */
[----:B------:R-:W-:Y:S01]  /*6a50*/  HMMA.16816.F32.BF16 R128, R4, R14, R128 ;  /* 0x0000000e0480723c */ /* 0x000fe20000041880 */
[----:B-----5:R-:W-:Y:S01]  /*6a60*/  F2FP.BF16.F32.PACK_AB R4, R197, R198 ;  /* 0x000000c6c504723e */ /* 0x020fe200000010ff */
[----:B------:R-:W1:Y:S01]  /*6a70*/  LDSM.16.MT88.4 R12, [R211+0x11000] ;  /* 0x01100000d30c783b */ /* 0x000e620000004200 */
[----:B---3--:R-:W-:-:S02]  /*6a80*/  F2FP.BF16.F32.PACK_AB R5, R209, R206 ;  /* 0x000000ced105723e */ /* 0x008fc400000010ff */
[----:B------:R-:W-:Y:S02]  /*6a90*/  F2FP.BF16.F32.PACK_AB R6, R199, R200 ;  /* 0x000000c8c706723e */ /* 0x000fe400000010ff */
[----:B----4-:R-:W-:-:S07]  /*6aa0*/  F2FP.BF16.F32.PACK_AB R7, R207, R212 ;  /* 0x000000d4cf07723e */ /* 0x010fce00000010ff */
[C---:B------:R-:W-:Y:S08]  /*6ab0*/  HMMA.16816.F32.BF16 R44, R4.reuse, R8, R44 ;  /* 0x00000008042c723c */ /* 0x040ff0000004182c */
        /* <DEDUP_REMOVED lines=137> */
[----:B------:R-:W-:Y:S01]  /*7350*/  UIADD3 UR14, UPT, UPT, UR23, UR14, URZ ;  /* 0x0000000e170e7290 */ /* 0x000fe2000fffe0ff */
[----:B------:R-:W-:Y:S01]  /*7360*/  IMAD.U32 R4, RZ, RZ, UR13 ;  /* 0x0000000dff047e24 */ /* 0x000fe2000f8e00ff */
[----:B------:R-:W-:Y:S01]  /*7370*/  ULEA.HI.X UR12, UR22, UR15, UR12, 0x6, UP0 ;  /* 0x0000000f160c7291 */ /* 0x000fe200080f340c */
[-C--:B------:R-:W-:Y:S01]  /*7380*/  LEA R14, P3, R6, R235.reuse, 0x7 ;  /* 0x000000eb060e7211 */ /* 0x080fe200078638ff */
[----:B------:R-:W-:Y:S01]  /*7390*/  UIADD3 UR16, UP1, UPT, UR13, UR16, URZ ;  /* 0x000000100d107290 */ /* 0x000fe2000ff3e0ff */
[----:B------:R-:W-:Y:S01]  /*73a0*/  LEA R231, R231, UR6, 0x1 ;  /* 0x00000006e7e77c11 */ /* 0x000fe2000f8e08ff */
        /* <DEDUP_REMOVED lines=16> */
[----:B------:R-:W-:Y:S01]  /*74b0*/  IMAD.MOV.U32 R226, RZ, RZ, 0x20 ;  /* 0x00000020ffe27424 */ /* 0x000fe200078e00ff */
[----:B------:R-:W-:Y:S01]  /*74c0*/  ISETP.GE.AND P4, PT, R244, UR4, PT ;  /* 0x00000004f4007c0c */ /* 0x000fe2000bf86270 */
[----:B------:R-:W-:Y:S01]  /*74d0*/  VIADD R17, R228, UR6 ;  /* 0x00000006e4117c36 */ /* 0x000fe20008000000 */
[-C--:B------:R-:W-:Y:S01]  /*74e0*/  LEA.HI.X R11, R6, R234.reuse, R7, 0x1, P3 ;  /* 0x000000ea060b7211 */ /* 0x080fe200018f0c07 */
[----:B------:R-:W-:Y:S01]  /*74f0*/  IMAD.IADD R227, R166, 0x1, R231 ;  /* 0x00000001a6e37824 */ /* 0x000fe200078e02e7 */
[----:B------:R-:W-:Y:S01]  /*7500*/  ISETP.GE.AND P3, PT, R243, UR4, PT ;  /* 0x00000004f3007c0c */ /* 0x000fe2000bf66270 */
[----:B------:R-:W-:Y:S01]  /*7510*/  IMAD.IADD R166, R17, 0x1, R166 ;  /* 0x0000000111a67824 */ /* 0x000fe200078e02a6 */
[----:B------:R-:W-:Y:S01]  /*7520*/  LEA.HI.X R9, R4, R234, R5, 0x1, P1 ;  /* 0x000000ea04097211 */ /* 0x000fe200008f0c05 */
[----:B------:R-:W-:Y:S01]  /*7530*/  UISETP.GE.U32.AND UP0, UPT, UR19, 0x3, UPT ;  /* 0x000000031300788c */ /* 0x000fe2000bf06070 */
[----:B------:R-:W-:Y:S01]  /*7540*/  ISETP.GE.AND P1, PT, R242, UR4, PT ;  /* 0x00000004f2007c0c */ /* 0x000fe2000bf26270 */
[----:B------:R-:W1:Y:S01]  /*7550*/  LDCU UR4, c[0x0][0x50c] ;  /* 0x0000a180ff0477ac */ /* 0x000e620008000800 */
[----:B------:R-:W-:-:S05]  /*7560*/  SEL R226, R226, 0xffffffe0, !P2 ;  /* 0xffffffe0e2e27807 */ /* 0x000fca0005000000 */
        /* <DEDUP_REMOVED lines=90> */
[----:B------:R-:W1:Y:S04]  /*7b10*/  LDSM.16.M88.4 R176, [R221+0x8000] ;  /* 0x00800000ddb0783b */ /* 0x000e680000000200 */
[----:B--2---:R-:W2:Y:S04]  /*7b20*/  LDSM.16.M88.4 R8, [R221+0x8800] ;  /* 0x00880000dd08783b */ /* 0x004ea80000000200 */
        /* <DEDUP_REMOVED lines=8> */
[----:B------:R-:W-:Y:S01]  /*7bb0*/  LDSM.16.M88.4 R208, [R228+UR6+0xc000] ;  /* 0x00c00006e4d0783b */ /* 0x000fe20008000200 */
[C---:B-----5:R-:W-:Y:S03]  /*7bc0*/  HMMA.16816.F32.BF16 R196, R184.reuse, R192, RZ ;  /* 0x000000c0b8c4723c */ /* 0x060fe600000418ff */
[----:B------:R-:W-:Y:S04]  /*7bd0*/  LDSM.16.M88.4 R216, [R226+0xc800] ;  /* 0x00c80000e2d8783b */ /* 0x000fe80000000200 */
[----:B------:R-:W-:Y:S01]  /*7be0*/  LDSM.16.M88.4 R212, [R228+UR6+0xe000] ;  /* 0x00e00006e4d4783b */ /* 0x000fe20008000200 */
[C---:B------:R-:W-:Y:S03]  /*7bf0*/  HMMA.16816.F32.BF16 R32, R184.reuse, R34, RZ ;  /* 0x00000022b820723c */ /* 0x040fe600000418ff */
[----:B------:R-:W0:Y:S05]  /*7c00*/  LDGDEPBAR ;  /* 0x00000000000079af */ /* 0x000e2a0000000000 */
[C---:B------:R-:W-:Y:S08]  /*7c10*/  HMMA.16816.F32.BF16 R24, R184.reuse, R26, RZ ;  /* 0x0000001ab818723c */ /* 0x040ff000000418ff */
[C---:B------:R-:W-:Y:S08]  /*7c20*/  HMMA.16816.F32.BF16 R192, R184.reuse, R194, RZ ;  /* 0x000000c2b8c0723c */ /* 0x040ff000000418ff */
[C---:B-1----:R-:W-:Y:S08]  /*7c30*/  HMMA.16816.F32.BF16 R188, R184.reuse, R180, RZ ;  /* 0x000000b4b8bc723c */ /* 0x042ff000000418ff */
[----:B------:R-:W-:Y:S01]  /*7c40*/  HMMA.16816.F32.BF16 R184, R184, R182, RZ ;  /* 0x000000b6b8b8723c */ /* 0x000fe200000418ff */
[----:B------:R-:W-:Y:S07]  /*7c50*/  LDSM.16.M88.4 R180, [R226+0x9000] ;  /* 0x00900000e2b4783b */ /* 0x000fee0000000200 */
[C---:B------:R-:W-:Y:S08]  /*7c60*/  HMMA.16816.F32.BF16 R12, R20.reuse, R176, R12 ;  /* 0x000000b0140c723c */ /* 0x040ff0000004180c */
        /* <DEDUP_REMOVED lines=10> */
[----:B------:R-:W-:Y:S04]  /*7d10*/  LDSM.16.M88.4 R168, [R229] ;  /* 0x00000000e5a8783b */ /* 0x000fe80000000200 */
[----:B------:R-:W4:Y:S03]  /*7d20*/  LDSM.16.M88.4 R20, [R226+0x8000] ;  /* 0x00800000e214783b */ /* 0x000f260000000200 */
[C---:B---3--:R-:W-:Y:S08]  /*7d30*/  HMMA.16816.F32.BF16 R12, R172.reuse, R16, R12 ;  /* 0x00000010ac0c723c */ /* 0x048ff0000004180c */
[C---:B------:R-:W-:Y:S01]  /*7d40*/  HMMA.16816.F32.BF16 R32, R172.reuse, R18, R32 ;  /* 0x00000012ac20723c */ /* 0x040fe20000041820 */
[----:B------:R-:W3:Y:S07]  /*7d50*/  LDSM.16.M88.4 R16, [R226+0x8800] ;  /* 0x00880000e210783b */ /* 0x000eee0000000200 */
[C---:B-1----:R-:W-:Y:S08]  /*7d60*/  HMMA.16816.F32.BF16 R28, R172.reuse, R8, R28 ;  /* 0x00000008ac1c723c */ /* 0x042ff0000004181c */
[C---:B------:R-:W-:Y:S01]  /*7d70*/  HMMA.16816.F32.BF16 R24, R172.reuse, R10, R24 ;  /* 0x0000000aac18723c */ /* 0x040fe20000041818 */
[----:B------:R-:W-:Y:S07]  /*7d80*/  LDSM.16.M88.4 R8, [R231+0x2000] ;  /* 0x00200000e708783b */ /* 0x000fee0000000200 */
[C---:B--2---:R-:W-:Y:S08]  /*7d90*/  HMMA.16816.F32.BF16 R196, R172.reuse, R4, R196 ;  /* 0x00000004acc4723c */ /* 0x044ff000000418c4 */
[C---:B------:R-:W-:Y:S01]  /*7da0*/  HMMA.16816.F32.BF16 R192, R172.reuse, R6, R192 ;  /* 0x00000006acc0723c */ /* 0x040fe200000418c0 */
[----:B------:R-:W1:Y:S07]  /*7db0*/  LDSM.16.M88.4 R4, [R228+UR6+0xa000] ;  /* 0x00a00006e404783b */ /* 0x000e6e0008000200 */
[C---:B------:R-:W-:Y:S08]  /*7dc0*/  HMMA.16816.F32.BF16 R188, R172.reuse, R200, R188 ;  /* 0x000000c8acbc723c */ /* 0x040ff000000418bc */
[----:B------:R-:W-:Y:S01]  /*7dd0*/  HMMA.16816.F32.BF16 R184, R172, R202, R184 ;  /* 0x000000caacb8723c */ /* 0x000fe200000418b8 */
[----:B------:R-:W-:Y:S04]  /*7de0*/  LDSM.16.M88.4 R172, [R228+UR6+0xb800] ;  /* 0x00b80006e4ac783b */ /* 0x000fe80008000200 */
[----:B------:R-:W-:Y:S03]  /*7df0*/  LDSM.16.M88.4 R200, [R221+0xb800] ;  /* 0x00b80000ddc8783b */ /* 0x000fe60000000200 */
[C---:B----4-:R-:W-:Y:S08]  /*7e00*/  HMMA.16816.F32.BF16 R12, R168.reuse, R20, R12 ;  /* 0x00000014a80c723c */ /* 0x050ff0000004180c */
        /* <DEDUP_REMOVED lines=23> */
[----:B------:R-:W2:Y:S04]  /*7f80*/  LDSM.16.M88.4 R8, [R166+0xa800] ;  /* 0x00a80000a608783b */ /* 0x000ea80000000200 */
[----:B------:R-:W-:Y:S03]  /*7f90*/  LDSM.16.M88.4 R172, [R226+0xa000] ;  /* 0x00a00000e2ac783b */ /* 0x000fe60000000200 */
[C---:B----4-:R-:W-:Y:S08]  /*7fa0*/  HMMA.16816.F32.BF16 R12, R180.reuse, R168, R12 ;  /* 0x000000a8b40c723c */ /* 0x050ff0000004180c */
[C---:B------:R-:W-:Y:S01]  /*7fb0*/  HMMA.16816.F32.BF16 R32, R180.reuse, R170, R32 ;  /* 0x000000aab420723c */ /* 0x040fe20000041820 */
[----:B------:R-:W3:Y:S07]  /*7fc0*/  LDSM.16.M88.4 R168, [R166+0xb800] ;  /* 0x00b80000a6a8783b */ /* 0x000eee0000000200 */
[C---:B-1----:R-:W-:Y:S08]  /*7fd0*/  HMMA.16816.F32.BF16 R28, R180.reuse, R4, R28 ;  /* 0x00000004b41c723c */ /* 0x042ff0000004181c */
[C---:B------:R-:W-:Y:S01]  /*7fe0*/  HMMA.16816.F32.BF16 R24, R180.reuse, R6, R24 ;  /* 0x00000006b418723c */ /* 0x040fe20000041818 */
[----:B------:R-:W1:Y:S07]  /*7ff0*/  LDSM.16.M88.4 R4, [R229+0x2000] ;  /* 0x00200000e504783b */ /* 0x000e6e0000000200 */
[----:B------:R-:W-:Y:S08]  /*8000*/  HMMA.16816.F32.BF16 R196, R180, R204, R196 ;  /* 0x000000ccb4c4723c */ /* 0x000ff000000418c4 */
[C---:B--2---:R-:W-:Y:S08]  /*8010*/  HMMA.16816.F32.BF16 R28, R20.reuse, R8, R28 ;  /* 0x00000008141c723c */ /* 0x044ff0000004181c */
[----:B------:R-:W-:Y:S01]  /*8020*/  HMMA.16816.F32.BF16 R24, R20, R10, R24 ;  /* 0x0000000a1418723c */ /* 0x000fe20000041818 */
[----:B------:R-:W2:Y:S07]  /*8030*/  LDSM.16.M88.4 R8, [R226+0xb800] ;  /* 0x00b80000e208783b */ /* 0x000eae0000000200 */
[C---:B------:R-:W-:Y:S01]  /*8040*/  HMMA.16816.F32.BF16 R192, R180.reuse, R206, R192 ;  /* 0x000000ceb4c0723c */ /* 0x040fe200000418c0 */
[----:B------:R-:W-:Y:S07]  /*8050*/  LDSM.16.M88.4 R204, [R221+0xc000] ;  /* 0x00c00000ddcc783b */ /* 0x000fee0000000200 */
[C---:B------:R-:W-:Y:S08]  /*8060*/  HMMA.16816.F32.BF16 R188, R180.reuse, R200, R188 ;  /* 0x000000c8b4bc723c */ /* 0x040ff000000418bc */
[----:B------:R-:W-:Y:S01]  /*8070*/  HMMA.16816.F32.BF16 R184, R180, R202, R184 ;  /* 0x000000cab4b8723c */ /* 0x000fe200000418b8 */
[----:B------:R-:W4:Y:S04]  /*8080*/  LDSM.16.M88.4 R200, [R226+0xa800] ;  /* 0x00a80000e2c8783b */ /* 0x000f280000000200 */
[----:B------:R-:W5:Y:S03]  /*8090*/  LDSM.16.M88.4 R180, [R226+0xb000] ;  /* 0x00b00000e2b4783b */ /* 0x000f660000000200 */
[C---:B------:R-:W-:Y:S08]  /*80a0*/  HMMA.16816.F32.BF16 R12, R20.reuse, R16, R12 ;  /* 0x00000010140c723c */ /* 0x040ff0000004180c */
[C---:B------:R-:W-:Y:S01]  /*80b0*/  HMMA.16816.F32.BF16 R32, R20.reuse, R18, R32 ;  /* 0x000000121420723c */ /* 0x040fe20000041820 */
[----:B------:R-:W5:Y:S07]  /*80c0*/  LDSM.16.M88.4 R16, [R231+0x4000] ;  /* 0x00400000e710783b */ /* 0x000f6e0000000200 */
[C---:B------:R-:W-:Y:S08]  /*80d0*/  HMMA.16816.F32.BF16 R196, R20.reuse, R176, R196 ;  /* 0x000000b014c4723c */ /* 0x040ff000000418c4 */
[C---:B------:R-:W-:Y:S01]  /*80e0*/  HMMA.16816.F32.BF16 R192, R20.reuse, R178, R192 ;  /* 0x000000b214c0723c */ /* 0x040fe200000418c0 */
[----:B------:R-:W5:Y:S07]  /*80f0*/  LDSM.16.M88.4 R176, [R228+UR6+0xc800] ;  /* 0x00c80006e4b0783b */ /* 0x000f6e0008000200 */
[C---:B---3--:R-:W-:Y:S08]  /*8100*/  HMMA.16816.F32.BF16 R188, R20.reuse, R168, R188 ;  /* 0x000000a814bc723c */ /* 0x048ff000000418bc */
[----:B------:R-:W-:Y:S01]  /*8110*/  HMMA.16816.F32.BF16 R184, R20, R170, R184 ;  /* 0x000000aa14b8723c */ /* 0x000fe200000418b8 */
[----:B------:R-:W3:Y:S04]  /*8120*/  LDSM.16.M88.4 R168, [R228+UR6+0xd000] ;  /* 0x00d00006e4a8783b */ /* 0x000ee80008000200 */
[----:B------:R-:W3:Y:S03]  /*8130*/  LDSM.16.M88.4 R20, [R228+UR6+0xd800] ;  /* 0x00d80006e414783b */ /* 0x000ee60008000200 */
        /* <DEDUP_REMOVED lines=8> */
[----:B------:R-:W-:Y:S07]  /*81c0*/  LDSM.16.M88.4 R200, [R166+0xc000] ;  /* 0x00c00000a6c8783b */ /* 0x000fee0000000200 */
[C---:B-----5:R-:W-:Y:S08]  /*81d0*/  HMMA.16816.F32.BF16 R196, R4.reuse, R180, R196 ;  /* 0x000000b404c4723c */ /* 0x060ff000000418c4 */
[----:B------:R-:W-:Y:S01]  /*81e0*/  HMMA.16816.F32.BF16 R192, R4, R182, R192 ;  /* 0x000000b604c0723c */ /* 0x000fe200000418c0 */
[----:B------:R-:W4:Y:S04]  /*81f0*/  LDSM.16.M88.4 R180, [R221+0xc800] ;  /* 0x00c80000ddb4783b */ /* 0x000f280000000200 */
[----:B------:R-:W5:Y:S03]  /*8200*/  LDSM.16.M88.4 R4, [R227+0x4000] ;  /* 0x00400000e304783b */ /* 0x000f660000000200 */
[C---:B------:R-:W-:Y:S08]  /*8210*/  HMMA.16816.F32.BF16 R12, R16.reuse, R208, R12 ;  /* 0x000000d0100c723c */ /* 0x040ff0000004180c */
[C---:B------:R-:W-:Y:S01]  /*8220*/  HMMA.16816.F32.BF16 R32, R16.reuse, R210, R32 ;  /* 0x000000d21020723c */ /* 0x040fe20000041820 */
[----:B------:R-:W-:Y:S07]  /*8230*/  LDSM.16.M88.4 R208, [R229+0x4000] ;  /* 0x00400000e5d0783b */ /* 0x000fee0000000200 */
[C---:B------:R-:W-:Y:S08]  /*8240*/  HMMA.16816.F32.BF16 R28, R16.reuse, R176, R28 ;  /* 0x000000b0101c723c */ /* 0x040ff0000004181c */
[C---:B------:R-:W-:Y:S01]  /*8250*/  HMMA.16816.F32.BF16 R24, R16.reuse, R178, R24 ;  /* 0x000000b21018723c */ /* 0x040fe20000041818 */
[----:B------:R-:W5:Y:S07]  /*8260*/  LDSM.16.M88.4 R176, [R221+0xd800] ;  /* 0x00d80000ddb0783b */ /* 0x000f6e0000000200 */
[C---:B---3--:R-:W-:Y:S08]  /*8270*/  HMMA.16816.F32.BF16 R196, R16.reuse, R168, R196 ;  /* 0x000000a810c4723c */ /* 0x048ff000000418c4 */
[C---:B------:R-:W-:Y:S01]  /*8280*/  HMMA.16816.F32.BF16 R192, R16.reuse, R170, R192 ;  /* 0x000000aa10c0723c */ /* 0x040fe200000418c0 */
[----:B------:R-:W-:Y:S07]  /*8290*/  LDSM.16.M88.4 R168, [R226+0xc000] ;  /* 0x00c00000e2a8783b */ /* 0x000fee0000000200 */
[C---:B------:R-:W-:Y:S08]  /*82a0*/  HMMA.16816.F32.BF16 R188, R16.reuse, R20, R188 ;  /* 0x0000001410bc723c */ /* 0x040ff000000418bc */
        /* <DEDUP_REMOVED lines=12> */
[C---:B-----5:R-:W-:Y:S08]  /*8370*/  HMMA.16816.F32.BF16 R12, R4.reuse, R200, R12 ;  /* 0x000000c8040c723c */ /* 0x060ff0000004180c */
[----:B------:R-:W-:Y:S01]  /*8380*/  HMMA.16816.F32.BF16 R32, R4, R202, R32 ;  /* 0x000000ca0420723c */ /* 0x000fe20000041820 */
[----:B------:R-:W4:Y:S07]  /*8390*/  LDSM.16.M88.4 R200, [R226+0xd800] ;  /* 0x00d80000e2c8783b */ /* 0x000f2e0000000200 */
[C---:B------:R-:W-:Y:S08]  /*83a0*/  HMMA.16816.F32.BF16 R188, R172.reuse, R176, R188 ;  /* 0x000000b0acbc723c */ /* 0x040ff000000418bc */
[----:B------:R-:W-:Y:S01]  /*83b0*/  HMMA.16816.F32.BF16 R184, R172, R178, R184 ;  /* 0x000000b2acb8723c */ /* 0x000fe200000418b8 */
[----:B------:R-:W5:Y:S04]  /*83c0*/  LDSM.16.M88.4 R176, [R228+UR6+0xe800] ;  /* 0x00e80006e4b0783b */ /* 0x000f680008000200 */
[----:B------:R-:W-:Y:S03]  /*83d0*/  LDSM.16.M88.4 R172, [R228+UR6+0xf000] ;  /* 0x00f00006e4ac783b */ /* 0x000fe60008000200 */
[C---:B---3--:R-:W-:Y:S08]  /*83e0*/  HMMA.16816.F32.BF16 R28, R4.reuse, R20, R28 ;  /* 0x00000014041c723c */ /* 0x048ff0000004181c */
[C---:B------:R-:W-:Y:S01]  /*83f0*/  HMMA.16816.F32.BF16 R24, R4.reuse, R22, R24 ;  /* 0x000000160418723c */ /* 0x040fe20000041818 */
[----:B------:R-:W-:Y:S07]  /*8400*/  LDSM.16.M88.4 R20, [R230+0x6000] ;  /* 0x00600000e614783b */ /* 0x000fee0000000200 */
[C---:B------:R-:W-:Y:S08]  /*8410*/  HMMA.16816.F32.BF16 R196, R4.reuse, R16, R196 ;  /* 0x0000001004c4723c */ /* 0x040ff000000418c4 */
[----:B------:R-:W-:Y:S01]  /*8420*/  HMMA.16816.F32.BF16 R192, R4, R18, R192 ;  /* 0x0000001204c0723c */ /* 0x000fe200000418c0 */
[----:B------:R-:W3:Y:S07]  /*8430*/  LDSM.16.M88.4 R16, [R221+0xe000] ;  /* 0x00e00000dd10783b */ /* 0x000eee0000000200 */
[C---:B------:R-:W-:Y:S08]  /*8440*/  HMMA.16816.F32.BF16 R12, R208.reuse, R168, R12 ;  /* 0x000000a8d00c723c */ /* 0x040ff0000004180c */
[----:B------:R-:W-:Y:S01]  /*8450*/  HMMA.16816.F32.BF16 R32, R208, R170, R32 ;  /* 0x000000aad020723c */ /* 0x000fe20000041820 */
[----:B------:R-:W-:Y:S07]  /*8460*/  LDSM.16.M88.4 R168, [R228+UR6+0xf800] ;  /* 0x00f80006e4a8783b */ /* 0x000fee0008000200 */
[C---:B-1----:R-:W-:Y:S08]  /*8470*/  HMMA.16816.F32.BF16 R188, R4.reuse, R8, R188 ;  /* 0x0000000804bc723c */ /* 0x042ff000000418bc */
[----:B------:R-:W-:Y:S01]  /*8480*/  HMMA.16816.F32.BF16 R184, R4, R10, R184 ;  /* 0x0000000a04b8723c */ /* 0x000fe200000418b8 */
[----:B------:R-:W-:Y:S04]  /*8490*/  LDSM.16.M88.4 R8, [R227+0x6000] ;  /* 0x00600000e308783b */ /* 0x000fe80000000200 */
[----:B------:R-:W1:Y:S03]  /*84a0*/  LDSM.16.M88.4 R4, [R166+0xe000] ;  /* 0x00e00000a604783b */ /* 0x000e660000000200 */
[C---:B------:R-:W-:Y:S08]  /*84b0*/  HMMA.16816.F32.BF16 R28, R208.reuse, R216, R28 ;  /* 0x000000d8d01c723c */ /* 0x040ff0000004181c */
[----:B------:R-:W-:Y:S08]  /*84c0*/  HMMA.16816.F32.BF16 R24, R208, R218, R24 ;  /* 0x000000dad018723c */ /* 0x000ff00000041818 */
[C---:B--2---:R-:W-:Y:S08]  /*84d0*/  HMMA.16816.F32.BF16 R12, R180.reuse, R212, R12 ;  /* 0x000000d4b40c723c */ /* 0x044ff0000004180c */
[----:B------:R-:W-:Y:S08]  /*84e0*/  HMMA.16816.F32.BF16 R32, R180, R214, R32 ;  /* 0x000000d6b420723c */ /* 0x000ff00000041820 */
[C---:B----4-:R-:W-:Y:S08]  /*84f0*/  HMMA.16816.F32.BF16 R188, R208.reuse, R200, R188 ;  /* 0x000000c8d0bc723c */ /* 0x050ff000000418bc */
[----:B------:R-:W-:Y:S08]  /*8500*/  HMMA.16816.F32.BF16 R184, R208, R202, R184 ;  /* 0x000000cad0b8723c */ /* 0x000ff000000418b8 */
[C---:B-----5:R-:W-:Y:S08]  /*8510*/  HMMA.16816.F32.BF16 R28, R180.reuse, R176, R28 ;  /* 0x000000b0b41c723c */ /* 0x060ff0000004181c */
[----:B------:R-:W-:Y:S01]  /*8520*/  HMMA.16816.F32.BF16 R200, R180, R178, R24 ;  /* 0x000000b2b4c8723c */ /* 0x000fe20000041818 */
[----:B------:R-:W-:Y:S04]  /*8530*/  LDSM.16.M88.4 R176, [R229+0x6000] ;  /* 0x00600000e5b0783b */ /* 0x000fe80000000200 */
[----:B------:R-:W2:Y:S03]  /*8540*/  LDSM.16.M88.4 R24, [R226+0xe000] ;  /* 0x00e00000e218783b */ /* 0x000ea60000000200 */
[----:B---3--:R-:W-:Y:S08]  /*8550*/  HMMA.16816.F32.BF16 R12, R20, R16, R12 ;  /* 0x00000010140c723c */ /* 0x008ff0000004180c */
[C---:B------:R-:W-:Y:S08]  /*8560*/  HMMA.16816.F32.BF16 R196, R208.reuse, R204, R196 ;  /* 0x000000ccd0c4723c */ /* 0x040ff000000418c4 */
[----:B------:R-:W-:Y:S01]  /*8570*/  HMMA.16816.F32.BF16 R192, R208, R206, R192 ;  /* 0x000000ced0c0723c */ /* 0x000fe200000418c0 */
[----:B------:R-:W3:Y:S07]  /*8580*/  LDSM.16.M88.4 R204, [R221+0xf800] ;  /* 0x00f80000ddcc783b */ /* 0x000eee0000000200 */
[----:B------:R-:W-:Y:S01]  /*8590*/  HMMA.16816.F32.BF16 R32, R20, R18, R32 ;  /* 0x000000121420723c */ /* 0x000fe20000041820 */
[----:B------:R-:W-:Y:S07]  /*85a0*/  LDSM.16.M88.4 R16, [R166+0xe800] ;  /* 0x00e80000a610783b */ /* 0x000fee0000000200 */
[----:B-1----:R-:W-:Y:S08]  /*85b0*/  HMMA.16816.F32.BF16 R12, R8, R4, R12 ;  /* 0x00000004080c723c */ /* 0x002ff0000004180c */
[----:B------:R-:W-:Y:S08]  /*85c0*/  HMMA.16816.F32.BF16 R196, R180, R172, R196 ;  /* 0x000000acb4c4723c */ /* 0x000ff000000418c4 */
[----:B------:R-:W-:Y:S01]  /*85d0*/  HMMA.16816.F32.BF16 R32, R8, R6, R32 ;  /* 0x000000060820723c */ /* 0x000fe20000041820 */
[----:B------:R-:W-:Y:S07]  /*85e0*/  LDSM.16.M88.4 R4, [R166+0xf800] ;  /* 0x00f80000a604783b */ /* 0x000fee0000000200 */
[C---:B------:R-:W-:Y:S01]  /*85f0*/  HMMA.16816.F32.BF16 R192, R180.reuse, R174, R192 ;  /* 0x000000aeb4c0723c */ /* 0x040fe200000418c0 */
[----:B------:R-:W1:Y:S07]  /*8600*/  LDSM.16.M88.4 R172, [R221+0xe800] ;  /* 0x00e80000ddac783b */ /* 0x000e6e0000000200 */
[----:B------:R-:W-:Y:S08]  /*8610*/  HMMA.16816.F32.BF16 R184, R180, R170, R184 ;  /* 0x000000aab4b8723c */ /* 0x000ff000000418b8 */
[C---:B--2---:R-:W-:Y:S08]  /*8620*/  HMMA.16816.F32.BF16 R12, R176.reuse, R24, R12 ;  /* 0x00000018b00c723c */ /* 0x044ff0000004180c */
[----:B------:R-:W-:Y:S01]  /*8630*/  HMMA.16816.F32.BF16 R32, R176, R26, R32 ;  /* 0x0000001ab020723c */ /* 0x000fe20000041820 */
[----:B------:R-:W2:Y:S07]  /*8640*/  LDSM.16.M88.4 R24, [R226+0xf800] ;  /* 0x00f80000e218783b */ /* 0x000eae0000000200 */
[----:B---3--:R-:W-:Y:S03]  /*8650*/  HMMA.16816.F32.BF16 R184, R20, R206, R184 ;  /* 0x000000ce14b8723c */ /* 0x008fe600000418b8 */
[----:B------:R-:W-:Y:S01]  /*8660*/  FMUL.FTZ R12, R12, UR4 ;  /* 0x000000040c0c7c20 */ /* 0x000fe20008410000 */
[----:B------:R-:W-:-:S04]  /*8670*/  FMUL.FTZ R206, R14, UR4 ;  /* 0x000000040ece7c20 */ /* 0x000fc80008410000 */
[----:B------:R-:W-:Y:S01]  /*8680*/  HMMA.16816.F32.BF16 R188, R180, R168, R188 ;  /* 0x000000a8b4bc723c */ /* 0x000fe200000418bc */
[----:B------:R-:W3:Y:S01]  /*8690*/  LDSM.16.M88.4 R180, [R221+0xf000] ;  /* 0x00f00000ddb4783b */ /* 0x000ee20000000200 */
[----:B------:R-:W-:Y:S01]  /*86a0*/  MUFU.TANH R206, R206 ;  /* 0x000000ce00ce7308 */ /* 0x000fe20000002400 */
[----:B------:R-:W-:-:S05]  /*86b0*/  FMUL.FTZ R32, R32, UR4 ;  /* 0x0000000420207c20 */ /* 0x000fca0008410000 */
[----:B-1----:R-:W-:Y:S01]  /*86c0*/  HMMA.16816.F32.BF16 R168, R20, R172, R28 ;  /* 0x000000ac14a8723c */ /* 0x002fe2000004181c */
[----:B------:R-:W-:Y:S01]  /*86d0*/  FMUL.FTZ R172, R13, UR4 ;  /* 0x000000040dac7c20 */ /* 0x000fe20008410000 */
[----:B------:R1:W4:Y:S01]  /*86e0*/  MUFU.TANH R173, R12 ;  /* 0x0000000c00ad7308 */ /* 0x0003220000002400 */
[----:B------:R-:W5:Y:S05]  /*86f0*/  LDSM.16.M88.4 R28, [R226+0xe800] ;  /* 0x00e80000e21c783b */ /* 0x000f6a0000000200 */
[----:B------:R-:W-:Y:S01]  /*8700*/  HMMA.16816.F32.BF16 R184, R8, R6, R184 ;  /* 0x0000000608b8723c */ /* 0x000fe200000418b8 */
[----:B------:R-:W-:Y:S01]  /*8710*/  IMAD.SHL.U32 R7, R222, 0x2, RZ ;  /* 0x00000002de077824 */ /* 0x000fe200078e00ff */
[----:B------:R-:W-:Y:S01]  /*8720*/  MUFU.TANH R172, R172 ;  /* 0x000000ac00ac7308 */ /* 0x000fe20000002400 */
[----:B------:R-:W-:-:S03]  /*8730*/  IMAD.U32 R6, RZ, RZ, UR19 ;  /* 0x00000013ff067e24 */ /* 0x000fc6000f8e00ff */
[----:B------:R-:W-:Y:S02]  /*8740*/  LOP3.LUT R7, R7, 0x6, RZ, 0xc0, !PT ;  /* 0x0000000607077812 */ /* 0x000fe400078ec0ff */
[----:B------:R-:W-:Y:S01]  /*8750*/  HMMA.16816.F32.BF16 R200, R20, R174, R200 ;  /* 0x000000ae14c8723c */ /* 0x000fe200000418c8 */
[----:B------:R-:W-:Y:S01]  /*8760*/  FMUL.FTZ R174, R15, UR4 ;  /* 0x000000040fae7c20 */ /* 0x000fe20008410000 */
[----:B------:R-:W-:Y:S01]  /*8770*/  MUFU.TANH R32, R32 ;  /* 0x0000002000207308 */ /* 0x000fe20000002400 */
[----:B------:R-:W-:Y:S01]  /*8780*/  IMAD R6, R6, 0x40, R7 ;  /* 0x0000004006067824 */ /* 0x000fe200078e0207 */
[----:B-1----:R-:W1:Y:S04]  /*8790*/  LDSM.16.M88.4 R12, [R166+0xf000] ;  /* 0x00f00000a60c783b */ /* 0x002e680000000200 */
[----:B------:R-:W-:Y:S02]  /*87a0*/  HMMA.16816.F32.BF16 R168, R8, R16, R168 ;  /* 0x0000001008a8723c */ /* 0x000fe400000418a8 */
[----:B------:R-:W-:Y:S06]  /*87b0*/  MUFU.TANH R174, R174 ;  /* 0x000000ae00ae7308 */ /* 0x000fec0000002400 */
[----:B--2---:R-:W-:Y:S01]  /*87c0*/  HMMA.16816.F32.BF16 R184, R176, R26, R184 ;  /* 0x0000001ab0b8723c */ /* 0x004fe200000418b8 */
[----:B------:R-:W-:-:S06]  /*87d0*/  FMUL.FTZ R27, R35, UR4 ;  /* 0x00000004231b7c20 */ /* 0x000fcc0008410000 */
[----:B------:R-:W-:Y:S01]  /*87e0*/  MUFU.TANH R27, R27 ;  /* 0x0000001b001b7308 */ /* 0x000fe20000002400 */
[----:B---3--:R-:W-:Y:S08]  /*87f0*/  HMMA.16816.F32.BF16 R196, R20, R180, R196 ;  /* 0x000000b414c4723c */ /* 0x008ff000000418c4 */
[----:B------:R-:W-:Y:S01]  /*8800*/  HMMA.16816.F32.BF16 R200, R8, R18, R200 ;  /* 0x0000001208c8723c */ /* 0x000fe200000418c8 */
[----:B------:R-:W2:Y:S01]  /*8810*/  LDSM.16.M88.4 R16, [R226+0xf000] ;  /* 0x00f00000e210783b */ /* 0x000ea20000000200 */
[----:B------:R-:W-:-:S04]  /*8820*/  DEPBAR.LE SB0, 0x0 ;  /* 0x000080000000791a */ /* 0x000fc80000000000 */
[----:B------:R-:W-:Y:S01]  /*8830*/  FMUL.FTZ R7, R184, UR4 ;  /* 0x00000004b8077c20 */ /* 0x000fe20008410000 */
[----:B------:R-:W-:Y:S01]  /*8840*/  FMUL.FTZ R185, R185, UR4 ;  /* 0x00000004b9b97c20 */ /* 0x000fe20008410000 */
[----:B-----5:R-:W-:Y:S01]  /*8850*/  HMMA.16816.F32.BF16 R168, R176, R28, R168 ;  /* 0x0000001cb0a8723c */ /* 0x020fe200000418a8 */
[----:B------:R-:W-:Y:S01]  /*8860*/  FMUL.FTZ R29, R34, UR4 ;  /* 0x00000004221d7c20 */ /* 0x000fe20008410000 */
[----:B------:R-:W-:Y:S01]  /*8870*/  FMUL.FTZ R34, R186, UR4 ;  /* 0x00000004ba227c20 */ /* 0x000fe20008410000 */
[----:B------:R-:W-:Y:S01]  /*8880*/  FMUL.FTZ R28, R33, UR4 ;  /* 0x00000004211c7c20 */ /* 0x000fe20008410000 */
[----:B------:R-:W3:Y:S01]  /*8890*/  MUFU.TANH R7, R7 ;  /* 0x0000000700077308 */ /* 0x000ee20000002400 */
[----:B------:R-:W-:-:S03]  /*88a0*/  FMUL.FTZ R187, R187, UR4 ;  /* 0x00000004bbbb7c20 */ /* 0x000fc60008410000 */
[----:B-1----:R-:W-:Y:S01]  /*88b0*/  HMMA.16816.F32.BF16 R196, R8, R12, R196 ;  /* 0x0000000c08c4723c */ /* 0x002fe200000418c4 */
[----:B------:R-:W-:-:S03]  /*88c0*/  VIADD R12, R6, 0xffffff80 ;  /* 0xffffff80060c7836 */ /* 0x000fc60000000000 */
[----:B------:R-:W1:Y:S02]  /*88d0*/  MUFU.TANH R34, R34 ;  /* 0x0000002200227308 */ /* 0x000e640000002400 */
[----:B------:R-:W-:Y:S02]  /*88e0*/  I2FP.F32.U32 R166, R12 ;  /* 0x0000000c00a67245 */ /* 0x000fe40000201000 */
[----:B------:R-:W-:Y:S01]  /*88f0*/  HMMA.16816.F32.BF16 R200, R176, R30, R200 ;  /* 0x0000001eb0c8723c */ /* 0x000fe200000418c8 */
[----:B------:R-:W-:Y:S01]  /*8900*/  VIADD R31, R6, 0xffffffb8 ;  /* 0xffffffb8061f7836 */ /* 0x000fe20000000000 */
[-C--:B------:R-:W-:Y:S01]  /*8910*/  ISETP.GE.AND P6, PT, R12, R220.reuse, PT ;  /* 0x000000dc0c00720c */ /* 0x080fe20003fc6270 */
[C---:B----4-:R-:W-:Y:S01]  /*8920*/  FFMA.FTZ R13, R166.reuse, UR5, R173 ;  /* 0x00000005a60d7c23 */ /* 0x050fe200080100ad */
[----:B------:R-:W-:Y:S01]  /*8930*/  FFMA.FTZ R166, R166, UR5, R206 ;  /* 0x00000005a6a67c23 */ /* 0x000fe200080100ce */
[----:B------:R-:W-:Y:S01]  /*8940*/  FMUL.FTZ R33, R168, UR4 ;  /* 0x00000004a8217c20 */ /* 0x000fe20008410000 */
[----:B------:R-:W-:Y:S01]  /*8950*/  I2FP.F32.U32 R35, R31 ;  /* 0x0000001f00237245 */ /* 0x000fe20000201000 */
[----:B------:R-:W-:Y:S01]  /*8960*/  VIADD R168, R6, 0xffffff81 ;  /* 0xffffff8106a87836 */ /* 0x000fe20000000000 */
[----:B------:R-:W-:Y:S01]  /*8970*/  FSEL R13, R13, -INF , !P6 ;  /* 0xff8000000d0d7808 */ /* 0x000fe20007000000 */
[----:B------:R-:W-:Y:S01]  /*8980*/  HMMA.16816.F32.BF16 R192, R20, R182, R192 ;  /* 0x000000b614c0723c */ /* 0x000fe200000418c0 */
[-C--:B------:R-:W-:Y:S01]  /*8990*/  ISETP.GE.AND P6, PT, R12, R167.reuse, PT ;  /* 0x000000a70c00720c */ /* 0x080fe20003fc6270 */
[----:B---3--:R-:W-:Y:S01]  /*89a0*/  FFMA.FTZ R206, R35, UR5, R7 ;  /* 0x0000000523ce7c23 */ /* 0x008fe20008010007 */
[----:B------:R-:W3:Y:S01]  /*89b0*/  MUFU.TANH R29, R29 ;  /* 0x0000001d001d7308 */ /* 0x000ee20000002400 */
[----:B------:R-:W-:Y:S01]  /*89c0*/  FMUL.FTZ R26, R169, UR4 ;  /* 0x00000004a91a7c20 */ /* 0x000fe20008410000 */
[----:B------:R-:W-:Y:S01]  /*89d0*/  FSEL R7, R166, -INF , !P6 ;  /* 0xff800000a6077808 */ /* 0x000fe20007000000 */
[----:B-1----:R-:W-:Y:S01]  /*89e0*/  FFMA.FTZ R166, R35, UR5, R34 ;  /* 0x0000000523a67c23 */ /* 0x002fe20008010022 */
[C---:B------:R-:W-:Y:S01]  /*89f0*/  ISETP.GE.AND P6, PT, R31.reuse, R220, PT ;  /* 0x000000dc1f00720c */ /* 0x040fe20003fc6270 */
[----:B------:R-:W-:Y:S01]  /*8a00*/  VIADD R35, R6, 0xffffff88 ;  /* 0xffffff8806237836 */ /* 0x000fe20000000000 */
[----:B--2---:R-:W-:Y:S01]  /*8a10*/  HMMA.16816.F32.BF16 R196, R176, R16, R196 ;  /* 0x00000010b0c4723c */ /* 0x004fe200000418c4 */
[----:B------:R-:W-:Y:S01]  /*8a20*/  FMUL.FTZ R170, R170, UR4 ;  /* 0x00000004aaaa7c20 */ /* 0x000fe20008410000 */
[----:B------:R-:W-:Y:S01]  /*8a30*/  FSEL R206, R206, -INF , !P6 ;  /* 0xff800000cece7808 */ /* 0x000fe20007000000 */
[----:B------:R-:W1:Y:S01]  /*8a40*/  MUFU.TANH R28, R28 ;  /* 0x0000001c001c7308 */ /* 0x000e620000002400 */
[----:B------:R-:W-:Y:S01]  /*8a50*/  ISETP.GE.AND P6, PT, R31, R167, PT ;  /* 0x000000a71f00720c */ /* 0x000fe20003fc6270 */
[----:B------:R-:W-:Y:S01]  /*8a60*/  FMUL.FTZ R30, R171, UR4 ;  /* 0x00000004ab1e7c20 */ /* 0x000fe20008410000 */
[----:B------:R-:W-:Y:S01]  /*8a70*/  I2FP.F32.U32 R31, R168 ;  /* 0x000000a8001f7245 */ /* 0x000fe20000201000 */
[----:B------:R-:W-:Y:S01]  /*8a80*/  FMUL.FTZ R200, R200, UR4 ;  /* 0x00000004c8c87c20 */ /* 0x000fe20008410000 */
[----:B------:R-:W-:Y:S01]  /*8a90*/  FSEL R166, R166, -INF , !P6 ;  /* 0xff800000a6a67808 */ /* 0x000fe20007000000 */
[----:B------:R-:W-:Y:S01]  /*8aa0*/  HMMA.16816.F32.BF16 R188, R20, R204, R188 ;  /* 0x000000cc14bc723c */ /* 0x000fe200000418bc */
[----:B------:R-:W-:Y:S01]  /*8ab0*/  ISETP.GE.AND P6, PT, R168, R220, PT ;  /* 0x000000dca800720c */ /* 0x000fe20003fc6270 */
[C---:B------:R-:W-:Y:S01]  /*8ac0*/  FFMA.FTZ R172, R31.reuse, UR5, R172 ;  /* 0x000000051fac7c23 */ /* 0x040fe200080100ac */
[----:B------:R-:W-:Y:S01]  /*8ad0*/  FFMA.FTZ R17, R31, UR5, R174 ;  /* 0x000000051f117c23 */ /* 0x000fe200080100ae */
[----:B------:R-:W-:Y:S01]  /*8ae0*/  I2FP.F32.U32 R169, R35 ;  /* 0x0000002300a97245 */ /* 0x000fe20000201000 */
[----:B------:R-:W2:Y:S01]  /*8af0*/  MUFU.TANH R33, R33 ;  /* 0x0000002100217308 */ /* 0x000ea20000002400 */
[----:B------:R-:W-:Y:S01]  /*8b00*/  FMUL.FTZ R202, R202, UR4 ;  /* 0x00000004caca7c20 */ /* 0x000fe20008410000 */
[----:B------:R-:W-:Y:S01]  /*8b10*/  FSEL R31, R172, -INF , !P6 ;  /* 0xff800000ac1f7808 */ /* 0x000fe20007000000 */
[----:B------:R-:W-:Y:S01]  /*8b20*/  HMMA.16816.F32.BF16 R192, R8, R14, R192 ;  /* 0x0000000e08c0723c */ /* 0x000fe200000418c0 */
[----:B------:R-:W-:Y:S01]  /*8b30*/  ISETP.GE.AND P6, PT, R168, R167, PT ;  /* 0x000000a7a800720c */ /* 0x000fe20003fc6270 */
[----:B------:R-:W-:Y:S01]  /*8b40*/  FFMA.FTZ R168, R169, UR5, R32 ;  /* 0x00000005a9a87c23 */ /* 0x000fe20008010020 */
[----:B------:R-:W-:-:S02]  /*8b50*/  VIADD R32, R6, 0xffffff89 ;  /* 0xffffff8906207836 */ /* 0x000fc40000000000 */
[----:B---3--:R-:W-:Y:S01]  /*8b60*/  FFMA.FTZ R29, R169, UR5, R29 ;  /* 0x00000005a91d7c23 */ /* 0x008fe2000801001d */
[----:B------:R-:W-:Y:S01]  /*8b70*/  FSEL R17, R17, -INF , !P6 ;  /* 0xff80000011117808 */ /* 0x000fe20007000000 */
[----:B------:R-:W3:Y:S01]  /*8b80*/  MUFU.TANH R12, R170 ;  /* 0x000000aa000c7308 */ /* 0x000ee20000002400 */
[----:B------:R-:W-:Y:S01]  /*8b90*/  ISETP.GE.AND P6, PT, R35, R220, PT ;  /* 0x000000dc2300720c */ /* 0x000fe20003fc6270 */
[----:B------:R-:W-:Y:S01]  /*8ba0*/  FMUL.FTZ R16, R201, UR4 ;  /* 0x00000004c9107c20 */ /* 0x000fe20008410000 */
[----:B------:R-:W-:Y:S01]  /*8bb0*/  FMUL.FTZ R203, R203, UR4 ;  /* 0x00000004cbcb7c20 */ /* 0x000fe20008410000 */
[----:B------:R-:W-:Y:S01]  /*8bc0*/  FMUL.FTZ R196, R196, UR4 ;  /* 0x00000004c4c47c20 */ /* 0x000fe20008410000 */
[----:B------:R-:W-:Y:S01]  /*8bd0*/  FSEL R15, R168, -INF , !P6 ;  /* 0xff800000a80f7808 */ /* 0x000fe20007000000 */
[----:B------:R-:W-:Y:S01]  /*8be0*/  VIADD R168, R6, 0xffffff90 ;  /* 0xffffff9006a87836 */ /* 0x000fe20000000000 */
[-C--:B------:R-:W-:Y:S01]  /*8bf0*/  ISETP.GE.AND P6, PT, R35, R167.reuse, PT ;  /* 0x000000a72300720c */ /* 0x080fe20003fc6270 */
[----:B------:R-:W4:Y:S01]  /*8c00*/  MUFU.TANH R26, R26 ;  /* 0x0000001a001a7308 */ /* 0x000f220000002400 */
[----:B------:R-:W-:Y:S01]  /*8c10*/  I2FP.F32.U32 R35, R32 ;  /* 0x0000002000237245 */ /* 0x000fe20000201000 */
[----:B------:R-:W-:Y:S01]  /*8c20*/  HMMA.16816.F32.BF16 R188, R8, R4, R188 ;  /* 0x0000000408bc723c */ /* 0x000fe200000418bc */
[----:B------:R-:W-:Y:S01]  /*8c30*/  FSEL R21, R29, -INF , !P6 ;  /* 0xff8000001d157808 */ /* 0x000fe20007000000 */
[----:B------:R-:W-:Y:S01]  /*8c40*/  FMUL.FTZ R29, R197, UR4 ;  /* 0x00000004c51d7c20 */ /* 0x000fe20008410000 */
[----:B------:R-:W-:Y:S01]  /*8c50*/  ISETP.GE.AND P6, PT, R32, R220, PT ;  /* 0x000000dc2000720c */ /* 0x000fe20003fc6270 */
[C---:B-1----:R-:W-:Y:S01]  /*8c60*/  FFMA.FTZ R22, R35.reuse, UR5, R28 ;  /* 0x0000000523167c23 */ /* 0x042fe2000801001c */
[----:B------:R-:W-:Y:S01]  /*8c70*/  FFMA.FTZ R23, R35, UR5, R27 ;  /* 0x0000000523177c23 */ /* 0x000fe2000801001b */
[----:B------:R-:W-:Y:S01]  /*8c80*/  I2FP.F32.U32 R28, R168 ;  /* 0x000000a8001c7245 */ /* 0x000fe20000201000 */
[----:B------:R-:W1:Y:S01]  /*8c90*/  MUFU.TANH R30, R30 ;  /* 0x0000001e001e7308 */ /* 0x000e620000002400 */
[C---:B------:R-:W-:Y:S01]  /*8ca0*/  HMMA.16816.F32.BF16 R192, R176.reuse, R18, R192 ;  /* 0x00000012b0c0723c */ /* 0x040fe200000418c0 */
[----:B------:R-:W-:Y:S01]  /*8cb0*/  FSEL R27, R22, -INF , !P6 ;  /* 0xff800000161b7808 */ /* 0x000fe20007000000 */
[----:B------:R-:W-:Y:S01]  /*8cc0*/  VIADD R19, R6, 0xffffff91 ;  /* 0xffffff9106137836 */ /* 0x000fe20000000000 */
[----:B------:R-:W-:Y:S01]  /*8cd0*/  ISETP.GE.AND P6, PT, R32, R167, PT ;  /* 0x000000a72000720c */ /* 0x000fe20003fc6270 */
[C---:B--2---:R-:W-:Y:S01]  /*8ce0*/  FFMA.FTZ R33, R28.reuse, UR5, R33 ;  /* 0x000000051c217c23 */ /* 0x044fe20008010021 */
[----:B---3--:R-:W-:Y:S01]  /*8cf0*/  FFMA.FTZ R12, R28, UR5, R12 ;  /* 0x000000051c0c7c23 */ /* 0x008fe2000801000c */
[----:B------:R-:W-:Y:S01]  /*8d00*/  VIADD R5, R6, 0xffffff98 ;  /* 0xffffff9806057836 */ /* 0x000fe20000000000 */
[----:B------:R-:W-:Y:S01]  /*8d10*/  FSEL R23, R23, -INF , !P6 ;  /* 0xff80000017177808 */ /* 0x000fe20007000000 */
[----:B------:R-:W2:Y:S01]  /*8d20*/  MUFU.TANH R34, R200 ;  /* 0x000000c800227308 */ /* 0x000ea20000002400 */
[-C--:B------:R-:W-:Y:S01]  /*8d30*/  ISETP.GE.AND P6, PT, R168, R220.reuse, PT ;  /* 0x000000dca800720c */ /* 0x080fe20003fc6270 */
[----:B------:R-:W-:Y:S01]  /*8d40*/  FMUL.FTZ R198, R198, UR4 ;  /* 0x00000004c6c67c20 */ /* 0x000fe20008410000 */
[----:B------:R-:W-:Y:S01]  /*8d50*/  I2FP.F32.U32 R9, R5 ;  /* 0x0000000500097245 */ /* 0x000fe20000201000 */
[----:B------:R-:W-:Y:S01]  /*8d60*/  FMUL.FTZ R4, R199, UR4 ;  /* 0x00000004c7047c20 */ /* 0x000fe20008410000 */
[----:B------:R-:W-:Y:S01]  /*8d70*/  FSEL R197, R33, -INF , !P6 ;  /* 0xff80000021c57808 */ /* 0x000fe20007000000 */
[----:B------:R-:W-:Y:S01]  /*8d80*/  VIADD R10, R6, 0xffffffa0 ;  /* 0xffffffa0060a7836 */ /* 0x000fe20000000000 */
[----:B------:R-:W-:Y:S01]  /*8d90*/  I2FP.F32.U32 R33, R19 ;  /* 0x0000001300217245 */ /* 0x000fe20000201000 */
[----:B------:R-:W3:Y:S01]  /*8da0*/  MUFU.TANH R14, R202 ;  /* 0x000000ca000e7308 */ /* 0x000ee20000002400 */
[----:B------:R-:W-:Y:S01]  /*8db0*/  ISETP.GE.AND P6, PT, R168, R167, PT ;  /* 0x000000a7a800720c */ /* 0x000fe20003fc6270 */
[----:B------:R-:W-:Y:S01]  /*8dc0*/  HMMA.16816.F32.BF16 R188, R176, R24, R188 ;  /* 0x00000018b0bc723c */ /* 0x000fe200000418bc */
[----:B------:R-:W-:Y:S01]  /*8dd0*/  FMUL.FTZ R8, R192, UR4 ;  /* 0x00000004c0087c20 */ /* 0x000fe20008410000 */
[C---:B----4-:R-:W-:Y:S01]  /*8de0*/  FFMA.FTZ R26, R33.reuse, UR5, R26 ;  /* 0x00000005211a7c23 */ /* 0x050fe2000801001a */
[----:B------:R-:W-:Y:S01]  /*8df0*/  FSEL R175, R12, -INF , !P6 ;  /* 0xff8000000caf7808 */ /* 0x000fe20007000000 */
[----:B-1----:R-:W-:Y:S01]  /*8e00*/  FFMA.FTZ R30, R33, UR5, R30 ;  /* 0x00000005211e7c23 */ /* 0x002fe2000801001e */
[----:B------:R-:W-:Y:S01]  /*8e10*/  ISETP.GE.AND P6, PT, R19, R220, PT ;  /* 0x000000dc1300720c */ /* 0x000fe20003fc6270 */
[----:B------:R-:W1:Y:S01]  /*8e20*/  MUFU.TANH R16, R16 ;  /* 0x0000001000107308 */ /* 0x000e620000002400 */
[----:B------:R-:W-:-:S02]  /*8e30*/  VIADD R12, R6, 0xffffffa1 ;  /* 0xffffffa1060c7836 */ /* 0x000fc40000000000 */
[----:B--2---:R-:W-:Y:S01]  /*8e40*/  FFMA.FTZ R34, R9, UR5, R34 ;  /* 0x0000000509227c23 */ /* 0x004fe20008010022 */
[----:B------:R-:W-:Y:S01]  /*8e50*/  FSEL R201, R26, -INF , !P6 ;  /* 0xff8000001ac97808 */ /* 0x000fe20007000000 */
[----:B------:R-:W-:Y:S01]  /*8e60*/  FMUL.FTZ R194, R194, UR4 ;  /* 0x00000004c2c27c20 */ /* 0x000fe20008410000 */
[----:B------:R-:W-:Y:S02]  /*8e70*/  ISETP.GE.AND P6, PT, R19, R167, PT ;  /* 0x000000a71300720c */ /* 0x000fe40003fc6270 */
[----:B------:R-:W-:Y:S01]  /*8e80*/  I2FP.F32.U32 R19, R10 ;  /* 0x0000000a00137245 */ /* 0x000fe20000201000 */
[----:B------:R-:W2:Y:S01]  /*8e90*/  MUFU.TANH R20, R203 ;  /* 0x000000cb00147308 */ /* 0x000ea20000002400 */
[----:B------:R-:W-:Y:S01]  /*8ea0*/  FSEL R171, R30, -INF , !P6 ;  /* 0xff8000001eab7808 */ /* 0x000fe20007000000 */
[----:B---3--:R-:W-:Y:S01]  /*8eb0*/  FFMA.FTZ R14, R9, UR5, R14 ;  /* 0x00000005090e7c23 */ /* 0x008fe2000801000e */
[----:B------:R-:W-:Y:S01]  /*8ec0*/  VIADD R9, R6, 0xffffff99 ;  /* 0xffffff9906097836 */ /* 0x000fe20000000000 */
[----:B------:R-:W-:Y:S01]  /*8ed0*/  ISETP.GE.AND P6, PT, R5, R220, PT ;  /* 0x000000dc0500720c */ /* 0x000fe20003fc6270 */
[----:B------:R-:W-:Y:S01]  /*8ee0*/  FMUL.FTZ R190, R190, UR4 ;  /* 0x00000004bebe7c20 */ /* 0x000fe20008410000 */
[----:B------:R-:W-:-:S02]  /*8ef0*/  FMUL.FTZ R189, R189, UR4 ;  /* 0x00000004bdbd7c20 */ /* 0x000fc40008410000 */
[----:B------:R-:W3:Y:S01]  /*8f00*/  MUFU.TANH R22, R196 ;  /* 0x000000c400167308 */ /* 0x000ee20000002400 */
[----:B------:R-:W-:Y:S02]  /*8f10*/  FSEL R199, R34, -INF , !P6 ;  /* 0xff80000022c77808 */ /* 0x000fe40007000000 */
[----:B------:R-:W-:Y:S02]  /*8f20*/  I2FP.F32.U32 R11, R9 ;  /* 0x00000009000b7245 */ /* 0x000fe40000201000 */
[-C--:B------:R-:W-:Y:S01]  /*8f30*/  ISETP.GE.AND P6, PT, R5, R167.reuse, PT ;  /* 0x000000a70500720c */ /* 0x080fe20003fc6270 */
[----:B------:R-:W-:Y:S02]  /*8f40*/  FMUL.FTZ R5, R193, UR4 ;  /* 0x00000004c1057c20 */ /* 0x000fe40008410000 */
[----:B------:R-:W4:Y:S01]  /*8f50*/  MUFU.TANH R198, R198 ;  /* 0x000000c600c67308 */ /* 0x000f220000002400 */
[----:B------:R-:W-:Y:S01]  /*8f60*/  FSEL R169, R14, -INF , !P6 ;  /* 0xff8000000ea97808 */ /* 0x000fe20007000000 */
[----:B-1----:R-:W-:Y:S01]  /*8f70*/  FFMA.FTZ R16, R11, UR5, R16 ;  /* 0x000000050b107c23 */ /* 0x002fe20008010010 */
[----:B------:R-:W-:Y:S01]  /*8f80*/  ISETP.GE.AND P6, PT, R9, R220, PT ;  /* 0x000000dc0900720c */ /* 0x000fe20003fc6270 */
[----:B--2---:R-:W-:Y:S01]  /*8f90*/  FFMA.FTZ R20, R11, UR5, R20 ;  /* 0x000000050b147c23 */ /* 0x004fe20008010014 */
[----:B------:R-:W-:Y:S01]  /*8fa0*/  FMUL.FTZ R11, R195, UR4 ;  /* 0x00000004c30b7c20 */ /* 0x000fe20008410000 */
[----:B------:R-:W-:Y:S01]  /*8fb0*/  VIADD R14, R6, 0xffffffa8 ;  /* 0xffffffa8060e7836 */ /* 0x000fe20000000000 */
[----:B------:R-:W-:Y:S01]  /*8fc0*/  FSEL R177, R16, -INF , !P6 ;  /* 0xff80000010b17808 */ /* 0x000fe20007000000 */
[----:B------:R-:W1:Y:S01]  /*8fd0*/  MUFU.TANH R18, R29 ;  /* 0x0000001d00127308 */ /* 0x000e620000002400 */
[----:B------:R-:W-:Y:S01]  /*8fe0*/  ISETP.GE.AND P6, PT, R9, R167, PT ;  /* 0x000000a70900720c */ /* 0x000fe20003fc6270 */
[----:B---3--:R-:W-:Y:S01]  /*8ff0*/  FFMA.FTZ R22, R19, UR5, R22 ;  /* 0x0000000513167c23 */ /* 0x008fe20008010016 */
[----:B------:R-:W-:-:S02]  /*9000*/  I2FP.F32.U32 R213, R14 ;  /* 0x0000000e00d57245 */ /* 0x000fc40000201000 */
[----:B------:R-:W-:Y:S01]  /*9010*/  FSEL R173, R20, -INF , !P6 ;  /* 0xff80000014ad7808 */ /* 0x000fe20007000000 */
[----:B------:R-:W-:Y:S01]  /*9020*/  BAR.SYNC.DEFER_BLOCKING 0x0 ;  /* 0x0000000000007b1d */ /* 0x000fe20000010000 */
[----:B------:R-:W-:Y:S01]  /*9030*/  ISETP.GE.AND P6, PT, R10, R220, PT ;  /* 0x000000dc0a00720c */ /* 0x000fe20003fc6270 */
[----:B----4-:R-:W-:Y:S01]  /*9040*/  FFMA.FTZ R198, R19, UR5, R198 ;  /* 0x0000000513c67c23 */ /* 0x010fe200080100c6 */
[----:B------:R-:W-:-:S03]  /*9050*/  I2FP.F32.U32 R19, R12 ;  /* 0x0000000c00137245 */ /* 0x000fc60000201000 */
[----:B------:R-:W2:Y:S01]  /*9060*/  MUFU.TANH R4, R4 ;  /* 0x0000000400047308 */ /* 0x000ea20000002400 */
[----:B------:R-:W-:Y:S02]  /*9070*/  FSEL R231, R22, -INF , !P6 ;  /* 0xff80000016e77808 */ /* 0x000fe40007000000 */
[----:B------:R-:W-:Y:S01]  /*9080*/  ISETP.GE.AND P6, PT, R10, R167, PT ;  /* 0x000000a70a00720c */ /* 0x000fe20003fc6270 */
[----:B------:R-:W-:Y:S01]  /*9090*/  FMUL.FTZ R10, R188, UR4 ;  /* 0x00000004bc0a7c20 */ /* 0x000fe20008410000 */
[----:B-1----:R-:W-:Y:S02]  /*90a0*/  FFMA.FTZ R18, R19, UR5, R18 ;  /* 0x0000000513127c23 */ /* 0x002fe40008010012 */
[----:B------:R-:W-:Y:S01]  /*90b0*/  FSEL R219, R198, -INF , !P6 ;  /* 0xff800000c6db7808 */ /* 0x000fe20007000000 */
[----:B------:R-:W1:Y:S01]  /*90c0*/  MUFU.TANH R8, R8 ;  /* 0x0000000800087308 */ /* 0x000e620000002400 */
[----:B------:R-:W-:-:S04]  /*90d0*/  ISETP.GE.AND P6, PT, R12, R220, PT ;  /* 0x000000dc0c00720c */ /* 0x000fc80003fc6270 */
[----:B------:R-:W-:Y:S02]  /*90e0*/  FSEL R229, R18, -INF , !P6 ;  /* 0xff80000012e57808 */ /* 0x000fe40007000000 */
[----:B------:R-:W-:Y:S01]  /*90f0*/  ISETP.GE.AND P6, PT, R12, R167, PT ;  /* 0x000000a70c00720c */ /* 0x000fe20003fc6270 */
[----:B------:R-:W3:Y:S01]  /*9100*/  MUFU.TANH R9, R194 ;  /* 0x000000c200097308 */ /* 0x000ee20000002400 */
[----:B------:R-:W-:Y:S02]  /*9110*/  VIADD R12, R6, 0xffffffa9 ;  /* 0xffffffa9060c7836 */ /* 0x000fe40000000000 */
[----:B--2---:R-:W-:-:S03]  /*9120*/  FFMA.FTZ R215, R19, UR5, R4 ;  /* 0x0000000513d77c23 */ /* 0x004fc60008010004 */
[----:B------:R-:W-:Y:S02]  /*9130*/  I2FP.F32.U32 R16, R12 ;  /* 0x0000000c00107245 */ /* 0x000fe40000201000 */
[----:B------:R-:W2:Y:S01]  /*9140*/  MUFU.TANH R5, R5 ;  /* 0x0000000500057308 */ /* 0x000ea20000002400 */
[----:B------:R-:W-:Y:S01]  /*9150*/  FSEL R215, R215, -INF , !P6 ;  /* 0xff800000d7d77808 */ /* 0x000fe20007000000 */
[----:B-1----:R-:W-:Y:S01]  /*9160*/  FFMA.FTZ R227, R213, UR5, R8 ;  /* 0x00000005d5e37c23 */ /* 0x002fe20008010008 */
[----:B------:R-:W-:-:S04]  /*9170*/  ISETP.GE.AND P6, PT, R14, R220, PT ;  /* 0x000000dc0e00720c */ /* 0x000fc80003fc6270 */
[----:B------:R-:W-:Y:S01]  /*9180*/  FSEL R227, R227, -INF , !P6 ;  /* 0xff800000e3e37808 */ /* 0x000fe20007000000 */
[----:B------:R-:W1:Y:S01]  /*9190*/  MUFU.TANH R11, R11 ;  /* 0x0000000b000b7308 */ /* 0x000e620000002400 */
[----:B------:R-:W-:Y:S01]  /*91a0*/  ISETP.GE.AND P6, PT, R14, R167, PT ;  /* 0x000000a70e00720c */ /* 0x000fe20003fc6270 */
[----:B---3--:R-:W-:Y:S01]  /*91b0*/  FFMA.FTZ R213, R213, UR5, R9 ;  /* 0x00000005d5d57c23 */ /* 0x008fe20008010009 */
[----:B------:R-:W-:Y:S02]  /*91c0*/  VIADD R9, R6, 0xffffffb0 ;  /* 0xffffffb006097836 */ /* 0x000fe40000000000 */
[----:B------:R-:W-:Y:S02]  /*91d0*/  FMUL.FTZ R14, R191, UR4 ;  /* 0x00000004bf0e7c20 */ /* 0x000fe40008410000 */
[----:B------:R-:W-:Y:S01]  /*91e0*/  FSEL R213, R213, -INF , !P6 ;  /* 0xff800000d5d57808 */ /* 0x000fe20007000000 */
[----:B------:R-:W3:Y:S01]  /*91f0*/  MUFU.TANH R10, R10 ;  /* 0x0000000a000a7308 */ /* 0x000ee20000002400 */
[----:B------:R-:W-:Y:S01]  /*9200*/  ISETP.GE.AND P6, PT, R12, R220, PT ;  /* 0x000000dc0c00720c */ /* 0x000fe20003fc6270 */
[----:B--2---:R-:W-:-:S05]  /*9210*/  FFMA.FTZ R5, R16, UR5, R5 ;  /* 0x0000000510057c23 */ /* 0x004fca0008010005 */
[----:B------:R-:W-:Y:S01]  /*9220*/  FSEL R221, R5, -INF , !P6 ;  /* 0xff80000005dd7808 */ /* 0x000fe20007000000 */
[----:B------:R-:W2:Y:S01]  /*9230*/  MUFU.TANH R8, R190 ;  /* 0x000000be00087308 */ /* 0x000ea20000002400 */
[----:B------:R-:W-:Y:S01]  /*9240*/  ISETP.GE.AND P6, PT, R12, R167, PT ;  /* 0x000000a70c00720c */ /* 0x000fe20003fc6270 */
[----:B-1----:R-:W-:Y:S01]  /*9250*/  FFMA.FTZ R217, R16, UR5, R11 ;  /* 0x0000000510d97c23 */ /* 0x002fe2000801000b */
[----:B------:R-:W-:Y:S01]  /*9260*/  I2FP.F32.U32 R11, R9 ;  /* 0x00000009000b7245 */ /* 0x000fe20000201000 */
[----:B------:R-:W-:Y:S01]  /*9270*/  VIADD R5, R6, 0xffffffb1 ;  /* 0xffffffb106057836 */ /* 0x000fe20000000000 */
[----:B------:R-:W-:Y:S01]  /*9280*/  FMNMX3.FTZ R12, R164, R13, R31, !PT ;  /* 0x0000000da40c7276 */ /* 0x000fe2000781001f */
[----:B------:R-:W-:Y:S01]  /*9290*/  VIADD R6, R6, 0xffffffb9 ;  /* 0xffffffb906067836 */ /* 0x000fe20000000000 */
[----:B------:R-:W-:Y:S01]  /*92a0*/  FSEL R217, R217, -INF , !P6 ;  /* 0xff800000d9d97808 */ /* 0x000fe20007000000 */
[----:B------:R-:W1:Y:S01]  /*92b0*/  MUFU.TANH R4, R189 ;  /* 0x000000bd00047308 */ /* 0x000e620000002400 */
[----:B------:R-:W-:Y:S01]  /*92c0*/  ISETP.GE.AND P6, PT, R9, R220, PT ;  /* 0x000000dc0900720c */ /* 0x000fe20003fc6270 */
[----:B---3--:R-:W-:Y:S01]  /*92d0*/  FFMA.FTZ R209, R11, UR5, R10 ;  /* 0x000000050bd17c23 */ /* 0x008fe2000801000a */
[----:B------:R-:W-:-:S02]  /*92e0*/  I2FP.F32.U32 R19, R5 ;  /* 0x0000000500137245 */ /* 0x000fc40000201000 */
[----:B------:R-:W-:Y:S02]  /*92f0*/  FMNMX3.FTZ R12, R12, R15, R27, !PT ;  /* 0x0000000f0c0c7276 */ /* 0x000fe4000781001b */
[----:B------:R-:W-:Y:S01]  /*9300*/  FSEL R209, R209, -INF , !P6 ;  /* 0xff800000d1d17808 */ /* 0x000fe20007000000 */
[----:B------:R-:W3:Y:S01]  /*9310*/  MUFU.TANH R14, R14 ;  /* 0x0000000e000e7308 */ /* 0x000ee20000002400 */
[----:B------:R-:W-:Y:S01]  /*9320*/  ISETP.GE.AND P6, PT, R9, R167, PT ;  /* 0x000000a70900720c */ /* 0x000fe20003fc6270 */
[----:B--2---:R-:W-:Y:S01]  /*9330*/  FFMA.FTZ R8, R11, UR5, R8 ;  /* 0x000000050b087c23 */ /* 0x004fe20008010008 */
[----:B------:R-:W-:Y:S02]  /*9340*/  FMNMX3.FTZ R12, R12, R197, R201, !PT ;  /* 0x000000c50c0c7276 */ /* 0x000fe400078100c9 */
[----:B------:R-:W-:Y:S02]  /*9350*/  I2FP.F32.U32 R9, R6 ;  /* 0x0000000600097245 */ /* 0x000fe40000201000 */
[----:B------:R-:W-:Y:S01]  /*9360*/  FSEL R205, R8, -INF , !P6 ;  /* 0xff80000008cd7808 */ /* 0x000fe20007000000 */
[----:B------:R-:W2:Y:S01]  /*9370*/  MUFU.TANH R10, R185 ;  /* 0x000000b9000a7308 */ /* 0x000ea20000002400 */
[----:B------:R-:W-:Y:S01]  /*9380*/  ISETP.GE.AND P6, PT, R5, R220, PT ;  /* 0x000000dc0500720c */ /* 0x000fe20003fc6270 */
[----:B-1----:R-:W-:Y:S01]  /*9390*/  FFMA.FTZ R4, R19, UR5, R4 ;  /* 0x0000000513047c23 */ /* 0x002fe20008010004 */
[----:B------:R-:W-:-:S04]  /*93a0*/  FMNMX3.FTZ R12, R12, R199, R177, !PT ;  /* 0x000000c70c0c7276 */ /* 0x000fc800078100b1 */
[----:B------:R-:W-:Y:S01]  /*93b0*/  FSEL R211, R4, -INF , !P6 ;  /* 0xff80000004d37808 */ /* 0x000fe20007000000 */
[----:B------:R-:W1:Y:S01]  /*93c0*/  MUFU.TANH R8, R187 ;  /* 0x000000bb00087308 */ /* 0x000e620000002400 */
[----:B------:R-:W-:Y:S01]  /*93d0*/  FMNMX3.FTZ R4, R3, R7, R17, !PT ;  /* 0x0000000703047276 */ /* 0x000fe20007810011 */
[----:B---3--:R-:W-:Y:S01]  /*93e0*/  FFMA.FTZ R14, R19, UR5, R14 ;  /* 0x00000005130e7c23 */ /* 0x008fe2000801000e */
[----:B------:R-:W-:Y:S02]  /*93f0*/  ISETP.GE.AND P6, PT, R5, R167, PT ;  /* 0x000000a70500720c */ /* 0x000fe40003fc6270 */
[----:B------:R-:W-:Y:S02]  /*9400*/  FMNMX3.FTZ R4, R4, R21, R23, !PT ;  /* 0x0000001504047276 */ /* 0x000fe40007810017 */
[----:B------:R-:W-:Y:S02]  /*9410*/  FMNMX3.FTZ R12, R12, R231, R229, !PT ;  /* 0x000000e70c0c7276 */ /* 0x000fe400078100e5 */
[----:B------:R-:W-:Y:S01]  /*9420*/  FMNMX3.FTZ R4, R4, R175, R171, !PT ;  /* 0x000000af04047276 */ /* 0x000fe200078100ab */
[----:B--2---:R-:W-:Y:S01]  /*9430*/  FFMA.FTZ R10, R9, UR5, R10 ;  /* 0x00000005090a7c23 */ /* 0x004fe2000801000a */
[----:B------:R-:W-:-:S02]  /*9440*/  FSEL R203, R14, -INF , !P6 ;  /* 0xff8000000ecb7808 */ /* 0x000fc40007000000 */
[----:B------:R-:W-:Y:S02]  /*9450*/  ISETP.GE.AND P6, PT, R6, R220, PT ;  /* 0x000000dc0600720c */ /* 0x000fe40003fc6270 */
[----:B------:R-:W-:Y:S02]  /*9460*/  FMNMX3.FTZ R4, R4, R169, R173, !PT ;  /* 0x000000a904047276 */ /* 0x000fe400078100ad */
[----:B------:R-:W-:Y:S01]  /*9470*/  FMNMX3.FTZ R12, R12, R227, R221, !PT ;  /* 0x000000e30c0c7276 */ /* 0x000fe200078100dd */
[----:B-1----:R-:W-:Y:S01]  /*9480*/  FFMA.FTZ R8, R9, UR5, R8 ;  /* 0x0000000509087c23 */ /* 0x002fe20008010008 */
[----:B------:R-:W-:Y:S02]  /*9490*/  FSEL R207, R10, -INF , !P6 ;  /* 0xff8000000acf7808 */ /* 0x000fe40007000000 */
[----:B------:R-:W-:Y:S02]  /*94a0*/  ISETP.GE.AND P6, PT, R6, R167, PT ;  /* 0x000000a70600720c */ /* 0x000fe40003fc6270 */
[----:B------:R-:W-:-:S02]  /*94b0*/  FMNMX3.FTZ R4, R4, R219, R215, !PT ;  /* 0x000000db04047276 */ /* 0x000fc400078100d7 */
[----:B------:R-:W-:Y:S02]  /*94c0*/  FMNMX3.FTZ R9, R12, R209, R211, !PT ;  /* 0x000000d10c097276 */ /* 0x000fe400078100d3 */
        /* <DEDUP_REMOVED lines=113> */
.L_x_754:
[----:B------:R-:W-:Y:S01]  /*9be0*/  FMNMX3.FTZ R5, R8, R205, R203, !PT ;  /* 0x000000cd08057276 */ /* 0x000fe200078100cb */
[----:B------:R-:W2:Y:S01]  /*9bf0*/  SHFL.BFLY PT, R6, R9, 0x2, 0x1f ;  /* 0x0c401f0009067f89 */ /* 0x000ea200000e0000 */
[----:B------:R-:W3:Y:S01]  /*9c00*/  LDCU UR4, c[0x0][0x45c] ;  /* 0x00008b80ff0477ac */ /* 0x000ee20008000800 */
[----:B------:R-:W-:Y:S02]  /*9c10*/  MOV R191, 0x20 ;  /* 0x0000002000bf7802 */ /* 0x000fe40000000f00 */
[----:B------:R-:W-:Y:S01]  /*9c20*/  FMNMX3.FTZ R5, R5, R166, R167, !PT ;  /* 0x000000a605057276 */ /* 0x000fe200078100a7 */
[----:B------:R-:W-:Y:S01]  /*9c30*/  UIADD3 UR12, UPT, UPT, UR19, -0x3, URZ ;  /* 0xfffffffd130c7890 */ /* 0x000fe2000fffe0ff */
[----:B------:R-:W-:Y:S02]  /*9c40*/  SEL R191, R191, 0xffffffe0, !P2 ;  /* 0xffffffe0bfbf7807 */ /* 0x000fe40005000000 */
[----:B------:R-:W-:Y:S01]  /*9c50*/  IADD3 R16, PT, PT, R165, 0x10000, RZ ;  /* 0x00010000a5107810 */ /* 0x000fe20007ffe0ff */
[----:B------:R-:W4:Y:S01]  /*9c60*/  SHFL.BFLY PT, R4, R5, 0x2, 0x1f ;  /* 0x0c401f0005047f89 */ /* 0x000f2200000e0000 */
[----:B------:R-:W-:-:S02]  /*9c70*/  IADD3 R193, PT, PT, R191, R165, RZ ;  /* 0x000000a5bfc17210 */ /* 0x000fc40007ffe0ff */
[----:B------:R-:W-:Y:S02]  /*9c80*/  IADD3 R192, PT, PT, R165, 0x10040, RZ ;  /* 0x00010040a5c07810 */ /* 0x000fe40007ffe0ff */
[----:B------:R-:W-:-:S04]  /*9c90*/  @P0 IADD3 R192, PT, PT, R16, -0x40, RZ ;  /* 0xffffffc010c00810 */ /* 0x000fc80007ffe0ff */
[----:B------:R-:W-:Y:S02]  /*9ca0*/  IADD3 R191, PT, PT, R191, R192, RZ ;  /* 0x000000c0bfbf7210 */ /* 0x000fe40007ffe0ff */
[----:B--2---:R-:W-:-:S05]  /*9cb0*/  FMNMX.FTZ R6, R9, R6, !PT ;  /* 0x0000000609067209 */ /* 0x004fca0007810000 */
[----:B------:R-:W2:Y:S01]  /*9cc0*/  SHFL.BFLY PT, R187, R6, 0x1, 0x1f ;  /* 0x0c201f0006bb7f89 */ /* 0x000ea200000e0000 */
[----:B----4-:R-:W-:-:S05]  /*9cd0*/  FMNMX.FTZ R4, R5, R4, !PT ;  /* 0x0000000405047209 */ /* 0x010fca0007810000 */
[----:B------:R-:W4:Y:S01]  /*9ce0*/  SHFL.BFLY PT, R185, R4, 0x1, 0x1f ;  /* 0x0c201f0004b97f89 */ /* 0x000f2200000e0000 */
[----:B--2---:R-:W-:-:S04]  /*9cf0*/  FMNMX.FTZ R187, R6, R187, !PT ;  /* 0x000000bb06bb7209 */ /* 0x004fc80007810000 */
[C---:B------:R-:W-:Y:S01]  /*9d00*/  FSETP.NEU.FTZ.AND P3, PT, R187.reuse, -INF , PT ;  /* 0xff800000bb00780b */ /* 0x040fe20003f7d000 */
[----:B---3--:R-:W-:-:S03]  /*9d10*/  FMUL.FTZ R204, R187, UR4 ;  /* 0x00000004bbcc7c20 */ /* 0x008fc60008410000 */
[----:B------:R-:W-:Y:S02]  /*9d20*/  FSEL R5, R187, RZ, P3 ;  /* 0x000000ffbb057208 */ /* 0x000fe40001800000 */
[----:B----4-:R-:W-:Y:S02]  /*9d30*/  FMNMX.FTZ R185, R4, R185, !PT ;  /* 0x000000b904b97209 */ /* 0x010fe40007810000 */
        /* <DEDUP_REMOVED lines=11> */
[----:B------:R-:W2:Y:S01]  /*9df0*/  MUFU.EX2 R190, R190 ;  /* 0x000000be00be7308 */ /* 0x000ea20000000800 */
[----:B------:R-:W-:Y:S01]  /*9e00*/  FFMA.FTZ R181, R27, UR4, -R204 ;  /* 0x000000041bb57c23 */ /* 0x000fe200080108cc */
[--C-:B------:R-:W-:Y:S01]  /*9e10*/  FFMA.FTZ R182, R7, UR4, -R202.reuse ;  /* 0x0000000407b67c23 */ /* 0x100fe200080108ca */
[----:B------:R-:W-:Y:S01]  /*9e20*/  FMUL.FTZ R189, R4, UR4 ;  /* 0x0000000404bd7c20 */ /* 0x000fe20008410000 */
[--C-:B------:R-:W-:Y:S01]  /*9e30*/  FFMA.FTZ R180, R17, UR4, -R202.reuse ;  /* 0x0000000411b47c23 */ /* 0x100fe200080108ca */
[--C-:B------:R-:W-:Y:S01]  /*9e40*/  FFMA.FTZ R188, R21, UR4, -R202.reuse ;  /* 0x0000000415bc7c23 */ /* 0x100fe200080108ca */
[----:B------:R-:W-:Y:S01]  /*9e50*/  FFMA.FTZ R8, R23, UR4, -R202 ;  /* 0x0000000417087c23 */ /* 0x000fe200080108ca */
[----:B-1----:R-:W1:Y:S01]  /*9e60*/  LDSM.16.MT88.4 R28, [R192] ;  /* 0x00000000c01c783b */ /* 0x002e620000004200 */
[----:B------:R-:W-:Y:S01]  /*9e70*/  MUFU.EX2 R186, R186 ;  /* 0x000000ba00ba7308 */ /* 0x000fe20000000800 */
[--C-:B------:R-:W-:Y:S01]  /*9e80*/  FFMA.FTZ R196, R201, UR4, -R204.reuse ;  /* 0x00000004c9c47c23 */ /* 0x100fe200080108cc */
[--C-:B------:R-:W-:Y:S01]  /*9e90*/  FFMA.FTZ R195, R199, UR4, -R204.reuse ;  /* 0x00000004c7c37c23 */ /* 0x100fe200080108cc */
[----:B------:R-:W-:Y:S01]  /*9ea0*/  LDSM.16.MT88.4 R20, [R193+0x10000] ;  /* 0x01000000c114783b */ /* 0x000fe20000004200 */
[----:B------:R-:W3:Y:S01]  /*9eb0*/  MUFU.EX2 R189, R189 ;  /* 0x000000bd00bd7308 */ /* 0x000ee20000000800 */
[--C-:B------:R-:W-:Y:S01]  /*9ec0*/  FFMA.FTZ R197, R197, UR4, -R204.reuse ;  /* 0x00000004c5c57c23 */ /* 0x100fe200080108cc */
[-C--:B--2---:R-:W-:Y:S01]  /*9ed0*/  FMUL.FTZ R32, R136, R190.reuse ;  /* 0x000000be88207220 */ /* 0x084fe20000410000 */
[-C--:B------:R-:W-:Y:S01]  /*9ee0*/  FMUL.FTZ R33, R137, R190.reuse ;  /* 0x000000be89217220 */ /* 0x080fe20000410000 */
[----:B------:R-:W2:Y:S01]  /*9ef0*/  MUFU.EX2 R183, R183 ;  /* 0x000000b700b77308 */ /* 0x000ea20000000800 */
[-C--:B------:R-:W-:Y:S01]  /*9f00*/  FMUL.FTZ R44, R44, R190.reuse ;  /* 0x000000be2c2c7220 */ /* 0x080fe20000410000 */
[-C--:B------:R-:W-:Y:S01]  /*9f10*/  FMUL.FTZ R45, R45, R190.reuse ;  /* 0x000000be2d2d7220 */ /* 0x080fe20000410000 */
[-C--:B------:R-:W-:Y:S01]  /*9f20*/  FMUL.FTZ R48, R48, R190.reuse ;  /* 0x000000be30307220 */ /* 0x080fe20000410000 */
[----:B------:R-:W-:Y:S01]  /*9f30*/  MUFU.EX2 R184, R184 ;  /* 0x000000b800b87308 */ /* 0x000fe20000000800 */
[-C--:B------:R-:W-:Y:S01]  /*9f40*/  FMUL.FTZ R49, R49, R190.reuse ;  /* 0x000000be31317220 */ /* 0x080fe20000410000 */
[-C--:B------:R-:W-:Y:S01]  /*9f50*/  FMUL.FTZ R24, R144, R190.reuse ;  /* 0x000000be90187220 */ /* 0x080fe20000410000 */
[-C--:B------:R-:W-:Y:S01]  /*9f60*/  FMUL.FTZ R25, R145, R190.reuse ;  /* 0x000000be91197220 */ /* 0x080fe20000410000 */
[----:B------:R-:W4:Y:S01]  /*9f70*/  MUFU.EX2 R181, R181 ;  /* 0x000000b500b57308 */ /* 0x000f220000000800 */
[----:B------:R-:W-:Y:S01]  /*9f80*/  FMUL.FTZ R140, R140, R190 ;  /* 0x000000be8c8c7220 */ /* 0x000fe20000410000 */
[-C--:B---3--:R-:W-:Y:S01]  /*9f90*/  FMUL.FTZ R34, R138, R189.reuse ;  /* 0x000000bd8a227220 */ /* 0x088fe20000410000 */
[-C--:B------:R-:W-:Y:S01]  /*9fa0*/  FMUL.FTZ R35, R139, R189.reuse ;  /* 0x000000bd8b237220 */ /* 0x080fe20000410000 */
[----:B------:R-:W-:Y:S01]  /*9fb0*/  MUFU.EX2 R182, R182 ;  /* 0x000000b600b67308 */ /* 0x000fe20000000800 */
[----:B------:R-:W3:Y:S01]  /*9fc0*/  LDSM.16.MT88.4 R136, [R193+0x12000] ;  /* 0x01200000c188783b */ /* 0x000ee20000004200 */
[----:B--2---:R-:W-:Y:S01]  /*9fd0*/  F2FP.BF16.F32.PACK_AB R4, R183, R186 ;  /* 0x000000bab704723e */ /* 0x004fe200000010ff */
[-C--:B------:R-:W-:Y:S01]  /*9fe0*/  FMUL.FTZ R46, R46, R189.reuse ;  /* 0x000000bd2e2e7220 */ /* 0x080fe20000410000 */
[----:B------:R-:W2:Y:S01]  /*9ff0*/  MUFU.EX2 R180, R180 ;  /* 0x000000b400b47308 */ /* 0x000ea20000000800 */
[-C--:B------:R-:W-:Y:S01]  /*a000*/  FMUL.FTZ R47, R47, R189.reuse ;  /* 0x000000bd2f2f7220 */ /* 0x080fe20000410000 */
[-C--:B------:R-:W-:Y:S01]  /*a010*/  FMUL.FTZ R50, R50, R189.reuse ;  /* 0x000000bd32327220 */ /* 0x080fe20000410000 */
[-C--:B------:R-:W-:Y:S01]  /*a020*/  FMUL.FTZ R51, R51, R189.reuse ;  /* 0x000000bd33337220 */ /* 0x080fe20000410000 */
[----:B------:R-:W-:Y:S01]  /*a030*/  MUFU.EX2 R188, R188 ;  /* 0x000000bc00bc7308 */ /* 0x000fe20000000800 */
[-C--:B------:R-:W-:Y:S01]  /*a040*/  FMUL.FTZ R26, R146, R189.reuse ;  /* 0x000000bd921a7220 */ /* 0x080fe20000410000 */
[----:B----4-:R-:W-:Y:S01]  /*a050*/  F2FP.BF16.F32.PACK_AB R6, R181, R184 ;  /* 0x000000b8b506723e */ /* 0x010fe200000010ff */
[-C--:B------:R-:W-:Y:S01]  /*a060*/  FMUL.FTZ R27, R147, R189.reuse ;  /* 0x000000bd931b7220 */ /* 0x080fe20000410000 */
[----:B------:R-:W4:Y:S01]  /*a070*/  MUFU.EX2 R3, R8 ;  /* 0x0000000800037308 */ /* 0x000f220000000800 */
[-C--:B------:R-:W-:Y:S01]  /*a080*/  FMUL.FTZ R141, R141, R190.reuse ;  /* 0x000000be8d8d7220 */ /* 0x080fe20000410000 */
[-C--:B------:R-:W-:Y:S01]  /*a090*/  FMUL.FTZ R142, R142, R189.reuse ;  /* 0x000000bd8e8e7220 */ /* 0x080fe20000410000 */
[-C--:B------:R-:W-:Y:S01]  /*a0a0*/  FMUL.FTZ R143, R143, R189.reuse ;  /* 0x000000bd8f8f7220 */ /* 0x080fe20000410000 */
[----:B------:R-:W5:Y:S01]  /*a0b0*/  LDSM.16.MT88.4 R144, [R192+0x2000] ;  /* 0x00200000c090783b */ /* 0x000f620000004200 */
[----:B------:R-:W-:Y:S01]  /*a0c0*/  FMUL.FTZ R68, R68, R190 ;  /* 0x000000be44447220 */ /* 0x000fe20000410000 */
[----:B--2---:R-:W-:Y:S01]  /*a0d0*/  F2FP.BF16.F32.PACK_AB R5, R180, R182 ;  /* 0x000000b6b405723e */ /* 0x004fe200000010ff */
[-C--:B------:R-:W-:Y:S01]  /*a0e0*/  FMUL.FTZ R69, R69, R190.reuse ;  /* 0x000000be45457220 */ /* 0x080fe20000410000 */
[-C--:B------:R-:W-:Y:S01]  /*a0f0*/  FMUL.FTZ R70, R70, R189.reuse ;  /* 0x000000bd46467220 */ /* 0x080fe20000410000 */
[-C--:B------:R-:W-:Y:S01]  /*a100*/  FMUL.FTZ R71, R71, R189.reuse ;  /* 0x000000bd47477220 */ /* 0x080fe20000410000 */
[-C--:B------:R-:W-:Y:S01]  /*a110*/  FMUL.FTZ R72, R72, R190.reuse ;  /* 0x000000be48487220 */ /* 0x080fe20000410000 */
[----:B------:R-:W-:Y:S01]  /*a120*/  FMUL.FTZ R73, R73, R190 ;  /* 0x000000be49497220 */ /* 0x000fe20000410000 */
[-C--:B------:R-:W-:Y:S01]  /*a130*/  FMUL.FTZ R74, R74, R189.reuse ;  /* 0x000000bd4a4a7220 */ /* 0x080fe20000410000 */
[-C--:B------:R-:W-:Y:S01]  /*a140*/  FMUL.FTZ R75, R75, R189.reuse ;  /* 0x000000bd4b4b7220 */ /* 0x080fe20000410000 */
[----:B----4-:R-:W-:Y:S01]  /*a150*/  F2FP.BF16.F32.PACK_AB R7, R3, R188 ;  /* 0x000000bc0307723e */ /* 0x010fe200000010ff */
        /* <DEDUP_REMOVED lines=27> */
[----:B------:R-:W-:Y:S01]  /*a310*/  LDSM.16.MT88.4 R152, [R191] ;  /* 0x00000000bf98783b */ /* 0x000fe20000004200 */
        /* <DEDUP_REMOVED lines=10> */
[C---:B-----5:R-:W-:Y:S01]  /*a3c0*/  HMMA.16816.F32.BF16 R52, R4.reuse, R144, R52 ;  /* 0x000000900434723c */ /* 0x060fe20000041834 */
        /* <DEDUP_REMOVED lines=24> */
[----:B------:R-:W-:Y:S01]  /*a550*/  LDSM.16.MT88.4 R148, [R165+0x12000] ;  /* 0x01200000a594783b */ /* 0x000fe20000004200 */
        /* <DEDUP_REMOVED lines=32> */
[----:B------:R-:W-:Y:S01]  /*a760*/  FFMA.FTZ R194, R177, UR4, -R204 ;  /* 0x00000004b1c27c23 */ /* 0x000fe200080108cc */
[--C-:B------:R-:W-:Y:S01]  /*a770*/  FFMA.FTZ R201, R175, UR4, -R202.reuse ;  /* 0x00000004afc97c23 */ /* 0x100fe200080108ca */
[--C-:B------:R-:W-:Y:S01]  /*a780*/  FFMA.FTZ R200, R171, UR4, -R202.reuse ;  /* 0x00000004abc87c23 */ /* 0x100fe200080108ca */
[--C-:B------:R-:W-:Y:S01]  /*a790*/  FFMA.FTZ R199, R169, UR4, -R202.reuse ;  /* 0x00000004a9c77c23 */ /* 0x100fe200080108ca */
[----:B------:R-:W-:Y:S01]  /*a7a0*/  FFMA.FTZ R198, R173, UR4, -R202 ;  /* 0x00000004adc67c23 */ /* 0x000fe200080108ca */
[----:B------:R-:W-:Y:S01]  /*a7b0*/  MUFU.EX2 R197, R197 ;  /* 0x000000c500c57308 */ /* 0x000fe20000000800 */
[C---:B------:R-:W-:Y:S01]  /*a7c0*/  HMMA.16816.F32.BF16 R32, R4.reuse, R152, R32 ;  /* 0x000000980420723c */ /* 0x040fe20000041820 */
[-C--:B------:R-:W-:Y:S01]  /*a7d0*/  FMUL.FTZ R100, R100, R190.reuse ;  /* 0x000000be64647220 */ /* 0x080fe20000410000 */
[-C--:B------:R-:W-:Y:S01]  /*a7e0*/  FMUL.FTZ R101, R101, R190.reuse ;  /* 0x000000be65657220 */ /* 0x080fe20000410000 */
[----:B------:R-:W4:Y:S01]  /*a7f0*/  MUFU.EX2 R196, R196 ;  /* 0x000000c400c47308 */ /* 0x000f220000000800 */
[-C--:B------:R-:W-:Y:S01]  /*a800*/  FMUL.FTZ R102, R102, R189.reuse ;  /* 0x000000bd66667220 */ /* 0x080fe20000410000 */
[-C--:B------:R-:W-:Y:S01]  /*a810*/  FMUL.FTZ R103, R103, R189.reuse ;  /* 0x000000bd67677220 */ /* 0x080fe20000410000 */
[-C--:B------:R-:W-:Y:S01]  /*a820*/  FMUL.FTZ R104, R104, R190.reuse ;  /* 0x000000be68687220 */ /* 0x080fe20000410000 */
[----:B------:R-:W-:Y:S01]  /*a830*/  MUFU.EX2 R195, R195 ;  /* 0x000000c300c37308 */ /* 0x000fe20000000800 */
[C---:B------:R-:W-:Y:S01]  /*a840*/  HMMA.16816.F32.BF16 R132, R4.reuse, R154, R132 ;  /* 0x0000009a0484723c */ /* 0x040fe20000041884 */
[----:B------:R-:W-:Y:S01]  /*a850*/  LDSM.16.MT88.4 R152, [R191+0x6000] ;  /* 0x00600000bf98783b */ /* 0x000fe20000004200 */
[-C--:B------:R-:W-:Y:S01]  /*a860*/  FMUL.FTZ R105, R105, R190.reuse ;  /* 0x000000be69697220 */ /* 0x080fe20000410000 */
[----:B------:R-:W-:Y:S01]  /*a870*/  MUFU.EX2 R194, R194 ;  /* 0x000000c200c27308 */ /* 0x000fe20000000800 */
[-C--:B------:R-:W-:Y:S01]  /*a880*/  FMUL.FTZ R106, R106, R189.reuse ;  /* 0x000000bd6a6a7220 */ /* 0x080fe20000410000 */
[-C--:B------:R-:W-:Y:S01]  /*a890*/  FMUL.FTZ R107, R107, R189.reuse ;  /* 0x000000bd6b6b7220 */ /* 0x080fe20000410000 */
[-C--:B------:R-:W-:Y:S01]  /*a8a0*/  FMUL.FTZ R108, R108, R190.reuse ;  /* 0x000000be6c6c7220 */ /* 0x080fe20000410000 */
[----:B------:R-:W-:Y:S01]  /*a8b0*/  MUFU.EX2 R201, R201 ;  /* 0x000000c900c97308 */ /* 0x000fe20000000800 */
[C---:B---3--:R-:W-:Y:S01]  /*a8c0*/  HMMA.16816.F32.BF16 R76, R4.reuse, R144, R76 ;  /* 0x00000090044c723c */ /* 0x048fe2000004184c */
[-C--:B------:R-:W-:Y:S01]  /*a8d0*/  FMUL.FTZ R109, R109, R190.reuse ;  /* 0x000000be6d6d7220 */ /* 0x080fe20000410000 */
[-C--:B------:R-:W-:Y:S01]  /*a8e0*/  FMUL.FTZ R110, R110, R189.reuse ;  /* 0x000000bd6e6e7220 */ /* 0x080fe20000410000 */
[----:B------:R-:W3:Y:S01]  /*a8f0*/  MUFU.EX2 R200, R200 ;  /* 0x000000c800c87308 */ /* 0x000ee20000000800 */
[-C--:B------:R-:W-:Y:S01]  /*a900*/  FMUL.FTZ R111, R111, R189.reuse ;  /* 0x000000bd6f6f7220 */ /* 0x080fe20000410000 */
[-C--:B------:R-:W-:Y:S01]  /*a910*/  FMUL.FTZ R112, R112, R190.reuse ;  /* 0x000000be70707220 */ /* 0x080fe20000410000 */
[-C--:B------:R-:W-:Y:S01]  /*a920*/  FMUL.FTZ R113, R113, R190.reuse ;  /* 0x000000be71717220 */ /* 0x080fe20000410000 */
[----:B------:R-:W-:Y:S01]  /*a930*/  MUFU.EX2 R199, R199 ;  /* 0x000000c700c77308 */ /* 0x000fe20000000800 */
[C---:B-1----:R-:W-:Y:S01]  /*a940*/  HMMA.16816.F32.BF16 R92, R4.reuse, R136, R92 ;  /* 0x00000088045c723c */ /* 0x042fe2000004185c */
[-C--:B------:R-:W-:Y:S01]  /*a950*/  FMUL.FTZ R114, R114, R189.reuse ;  /* 0x000000bd72727220 */ /* 0x080fe20000410000 */
[-C--:B------:R-:W-:Y:S01]  /*a960*/  FMUL.FTZ R115, R115, R189.reuse ;  /* 0x000000bd73737220 */ /* 0x080fe20000410000 */
[----:B------:R-:W1:Y:S01]  /*a970*/  MUFU.EX2 R198, R198 ;  /* 0x000000c600c67308 */ /* 0x000e620000000800 */
[-C--:B------:R-:W-:Y:S01]  /*a980*/  FMUL.FTZ R124, R124, R190.reuse ;  /* 0x000000be7c7c7220 */ /* 0x080fe20000410000 */
[-C--:B------:R-:W-:Y:S01]  /*a990*/  FMUL.FTZ R125, R125, R190.reuse ;  /* 0x000000be7d7d7220 */ /* 0x080fe20000410000 */
[-C--:B------:R-:W-:Y:S01]  /*a9a0*/  FMUL.FTZ R126, R126, R189.reuse ;  /* 0x000000bd7e7e7220 */ /* 0x080fe20000410000 */
[-C--:B------:R-:W-:Y:S01]  /*a9b0*/  FMUL.FTZ R127, R127, R189.reuse ;  /* 0x000000bd7f7f7220 */ /* 0x080fe20000410000 */
[C---:B------:R-:W-:Y:S01]  /*a9c0*/  HMMA.16816.F32.BF16 R96, R4.reuse, R138, R96 ;  /* 0x0000008a0460723c */ /* 0x040fe20000041860 */
[----:B------:R-:W5:Y:S01]  /*a9d0*/  LDSM.16.MT88.4 R136, [R192+0x6000] ;  /* 0x00600000c088783b */ /* 0x000f620000004200 */
        /* <DEDUP_REMOVED lines=8> */
[----:B------:R-:W4:Y:S01]  /*aa60*/  LDSM.16.MT88.4 R144, [R165+0x16000] ;  /* 0x01600000a590783b */ /* 0x000f220000004200 */
[--C-:B------:R-:W-:Y:S01]  /*aa70*/  FFMA.FTZ R212, R215, UR4, -R202.reuse ;  /* 0x00000004d7d47c23 */ /* 0x100fe200080108ca */
[--C-:B------:R-:W-:Y:S01]  /*aa80*/  FFMA.FTZ R213, R213, UR4, -R202.reuse ;  /* 0x00000004d5d57c23 */ /* 0x100fe200080108ca */
[----:B------:R-:W-:Y:S01]  /*aa90*/  FFMA.FTZ R214, R217, UR4, -R202 ;  /* 0x00000004d9d67c23 */ /* 0x000fe200080108ca */
[----:B------:R-:W-:Y:S01]  /*aaa0*/  LDSM.16.MT88.4 R172, [R193+0x12800] ;  /* 0x01280000c1ac783b */ /* 0x000fe20000004200 */
[----:B------:R-:W-:Y:S01]  /*aab0*/  FFMA.FTZ R229, R229, UR4, -R204 ;  /* 0x00000004e5e57c23 */ /* 0x000fe200080108cc */
[C---:B--2---:R-:W-:Y:S01]  /*aac0*/  HMMA.16816.F32.BF16 R84, R4.reuse, R140, R84 ;  /* 0x0000008c0454723c */ /* 0x044fe20000041854 */
[--C-:B------:R-:W-:Y:S01]  /*aad0*/  FFMA.FTZ R219, R219, UR4, -R202.reuse ;  /* 0x00000004dbdb7c23 */ /* 0x100fe200080108ca */
[----:B------:R-:W-:Y:S01]  /*aae0*/  LDSM.16.MT88.4 R168, [R192+0x2800] ;  /* 0x00280000c0a8783b */ /* 0x000fe20000004200 */
[----:B------:R-:W-:Y:S01]  /*aaf0*/  MUFU.EX2 R208, R208 ;  /* 0x000000d000d07308 */ /* 0x000fe20000000800 */
[--C-:B------:R-:W-:Y:S01]  /*ab00*/  FFMA.FTZ R203, R203, UR4, -R202.reuse ;  /* 0x00000004cbcb7c23 */ /* 0x100fe200080108ca */
[----:B------:R-:W-:Y:S01]  /*ab10*/  FFMA.FTZ R166, R166, UR4, -R202 ;  /* 0x00000004a6a67c23 */ /* 0x000fe200080108ca */
[----:B------:R-:W-:Y:S01]  /*ab20*/  LDSM.16.MT88.4 R160, [R165+0x14800] ;  /* 0x01480000a5a0783b */ /* 0x000fe20000004200 */
[----:B------:R-:W-:Y:S01]  /*ab30*/  MUFU.EX2 R210, R210 ;  /* 0x000000d200d27308 */ /* 0x000fe20000000800 */
[----:B------:R-:W-:Y:S01]  /*ab40*/  HMMA.16816.F32.BF16 R88, R4, R142, R88 ;  /* 0x0000008e0458723c */ /* 0x000fe20000041858 */
[----:B------:R-:W-:Y:S01]  /*ab50*/  FFMA.FTZ R186, R249, R190, R186 ;  /* 0x000000bef9ba7223 */ /* 0x000fe200000100ba */
[----:B------:R-:W2:Y:S01]  /*ab60*/  LDSM.16.MT88.4 R140, [R193+0x16000] ;  /* 0x01600000c18c783b */ /* 0x000ea20000004200 */
[----:B------:R-:W-:Y:S01]  /*ab70*/  MUFU.EX2 R215, R219 ;  /* 0x000000db00d77308 */ /* 0x000fe20000000800 */
[----:B------:R-:W-:Y:S01]  /*ab80*/  FFMA.FTZ R189, R247, R189, R182 ;  /* 0x000000bdf7bd7223 */ /* 0x000fe200000100b6 */
[----:B------:R-:W-:-:S02]  /*ab90*/  FADD.FTZ R183, R183, R186 ;  /* 0x000000bab7b77221 */ /* 0x000fc40000010000 */
[----:B------:R-:W-:Y:S01]  /*aba0*/  MUFU.EX2 R212, R212 ;  /* 0x000000d400d47308 */ /* 0x000fe20000000800 */
[C---:B------:R-:W-:Y:S01]  /*abb0*/  HMMA.16816.F32.BF16 R36, R4.reuse, R148, R36 ;  /* 0x000000940424723c */ /* 0x040fe20000041824 */
[----:B------:R-:W-:Y:S01]  /*abc0*/  FADD.FTZ R189, R180, R189 ;  /* 0x000000bdb4bd7221 */ /* 0x000fe20000010000 */
[----:B------:R-:W-:Y:S01]  /*abd0*/  FADD.FTZ R184, R184, R183 ;  /* 0x000000b7b8b87221 */ /* 0x000fe20000010000 */
[----:B------:R-:W-:Y:S02]  /*abe0*/  MUFU.EX2 R213, R213 ;  /* 0x000000d500d57308 */ /* 0x000fe40000000800 */
[----:B------:R-:W-:Y:S01]  /*abf0*/  FADD.FTZ R188, R188, R189 ;  /* 0x000000bdbcbc7221 */ /* 0x000fe20000010000 */
[----:B------:R-:W-:Y:S01]  /*ac00*/  FADD.FTZ R184, R181, R184 ;  /* 0x000000b8b5b87221 */ /* 0x000fe20000010000 */
[----:B------:R-:W-:Y:S01]  /*ac10*/  MUFU.EX2 R214, R214 ;  /* 0x000000d600d67308 */ /* 0x000fe20000000800 */
[----:B------:R-:W-:Y:S01]  /*ac20*/  HMMA.16816.F32.BF16 R40, R4, R150, R40 ;  /* 0x000000960428723c */ /* 0x000fe20000041828 */
[----:B------:R-:W1:Y:S01]  /*ac30*/  LDSM.16.MT88.4 R148, [R165+0x10800] ;  /* 0x01080000a594783b */ /* 0x000e620000004200 */
[----:B------:R-:W-:Y:S01]  /*ac40*/  FADD.FTZ R188, R3, R188 ;  /* 0x000000bc03bc7221 */ /* 0x000fe20000010000 */
[----:B------:R-:W-:Y:S01]  /*ac50*/  MUFU.EX2 R203, R203 ;  /* 0x000000cb00cb7308 */ /* 0x000fe20000000800 */
[----:B------:R-:W-:-:S04]  /*ac60*/  MOV R3, R185 ;  /* 0x000000b900037202 */ /* 0x000fc80000000f00 */
[C---:B-----5:R-:W-:Y:S08]  /*ac70*/  HMMA.16816.F32.BF16 R116, R4.reuse, R136, R116 ;  /* 0x000000880474723c */ /* 0x060ff00000041874 */
[C---:B------:R-:W-:Y:S01]  /*ac80*/  HMMA.16816.F32.BF16 R120, R4.reuse, R138, R120 ;  /* 0x0000008a0478723c */ /* 0x040fe20000041878 */
[----:B------:R-:W5:Y:S07]  /*ac90*/  LDSM.16.MT88.4 R136, [R191+0x800] ;  /* 0x00080000bf88783b */ /* 0x000f6e0000004200 */
[C---:B------:R-:W-:Y:S08]  /*aca0*/  HMMA.16816.F32.BF16 R8, R4.reuse, R12, R8 ;  /* 0x0000000c0408723c */ /* 0x040ff00000041808 */
[C---:B------:R-:W-:Y:S01]  /*acb0*/  HMMA.16816.F32.BF16 R12, R4.reuse, R14, R156 ;  /* 0x0000000e040c723c */ /* 0x040fe2000004189c */
[----:B------:R-:W-:Y:S07]  /*acc0*/  LDSM.16.MT88.4 R156, [R193+0x14800] ;  /* 0x01480000c19c783b */ /* 0x000fee0000004200 */
[C---:B----4-:R-:W-:Y:S08]  /*acd0*/  HMMA.16816.F32.BF16 R100, R4.reuse, R144, R100 ;  /* 0x000000900464723c */ /* 0x050ff00000041864 */
[C---:B------:R-:W-:Y:S01]  /*ace0*/  HMMA.16816.F32.BF16 R104, R4.reuse, R146, R104 ;  /* 0x000000920468723c */ /* 0x040fe20000041868 */
[----:B------:R-:W4:Y:S07]  /*acf0*/  LDSM.16.MT88.4 R144, [R193+0x10800] ;  /* 0x01080000c190783b */ /* 0x000f2e0000004200 */
[C---:B--2---:R-:W-:Y:S08]  /*ad00*/  HMMA.16816.F32.BF16 R108, R4.reuse, R140, R108 ;  /* 0x0000008c046c723c */ /* 0x044ff0000004186c */
[C---:B------:R-:W-:Y:S01]  /*ad10*/  HMMA.16816.F32.BF16 R112, R4.reuse, R142, R112 ;  /* 0x0000008e0470723c */ /* 0x040fe20000041870 */
[----:B------:R-:W2:Y:S07]  /*ad20*/  LDSM.16.MT88.4 R140, [R192+0x800] ;  /* 0x00080000c08c783b */ /* 0x000eae0000004200 */
[C---:B------:R-:W-:Y:S08]  /*ad30*/  HMMA.16816.F32.BF16 R124, R4.reuse, R152, R124 ;  /* 0x00000098047c723c */ /* 0x040ff0000004187c */
[----:B------:R-:W-:Y:S01]  /*ad40*/  HMMA.16816.F32.BF16 R4, R4, R154, R128 ;  /* 0x0000009a0404723c */ /* 0x000fe20000041880 */
[----:B------:R-:W2:Y:S01]  /*ad50*/  LDSM.16.MT88.4 R152, [R191+0x2800] ;  /* 0x00280000bf98783b */ /* 0x000ea20000004200 */
[----:B------:R-:W-:Y:S01]  /*ad60*/  F2FP.BF16.F32.PACK_AB R128, R196, R197 ;  /* 0x000000c5c480723e */ /* 0x000fe200000010ff */
[----:B------:R-:W-:Y:S01]  /*ad70*/  FADD.FTZ R197, R197, R184 ;  /* 0x000000b8c5c57221 */ /* 0x000fe20000010000 */
[----:B---3--:R-:W-:Y:S01]  /*ad80*/  F2FP.BF16.F32.PACK_AB R129, R200, R201 ;  /* 0x000000c9c881723e */ /* 0x008fe200000010ff */
[----:B------:R-:W-:Y:S01]  /*ad90*/  FADD.FTZ R201, R201, R188 ;  /* 0x000000bcc9c97221 */ /* 0x000fe20000010000 */
[----:B------:R-:W-:Y:S01]  /*ada0*/  F2FP.BF16.F32.PACK_AB R130, R194, R195 ;  /* 0x000000c3c282723e */ /* 0x000fe200000010ff */
[----:B------:R-:W-:Y:S01]  /*adb0*/  FADD.FTZ R196, R196, R197 ;  /* 0x000000c5c4c47221 */ /* 0x000fe20000010000 */
[----:B-1----:R-:W-:Y:S01]  /*adc0*/  F2FP.BF16.F32.PACK_AB R131, R198, R199 ;  /* 0x000000c7c683723e */ /* 0x002fe200000010ff */
[----:B------:R-:W-:-:S02]  /*add0*/  FADD.FTZ R200, R200, R201 ;  /* 0x000000c9c8c87221 */ /* 0x000fc40000010000 */
[----:B------:R-:W-:Y:S02]  /*ade0*/  FADD.FTZ R195, R195, R196 ;  /* 0x000000c4c3c37221 */ /* 0x000fe40000010000 */
[----:B------:R-:W-:Y:S02]  /*adf0*/  FADD.FTZ R199, R199, R200 ;  /* 0x000000c8c7c77221 */ /* 0x000fe40000010000 */
[----:B------:R-:W-:Y:S01]  /*ae00*/  HMMA.16816.F32.BF16 R8, R128, R148, R8 ;  /* 0x000000948008723c */ /* 0x000fe20000041808 */
[----:B------:R-:W-:Y:S01]  /*ae10*/  FADD.FTZ R195, R194, R195 ;  /* 0x000000c3c2c37221 */ /* 0x000fe20000010000 */
[----:B------:R-:W-:-:S06]  /*ae20*/  FADD.FTZ R198, R198, R199 ;  /* 0x000000c7c6c67221 */ /* 0x000fcc0000010000 */
[C---:B------:R-:W-:Y:S01]  /*ae30*/  HMMA.16816.F32.BF16 R12, R128.reuse, R150, R12 ;  /* 0x00000096800c723c */ /* 0x040fe2000004180c */
[----:B------:R-:W1:Y:S07]  /*ae40*/  LDSM.16.MT88.4 R148, [R192+0x4800] ;  /* 0x00480000c094783b */ /* 0x000e6e0000004200 */
[C---:B-----5:R-:W-:Y:S08]  /*ae50*/  HMMA.16816.F32.BF16 R32, R128.reuse, R136, R32 ;  /* 0x000000888020723c */ /* 0x060ff00000041820 */
        /* <DEDUP_REMOVED lines=17> */
[----:B---3--:R-:W-:Y:S01]  /*af70*/  HMMA.16816.F32.BF16 R108, R128, R136, R108 ;  /* 0x00000088806c723c */ /* 0x008fe2000004186c */
[----:B------:R-:W-:-:S02]  /*af80*/  FFMA.FTZ R136, R227, UR4, -R204 ;  /* 0x00000004e3887c23 */ /* 0x000fc400080108cc */
[----:B------:R-:W3:Y:S04]  /*af90*/  MUFU.EX2 R227, R229 ;  /* 0x000000e500e37308 */ /* 0x000ee80000000800 */
[----:B------:R3:W1:Y:S01]  /*afa0*/  MUFU.EX2 R221, R136 ;  /* 0x0000008800dd7308 */ /* 0x0006620000000800 */
        /* <DEDUP_REMOVED lines=15> */
[C---:B--2---:R-:W-:Y:S08]  /*b0a0*/  HMMA.16816.F32.BF16 R100, R128.reuse, R140, R100 ;  /* 0x0000008c8064723c */ /* 0x044ff00000041864 */
[C---:B------:R-:W-:Y:S01]  /*b0b0*/  HMMA.16816.F32.BF16 R104, R128.reuse, R142, R104 ;  /* 0x0000008e8068723c */ /* 0x040fe20000041868 */
[----:B------:R-:W-:Y:S07]  /*b0c0*/  LDSM.16.MT88.4 R140, [R193+0x11000] ;  /* 0x01100000c18c783b */ /* 0x000fee0000004200 */
[C---:B------:R-:W-:Y:S01]  /*b0d0*/  HMMA.16816.F32.BF16 R112, R128.reuse, R138, R112 ;  /* 0x0000008a8070723c */ /* 0x040fe20000041870 */
[----:B---3--:R-:W2:Y:S07]  /*b0e0*/  LDSM.16.MT88.4 R136, [R192+0x1000] ;  /* 0x00100000c088783b */ /* 0x008eae0000004200 */
        /* <DEDUP_REMOVED lines=9> */
[----:B-1----:R-:W-:Y:S01]  /*b180*/  F2FP.BF16.F32.PACK_AB R6, R210, R221 ;  /* 0x000000ddd206723e */ /* 0x002fe200000010ff */
        /* <DEDUP_REMOVED lines=10> */
[----:B------:R-:W1:Y:S07]  /*b230*/  LDSM.16.MT88.4 R148, [R192+0x5000] ;  /* 0x00500000c094783b */ /* 0x000e6e0000004200 */
[C---:B--2---:R-:W-:Y:S08]  /*b240*/  HMMA.16816.F32.BF16 R24, R4.reuse, R136, R24 ;  /* 0x000000880418723c */ /* 0x044ff00000041818 */
[C---:B------:R-:W-:Y:S08]  /*b250*/  HMMA.16816.F32.BF16 R28, R4.reuse, R138, R28 ;  /* 0x0000008a041c723c */ /* 0x040ff0000004181c */
[C---:B------:R-:W-:Y:S08]  /*b260*/  HMMA.16816.F32.BF16 R16, R4.reuse, R140, R16 ;  /* 0x0000008c0410723c */ /* 0x040ff00000041810 */
[C---:B------:R-:W-:Y:S01]  /*b270*/  HMMA.16816.F32.BF16 R20, R4.reuse, R142, R20 ;  /* 0x0000008e0414723c */ /* 0x040fe20000041814 */
[----:B------:R-:W2:Y:S07]  /*b280*/  LDSM.16.MT88.4 R140, [R191+0x5000] ;  /* 0x00500000bf8c783b */ /* 0x000eae0000004200 */
[C---:B------:R-:W-:Y:S01]  /*b290*/  HMMA.16816.F32.BF16 R136, R4.reuse, R144, R32 ;  /* 0x000000900488723c */ /* 0x040fe20000041820 */
[----:B------:R-:W4:Y:S07]  /*b2a0*/  LDSM.16.MT88.4 R32, [R165+0x17000] ;  /* 0x01700000a520783b */ /* 0x000f2e0000004200 */
        /* <DEDUP_REMOVED lines=8> */
[C---:B------:R-:W-:Y:S08]  /*b330*/  HMMA.16816.F32.BF16 R76, R4.reuse, R156, R76 ;  /* 0x0000009c044c723c */ /* 0x040ff0000004184c */
[C---:B------:R-:W-:Y:S01]  /*b340*/  HMMA.16816.F32.BF16 R80, R4.reuse, R158, R80 ;  /* 0x0000009e0450723c */ /* 0x040fe20000041850 */
[----:B------:R-:W1:Y:S07]  /*b350*/  LDSM.16.MT88.4 R156, [R165+0x11800] ;  /* 0x01180000a59c783b */ /* 0x000e6e0000004200 */
[----:B------:R-:W-:Y:S01]  /*b360*/  HMMA.16816.F32.BF16 R36, R4, R176, R36 ;  /* 0x000000b00424723c */ /* 0x000fe20000041824 */
[--C-:B------:R-:W-:Y:S01]  /*b370*/  FFMA.FTZ R176, R209, UR4, -R204.reuse ;  /* 0x00000004d1b07c23 */ /* 0x100fe200080108cc */
[----:B------:R-:W-:-:S05]  /*b380*/  FFMA.FTZ R177, R211, UR4, -R204 ;  /* 0x00000004d3b17c23 */ /* 0x000fca00080108cc */
[----:B------:R-:W-:Y:S01]  /*b390*/  MUFU.EX2 R176, R176 ;  /* 0x000000b000b07308 */ /* 0x000fe20000000800 */
[C---:B------:R-:W-:Y:S01]  /*b3a0*/  HMMA.16816.F32.BF16 R40, R4.reuse, R178, R40 ;  /* 0x000000b20428723c */ /* 0x040fe20000041828 */
[--C-:B------:R-:W-:Y:S01]  /*b3b0*/  FFMA.FTZ R178, R206, UR4, -R204.reuse ;  /* 0x00000004ceb27c23 */ /* 0x100fe200080108cc */
[----:B------:R-:W-:Y:S01]  /*b3c0*/  FFMA.FTZ R179, R207, UR4, -R204 ;  /* 0x00000004cfb37c23 */ /* 0x000fe200080108cc */
[--C-:B------:R-:W-:Y:S01]  /*b3d0*/  FFMA.FTZ R204, R205, UR4, -R202.reuse ;  /* 0x00000004cdcc7c23 */ /* 0x100fe200080108ca */
[----:B------:R-:W-:Y:S01]  /*b3e0*/  FFMA.FTZ R205, R167, UR4, -R202 ;  /* 0x00000004a7cd7c23 */ /* 0x000fe200080108ca */
[----:B------:R-:W1:Y:S03]  /*b3f0*/  MUFU.EX2 R177, R177 ;  /* 0x000000b100b17308 */ /* 0x000e660000000800 */
[C---:B------:R-:W-:Y:S01]  /*b400*/  HMMA.16816.F32.BF16 R44, R4.reuse, R172, R44 ;  /* 0x000000ac042c723c */ /* 0x040fe2000004182c */
[----:B------:R-:W-:Y:S04]  /*b410*/  MUFU.EX2 R178, R178 ;  /* 0x000000b200b27308 */ /* 0x000fe80000000800 */
[----:B------:R-:W-:Y:S03]  /*b420*/  MUFU.EX2 R179, R179 ;  /* 0x000000b300b37308 */ /* 0x000fe60000000800 */
[C---:B------:R-:W-:Y:S01]  /*b430*/  HMMA.16816.F32.BF16 R48, R4.reuse, R174, R48 ;  /* 0x000000ae0430723c */ /* 0x040fe20000041830 */
[----:B------:R-:W1:Y:S01]  /*b440*/  MUFU.EX2 R204, R204 ;  /* 0x000000cc00cc7308 */ /* 0x000e620000000800 */
[----:B------:R-:W-:Y:S03]  /*b450*/  LDSM.16.MT88.4 R172, [R193+0x13800] ;  /* 0x01380000c1ac783b */ /* 0x000fe60000004200 */
[----:B------:R1:W-:Y:S03]  /*b460*/  MUFU.EX2 R202, R166 ;  /* 0x000000a600ca7308 */ /* 0x0003e60000000800 */
[C---:B------:R-:W-:Y:S01]  /*b470*/  HMMA.16816.F32.BF16 R60, R4.reuse, R168, R60 ;  /* 0x000000a8043c723c */ /* 0x040fe2000004183c */
[----:B------:R-:W1:Y:S07]  /*b480*/  MUFU.EX2 R205, R205 ;  /* 0x000000cd00cd7308 */ /* 0x000e6e0000000800 */
[C---:B------:R-:W-:Y:S01]  /*b490*/  HMMA.16816.F32.BF16 R64, R4.reuse, R170, R64 ;  /* 0x000000aa0440723c */ /* 0x040fe20000041840 */
[----:B------:R-:W-:Y:S07]  /*b4a0*/  LDSM.16.MT88.4 R168, [R193+0x15800] ;  /* 0x01580000c1a8783b */ /* 0x000fee0000004200 */
[C---:B------:R-:W-:Y:S08]  /*b4b0*/  HMMA.16816.F32.BF16 R68, R4.reuse, R160, R68 ;  /* 0x000000a00444723c */ /* 0x040ff00000041844 */
[C---:B------:R-:W-:Y:S08]  /*b4c0*/  HMMA.16816.F32.BF16 R72, R4.reuse, R162, R72 ;  /* 0x000000a20448723c */ /* 0x040ff00000041848 */
[C---:B--2---:R-:W-:Y:S08]  /*b4d0*/  HMMA.16816.F32.BF16 R92, R4.reuse, R140, R92 ;  /* 0x0000008c045c723c */ /* 0x044ff0000004185c */
[C---:B------:R-:W-:Y:S01]  /*b4e0*/  HMMA.16816.F32.BF16 R96, R4.reuse, R142, R96 ;  /* 0x0000008e0460723c */ /* 0x040fe20000041860 */
[----:B------:R-:W2:Y:S07]  /*b4f0*/  LDSM.16.MT88.4 R140, [R165+0x13800] ;  /* 0x01380000a58c783b */ /* 0x000eae0000004200 */
        /* <DEDUP_REMOVED lines=9> */
[----:B-1----:R-:W-:Y:S03]  /*b590*/  LDSM.16.MT88.4 R164, [R192+0x3800] ;  /* 0x00380000c0a4783b */ /* 0x002fe60000004200 */
[C---:B------:R-:W-:Y:S08]  /*b5a0*/  HMMA.16816.F32.BF16 R124, R4.reuse, R148, R124 ;  /* 0x00000094047c723c */ /* 0x040ff0000004187c */
[----:B------:R-:W-:Y:S01]  /*b5b0*/  HMMA.16816.F32.BF16 R128, R4, R150, R128 ;  /* 0x000000960480723c */ /* 0x000fe20000041880 */
[----:B------:R-:W-:Y:S01]  /*b5c0*/  F2FP.BF16.F32.PACK_AB R4, R177, R176 ;  /* 0x000000b0b104723e */ /* 0x000fe200000010ff */
[----:B------:R-:W1:Y:S01]  /*b5d0*/  LDSM.16.MT88.4 R148, [R193+0x11800] ;  /* 0x01180000c194783b */ /* 0x000e620000004200 */
        /* <DEDUP_REMOVED lines=13> */
[C---:B--2---:R-:W-:Y:S08]  /*b6b0*/  HMMA.16816.F32.BF16 R36, R4.reuse, R140, R36 ;  /* 0x0000008c0424723c */ /* 0x044ff00000041824 */
[C---:B---3--:R-:W-:Y:S08]  /*b6c0*/  HMMA.16816.F32.BF16 R100, R4.reuse, R152, R100 ;  /* 0x000000980464723c */ /* 0x048ff00000041864 */
[C---:B------:R-:W-:Y:S08]  /*b6d0*/  HMMA.16816.F32.BF16 R104, R4.reuse, R154, R104 ;  /* 0x0000009a0468723c */ /* 0x040ff00000041868 */
[C---:B------:R-:W-:Y:S01]  /*b6e0*/  HMMA.16816.F32.BF16 R40, R4.reuse, R142, R40 ;  /* 0x0000008e0428723c */ /* 0x040fe20000041828 */
[----:B------:R-:W2:Y:S07]  /*b6f0*/  LDSM.16.MT88.4 R140, [R192+0x1800] ;  /* 0x00180000c08c783b */ /* 0x000eae0000004200 */
[C---:B-1----:R-:W-:Y:S01]  /*b700*/  HMMA.16816.F32.BF16 R152, R4.reuse, R148, R16 ;  /* 0x000000940498723c */ /* 0x042fe20000041810 */
[----:B------:R-:W-:Y:S07]  /*b710*/  LDSM.16.MT88.4 R16, [R191+0x3800] ;  /* 0x00380000bf10783b */ /* 0x000fee0000004200 */
[C---:B------:R-:W-:Y:S01]  /*b720*/  HMMA.16816.F32.BF16 R156, R4.reuse, R158, R12 ;  /* 0x0000009e049c723c */ /* 0x040fe2000004180c */
[----:B------:R-:W-:Y:S07]  /*b730*/  LDSM.16.MT88.4 R12, [R192+0x7800] ;  /* 0x00780000c00c783b */ /* 0x000fee0000004200 */
[C---:B------:R-:W-:Y:S08]  /*b740*/  HMMA.16816.F32.BF16 R68, R4.reuse, R32, R68 ;  /* 0x000000200444723c */ /* 0x040ff00000041844 */
[C---:B------:R-:W-:Y:S01]  /*b750*/  HMMA.16816.F32.BF16 R72, R4.reuse, R34, R72 ;  /* 0x000000220448723c */ /* 0x040fe20000041848 */
[----:B------:R-:W1:Y:S07]  /*b760*/  LDSM.16.MT88.4 R32, [R192+0x5800] ;  /* 0x00580000c020783b */ /* 0x000e6e0000004200 */
[C---:B------:R-:W-:Y:S01]  /*b770*/  HMMA.16816.F32.BF16 R148, R4.reuse, R150, R20 ;  /* 0x000000960494723c */ /* 0x040fe20000041814 */
[----:B------:R-:W3:Y:S07]  /*b780*/  LDSM.16.MT88.4 R20, [R191+0x5800] ;  /* 0x00580000bf14783b */ /* 0x000eee0000004200 */
[C---:B----4-:R-:W-:Y:S08]  /*b790*/  HMMA.16816.F32.BF16 R136, R4.reuse, R8, R136 ;  /* 0x000000080488723c */ /* 0x050ff00000041888 */
[C---:B------:R-:W-:Y:S01]  /*b7a0*/  HMMA.16816.F32.BF16 R132, R4.reuse, R10, R132 ;  /* 0x0000000a0484723c */ /* 0x040fe20000041884 */
[----:B------:R-:W4:Y:S07]  /*b7b0*/  LDSM.16.MT88.4 R8, [R191+0x7800] ;  /* 0x00780000bf08783b */ /* 0x000f2e0000004200 */
        /* <DEDUP_REMOVED lines=22> */
.L_x_753:
        /* <DEDUP_REMOVED lines=35> */
.L_x_758:
        /* <DEDUP_REMOVED lines=8> */
[C---:B------:R-:W-:Y:S02]  /*bbd0*/  LEA R15, P5, R24.reuse, R12, 0x6 ;  /* 0x0000000c180f7211 */ /* 0x040fe400078a30ff */
[CCC-:B------:R-:W-:Y:S02]  /*bbe0*/  LEA.HI.X R21, R24.reuse, R236.reuse, R6.reuse, 0x7, P6 ;  /* 0x000000ec18157211 */ /* 0x1c0fe400030f3c06 */
[----:B------:R-:W-:Y:S02]  /*bbf0*/  LEA.HI.X R8, R24, R5, R6, 0x6, P5 ;  /* 0x0000000518087211 */ /* 0x000fe400028f3406 */
[----:B------:R-:W-:Y:S02]  /*bc00*/  LOP3.LUT R6, R19, 0x38, R222, 0x78, !PT ;  /* 0x0000003813067812 */ /* 0x000fe400078e78de */
[C---:B------:R-:W-:Y:S02]  /*bc10*/  LEA R24, P6, R15.reuse, R237, 0x1 ;  /* 0x000000ed0f187211 */ /* 0x040fe400078c08ff */
[----:B------:R-:W-:Y:S02]  /*bc20*/  LOP3.LUT R6, R6, 0x1e00, R245, 0xf8, !PT ;  /* 0x00001e0006067812 */ /* 0x000fe400078ef8f5 */
[--C-:B------:R-:W-:Y:S02]  /*bc30*/  LEA.HI.X R25, R15, R236, R8.reuse, 0x1, P6 ;  /* 0x000000ec0f197211 */ /* 0x100fe400030f0c08 */
        /* <DEDUP_REMOVED lines=91> */
.L_x_756:
[----:B------:R-:W-:Y:S04]  /*c1f0*/  DEPBAR.LE SB0, 0x0 ;  /* 0x000080000000791a */ /* 0x000fe80000000000 */
[----:B------:R-:W-:Y:S01]  /*c200*/  BAR.SYNC.DEFER_BLOCKING 0x0 ;  /* 0x0000000000007b1d */ /* 0x000fe20000010000 */
[----:B------:R-:W-:Y:S01]  /*c210*/  SHF.L.U32 R245, R222, 0x3, RZ ;  /* 0x00000003def57819 */ /* 0x000fe200000006ff */
[----:B------:R-:W-:Y:S01]  /*c220*/  IMAD.WIDE.U32 R166, R230, UR12, RZ ;  /* 0x0000000ce6a67c25 */ /* 0x000fe2000f8e00ff */
[----:B------:R-:W-:Y:S01]  /*c230*/  LOP3.LUT R225, R239, 0x7c00, RZ, 0xc0, !PT ;  /* 0x00007c00efe17812 */ /* 0x000fe200078ec0ff */
        /* <DEDUP_REMOVED lines=10> */
[----:B------:R-:W-:Y:S02]  /*c2e0*/  ISETP.GE.AND P2, PT, R242, UR11, PT ;  /* 0x0000000bf2007c0c */ /* 0x000fe4000bf46270 */
[C---:B------:R-:W-:Y:S01]  /*c2f0*/  LEA R207, P0, R166.reuse, R228, 0x6 ;  /* 0x000000e4a6cf7211 */ /* 0x040fe200078030ff */
[----:B------:R-:W-:Y:S01]  /*c300*/  @!PT LDS RZ, [RZ] ;  /* 0x00000000fffff984 */ /* 0x000fe20000000800 */
[----:B------:R-:W-:Y:S01]  /*c310*/  @!PT LDS RZ, [RZ] ;  /* 0x00000000fffff984 */ /* 0x000fe20000000800 */
[----:B------:R-:W-:Y:S01]  /*c320*/  @!PT LDS RZ, [RZ] ;  /* 0x00000000fffff984 */ /* 0x000fe20000000800 */
[----:B------:R-:W-:Y:S01]  /*c330*/  @!P1 LDGSTS.E.BYPASS.LTC128B.128 [R238+0x10000], desc[UR20][R210.64] ;  /* 0x10000000d2ee9fae */ /* 0x000fe2000b981a14 */
[----:B------:R-:W-:Y:S01]  /*c340*/  SHF.R.U32.HI R224, RZ, 0x1, R222 ;  /* 0x00000001ffe07819 */ /* 0x000fe200000116de */
[----:B------:R-:W-:Y:S01]  /*c350*/  UMOV UR6, UR9 ;  /* 0x0000000900067c82 */ /* 0x000fe20008000000 */
[----:B------:R-:W-:Y:S02]  /*c360*/  LEA R208, P6, R207, R235, 0x1 ;  /* 0x000000ebcfd07211 */ /* 0x000fe400078c08ff */
[----:B------:R-:W-:Y:S01]  /*c370*/  @P1 STS.128 [R238+0x10000], RZ ;  /* 0x010000ffee001388 */ /* 0x000fe20000000c00 */
[----:B------:R-:W-:Y:S02]  /*c380*/  ISETP.GE.AND P1, PT, R223, UR11, PT ;  /* 0x0000000bdf007c0c */ /* 0x000fe4000bf26270 */
[----:B------:R-:W-:Y:S02]  /*c390*/  LEA.HI.X R167, R166, R232, R167, 0x6, P0 ;  /* 0x000000e8a6a77211 */ /* 0x000fe400000f34a7 */
[----:B------:R-:W-:Y:S01]  /*c3a0*/  @!PT LDS RZ, [RZ] ;  /* 0x00000000fffff984 */ /* 0x000fe20000000800 */
[----:B------:R-:W-:Y:S01]  /*c3b0*/  @!PT LDS RZ, [RZ] ;  /* 0x00000000fffff984 */ /* 0x000fe20000000800 */
[----:B------:R-:W-:Y:S01]  /*c3c0*/  @!PT LDS RZ, [RZ] ;  /* 0x00000000fffff984 */ /* 0x000fe20000000800 */
[----:B------:R-:W-:Y:S01]  /*c3d0*/  @!P4 LDGSTS.E.BYPASS.LTC128B.128 [R238+0x12000], desc[UR20][R210.64+0x80] ;  /* 0x12000080d2eecfae */ /* 0x000fe2000b981a14 */
[C---:B------:R-:W-:Y:S02]  /*c3e0*/  IADD3 R166, P5, PT, R207.reuse, R228, RZ ;  /* 0x000000e4cfa67210 */ /* 0x040fe40007fbe0ff */
[-C--:B------:R-:W-:Y:S02]  /*c3f0*/  LEA.HI.X R209, R207, R234.reuse, R167, 0x1, P6 ;  /* 0x000000eacfd17211 */ /* 0x080fe400030f0ca7 */
[----:B------:R-:W-:Y:S01]  /*c400*/  @P4 STS.128 [R238+0x12000], RZ ;  /* 0x012000ffee004388 */ /* 0x000fe20000000c00 */
[----:B------:R-:W-:Y:S01]  /*c410*/  LEA R168, P0, R230, R207, 0x5 ;  /* 0x000000cfe6a87211 */ /* 0x000fe200078028ff */
[----:B------:R-:W-:Y:S01]  /*c420*/  IMAD.X R3, R167, 0x1, R232, P5 ;  /* 0x00000001a7037824 */ /* 0x000fe200028e06e8 */
[----:B------:R-:W-:Y:S02]  /*c430*/  LEA R206, P5, R166, R235, 0x1 ;  /* 0x000000eba6ce7211 */ /* 0x000fe400078a08ff */
[----:B------:R-:W-:Y:S01]  /*c440*/  @!PT LDS RZ, [RZ] ;  /* 0x00000000fffff984 */ /* 0x000fe20000000800 */
[----:B------:R-:W-:Y:S01]  /*c450*/  @!PT LDS RZ, [RZ] ;  /* 0x00000000fffff984 */ /* 0x000fe20000000800 */
[----:B------:R-:W-:Y:S01]  /*c460*/  @!PT LDS RZ, [RZ] ;  /* 0x00000000fffff984 */ /* 0x000fe20000000800 */
[----:B------:R-:W-:Y:S01]  /*c470*/  @!P3 LDGSTS.E.BYPASS.LTC128B.128 [R238+0x14000], desc[UR20][R210.64+0x100] ;  /* 0x14000100d2eebfae */ /* 0x000fe2000b981a14 */
[----:B------:R-:W-:Y:S02]  /*c480*/  LEA.HI.X R165, R230, R167, R231, 0x5, P0 ;  /* 0x000000a7e6a57211 */ /* 0x000fe400000f2ce7 */
[-C--:B------:R-:W-:Y:S02]  /*c490*/  LEA.HI.X R207, R166, R234.reuse, R3, 0x1, P5 ;  /* 0x000000eaa6cf7211 */ /* 0x080fe400028f0c03 */
[----:B------:R-:W-:Y:S01]  /*c4a0*/  @P3 STS.128 [R238+0x14000], RZ ;  /* 0x014000ffee003388 */ /* 0x000fe20000000c00 */
[C---:B------:R-:W-:Y:S02]  /*c4b0*/  LEA R2, P0, R168.reuse, R235, 0x1 ;  /* 0x000000eba8027211 */ /* 0x040fe400078008ff */
[--C-:B------:R-:W-:Y:S02]  /*c4c0*/  LOP3.LUT R173, R223, 0x1c0, R218.reuse, 0xf8, !PT ;  /* 0x000001c0dfad7812 */ /* 0x100fe400078ef8da */
[----:B------:R-:W-:Y:S01]  /*c4d0*/  @!PT LDS RZ, [RZ] ;  /* 0x00000000fffff984 */ /* 0x000fe20000000800 */
[----:B------:R-:W-:Y:S01]  /*c4e0*/  @!PT LDS RZ, [RZ] ;  /* 0x00000000fffff984 */ /* 0x000fe20000000800 */
[----:B------:R-:W-:Y:S01]  /*c4f0*/  @!PT LDS RZ, [RZ] ;  /* 0x00000000fffff984 */ /* 0x000fe20000000800 */
[----:B------:R-:W-:Y:S01]  /*c500*/  @!P2 LDGSTS.E.BYPASS.LTC128B.128 [R238+0x16000], desc[UR20][R210.64+0x180] ;  /* 0x16000180d2eeafae */ /* 0x000fe2000b981a14 */
[----:B------:R-:W-:Y:S02]  /*c510*/  LEA.HI.X R3, R168, R234, R165, 0x1, P0 ;  /* 0x000000eaa8037211 */ /* 0x000fe400000f0ca5 */
[----:B------:R-:W-:Y:S02]  /*c520*/  LOP3.LUT R171, R225, 0x200, R218, 0xf8, !PT ;  /* 0x00000200e1ab7812 */ /* 0x000fe400078ef8da */
[----:B------:R-:W-:Y:S01]  /*c530*/  @P2 STS.128 [R238+0x16000], RZ ;  /* 0x016000ffee002388 */ /* 0x000fe20000000c00 */
[----:B------:R-:W-:Y:S02]  /*c540*/  LOP3.LUT R164, R224, 0x8, RZ, 0xc0, !PT ;  /* 0x00000008e0a47812 */ /* 0x000fe400078ec0ff */
[----:B------:R-:W-:Y:S02]  /*c550*/  LOP3.LUT R170, R173, 0x8, R222, 0x78, !PT ;  /* 0x00000008adaa7812 */ /* 0x000fe400078e78de */
[----:B------:R-:W-:Y:S01]  /*c560*/  @!PT LDS RZ, [RZ] ;  /* 0x00000000fffff984 */ /* 0x000fe20000000800 */
[----:B------:R-:W-:Y:S01]  /*c570*/  @!PT LDS RZ, [RZ] ;  /* 0x00000000fffff984 */ /* 0x000fe20000000800 */
[----:B------:R-:W-:Y:S01]  /*c580*/  @!PT LDS RZ, [RZ] ;  /* 0x00000000fffff984 */ /* 0x000fe20000000800 */
[----:B------:R-:W-:Y:S01]  /*c590*/  @!P1 LDGSTS.E.BYPASS.LTC128B.128 [R238+0x10800], desc[UR20][R208.64] ;  /* 0x10800000d0ee9fae */ /* 0x000fe2000b981a14 */
[----:B------:R-:W-:Y:S02]  /*c5a0*/  LOP3.LUT R164, R171, R173, R164, 0xf6, !PT ;  /* 0x000000adaba47212 */ /* 0x000fe400078ef6a4 */
[----:B------:R-:W-:Y:S02]  /*c5b0*/  LEA R227, R170, R217, 0x1 ;  /* 0x000000d9aae37211 */ /* 0x000fe400078e08ff */
[----:B------:R-:W-:Y:S01]  /*c5c0*/  @P1 STS.128 [R238+0x10800], RZ ;  /* 0x010800ffee001388 */ /* 0x000fe20000000c00 */
[----:B------:R-:W-:Y:S02]  /*c5d0*/  LEA R229, R164, UR6, 0x1 ;  /* 0x00000006a4e57c11 */ /* 0x000fe4000f8e08ff */
[----:B------:R-:W-:Y:S02]  /*c5e0*/  LOP3.LUT P0, RZ, R222, 0x4, RZ, 0xc0, !PT ;  /* 0x00000004deff7812 */ /* 0x000fe4000780c0ff */
[----:B------:R-:W-:Y:S01]  /*c5f0*/  @!PT LDS RZ, [RZ] ;  /* 0x00000000fffff984 */ /* 0x000fe20000000800 */
[----:B------:R-:W-:Y:S01]  /*c600*/  @!PT LDS RZ, [RZ] ;  /* 0x00000000fffff984 */ /* 0x000fe20000000800 */
[----:B------:R-:W-:Y:S01]  /*c610*/  @!PT LDS RZ, [RZ] ;  /* 0x00000000fffff984 */ /* 0x000fe20000000800 */
[----:B------:R-:W-:Y:S01]  /*c620*/  @!P4 LDGSTS.E.BYPASS.LTC128B.128 [R238+0x12800], desc[UR20][R208.64+0x80] ;  /* 0x12800080d0eecfae */ /* 0x000fe2000b981a14 */
[----:B------:R-:W-:Y:S01]  /*c630*/  VIADD R205, R227, UR6 ;  /* 0x00000006e3cd7c36 */ /* 0x000fe20008000000 */
[-C--:B------:R-:W-:Y:S03]  /*c640*/  IADD3 R226, PT, PT, R216, R229.reuse, RZ ;  /* 0x000000e5d8e27210 */ /* 0x080fe60007ffe0ff */
[----:B------:R-:W-:Y:S01]  /*c650*/  @P4 STS.128 [R238+0x12800], RZ ;  /* 0x012800ffee004388 */ /* 0x000fe20000000c00 */
[----:B------:R-:W-:Y:S04]  /*c660*/  IMAD.IADD R170, R205, 0x1, R216 ;  /* 0x00000001cdaa7824 */ /* 0x000fe800078e02d8 */
        /* <DEDUP_REMOVED lines=53> */
[----:B------:R-:W5:Y:S01]  /*c9c0*/  LDSM.16.M88.4 R184, [R227+UR6+0x9000] ;  /* 0x00900006e3b8783b */ /* 0x000f620008000200 */
[----:B--2---:R-:W-:Y:S04]  /*c9d0*/  SEL R2, R219, 0xffffffc0, !P0 ;  /* 0xffffffc0db027807 */ /* 0x004fe80004000000 */
[----:B------:R-:W0:Y:S01]  /*c9e0*/  LDGDEPBAR ;  /* 0x00000000000079af */ /* 0x000e220000000000 */
[----:B------:R-:W-:Y:S04]  /*c9f0*/  IADD3 R171, PT, PT, R2, R229, RZ ;  /* 0x000000e502ab7210 */ /* 0x000fe80007ffe0ff */
[----:B------:R-:W2:Y:S01]  /*ca00*/  LDSM.16.M88.4 R188, [R227+UR6+0x9800] ;  /* 0x00980006e3bc783b */ /* 0x000ea20008000200 */
[----:B------:R-:W-:Y:S01]  /*ca10*/  IMAD.IADD R3, R205, 0x1, R2 ;  /* 0x00000001cd037824 */ /* 0x000fe200078e0202 */
[C---:B------:R-:W-:Y:S03]  /*ca20*/  IADD3 R168, PT, PT, R216.reuse, R171, RZ ;  /* 0x000000abd8a87210 */ /* 0x040fe60007ffe0ff */
[----:B------:R-:W-:Y:S01]  /*ca30*/  LDSM.16.M88.4 R192, [R226] ;  /* 0x00000000e2c0783b */ /* 0x000fe20000000200 */
[----:B------:R-:W-:Y:S04]  /*ca40*/  IMAD.IADD R2, R216, 0x1, R3 ;  /* 0x00000001d8027824 */ /* 0x000fe800078e0203 */
[----:B------:R-:W1:Y:S05]  /*ca50*/  LDSM.16.M88.4 R196, [R170+0x8000] ;  /* 0x00800000aac4783b */ /* 0x000e6a0000000200 */
[----:B------:R-:W1:Y:S05]  /*ca60*/  LDSM.16.M88.4 R200, [R170+0x8800] ;  /* 0x00880000aac8783b */ /* 0x000e6a0000000200 */
[----:B------:R-:W-:Y:S01]  /*ca70*/  LDSM.16.M88.4 R164, [R170+0x9800] ;  /* 0x00980000aaa4783b */ /* 0x000fe20000000200 */
[C---:B---3--:R-:W-:Y:S04]  /*ca80*/  HMMA.16816.F32.BF16 R4, R172.reuse, R176, RZ ;  /* 0x000000b0ac04723c */ /* 0x048fe800000418ff */
[----:B------:R-:W-:Y:S04]  /*ca90*/  LDSM.16.M88.4 R204, [R2+0x8000] ;  /* 0x0080000002cc783b */ /* 0x000fe80000000200 */
[C---:B------:R-:W-:Y:S01]  /*caa0*/  HMMA.16816.F32.BF16 R8, R172.reuse, R178, RZ ;  /* 0x000000b2ac08723c */ /* 0x040fe200000418ff */
[----:B------:R-:W-:Y:S05]  /*cab0*/  LDSM.16.M88.4 R176, [R171] ;  /* 0x00000000abb0783b */ /* 0x000fea0000000200 */
        /* <DEDUP_REMOVED lines=8> */
[C---:B--2---:R-:W-:Y:S08]  /*cb40*/  HMMA.16816.F32.BF16 R28, R172.reuse, R188, RZ ;  /* 0x000000bcac1c723c */ /* 0x044ff000000418ff */
[----:B------:R-:W-:Y:S01]  /*cb50*/  HMMA.16816.F32.BF16 R32, R172, R190, RZ ;  /* 0x000000beac20723c */ /* 0x000fe200000418ff */
[----:B------:R-:W2:Y:S05]  /*cb60*/  LDSM.16.M88.4 R172, [R170+0x9000] ;  /* 0x00900000aaac783b */ /* 0x000eaa0000000200 */
[----:B------:R-:W3:Y:S02]  /*cb70*/  LDSM.16.M88.4 R188, [R3+0x9000] ;  /* 0x0090000003bc783b */ /* 0x000ee40000000200 */
[C---:B-1----:R-:W-:Y:S08]  /*cb80*/  HMMA.16816.F32.BF16 R4, R192.reuse, R196, R4 ;  /* 0x000000c4c004723c */ /* 0x042ff00000041804 */
[C---:B------:R-:W-:Y:S01]  /*cb90*/  HMMA.16816.F32.BF16 R8, R192.reuse, R198, R8 ;  /* 0x000000c6c008723c */ /* 0x040fe20000041808 */
[----:B------:R-:W1:Y:S07]  /*cba0*/  LDSM.16.M88.4 R196, [R3+0x9800] ;  /* 0x0098000003c4783b */ /* 0x000e6e0000000200 */
[C---:B------:R-:W-:Y:S08]  /*cbb0*/  HMMA.16816.F32.BF16 R12, R192.reuse, R200, R12 ;  /* 0x000000c8c00c723c */ /* 0x040ff0000004180c */
[C---:B------:R-:W-:Y:S01]  /*cbc0*/  HMMA.16816.F32.BF16 R16, R192.reuse, R202, R16 ;  /* 0x000000cac010723c */ /* 0x040fe20000041810 */
[----:B------:R-:W4:Y:S07]  /*cbd0*/  LDSM.16.M88.4 R200, [R168] ;  /* 0x00000000a8c8783b */ /* 0x000f2e0000000200 */
[C---:B--2---:R-:W-:Y:S08]  /*cbe0*/  HMMA.16816.F32.BF16 R20, R192.reuse, R172, R20 ;  /* 0x000000acc014723c */ /* 0x044ff00000041814 */
[C---:B------:R-:W-:Y:S01]  /*cbf0*/  HMMA.16816.F32.BF16 R24, R192.reuse, R174, R24 ;  /* 0x000000aec018723c */ /* 0x040fe20000041818 */
[----:B------:R-:W-:Y:S07]  /*cc00*/  LDSM.16.M88.4 R172, [R2+0x9000] ;  /* 0x0090000002ac783b */ /* 0x000fee0000000200 */
[C---:B------:R-:W-:Y:S08]  /*cc10*/  HMMA.16816.F32.BF16 R28, R192.reuse, R164, R28 ;  /* 0x000000a4c01c723c */ /* 0x040ff0000004181c */
[----:B------:R-:W-:Y:S01]  /*cc20*/  HMMA.16816.F32.BF16 R32, R192, R166, R32 ;  /* 0x000000a6c020723c */ /* 0x000fe20000041820 */
[----:B------:R-:W2:Y:S05]  /*cc30*/  LDSM.16.M88.4 R164, [R2+0x8800] ;  /* 0x0088000002a4783b */ /* 0x000eaa0000000200 */
[----:B------:R-:W-:Y:S02]  /*cc40*/  LDSM.16.M88.4 R192, [R227+UR6+0xb000] ;  /* 0x00b00006e3c0783b */ /* 0x000fe40008000200 */
[C---:B------:R-:W-:Y:S08]  /*cc50*/  HMMA.16816.F32.BF16 R4, R176.reuse, R180, R4 ;  /* 0x000000b4b004723c */ /* 0x040ff00000041804 */
[C---:B------:R-:W-:Y:S01]  /*cc60*/  HMMA.16816.F32.BF16 R8, R176.reuse, R182, R8 ;  /* 0x000000b6b008723c */ /* 0x040fe20000041808 */
[----:B------:R-:W-:Y:S07]  /*cc70*/  LDSM.16.M88.4 R180, [R229+0x2000] ;  /* 0x00200000e5b4783b */ /* 0x000fee0000000200 */
[C---:B------:R-:W-:Y:S08]  /*cc80*/  HMMA.16816.F32.BF16 R12, R176.reuse, R184, R12 ;  /* 0x000000b8b00c723c */ /* 0x040ff0000004180c */
[C---:B------:R-:W-:Y:S01]  /*cc90*/  HMMA.16816.F32.BF16 R16, R176.reuse, R186, R16 ;  /* 0x000000bab010723c */ /* 0x040fe20000041810 */
[----:B------:R-:W-:Y:S07]  /*cca0*/  LDSM.16.M88.4 R184, [R227+UR6+0xa000] ;  /* 0x00a00006e3b8783b */ /* 0x000fee0008000200 */
[C---:B---3--:R-:W-:Y:S08]  /*ccb0*/  HMMA.16816.F32.BF16 R20, R176.reuse, R188, R20 ;  /* 0x000000bcb014723c */ /* 0x048ff00000041814 */
[C---:B------:R-:W-:Y:S01]  /*ccc0*/  HMMA.16816.F32.BF16 R24, R176.reuse, R190, R24 ;  /* 0x000000beb018723c */ /* 0x040fe20000041818 */
[----:B------:R-:W-:Y:S07]  /*ccd0*/  LDSM.16.M88.4 R188, [R227+UR6+0xa800] ;  /* 0x00a80006e3bc783b */ /* 0x000fee0008000200 */
[C---:B-1----:R-:W-:Y:S08]  /*cce0*/  HMMA.16816.F32.BF16 R28, R176.reuse, R196, R28 ;  /* 0x000000c4b01c723c */ /* 0x042ff0000004181c */
[----:B------:R-:W-:Y:S01]  /*ccf0*/  HMMA.16816.F32.BF16 R32, R176, R198, R32 ;  /* 0x000000c6b020723c */ /* 0x000fe20000041820 */
[----:B------:R-:W1:Y:S05]  /*cd00*/  LDSM.16.M88.4 R176, [R2+0x9800] ;  /* 0x0098000002b0783b */ /* 0x000e6a0000000200 */
[----:B------:R-:W-:Y:S02]  /*cd10*/  LDSM.16.M88.4 R196, [R226+0x2000] ;  /* 0x00200000e2c4783b */ /* 0x000fe40000000200 */
[C---:B----4-:R-:W-:Y:S08]  /*cd20*/  HMMA.16816.F32.BF16 R4, R200.reuse, R204, R4 ;  /* 0x000000ccc804723c */ /* 0x050ff00000041804 */
[C---:B------:R-:W-:Y:S01]  /*cd30*/  HMMA.16816.F32.BF16 R8, R200.reuse, R206, R8 ;  /* 0x000000cec808723c */ /* 0x040fe20000041808 */
[----:B------:R-:W-:Y:S07]  /*cd40*/  LDSM.16.M88.4 R204, [R170+0xa000] ;  /* 0x00a00000aacc783b */ /* 0x000fee0000000200 */
[C---:B--2---:R-:W-:Y:S08]  /*cd50*/  HMMA.16816.F32.BF16 R12, R200.reuse, R164, R12 ;  /* 0x000000a4c80c723c */ /* 0x044ff0000004180c */
[C---:B------:R-:W-:Y:S01]  /*cd60*/  HMMA.16816.F32.BF16 R16, R200.reuse, R166, R16 ;  /* 0x000000a6c810723c */ /* 0x040fe20000041810 */
[----:B------:R-:W2:Y:S07]  /*cd70*/  LDSM.16.M88.4 R164, [R227+UR6+0xb800] ;  /* 0x00b80006e3a4783b */ /* 0x000eae0008000200 */
[C---:B------:R-:W-:Y:S08]  /*cd80*/  HMMA.16816.F32.BF16 R20, R200.reuse, R172, R20 ;  /* 0x000000acc814723c */ /* 0x040ff00000041814 */
[C---:B------:R-:W-:Y:S01]  /*cd90*/  HMMA.16816.F32.BF16 R24, R200.reuse, R174, R24 ;  /* 0x000000aec818723c */ /* 0x040fe20000041818 */
[----:B------:R-:W3:Y:S07]  /*cda0*/  LDSM.16.M88.4 R172, [R170+0xa800] ;  /* 0x00a80000aaac783b */ /* 0x000eee0000000200 */
[C---:B-1----:R-:W-:Y:S08]  /*cdb0*/  HMMA.16816.F32.BF16 R28, R200.reuse, R176, R28 ;  /* 0x000000b0c81c723c */ /* 0x042ff0000004181c */
[----:B------:R-:W-:Y:S01]  /*cdc0*/  HMMA.16816.F32.BF16 R32, R200, R178, R32 ;  /* 0x000000b2c820723c */ /* 0x000fe20000041820 */
[----:B------:R-:W1:Y:S05]  /*cdd0*/  LDSM.16.M88.4 R176, [R170+0xb000] ;  /* 0x00b00000aab0783b */ /* 0x000e6a0000000200 */
        /* <DEDUP_REMOVED lines=10> */
[C---:B--2---:R-:W-:Y:S08]  /*ce80*/  HMMA.16816.F32.BF16 R28, R180.reuse, R164, R28 ;  /* 0x000000a4b41c723c */ /* 0x044ff0000004181c */
[----:B------:R-:W-:Y:S01]  /*ce90*/  HMMA.16816.F32.BF16 R32, R180, R166, R32 ;  /* 0x000000a6b420723c */ /* 0x000fe20000041820 */
[----:B------:R-:W2:Y:S05]  /*cea0*/  LDSM.16.M88.4 R164, [R3+0xa800] ;  /* 0x00a8000003a4783b */ /* 0x000eaa0000000200 */
[----:B------:R-:W5:Y:S02]  /*ceb0*/  LDSM.16.M88.4 R180, [R3+0xb000] ;  /* 0x00b0000003b4783b */ /* 0x000f640000000200 */
[C---:B------:R-:W-:Y:S08]  /*cec0*/  HMMA.16816.F32.BF16 R4, R196.reuse, R204, R4 ;  /* 0x000000ccc404723c */ /* 0x040ff00000041804 */
[C---:B------:R-:W-:Y:S01]  /*ced0*/  HMMA.16816.F32.BF16 R8, R196.reuse, R206, R8 ;  /* 0x000000cec408723c */ /* 0x040fe20000041808 */
[----:B------:R-:W5:Y:S07]  /*cee0*/  LDSM.16.M88.4 R204, [R2+0xa000] ;  /* 0x00a0000002cc783b */ /* 0x000f6e0000000200 */
[C---:B---3--:R-:W-:Y:S08]  /*cef0*/  HMMA.16816.F32.BF16 R12, R196.reuse, R172, R12 ;  /* 0x000000acc40c723c */ /* 0x048ff0000004180c */
[C---:B------:R-:W-:Y:S01]  /*cf00*/  HMMA.16816.F32.BF16 R16, R196.reuse, R174, R16 ;  /* 0x000000aec410723c */ /* 0x040fe20000041810 */
[----:B------:R-:W3:Y:S07]  /*cf10*/  LDSM.16.M88.4 R172, [R2+0xa800] ;  /* 0x00a8000002ac783b */ /* 0x000eee0000000200 */
[C---:B-1----:R-:W-:Y:S08]  /*cf20*/  HMMA.16816.F32.BF16 R20, R196.reuse, R176, R20 ;  /* 0x000000b0c414723c */ /* 0x042ff00000041814 */
[C---:B------:R-:W-:Y:S01]  /*cf30*/  HMMA.16816.F32.BF16 R24, R196.reuse, R178, R24 ;  /* 0x000000b2c418723c */ /* 0x040fe20000041818 */
[----:B------:R-:W1:Y:S07]  /*cf40*/  LDSM.16.M88.4 R176, [R2+0xb000] ;  /* 0x00b0000002b0783b */ /* 0x000e6e0000000200 */
[C---:B----4-:R-:W-:Y:S08]  /*cf50*/  HMMA.16816.F32.BF16 R28, R196.reuse, R184, R28 ;  /* 0x000000b8c41c723c */ /* 0x050ff0000004181c */
[----:B------:R-:W-:Y:S01]  /*cf60*/  HMMA.16816.F32.BF16 R32, R196, R186, R32 ;  /* 0x000000bac420723c */ /* 0x000fe20000041820 */
[----:B------:R-:W4:Y:S05]  /*cf70*/  LDSM.16.M88.4 R184, [R2+0xb800] ;  /* 0x00b8000002b8783b */ /* 0x000f2a0000000200 */
[----:B------:R-:W-:Y:S02]  /*cf80*/  LDSM.16.M88.4 R196, [R229+0x4000] ;  /* 0x00400000e5c4783b */ /* 0x000fe40000000200 */
[C---:B------:R-:W-:Y:S08]  /*cf90*/  HMMA.16816.F32.BF16 R4, R200.reuse, R208, R4 ;  /* 0x000000d0c804723c */ /* 0x040ff00000041804 */
[C---:B------:R-:W-:Y:S01]  /*cfa0*/  HMMA.16816.F32.BF16 R8, R200.reuse, R210, R8 ;  /* 0x000000d2c808723c */ /* 0x040fe20000041808 */
[----:B------:R-:W4:Y:S07]  /*cfb0*/  LDSM.16.M88.4 R208, [R227+UR6+0xc000] ;  /* 0x00c00006e3d0783b */ /* 0x000f2e0008000200 */
[C---:B--2---:R-:W-:Y:S08]  /*cfc0*/  HMMA.16816.F32.BF16 R12, R200.reuse, R164, R12 ;  /* 0x000000a4c80c723c */ /* 0x044ff0000004180c */
[C---:B------:R-:W-:Y:S01]  /*cfd0*/  HMMA.16816.F32.BF16 R16, R200.reuse, R166, R16 ;  /* 0x000000a6c810723c */ /* 0x040fe20000041810 */
[----:B------:R-:W2:Y:S07]  /*cfe0*/  LDSM.16.M88.4 R164, [R227+UR6+0xc800] ;  /* 0x00c80006e3a4783b */ /* 0x000eae0008000200 */
        /* <DEDUP_REMOVED lines=19> */
[----:B------:R-:W4:Y:S02]  /*d120*/  LDSM.16.M88.4 R192, [R171+0x4000] ;  /* 0x00400000abc0783b */ /* 0x000f240000000200 */
[C---:B------:R-:W-:Y:S08]  /*d130*/  HMMA.16816.F32.BF16 R4, R196.reuse, R208, R4 ;  /* 0x000000d0c404723c */ /* 0x040ff00000041804 */
[C---:B------:R-:W-:Y:S01]  /*d140*/  HMMA.16816.F32.BF16 R8, R196.reuse, R210, R8 ;  /* 0x000000d2c408723c */ /* 0x040fe20000041808 */
[----:B------:R-:W-:Y:S07]  /*d150*/  LDSM.16.M88.4 R208, [R2+0xc000] ;  /* 0x00c0000002d0783b */ /* 0x000fee0000000200 */
[C---:B--2---:R-:W-:Y:S08]  /*d160*/  HMMA.16816.F32.BF16 R12, R196.reuse, R164, R12 ;  /* 0x000000a4c40c723c */ /* 0x044ff0000004180c */
[C---:B------:R-:W-:Y:S01]  /*d170*/  HMMA.16816.F32.BF16 R16, R196.reuse, R166, R16 ;  /* 0x000000a6c410723c */ /* 0x040fe20000041810 */
[----:B------:R-:W2:Y:S07]  /*d180*/  LDSM.16.M88.4 R164, [R3+0xc800] ;  /* 0x00c8000003a4783b */ /* 0x000eae0000000200 */
        /* <DEDUP_REMOVED lines=48> */
[----:B------:R-:W4:Y:S07]  /*d490*/  LDSM.16.M88.4 R204, [R3+0xe000] ;  /* 0x00e0000003cc783b */ /* 0x000f2e0000000200 */
        /* <DEDUP_REMOVED lines=12> */
[C---:B---3--:R-:W-:Y:S08]  /*d560*/  HMMA.16816.F32.BF16 R12, R192.reuse, R172, R12 ;  /* 0x000000acc00c723c */ /* 0x048ff0000004180c */
[C---:B------:R-:W-:Y:S01]  /*d570*/  HMMA.16816.F32.BF16 R16, R192.reuse, R174, R16 ;  /* 0x000000aec010723c */ /* 0x040fe20000041810 */
[----:B------:R-:W-:Y:S07]  /*d580*/  LDSM.16.M88.4 R172, [R2+0xf000] ;  /* 0x00f0000002ac783b */ /* 0x000fee0000000200 */
[C---:B-1----:R-:W-:Y:S08]  /*d590*/  HMMA.16816.F32.BF16 R20, R192.reuse, R176, R20 ;  /* 0x000000b0c014723c */ /* 0x042ff00000041814 */
[C---:B------:R-:W-:Y:S08]  /*d5a0*/  HMMA.16816.F32.BF16 R24, R192.reuse, R178, R24 ;  /* 0x000000b2c018723c */ /* 0x040ff00000041818 */
[C---:B----4-:R-:W-:Y:S08]  /*d5b0*/  HMMA.16816.F32.BF16 R28, R192.reuse, R184, R28 ;  /* 0x000000b8c01c723c */ /* 0x050ff0000004181c */
[----:B------:R-:W-:Y:S08]  /*d5c0*/  HMMA.16816.F32.BF16 R32, R192, R186, R32 ;  /* 0x000000bac020723c */ /* 0x000ff00000041820 */
[C---:B------:R-:W-:Y:S08]  /*d5d0*/  HMMA.16816.F32.BF16 R4, R196.reuse, R204, R4 ;  /* 0x000000ccc404723c */ /* 0x040ff00000041804 */
[C---:B------:R-:W-:Y:S08]  /*d5e0*/  HMMA.16816.F32.BF16 R8, R196.reuse, R206, R8 ;  /* 0x000000cec408723c */ /* 0x040ff00000041808 */
[C---:B--2---:R-:W-:Y:S08]  /*d5f0*/  HMMA.16816.F32.BF16 R12, R196.reuse, R164, R12 ;  /* 0x000000a4c40c723c */ /* 0x044ff0000004180c */
        /* <DEDUP_REMOVED lines=8> */
[C---:B-1----:R-:W-:Y:S03]  /*d680*/  HMMA.16816.F32.BF16 R12, R200.reuse, R164, R12 ;  /* 0x000000a4c80c723c */ /* 0x042fe6000004180c */
[----:B------:R-:W-:Y:S01]  /*d690*/  FMUL.FTZ R206, R5, UR8 ;  /* 0x0000000805ce7c20 */ /* 0x000fe20008410000 */
[----:B------:R-:W-:Y:S01]  /*d6a0*/  FMUL.FTZ R204, R6, UR8 ;  /* 0x0000000806cc7c20 */ /* 0x000fe20008410000 */
[----:B------:R-:W-:Y:S01]  /*d6b0*/  FMUL.FTZ R3, R4, UR8 ;  /* 0x0000000804037c20 */ /* 0x000fe20008410000 */
[----:B------:R-:W-:Y:S02]  /*d6c0*/  FMUL.FTZ R168, R7, UR8 ;  /* 0x0000000807a87c20 */ /* 0x000fe40008410000 */
[C---:B------:R-:W-:Y:S01]  /*d6d0*/  HMMA.16816.F32.BF16 R16, R200.reuse, R166, R16 ;  /* 0x000000a6c810723c */ /* 0x040fe20000041810 */
[----:B------:R-:W-:Y:S02]  /*d6e0*/  MUFU.TANH R206, R206 ;  /* 0x000000ce00ce7308 */ /* 0x000fe40000002400 */
[----:B------:R-:W-:Y:S01]  /*d6f0*/  FMUL.FTZ R208, R11, UR8 ;  /* 0x000000080bd07c20 */ /* 0x000fe20008410000 */
[----:B------:R-:W-:Y:S01]  /*d700*/  FMUL.FTZ R207, R10, UR8 ;  /* 0x000000080acf7c20 */ /* 0x000fe20008410000 */
[----:B------:R-:W-:Y:S01]  /*d710*/  FMUL.FTZ R210, R9, UR8 ;  /* 0x0000000809d27c20 */ /* 0x000fe20008410000 */
[----:B------:R-:W-:Y:S02]  /*d720*/  FMUL.FTZ R209, R8, UR8 ;  /* 0x0000000808d17c20 */ /* 0x000fe40008410000 */
[C---:B------:R-:W-:Y:S03]  /*d730*/  HMMA.16816.F32.BF16 R20, R200.reuse, R172, R20 ;  /* 0x000000acc814723c */ /* 0x040fe60000041814 */
[----:B------:R1:W-:Y:S01]  /*d740*/  MUFU.TANH R10, R208 ;  /* 0x000000d0000a7308 */ /* 0x0003e20000002400 */
[----:B------:R-:W-:Y:S01]  /*d750*/  FMUL.FTZ R165, R12, UR8 ;  /* 0x000000080ca57c20 */ /* 0x000fe20008410000 */
[----:B------:R-:W-:Y:S01]  /*d760*/  FMUL.FTZ R212, R13, UR8 ;  /* 0x000000080dd47c20 */ /* 0x000fe20008410000 */
[----:B------:R-:W-:Y:S01]  /*d770*/  FMUL.FTZ R250, R14, UR8 ;  /* 0x000000080efa7c20 */ /* 0x000fe20008410000 */
[----:B------:R-:W-:Y:S01]  /*d780*/  FMUL.FTZ R211, R15, UR8 ;  /* 0x000000080fd37c20 */ /* 0x000fe20008410000 */
[C---:B------:R-:W-:Y:S05]  /*d790*/  HMMA.16816.F32.BF16 R24, R200.reuse, R174, R24 ;  /* 0x000000aec818723c */ /* 0x040fea0000041818 */
[----:B------:R2:W-:Y:S01]  /*d7a0*/  MUFU.TANH R197, R165 ;  /* 0x000000a500c57308 */ /* 0x0005e20000002400 */
[----:B------:R-:W-:Y:S01]  /*d7b0*/  FMUL.FTZ R252, R16, UR8 ;  /* 0x0000000810fc7c20 */ /* 0x000fe20008410000 */
[----:B------:R-:W-:Y:S01]  /*d7c0*/  FMUL.FTZ R248, R18, UR8 ;  /* 0x0000000812f87c20 */ /* 0x000fe20008410000 */
[----:B------:R-:W-:Y:S07]  /*d7d0*/  FMUL.FTZ R246, R19, UR8 ;  /* 0x0000000813f67c20 */ /* 0x000fee0008410000 */
[----:B------:R3:W-:Y:S01]  /*d7e0*/  MUFU.TANH R9, R210 ;  /* 0x000000d200097308 */ /* 0x0007e20000002400 */
[----:B-1----:R-:W-:Y:S01]  /*d7f0*/  FMUL.FTZ R208, R17, UR8 ;  /* 0x0000000811d07c20 */ /* 0x002fe20008410000 */
[----:B------:R-:W-:Y:S01]  /*d800*/  FMUL.FTZ R214, R22, UR8 ;  /* 0x0000000816d67c20 */ /* 0x000fe20008410000 */
[----:B------:R-:W-:Y:S01]  /*d810*/  FMUL.FTZ R215, R20, UR8 ;  /* 0x0000000814d77c20 */ /* 0x000fe20008410000 */
[----:B------:R-:W-:Y:S06]  /*d820*/  FMUL.FTZ R251, R21, UR8 ;  /* 0x0000000815fb7c20 */ /* 0x000fec0008410000 */
[----:B------:R1:W-:Y:S01]  /*d830*/  MUFU.TANH R5, R208 ;  /* 0x000000d000057308 */ /* 0x0003e20000002400 */
[----:B--2---:R2:W4:Y:S01]  /*d840*/  LDSM.16.M88.4 R164, [R2+0xf800] ;  /* 0x00f8000002a4783b */ /* 0x0045220000000200 */
[----:B------:R-:W-:Y:S04]  /*d850*/  DEPBAR.LE SB0, 0x0 ;  /* 0x000080000000791a */ /* 0x000fe80000000000 */
[----:B------:R-:W-:Y:S04]  /*d860*/  FMUL.FTZ R213, R24, UR8 ;  /* 0x0000000818d57c20 */ /* 0x000fe80008410000 */
[----:B------:R-:W5:Y:S01]  /*d870*/  MUFU.TANH R204, R204 ;  /* 0x000000cc00cc7308 */ /* 0x000f620000002400 */
[----:B------:R-:W-:Y:S01]  /*d880*/  BAR.SYNC.DEFER_BLOCKING 0x0 ;  /* 0x0000000000007b1d */ /* 0x000fe20000010000 */
[----:B---3--:R-:W-:Y:S08]  /*d890*/  FMUL.FTZ R210, R26, UR8 ;  /* 0x000000081ad27c20 */ /* 0x008ff00008410000 */
[----:B------:R-:W3:Y:S10]  /*d8a0*/  MUFU.TANH R3, R3 ;  /* 0x0000000300037308 */ /* 0x000ef40000002400 */
[----:B------:R-:W3:Y:S01]  /*d8b0*/  MUFU.TANH R168, R168 ;  /* 0x000000a800a87308 */ /* 0x000ee20000002400 */
[----:B--2---:R-:W-:Y:S05]  /*d8c0*/  MOV R2, UR12 ;  /* 0x0000000c00027c02 */ /* 0x004fea0008000f00 */
[----:B------:R-:W-:Y:S04]  /*d8d0*/  IMAD R2, R2, 0x40, R233 ;  /* 0x0000004002027824 */ /* 0x000fe800078e02e9 */
[----:B------:R2:W-:Y:S01]  /*d8e0*/  MUFU.TANH R199, R212 ;  /* 0x000000d400c77308 */ /* 0x0005e20000002400 */
[C---:B------:R-:W-:Y:S01]  /*d8f0*/  VIADD R6, R2.reuse, 0x8 ;  /* 0x0000000802067836 */ /* 0x040fe20000000000 */
[----:B-1----:R-:W-:Y:S01]  /*d900*/  I2FP.F32.U32 R208, R2 ;  /* 0x0000000200d07245 */ /* 0x002fe20000201000 */
[----:B------:R-:W-:Y:S07]  /*d910*/  VIADD R7, R2, 0x31 ;  /* 0x0000003102077836 */ /* 0x000fee0000000000 */
[----:B------:R-:W1:Y:S01]  /*d920*/  MUFU.TANH R209, R209 ;  /* 0x000000d100d17308 */ /* 0x000e620000002400 */
[----:B-----5:R-:W-:Y:S01]  /*d930*/  FFMA.FTZ R26, R208, UR5, R204 ;  /* 0x00000005d01a7c23 */ /* 0x020fe200080100cc */
[C---:B----4-:R-:W-:Y:S05]  /*d940*/  HMMA.16816.F32.BF16 R28, R200.reuse, R164, R28 ;  /* 0x000000a4c81c723c */ /* 0x050fea000004181c */
[C---:B------:R-:W-:Y:S03]  /*d950*/  IADD3 R165, PT, PT, R2.reuse, 0x1, RZ ;  /* 0x0000000102a57810 */ /* 0x040fe60007ffe0ff */
[----:B------:R-:W4:Y:S01]  /*d960*/  MUFU.TANH R207, R207 ;  /* 0x000000cf00cf7308 */ /* 0x000f220000002400 */
[----:B------:R-:W-:Y:S01]  /*d970*/  IADD3 R204, PT, PT, R2, 0x9, RZ ;  /* 0x0000000902cc7810 */ /* 0x000fe20007ffe0ff */
[----:B---3--:R-:W-:Y:S01]  /*d980*/  FFMA.FTZ R13, R208, UR5, R3 ;  /* 0x00000005d00d7c23 */ /* 0x008fe20008010003 */
[----:B------:R-:W-:Y:S01]  /*d990*/  I2FP.F32.U32 R165, R165 ;  /* 0x000000a500a57245 */ /* 0x000fe20000201000 */
[----:B--2---:R-:W-:Y:S01]  /*d9a0*/  FMUL.FTZ R212, R23, UR8 ;  /* 0x0000000817d47c20 */ /* 0x004fe20008410000 */
[----:B------:R-:W-:Y:S01]  /*d9b0*/  I2FP.F32.U32 R204, R204 ;  /* 0x000000cc00cc7245 */ /* 0x000fe20000201000 */
[----:B------:R-:W-:Y:S04]  /*d9c0*/  HMMA.16816.F32.BF16 R32, R200, R166, R32 ;  /* 0x000000a6c820723c */ /* 0x000fe80000041820 */
[----:B------:R-:W2:Y:S01]  /*d9d0*/  MUFU.TANH R250, R250 ;  /* 0x000000fa00fa7308 */ /* 0x000ea20000002400 */
[----:B------:R-:W-:Y:S01]  /*d9e0*/  FFMA.FTZ R22, R165, UR5, R168 ;  /* 0x00000005a5167c23 */ /* 0x000fe200080100a8 */
[----:B------:R-:W-:Y:S01]  /*d9f0*/  I2FP.F32.U32 R3, R6 ;  /* 0x0000000600037245 */ /* 0x000fe20000201000 */
[----:B------:R-:W-:Y:S02]  /*da00*/  VIADD R168, R2, 0x10 ;  /* 0x0000001002a87836 */ /* 0x000fe40000000000 */
[C---:B------:R-:W-:Y:S01]  /*da10*/  FFMA.FTZ R9, R204.reuse, UR5, R9 ;  /* 0x00000005cc097c23 */ /* 0x040fe20008010009 */
[----:B------:R-:W-:Y:S01]  /*da20*/  FFMA.FTZ R10, R204, UR5, R10 ;  /* 0x00000005cc0a7c23 */ /* 0x000fe2000801000a */
[C---:B------:R-:W-:Y:S01]  /*da30*/  IADD3 R204, PT, PT, R2.reuse, 0x11, RZ ;  /* 0x0000001102cc7810 */ /* 0x040fe20007ffe0ff */
[C---:B-1----:R-:W-:Y:S02]  /*da40*/  FFMA.FTZ R11, R3.reuse, UR5, R209 ;  /* 0x00000005030b7c23 */ /* 0x042fe400080100d1 */
[----:B------:R-:W1:Y:S01]  /*da50*/  MUFU.TANH R194, R211 ;  /* 0x000000d300c27308 */ /* 0x000e620000002400 */
[----:B------:R-:W-:Y:S01]  /*da60*/  I2FP.F32.U32 R168, R168 ;  /* 0x000000a800a87245 */ /* 0x000fe20000201000 */
[----:B----4-:R-:W-:Y:S01]  /*da70*/  FFMA.FTZ R18, R3, UR5, R207 ;  /* 0x0000000503127c23 */ /* 0x010fe200080100cf */
[----:B------:R-:W-:Y:S01]  /*da80*/  VIADD R3, R2, 0x18 ;  /* 0x0000001802037836 */ /* 0x000fe20000000000 */
[----:B------:R-:W-:Y:S01]  /*da90*/  I2FP.F32.U32 R204, R204 ;  /* 0x000000cc00cc7245 */ /* 0x000fe20000201000 */
[----:B------:R-:W-:Y:S01]  /*daa0*/  FMUL.FTZ R209, R28, UR8 ;  /* 0x000000081cd17c20 */ /* 0x000fe20008410000 */
[----:B------:R-:W-:Y:S01]  /*dab0*/  FFMA.FTZ R197, R168, UR5, R197 ;  /* 0x00000005a8c57c23 */ /* 0x000fe200080100c5 */
[----:B------:R-:W-:Y:S03]  /*dac0*/  IADD3 R166, PT, PT, R2, 0x19, RZ ;  /* 0x0000001902a67810 */ /* 0x000fe60007ffe0ff */
[----:B------:R-:W3:Y:S01]  /*dad0*/  MUFU.TANH R252, R252 ;  /* 0x000000fc00fc7308 */ /* 0x000ee20000002400 */
[----:B------:R-:W-:Y:S01]  /*dae0*/  I2FP.F32.U32 R3, R3 ;  /* 0x0000000300037245 */ /* 0x000fe20000201000 */
[----:B--2---:R-:W-:Y:S01]  /*daf0*/  FFMA.FTZ R250, R168, UR5, R250 ;  /* 0x00000005a8fa7c23 */ /* 0x004fe200080100fa */
[----:B------:R-:W-:Y:S01]  /*db00*/  FMUL.FTZ R168, R30, UR8 ;  /* 0x000000081ea87c20 */ /* 0x000fe20008410000 */
[----:B------:R-:W-:Y:S01]  /*db10*/  FFMA.FTZ R199, R204, UR5, R199 ;  /* 0x00000005ccc77c23 */ /* 0x000fe200080100c7 */
[----:B------:R-:W-:Y:S01]  /*db20*/  I2FP.F32.U32 R166, R166 ;  /* 0x000000a600a67245 */ /* 0x000fe20000201000 */
[----:B------:R-:W-:Y:S01]  /*db30*/  FMUL.FTZ R208, R27, UR8 ;  /* 0x000000081bd07c20 */ /* 0x000fe20008410000 */
[----:B------:R-:W-:Y:S03]  /*db40*/  FFMA.FTZ R17, R165, UR5, R206 ;  /* 0x00000005a5117c23 */ /* 0x000fe600080100ce */
[----:B------:R-:W2:Y:S01]  /*db50*/  MUFU.TANH R248, R248 ;  /* 0x000000f800f87308 */ /* 0x000ea20000002400 */
[----:B------:R-:W-:Y:S02]  /*db60*/  VIADD R165, R2, 0x28 ;  /* 0x0000002802a57836 */ /* 0x000fe40000000000 */
[----:B-1----:R-:W-:Y:S01]  /*db70*/  FFMA.FTZ R194, R204, UR5, R194 ;  /* 0x00000005ccc27c23 */ /* 0x002fe200080100c2 */
[----:B------:R-:W-:Y:S02]  /*db80*/  VIADD R204, R2, 0x20 ;  /* 0x0000002002cc7836 */ /* 0x000fe40000000000 */
[----:B------:R-:W-:Y:S01]  /*db90*/  FMUL.FTZ R211, R25, UR8 ;  /* 0x0000000819d37c20 */ /* 0x000fe20008410000 */
[----:B------:R-:W-:Y:S01]  /*dba0*/  FFMA.FTZ R201, R166, UR5, R5 ;  /* 0x00000005a6c97c23 */ /* 0x000fe20008010005 */
[----:B------:R-:W-:Y:S01]  /*dbb0*/  FMUL.FTZ R5, R32, UR8 ;  /* 0x0000000820057c20 */ /* 0x000fe20008410000 */
[----:B------:R-:W-:Y:S01]  /*dbc0*/  I2FP.F32.U32 R165, R165 ;  /* 0x000000a500a57245 */ /* 0x000fe20000201000 */
[----:B------:R-:W1:Y:S01]  /*dbd0*/  MUFU.TANH R246, R246 ;  /* 0x000000f600f67308 */ /* 0x000e620000002400 */
[----:B------:R-:W-:Y:S01]  /*dbe0*/  I2FP.F32.U32 R204, R204 ;  /* 0x000000cc00cc7245 */ /* 0x000fe20000201000 */
[----:B---3--:R-:W-:Y:S01]  /*dbf0*/  FFMA.FTZ R252, R3, UR5, R252 ;  /* 0x0000000503fc7c23 */ /* 0x008fe200080100fc */
[C---:B------:R-:W-:Y:S01]  /*dc00*/  IADD3 R207, PT, PT, R2.reuse, 0x30, RZ ;  /* 0x0000003002cf7810 */ /* 0x040fe20007ffe0ff */
[----:B------:R-:W-:Y:S01]  /*dc10*/  FMUL.FTZ R206, R29, UR8 ;  /* 0x000000081dce7c20 */ /* 0x000fe20008410000 */
[----:B------:R-:W-:Y:S01]  /*dc20*/  FMUL.FTZ R167, R31, UR8 ;  /* 0x000000081fa77c20 */ /* 0x000fe20008410000 */
[----:B------:R-:W-:Y:S01]  /*dc30*/  FMNMX3.FTZ R6, R169, R13, R17, !PT ;  /* 0x0000000da9067276 */ /* 0x000fe20007810011 */
[----:B------:R-:W-:Y:S03]  /*dc40*/  FMUL.FTZ R33, R33, UR8 ;  /* 0x0000000821217c20 */ /* 0x000fe60008410000 */
[----:B------:R-:W3:Y:S01]  /*dc50*/  MUFU.TANH R215, R215 ;  /* 0x000000d700d77308 */ /* 0x000ee20000002400 */
[----:B------:R-:W-:Y:S01]  /*dc60*/  I2FP.F32.U32 R207, R207 ;  /* 0x000000cf00cf7245 */ /* 0x000fe20000201000 */
[----:B--2---:R-:W-:Y:S01]  /*dc70*/  FFMA.FTZ R248, R3, UR5, R248 ;  /* 0x0000000503f87c23 */ /* 0x004fe200080100f8 */
[----:B------:R-:W-:Y:S02]  /*dc80*/  IADD3 R3, PT, PT, R2, 0x21, RZ ;  /* 0x0000002102037810 */ /* 0x000fe40007ffe0ff */
[----:B------:R-:W-:Y:S02]  /*dc90*/  FMNMX3.FTZ R15, R0, R26, R22, !PT ;  /* 0x0000001a000f7276 */ /* 0x000fe40007810016 */
[----:B------:R-:W-:Y:S03]  /*dca0*/  FMNMX3.FTZ R6, R6, R11, R9, !PT ;  /* 0x0000000b06067276 */ /* 0x000fe60007810009 */
[----:B------:R-:W2:Y:S01]  /*dcb0*/  MUFU.TANH R214, R214 ;  /* 0x000000d600d67308 */ /* 0x000ea20000002400 */
[----:B------:R-:W-:Y:S01]  /*dcc0*/  FMNMX3.FTZ R15, R15, R18, R10, !PT ;  /* 0x000000120f0f7276 */ /* 0x000fe2000781000a */
[----:B-1----:R-:W-:Y:S01]  /*dcd0*/  FFMA.FTZ R246, R166, UR5, R246 ;  /* 0x00000005a6f67c23 */ /* 0x002fe200080100f6 */
[----:B------:R-:W-:Y:S02]  /*dce0*/  I2FP.F32.U32 R166, R3 ;  /* 0x0000000300a67245 */ /* 0x000fe40000201000 */
[----:B------:R-:W-:Y:S02]  /*dcf0*/  IADD3 R3, PT, PT, R2, 0x29, RZ ;  /* 0x0000002902037810 */ /* 0x000fe40007ffe0ff */
[----:B------:R-:W-:Y:S03]  /*dd00*/  FMNMX3.FTZ R6, R6, R197, R199, !PT ;  /* 0x000000c506067276 */ /* 0x000fe600078100c7 */
[----:B------:R-:W1:Y:S01]  /*dd10*/  MUFU.TANH R251, R251 ;  /* 0x000000fb00fb7308 */ /* 0x000e620000002400 */
[----:B------:R-:W-:Y:S01]  /*dd20*/  I2FP.F32.U32 R3, R3 ;  /* 0x0000000300037245 */ /* 0x000fe20000201000 */
[----:B---3--:R-:W-:Y:S01]  /*dd30*/  FFMA.FTZ R215, R204, UR5, R215 ;  /* 0x00000005ccd77c23 */ /* 0x008fe200080100d7 */
[----:B------:R-:W-:Y:S02]  /*dd40*/  FMNMX3.FTZ R15, R15, R250, R194, !PT ;  /* 0x000000fa0f0f7276 */ /* 0x000fe400078100c2 */
[----:B------:R-:W-:Y:S02]  /*dd50*/  FMNMX3.FTZ R6, R6, R252, R201, !PT ;  /* 0x000000fc06067276 */ /* 0x000fe400078100c9 */
[----:B------:R-:W-:Y:S03]  /*dd60*/  I2FP.F32.U32 R7, R7 ;  /* 0x0000000700077245 */ /* 0x000fe60000201000 */
[----:B------:R-:W3:Y:S01]  /*dd70*/  MUFU.TANH R212, R212 ;  /* 0x000000d400d47308 */ /* 0x000ee20000002400 */
[----:B--2---:R-:W-:Y:S09]  /*dd80*/  FFMA.FTZ R214, R204, UR5, R214 ;  /* 0x00000005ccd67c23 */ /* 0x004ff200080100d6 */
[----:B------:R-:W2:Y:S01]  /*dd90*/  MUFU.TANH R213, R213 ;  /* 0x000000d500d57308 */ /* 0x000ea20000002400 */
[----:B-1----:R-:W-:Y:S05]  /*dda0*/  FFMA.FTZ R251, R166, UR5, R251 ;  /* 0x00000005a6fb7c23 */ /* 0x002fea00080100fb */
[----:B------:R-:W-:Y:S04]  /*ddb0*/  FMNMX3.FTZ R6, R6, R215, R251, !PT ;  /* 0x000000d706067276 */ /* 0x000fe800078100fb */
[----:B------:R-:W1:Y:S01]  /*ddc0*/  MUFU.TANH R210, R210 ;  /* 0x000000d200d27308 */ /* 0x000e620000002400 */
[----:B---3--:R-:W-:Y:S01]  /*ddd0*/  FFMA.FTZ R212, R166, UR5, R212 ;  /* 0x00000005a6d47c23 */ /* 0x008fe200080100d4 */
[----:B------:R-:W-:Y:S08]  /*dde0*/  FMUL.FTZ R166, R34, UR8 ;  /* 0x0000000822a67c20 */ /* 0x000ff00008410000 */
[----:B------:R-:W3:Y:S01]  /*ddf0*/  MUFU.TANH R209, R209 ;  /* 0x000000d100d17308 */ /* 0x000ee20000002400 */
[C---:B--2---:R-:W-:Y:S09]  /*de00*/  FFMA.FTZ R213, R165.reuse, UR5, R213 ;  /* 0x00000005a5d57c23 */ /* 0x044ff200080100d5 */
[----:B------:R-:W2:Y:S01]  /*de10*/  MUFU.TANH R168, R168 ;  /* 0x000000a800a87308 */ /* 0x000ea20000002400 */
[----:B-1----:R-:W-:Y:S01]  /*de20*/  FFMA.FTZ R210, R165, UR5, R210 ;  /* 0x00000005a5d27c23 */ /* 0x002fe200080100d2 */
[----:B------:R-:W-:Y:S08]  /*de30*/  FMUL.FTZ R165, R35, UR8 ;  /* 0x0000000823a57c20 */ /* 0x000ff00008410000 */
[----:B------:R-:W1:Y:S01]  /*de40*/  MUFU.TANH R211, R211 ;  /* 0x000000d300d37308 */ /* 0x000e620000002400 */
[C---:B---3--:R-:W-:Y:S09]  /*de50*/  FFMA.FTZ R209, R207.reuse, UR5, R209 ;  /* 0x00000005cfd17c23 */ /* 0x048ff200080100d1 */
[----:B------:R-:W3:Y:S01]  /*de60*/  MUFU.TANH R208, R208 ;  /* 0x000000d000d07308 */ /* 0x000ee20000002400 */
[----:B--2---:R-:W-:Y:S09]  /*de70*/  FFMA.FTZ R168, R207, UR5, R168 ;  /* 0x00000005cfa87c23 */ /* 0x004ff200080100a8 */
[----:B------:R2:W4:Y:S01]  /*de80*/  MUFU.TANH R204, R5 ;  /* 0x0000000500cc7308 */ /* 0x0005220000002400 */
[C---:B-1----:R-:W-:Y:S09]  /*de90*/  FFMA.FTZ R211, R3.reuse, UR5, R211 ;  /* 0x0000000503d37c23 */ /* 0x042ff200080100d3 */
[----:B------:R-:W1:Y:S01]  /*dea0*/  MUFU.TANH R206, R206 ;  /* 0x000000ce00ce7308 */ /* 0x000e620000002400 */
[----:B---3--:R-:W-:Y:S01]  /*deb0*/  FFMA.FTZ R208, R3, UR5, R208 ;  /* 0x0000000503d07c23 */ /* 0x008fe200080100d0 */
[C---:B------:R-:W-:Y:S04]  /*dec0*/  IADD3 R3, PT, PT, R2.reuse, 0x38, RZ ;  /* 0x0000003802037810 */ /* 0x040fe80007ffe0ff */
[----:B------:R-:W-:Y:S04]  /*ded0*/  I2FP.F32.U32 R3, R3 ;  /* 0x0000000300037245 */ /* 0x000fe80000201000 */
[----:B------:R-:W3:Y:S01]  /*dee0*/  MUFU.TANH R167, R167 ;  /* 0x000000a700a77308 */ /* 0x000ee20000002400 */
[----:B--2---:R-:W-:Y:S02]  /*def0*/  IADD3 R5, PT, PT, R2, 0x39, RZ ;  /* 0x0000003902057810 */ /* 0x004fe40007ffe0ff */
[----:B------:R-:W-:Y:S01]  /*df00*/  FMNMX3.FTZ R2, R15, R248, R246, !PT ;  /* 0x000000f80f027276 */ /* 0x000fe200078100f6 */
[----:B----4-:R-:W-:Y:S01]  /*df10*/  FFMA.FTZ R204, R3, UR5, R204 ;  /* 0x0000000503cc7c23 */ /* 0x010fe200080100cc */
[----:B------:R-:W-:Y:S05]  /*df20*/  I2FP.F32.U32 R4, R5 ;  /* 0x0000000500047245 */ /* 0x000fea0000201000 */
[----:B------:R-:W2:Y:S01]  /*df30*/  MUFU.TANH R166, R166 ;  /* 0x000000a600a67308 */ /* 0x000ea20000002400 */
[----:B------:R-:W-:Y:S01]  /*df40*/  FMNMX3.FTZ R2, R2, R214, R212, !PT ;  /* 0x000000d602027276 */ /* 0x000fe200078100d4 */
[C---:B-1----:R-:W-:Y:S03]  /*df50*/  FFMA.FTZ R206, R7.reuse, UR5, R206 ;  /* 0x0000000507ce7c23 */ /* 0x042fe600080100ce */
[----:B------:R-:W-:Y:S05]  /*df60*/  FMNMX3.FTZ R2, R2, R210, R208, !PT ;  /* 0x000000d202027276 */ /* 0x000fea00078100d0 */
[----:B------:R-:W1:Y:S01]  /*df70*/  MUFU.TANH R207, R33 ;  /* 0x0000002100cf7308 */ /* 0x000e620000002400 */
[----:B---3--:R-:W-:Y:S05]  /*df80*/  FFMA.FTZ R167, R7, UR5, R167 ;  /* 0x0000000507a77c23 */ /* 0x008fea00080100a7 */
[----:B------:R-:W-:Y:S04]  /*df90*/  FMNMX3.FTZ R2, R2, R168, R167, !PT ;  /* 0x000000a802027276 */ /* 0x000fe800078100a7 */
[----:B------:R-:W3:Y:S01]  /*dfa0*/  MUFU.TANH R165, R165 ;  /* 0x000000a500a57308 */ /* 0x000ee20000002400 */
[----:B--2---:R-:W-:Y:S01]  /*dfb0*/  FFMA.FTZ R166, R3, UR5, R166 ;  /* 0x0000000503a67c23 */ /* 0x004fe200080100a6 */
[----:B------:R-:W-:Y:S04]  /*dfc0*/  FMNMX3.FTZ R3, R6, R213, R211, !PT ;  /* 0x000000d506037276 */ /* 0x000fe800078100d3 */
[----:B------:R-:W-:Y:S01]  /*dfd0*/  FMNMX3.FTZ R3, R3, R209, R206, !PT ;  /* 0x000000d103037276 */ /* 0x000fe200078100ce */
[C---:B-1----:R-:W-:Y:S05]  /*dfe0*/  FFMA.FTZ R207, R4.reuse, UR5, R207 ;  /* 0x0000000504cf7c23 */ /* 0x042fea00080100cf */
[----:B------:R-:W-:Y:S01]  /*dff0*/  FMNMX3.FTZ R14, R3, R204, R207, !PT ;  /* 0x000000cc030e7276 */ /* 0x000fe200078100cf */
[----:B---3--:R-:W-:Y:S05]  /*e000*/  FFMA.FTZ R165, R4, UR5, R165 ;  /* 0x0000000504a57c23 */ /* 0x008fea00080100a5 */
[----:B------:R-:W-:Y:S01]  /*e010*/  FMNMX3.FTZ R7, R2, R166, R165, !PT ;  /* 0x000000a602077276 */ /* 0x000fe200078100a5 */
[----:B------:R-:W-:Y:S06]  /*e020*/  BRA.U.ANY UP0, `(.L_x_758) ;  /* 0xffffffd900c87547 */ /* 0x000fec000b93ffff */
.L_x_757:
[----:B------:R-:W2:Y:S01]  /*e030*/  SHFL.BFLY PT, R3, R14, 0x2, 0x1f ;  /* 0x0c401f000e037f89 */ /* 0x000ea200000e0000 */
[----:B------:R-:W-:Y:S01]  /*e040*/  MOV R185, R240 ;  /* 0x000000f000b97202 */ /* 0x000fe20000000f00 */
[----:B------:R-:W-:Y:S01]  /*e050*/  UISETP.NE.AND UP0, UPT, UR12, URZ, UPT ;  /* 0x000000ff0c00728c */ /* 0x000fe2000bf05270 */
[----:B------:R-:W-:Y:S05]  /*e060*/  @P0 IADD3 R185, PT, PT, R241, -0x40, RZ ;  /* 0xffffffc0f1b90810 */ /* 0x000fea0007ffe0ff */
[----:B------:R-:W3:Y:S01]  /*e070*/  SHFL.BFLY PT, R2, R7, 0x2, 0x1f ;  /* 0x0c401f0007027f89 */ /* 0x000ee200000e0000 */
[----:B------:R-:W-:Y:S01]  /*e080*/  UIADD3 UR12, UPT, UPT, UR12, -0x1, URZ ;  /* 0xffffffff0c0c7890 */ /* 0x000fe2000fffe0ff */
[----:B------:R-:W-:Y:S06]  /*e090*/  IADD3 R184, PT, PT, R216, R185, RZ ;  /* 0x000000b9d8b87210 */ /* 0x000fec0007ffe0ff */
[----:B-1----:R-:W-:Y:S08]  /*e0a0*/  LDSM.16.MT88.4 R28, [R185] ;  /* 0x00000000b91c783b */ /* 0x002ff00000004200 */
[----:B------:R-:W-:Y:S08]  /*e0b0*/  LDSM.16.MT88.4 R172, [R185+0x4800] ;  /* 0x00480000b9ac783b */ /* 0x000ff00000004200 */
        /* <DEDUP_REMOVED lines=13> */
[C---:B------:R-:W-:Y:S01]  /*e190*/  FSETP.NEU.FTZ.AND P2, PT, R3.reuse, -INF , PT ;  /* 0xff8000000300780b */ /* 0x040fe20003f5d000 */
[----:B------:R-:W-:Y:S01]  /*e1a0*/  FADD.FTZ R4, -R3, R0 ;  /* 0x0000000003047221 */ /* 0x000fe20000010100 */
[----:B------:R-:W-:Y:S01]  /*e1b0*/  FMUL.FTZ R2, R5, UR4 ;  /* 0x0000000405027c20 */ /* 0x000fe20008410000 */
[--C-:B------:R-:W-:Y:S01]  /*e1c0*/  FFMA.FTZ R195, R13, UR4, -R170.reuse ;  /* 0x000000040dc37c23 */ /* 0x100fe200080108aa */
[----:B------:R-:W-:Y:S01]  /*e1d0*/  FSEL R169, R169, RZ, P2 ;  /* 0x000000ffa9a97208 */ /* 0x000fe20001000000 */
[----:B------:R-:W1:Y:S01]  /*e1e0*/  LDSM.16.MT88.4 R12, [R221+0x10000] ;  /* 0x01000000dd0c783b */ /* 0x000e620000004200 */
[----:B------:R-:W-:Y:S01]  /*e1f0*/  FMUL.FTZ R0, R4, UR4 ;  /* 0x0000000404007c20 */ /* 0x000fe20008410000 */
[--C-:B------:R-:W-:Y:S01]  /*e200*/  FFMA.FTZ R191, R17, UR4, -R170.reuse ;  /* 0x0000000411bf7c23 */ /* 0x100fe200080108aa */
[--C-:B------:R-:W-:Y:S01]  /*e210*/  FFMA.FTZ R190, R11, UR4, -R170.reuse ;  /* 0x000000040bbe7c23 */ /* 0x100fe200080108aa */
[--C-:B------:R-:W-:Y:S01]  /*e220*/  FFMA.FTZ R188, R22, UR4, -R169.reuse ;  /* 0x0000000416bc7c23 */ /* 0x100fe200080108a9 */
[--C-:B------:R-:W-:Y:S01]  /*e230*/  FFMA.FTZ R193, R26, UR4, -R169.reuse ;  /* 0x000000041ac17c23 */ /* 0x100fe200080108a9 */
[--C-:B------:R-:W-:Y:S01]  /*e240*/  FFMA.FTZ R189, R9, UR4, -R170.reuse ;  /* 0x0000000409bd7c23 */ /* 0x100fe200080108aa */
[--C-:B------:R-:W-:Y:S01]  /*e250*/  FFMA.FTZ R187, R18, UR4, -R169.reuse ;  /* 0x0000000412bb7c23 */ /* 0x100fe200080108a9 */
[--C-:B------:R-:W-:Y:S01]  /*e260*/  FFMA.FTZ R186, R10, UR4, -R169.reuse ;  /* 0x000000040aba7c23 */ /* 0x100fe200080108a9 */
[----:B------:R-:W2:Y:S01]  /*e270*/  LDSM.16.MT88.4 R20, [R220+0x10000] ;  /* 0x01000000dc14783b */ /* 0x000ea20000004200 */
[----:B------:R-:W3:Y:S01]  /*e280*/  MUFU.EX2 R2, R2 ;  /* 0x0000000200027308 */ /* 0x000ee20000000800 */
[--C-:B------:R-:W-:Y:S01]  /*e290*/  FFMA.FTZ R192, R199, UR4, -R170.reuse ;  /* 0x00000004c7c07c23 */ /* 0x100fe200080108aa */
[--C-:B------:R-:W-:Y:S01]  /*e2a0*/  FFMA.FTZ R196, R194, UR4, -R169.reuse ;  /* 0x00000004c2c47c23 */ /* 0x100fe200080108a9 */
[--C-:B------:R-:W-:Y:S07]  /*e2b0*/  FFMA.FTZ R197, R197, UR4, -R170.reuse ;  /* 0x00000004c5c57c23 */ /* 0x100fee00080108aa */
[----:B------:R-:W4:Y:S01]  /*e2c0*/  MUFU.EX2 R0, R0 ;  /* 0x0000000000007308 */ /* 0x000f220000000800 */
[--C-:B------:R-:W-:Y:S01]  /*e2d0*/  FFMA.FTZ R199, R250, UR4, -R169.reuse ;  /* 0x00000004fac77c23 */ /* 0x100fe200080108a9 */
[--C-:B------:R-:W-:Y:S01]  /*e2e0*/  FFMA.FTZ R194, R201, UR4, -R170.reuse ;  /* 0x00000004c9c27c23 */ /* 0x100fe200080108aa */
[--C-:B------:R-:W-:Y:S07]  /*e2f0*/  FFMA.FTZ R198, R248, UR4, -R169.reuse ;  /* 0x00000004f8c67c23 */ /* 0x100fee00080108a9 */
[----:B------:R-:W-:Y:S01]  /*e300*/  MUFU.EX2 R195, R195 ;  /* 0x000000c300c37308 */ /* 0x000fe20000000800 */
[--C-:B------:R-:W-:Y:S01]  /*e310*/  FFMA.FTZ R203, R246, UR4, -R169.reuse ;  /* 0x00000004f6cb7c23 */ /* 0x100fe200080108a9 */
[--C-:B------:R-:W-:Y:S01]  /*e320*/  FFMA.FTZ R252, R252, UR4, -R170.reuse ;  /* 0x00000004fcfc7c23 */ /* 0x100fe200080108aa */
[--C-:B------:R-:W-:Y:S07]  /*e330*/  FFMA.FTZ R200, R215, UR4, -R170.reuse ;  /* 0x00000004d7c87c23 */ /* 0x100fee00080108aa */
[----:B------:R-:W5:Y:S01]  /*e340*/  MUFU.EX2 R191, R191 ;  /* 0x000000bf00bf7308 */ /* 0x000f620000000800 */
[----:B------:R-:W-:Y:S01]  /*e350*/  FFMA.FTZ R205, R251, UR4, -R170 ;  /* 0x00000004fbcd7c23 */ /* 0x000fe200080108aa */
[C---:B---3--:R-:W-:Y:S01]  /*e360*/  FMUL.FTZ R4, R2.reuse, R160 ;  /* 0x000000a002047220 */ /* 0x048fe20000410000 */
[C---:B------:R-:W-:Y:S07]  /*e370*/  FMUL.FTZ R5, R2.reuse, R161 ;  /* 0x000000a102057220 */ /* 0x040fee0000410000 */
[----:B------:R-:W-:Y:S01]  /*e380*/  MUFU.EX2 R193, R193 ;  /* 0x000000c100c17308 */ /* 0x000fe20000000800 */
[----:B------:R-:W-:Y:S01]  /*e390*/  FMUL.FTZ R8, R2, R156 ;  /* 0x0000009c02087220 */ /* 0x000fe20000410000 */
[C---:B----4-:R-:W-:Y:S01]  /*e3a0*/  FMUL.FTZ R6, R0.reuse, R162 ;  /* 0x000000a200067220 */ /* 0x050fe20000410000 */
[----:B------:R-:W-:Y:S07]  /*e3b0*/  FMUL.FTZ R7, R0, R163 ;  /* 0x000000a300077220 */ /* 0x000fee0000410000 */
[----:B------:R-:W3:Y:S01]  /*e3c0*/  MUFU.EX2 R188, R188 ;  /* 0x000000bc00bc7308 */ /* 0x000ee20000000800 */
[----:B------:R-:W-:Y:S01]  /*e3d0*/  FMUL.FTZ R9, R2, R157 ;  /* 0x0000009d02097220 */ /* 0x000fe20000410000 */
[C---:B------:R-:W-:Y:S01]  /*e3e0*/  FMUL.FTZ R10, R0.reuse, R158 ;  /* 0x0000009e000a7220 */ /* 0x040fe20000410000 */
[----:B------:R-:W-:Y:S07]  /*e3f0*/  FMUL.FTZ R11, R0, R159 ;  /* 0x0000009f000b7220 */ /* 0x000fee0000410000 */
[----:B------:R-:W-:Y:S01]  /*e400*/  MUFU.EX2 R190, R190 ;  /* 0x000000be00be7308 */ /* 0x000fe20000000800 */
[C---:B------:R-:W-:Y:S01]  /*e410*/  FMUL.FTZ R16, R2.reuse, R148 ;  /* 0x0000009402107220 */ /* 0x040fe20000410000 */
[----:B-----5:R-:W-:Y:S01]  /*e420*/  F2FP.BF16.F32.PACK_AB R160, R191, R195 ;  /* 0x000000c3bfa0723e */ /* 0x020fe200000010ff */
[----:B------:R-:W-:Y:S07]  /*e430*/  FMUL.FTZ R17, R2, R149 ;  /* 0x0000009502117220 */ /* 0x000fee0000410000 */
[----:B------:R-:W4:Y:S01]  /*e440*/  MUFU.EX2 R189, R189 ;  /* 0x000000bd00bd7308 */ /* 0x000f220000000800 */
[C---:B------:R-:W-:Y:S01]  /*e450*/  FMUL.FTZ R18, R0.reuse, R150 ;  /* 0x0000009600127220 */ /* 0x040fe20000410000 */
[----:B------:R-:W-:Y:S01]  /*e460*/  FMUL.FTZ R19, R0, R151 ;  /* 0x0000009700137220 */ /* 0x000fe20000410000 */
[C---:B------:R-:W-:Y:S07]  /*e470*/  FMUL.FTZ R24, R2.reuse, R140 ;  /* 0x0000008c02187220 */ /* 0x040fee0000410000 */
[----:B------:R-:W-:Y:S01]  /*e480*/  MUFU.EX2 R187, R187 ;  /* 0x000000bb00bb7308 */ /* 0x000fe20000000800 */
[----:B------:R-:W-:Y:S01]  /*e490*/  FMUL.FTZ R25, R2, R141 ;  /* 0x0000008d02197220 */ /* 0x000fe20000410000 */
[----:B---3--:R-:W-:Y:S01]  /*e4a0*/  F2FP.BF16.F32.PACK_AB R161, R188, R193 ;  /* 0x000000c1bca1723e */ /* 0x008fe200000010ff */
[C---:B------:R-:W-:Y:S07]  /*e4b0*/  FMUL.FTZ R26, R0.reuse, R142 ;  /* 0x0000008e001a7220 */ /* 0x040fee0000410000 */
[----:B------:R-:W3:Y:S01]  /*e4c0*/  MUFU.EX2 R186, R186 ;  /* 0x000000ba00ba7308 */ /* 0x000ee20000000800 */
[----:B------:R-:W-:Y:S01]  /*e4d0*/  FMUL.FTZ R27, R0, R143 ;  /* 0x0000008f001b7220 */ /* 0x000fe20000410000 */
[----:B------:R-:W-:Y:S01]  /*e4e0*/  LDSM.16.MT88.4 R148, [R184+0x800] ;  /* 0x00080000b894783b */ /* 0x000fe20000004200 */
[C---:B------:R-:W-:Y:S01]  /*e4f0*/  FMUL.FTZ R32, R2.reuse, R132 ;  /* 0x0000008402207220 */ /* 0x040fe20000410000 */
[----:B------:R-:W-:Y:S01]  /*e500*/  FMUL.FTZ R33, R2, R133 ;  /* 0x0000008502217220 */ /* 0x000fe20000410000 */
[C---:B------:R-:W-:Y:S01]  /*e510*/  FMUL.FTZ R34, R0.reuse, R134 ;  /* 0x0000008600227220 */ /* 0x040fe20000410000 */
[----:B----4-:R-:W-:Y:S01]  /*e520*/  F2FP.BF16.F32.PACK_AB R162, R189, R190 ;  /* 0x000000bebda2723e */ /* 0x010fe200000010ff */
[----:B------:R-:W-:Y:S01]  /*e530*/  FMUL.FTZ R35, R0, R135 ;  /* 0x0000008700237220 */ /* 0x000fe20000410000 */
[C---:B------:R-:W-:Y:S01]  /*e540*/  FMUL.FTZ R36, R2.reuse, R36 ;  /* 0x0000002402247220 */ /* 0x040fe20000410000 */
[----:B------:R-:W-:Y:S01]  /*e550*/  FMUL.FTZ R37, R2, R37 ;  /* 0x0000002502257220 */ /* 0x000fe20000410000 */
[----:B------:R-:W-:Y:S01]  /*e560*/  LDSM.16.MT88.4 R132, [R185+0x2000] ;  /* 0x00200000b984783b */ /* 0x000fe20000004200 */
[C---:B------:R-:W-:Y:S01]  /*e570*/  FMUL.FTZ R38, R0.reuse, R38 ;  /* 0x0000002600267220 */ /* 0x040fe20000410000 */
[----:B------:R-:W-:Y:S01]  /*e580*/  FMUL.FTZ R39, R0, R39 ;  /* 0x0000002700277220 */ /* 0x000fe20000410000 */
[----:B------:R-:W-:Y:S01]  /*e590*/  FMUL.FTZ R40, R2, R40 ;  /* 0x0000002802287220 */ /* 0x000fe20000410000 */
[----:B---3--:R-:W-:Y:S01]  /*e5a0*/  F2FP.BF16.F32.PACK_AB R163, R186, R187 ;  /* 0x000000bbbaa3723e */ /* 0x008fe200000010ff */
[----:B------:R-:W-:Y:S01]  /*e5b0*/  FMUL.FTZ R41, R2, R41 ;  /* 0x0000002902297220 */ /* 0x000fe20000410000 */
[C---:B------:R-:W-:Y:S01]  /*e5c0*/  FMUL.FTZ R42, R0.reuse, R42 ;  /* 0x0000002a002a7220 */ /* 0x040fe20000410000 */
[----:B------:R-:W-:Y:S01]  /*e5d0*/  FMUL.FTZ R43, R0, R43 ;  /* 0x0000002b002b7220 */ /* 0x000fe20000410000 */
[----:B------:R-:W-:Y:S01]  /*e5e0*/  LDSM.16.MT88.4 R140, [R184+0x2000] ;  /* 0x00200000b88c783b */ /* 0x000fe20000004200 */
[C---:B------:R-:W-:Y:S01]  /*e5f0*/  FMUL.FTZ R44, R2.reuse, R44 ;  /* 0x0000002c022c7220 */ /* 0x040fe20000410000 */
[C---:B------:R-:W-:Y:S01]  /*e600*/  FMUL.FTZ R45, R2.reuse, R45 ;  /* 0x0000002d022d7220 */ /* 0x040fe20000410000 */
[C---:B-1----:R-:W-:Y:S01]  /*e610*/  HMMA.16816.F32.BF16 R4, R160.reuse, R12, R4 ;  /* 0x0000000ca004723c */ /* 0x042fe20000041804 */
[----:B------:R-:W-:Y:S04]  /*e620*/  MUFU.EX2 R197, R197 ;  /* 0x000000c500c57308 */ /* 0x000fe80000000800 */
[----:B------:R-:W-:Y:S01]  /*e630*/  LDSM.16.MT88.4 R156, [R184+0x2800] ;  /* 0x00280000b89c783b */ /* 0x000fe20000004200 */
[C---:B------:R-:W-:Y:S01]  /*e640*/  FMUL.FTZ R12, R2.reuse, R152 ;  /* 0x00000098020c7220 */ /* 0x040fe20000410000 */
[----:B------:R-:W-:Y:S01]  /*e650*/  FMUL.FTZ R13, R2, R153 ;  /* 0x00000099020d7220 */ /* 0x000fe20000410000 */
[C---:B------:R-:W-:Y:S03]  /*e660*/  HMMA.16816.F32.BF16 R8, R160.reuse, R14, R8 ;  /* 0x0000000ea008723c */ /* 0x040fe60000041808 */
[----:B------:R-:W1:Y:S01]  /*e670*/  MUFU.EX2 R192, R192 ;  /* 0x000000c000c07308 */ /* 0x000e620000000800 */
[C---:B------:R-:W-:Y:S01]  /*e680*/  FMUL.FTZ R14, R0.reuse, R154 ;  /* 0x0000009a000e7220 */ /* 0x040fe20000410000 */
[C---:B------:R-:W-:Y:S01]  /*e690*/  FMUL.FTZ R15, R0.reuse, R155 ;  /* 0x0000009b000f7220 */ /* 0x040fe20000410000 */
[C---:B------:R-:W-:Y:S01]  /*e6a0*/  FMUL.FTZ R46, R0.reuse, R46 ;  /* 0x0000002e002e7220 */ /* 0x040fe20000410000 */
[----:B------:R-:W3:Y:S01]  /*e6b0*/  LDSM.16.MT88.4 R152, [R184] ;  /* 0x00000000b898783b */ /* 0x000ee20000004200 */
[----:B------:R-:W-:Y:S01]  /*e6c0*/  FMUL.FTZ R47, R0, R47 ;  /* 0x0000002f002f7220 */ /* 0x000fe20000410000 */
[C---:B------:R-:W-:Y:S01]  /*e6d0*/  FMUL.FTZ R48, R2.reuse, R48 ;  /* 0x0000003002307220 */ /* 0x040fe20000410000 */
[----:B------:R-:W-:Y:S01]  /*e6e0*/  FMUL.FTZ R49, R2, R49 ;  /* 0x0000003102317220 */ /* 0x000fe20000410000 */
[----:B------:R-:W-:Y:S01]  /*e6f0*/  FMUL.FTZ R50, R0, R50 ;  /* 0x0000003200327220 */ /* 0x000fe20000410000 */
[C---:B--2---:R-:W-:Y:S01]  /*e700*/  HMMA.16816.F32.BF16 R12, R160.reuse, R20, R12 ;  /* 0x00000014a00c723c */ /* 0x044fe2000004180c */
[----:B------:R-:W-:Y:S02]  /*e710*/  MUFU.EX2 R199, R199 ;  /* 0x000000c700c77308 */ /* 0x000fe40000000800 */
[C---:B------:R-:W-:Y:S01]  /*e720*/  FMUL.FTZ R20, R2.reuse, R144 ;  /* 0x0000009002147220 */ /* 0x040fe20000410000 */
[----:B------:R-:W-:Y:S01]  /*e730*/  FMUL.FTZ R21, R2, R145 ;  /* 0x0000009102157220 */ /* 0x000fe20000410000 */
[----:B------:R-:W-:Y:S01]  /*e740*/  FMUL.FTZ R51, R0, R51 ;  /* 0x0000003300337220 */ /* 0x000fe20000410000 */
[C---:B------:R-:W-:Y:S01]  /*e750*/  FMUL.FTZ R52, R2.reuse, R52 ;  /* 0x0000003402347220 */ /* 0x040fe20000410000 */
[----:B------:R-:W-:Y:S01]  /*e760*/  FMUL.FTZ R53, R2, R53 ;  /* 0x0000003502357220 */ /* 0x000fe20000410000 */
[C---:B------:R-:W-:Y:S03]  /*e770*/  HMMA.16816.F32.BF16 R16, R160.reuse, R22, R16 ;  /* 0x00000016a010723c */ /* 0x040fe60000041810 */
[----:B------:R-:W2:Y:S01]  /*e780*/  MUFU.EX2 R196, R196 ;  /* 0x000000c400c47308 */ /* 0x000ea20000000800 */
[C---:B------:R-:W-:Y:S01]  /*e790*/  FMUL.FTZ R22, R0.reuse, R146 ;  /* 0x0000009200167220 */ /* 0x040fe20000410000 */
[C---:B------:R-:W-:Y:S01]  /*e7a0*/  FMUL.FTZ R23, R0.reuse, R147 ;  /* 0x0000009300177220 */ /* 0x040fe20000410000 */
[C---:B------:R-:W-:Y:S01]  /*e7b0*/  FMUL.FTZ R54, R0.reuse, R54 ;  /* 0x0000003600367220 */ /* 0x040fe20000410000 */
[----:B------:R-:W4:Y:S01]  /*e7c0*/  LDSM.16.MT88.4 R144, [R221+0x12000] ;  /* 0x01200000dd90783b */ /* 0x000f220000004200 */
        /* <DEDUP_REMOVED lines=12> */
[----:B------:R-:W5:Y:S01]  /*e890*/  MUFU.EX2 R194, R194 ;  /* 0x000000c200c27308 */ /* 0x000f620000000800 */
[C---:B------:R-:W-:Y:S01]  /*e8a0*/  FMUL.FTZ R30, R0.reuse, R138 ;  /* 0x0000008a001e7220 */ /* 0x040fe20000410000 */
[C---:B------:R-:W-:Y:S01]  /*e8b0*/  FMUL.FTZ R31, R0.reuse, R139 ;  /* 0x0000008b001f7220 */ /* 0x040fe20000410000 */
[C---:B------:R-:W-:Y:S01]  /*e8c0*/  FMUL.FTZ R62, R0.reuse, R62 ;  /* 0x0000003e003e7220 */ /* 0x040fe20000410000 */
[----:B------:R-:W1:Y:S01]  /*e8d0*/  LDSM.16.MT88.4 R136, [R220+0x12000] ;  /* 0x01200000dc88783b */ /* 0x000e620000004200 */
[----:B------:R-:W-:Y:S01]  /*e8e0*/  FMUL.FTZ R63, R0, R63 ;  /* 0x0000003f003f7220 */ /* 0x000fe20000410000 */
[C---:B------:R-:W-:Y:S01]  /*e8f0*/  FMUL.FTZ R64, R2.reuse, R64 ;  /* 0x0000004002407220 */ /* 0x040fe20000410000 */
[----:B------:R-:W-:Y:S01]  /*e900*/  FMUL.FTZ R65, R2, R65 ;  /* 0x0000004102417220 */ /* 0x000fe20000410000 */
[C---:B------:R-:W-:Y:S01]  /*e910*/  FMUL.FTZ R66, R0.reuse, R66 ;  /* 0x0000004200427220 */ /* 0x040fe20000410000 */
[C---:B---3--:R-:W-:Y:S01]  /*e920*/  HMMA.16816.F32.BF16 R28, R160.reuse, R152, R28 ;  /* 0x00000098a01c723c */ /* 0x048fe2000004181c */
        /* <DEDUP_REMOVED lines=8> */
[----:B------:R-:W3:Y:S01]  /*e9b0*/  MUFU.EX2 R203, R203 ;  /* 0x000000cb00cb7308 */ /* 0x000ee20000000800 */
        /* <DEDUP_REMOVED lines=78> */
[--C-:B------:R-:W-:Y:S01]  /*eea0*/  FFMA.FTZ R215, R214, UR4, -R169.reuse ;  /* 0x00000004d6d77c23 */ /* 0x100fe200080108a9 */
[--C-:B------:R-:W-:Y:S01]  /*eeb0*/  FFMA.FTZ R202, R212, UR4, -R169.reuse ;  /* 0x00000004d4ca7c23 */ /* 0x100fe200080108a9 */
[----:B------:R-:W-:Y:S01]  /*eec0*/  FFMA.FTZ R167, R167, UR4, -R169 ;  /* 0x00000004a7a77c23 */ /* 0x000fe200080108a9 */
[----:B------:R-:W-:Y:S01]  /*eed0*/  FFMA.FTZ R195, R2, R249, R195 ;  /* 0x000000f902c37223 */ /* 0x000fe200000100c3 */
[C---:B------:R-:W-:Y:S01]  /*eee0*/  HMMA.16816.F32.BF16 R80, R160.reuse, R134, R80 ;  /* 0x00000086a050723c */ /* 0x040fe20000041850 */
[----:B------:R-:W2:Y:S01]  /*eef0*/  LDSM.16.MT88.4 R132, [R221+0x16000] ;  /* 0x01600000dd84783b */ /* 0x000ea20000004200 */
[----:B------:R-:W-:Y:S01]  /*ef00*/  MUFU.EX2 R215, R215 ;  /* 0x000000d700d77308 */ /* 0x000fe20000000800 */
[----:B------:R-:W-:Y:S01]  /*ef10*/  FFMA.FTZ R193, R0, R247, R193 ;  /* 0x000000f700c17223 */ /* 0x000fe200000100c1 */
[----:B------:R-:W-:Y:S01]  /*ef20*/  MOV R0, R3 ;  /* 0x0000000300007202 */ /* 0x000fe20000000f00 */
[----:B------:R-:W-:Y:S07]  /*ef30*/  FADD.FTZ R195, R191, R195 ;  /* 0x000000c3bfc37221 */ /* 0x000fee0000010000 */
[----:B------:R-:W4:Y:S01]  /*ef40*/  MUFU.EX2 R202, R202 ;  /* 0x000000ca00ca7308 */ /* 0x000f220000000800 */
[----:B------:R-:W-:Y:S01]  /*ef50*/  FADD.FTZ R188, R188, R193 ;  /* 0x000000c1bcbc7221 */ /* 0x000fe20000010000 */
[C---:B-----5:R-:W-:Y:S08]  /*ef60*/  HMMA.16816.F32.BF16 R84, R160.reuse, R140, R84 ;  /* 0x0000008ca054723c */ /* 0x060ff00000041854 */
[----:B------:R-:W-:Y:S01]  /*ef70*/  MUFU.EX2 R167, R167 ;  /* 0x000000a700a77308 */ /* 0x000fe20000000800 */
[----:B------:R-:W-:Y:S01]  /*ef80*/  FADD.FTZ R190, R190, R195 ;  /* 0x000000c3bebe7221 */ /* 0x000fe20000010000 */
[----:B------:R-:W-:Y:S03]  /*ef90*/  FADD.FTZ R187, R187, R188 ;  /* 0x000000bcbbbb7221 */ /* 0x000fe60000010000 */
[----:B------:R-:W-:Y:S01]  /*efa0*/  FADD.FTZ R190, R189, R190 ;  /* 0x000000bebdbe7221 */ /* 0x000fe20000010000 */
[C---:B------:R-:W-:Y:S01]  /*efb0*/  HMMA.16816.F32.BF16 R88, R160.reuse, R142, R88 ;  /* 0x0000008ea058723c */ /* 0x040fe20000041858 */
[----:B------:R-:W5:Y:S02]  /*efc0*/  LDSM.16.MT88.4 R140, [R220+0x16000] ;  /* 0x01600000dc8c783b */ /* 0x000f640000004200 */
[----:B------:R-:W-:Y:S05]  /*efd0*/  FADD.FTZ R186, R186, R187 ;  /* 0x000000bbbaba7221 */ /* 0x000fea0000010000 */
[C---:B-1----:R-:W-:Y:S08]  /*efe0*/  HMMA.16816.F32.BF16 R92, R160.reuse, R136, R92 ;  /* 0x00000088a05c723c */ /* 0x042ff0000004185c */
[C---:B------:R-:W-:Y:S01]  /*eff0*/  HMMA.16816.F32.BF16 R96, R160.reuse, R138, R96 ;  /* 0x0000008aa060723c */ /* 0x040fe20000041860 */
[----:B------:R-:W1:Y:S07]  /*f000*/  LDSM.16.MT88.4 R136, [R185+0x6000] ;  /* 0x00600000b988783b */ /* 0x000e6e0000004200 */
[C---:B--2---:R-:W-:Y:S08]  /*f010*/  HMMA.16816.F32.BF16 R100, R160.reuse, R132, R100 ;  /* 0x00000084a064723c */ /* 0x044ff00000041864 */
[C---:B------:R-:W-:Y:S01]  /*f020*/  HMMA.16816.F32.BF16 R104, R160.reuse, R134, R104 ;  /* 0x00000086a068723c */ /* 0x040fe20000041868 */
[----:B------:R-:W2:Y:S07]  /*f030*/  LDSM.16.MT88.4 R132, [R184+0x6000] ;  /* 0x00600000b884783b */ /* 0x000eae0000004200 */
[C---:B-----5:R-:W-:Y:S08]  /*f040*/  HMMA.16816.F32.BF16 R108, R160.reuse, R140, R108 ;  /* 0x0000008ca06c723c */ /* 0x060ff0000004186c */
[C---:B------:R-:W-:Y:S01]  /*f050*/  HMMA.16816.F32.BF16 R112, R160.reuse, R142, R112 ;  /* 0x0000008ea070723c */ /* 0x040fe20000041870 */
[----:B------:R-:W-:Y:S07]  /*f060*/  LDSM.16.MT88.4 R140, [R220+0x10800] ;  /* 0x01080000dc8c783b */ /* 0x000fee0000004200 */
[C---:B-1----:R-:W-:Y:S08]  /*f070*/  HMMA.16816.F32.BF16 R116, R160.reuse, R136, R116 ;  /* 0x00000088a074723c */ /* 0x042ff00000041874 */
[C---:B------:R-:W-:Y:S01]  /*f080*/  HMMA.16816.F32.BF16 R120, R160.reuse, R138, R120 ;  /* 0x0000008aa078723c */ /* 0x040fe20000041878 */
[----:B------:R-:W1:Y:S07]  /*f090*/  LDSM.16.MT88.4 R136, [R221+0x10800] ;  /* 0x01080000dd88783b */ /* 0x000e6e0000004200 */
[C---:B--2---:R-:W-:Y:S03]  /*f0a0*/  HMMA.16816.F32.BF16 R124, R160.reuse, R132, R124 ;  /* 0x00000084a07c723c */ /* 0x044fe6000004187c */
        /* <DEDUP_REMOVED lines=8> */
[----:B---3--:R-:W-:Y:S01]  /*f130*/  F2FP.BF16.F32.PACK_AB R135, R203, R198 ;  /* 0x000000c6cb87723e */ /* 0x008fe200000010ff */
        /* <DEDUP_REMOVED lines=27> */
[--C-:B------:R-:W-:Y:S01]  /*f2f0*/  FFMA.FTZ R156, R213, UR4, -R170.reuse ;  /* 0x00000004d59c7c23 */ /* 0x100fe200080108aa */
[--C-:B------:R-:W-:Y:S01]  /*f300*/  FFMA.FTZ R157, R210, UR4, -R169.reuse ;  /* 0x00000004d29d7c23 */ /* 0x100fe200080108a9 */
[----:B------:R-:W-:Y:S03]  /*f310*/  FFMA.FTZ R213, R208, UR4, -R169 ;  /* 0x00000004d0d57c23 */ /* 0x000fe600080108a9 */
[C---:B------:R-:W-:Y:S01]  /*f320*/  HMMA.16816.F32.BF16 R64, R132.reuse, R158, R64 ;  /* 0x0000009e8440723c */ /* 0x040fe20000041840 */
[----:B------:R-:W-:Y:S02]  /*f330*/  MUFU.EX2 R208, R157 ;  /* 0x0000009d00d07308 */ /* 0x000fe40000000800 */
[----:B------:R-:W-:Y:S08]  /*f340*/  FFMA.FTZ R158, R211, UR4, -R170 ;  /* 0x00000004d39e7c23 */ /* 0x000ff000080108aa */
[----:B------:R-:W-:Y:S01]  /*f350*/  MUFU.EX2 R211, R156 ;  /* 0x0000009c00d37308 */ /* 0x000fe20000000800 */
[C---:B------:R-:W-:Y:S09]  /*f360*/  HMMA.16816.F32.BF16 R68, R132.reuse, R160, R68 ;  /* 0x000000a08444723c */ /* 0x040ff20000041844 */
[----:B------:R4:W2:Y:S10]  /*f370*/  MUFU.EX2 R210, R158 ;  /* 0x0000009e00d27308 */ /* 0x0008b40000000800 */
[----:B------:R-:W2:Y:S01]  /*f380*/  MUFU.EX2 R213, R213 ;  /* 0x000000d500d57308 */ /* 0x000ea20000000800 */
[C---:B------:R-:W-:Y:S01]  /*f390*/  HMMA.16816.F32.BF16 R72, R132.reuse, R162, R72 ;  /* 0x000000a28448723c */ /* 0x040fe20000041848 */
[----:B------:R-:W-:Y:S07]  /*f3a0*/  LDSM.16.MT88.4 R160, [R220+0x15000] ;  /* 0x01500000dca0783b */ /* 0x000fee0000004200 */
[C---:B---3--:R-:W-:Y:S01]  /*f3b0*/  HMMA.16816.F32.BF16 R76, R132.reuse, R144, R76 ;  /* 0x00000090844c723c */ /* 0x048fe2000004184c */
[----:B----4-:R-:W-:Y:S07]  /*f3c0*/  LDSM.16.MT88.4 R156, [R185+0x3000] ;  /* 0x00300000b99c783b */ /* 0x010fee0000004200 */
        /* <DEDUP_REMOVED lines=8> */
[C---:B-----5:R-:W-:Y:S08]  /*f450*/  HMMA.16816.F32.BF16 R100, R132.reuse, R148, R100 ;  /* 0x000000948464723c */ /* 0x060ff00000041864 */
        /* <DEDUP_REMOVED lines=138> */
.L_x_755:
        /* <DEDUP_REMOVED lines=328> */
.L_x_759:
        /* <DEDUP_REMOVED lines=46> */
.L_x_761:
[----:B------:R-:W-:Y:S05]  /*11460*/  BSYNC.RECONVERGENT B0 ;  /* 0x0000000000007941 */ /* 0x000fea0003800200 */
.L_x_760:
        /* <DEDUP_REMOVED lines=41> */
.L_x_763:
[----:B------:R-:W-:Y:S05]  /*11700*/  BSYNC.RECONVERGENT B0 ;  /* 0x0000000000007941 */ /* 0x000fea0003800200 */
.L_x_762:
        /* <DEDUP_REMOVED lines=27> */
.L_x_765:
[----:B------:R-:W-:Y:S05]  /*118c0*/  BSYNC.RECONVERGENT B0 ;  /* 0x0000000000007941 */ /* 0x000fea0003800200 */
.L_x_764:
        /* <DEDUP_REMOVED lines=27> */
.L_x_767:
[----:B------:R-:W-:Y:S05]  /*11a80*/  BSYNC.RECONVERGENT B0 ;  /* 0x0000000000007941 */ /* 0x000fea0003800200 */
.L_x_766:
        /* <DEDUP_REMOVED lines=27> */
.L_x_768:
        /* <DEDUP_REMOVED lines=12> */
.L_x_1196:


//--------------------- .text._ZN5flash16flash_fwd_kernelI23Flash_fwd_kernel_traitsILi256ELi128ELi64ELi8ELb0ELb0EN7cutlass10bfloat16_tE19Flash_kernel_traitsILi256ELi128ELi64ELi8ES3_EELb1ELb1ELb0ELb0ELb0ELb0ELb0ELb0EEEvNS_16Flash_fwd_paramsE --------------------------
	.section	.text._ZN5flash16flash_fwd_kernelI23Flash_fwd_kernel_traitsILi256ELi128ELi64ELi8ELb0ELb0EN7cutlass10bfloat16_tE19Flash_kernel_traitsILi256ELi128ELi64ELi8ES3_EELb1ELb1ELb0ELb0ELb0ELb0ELb0ELb0EEEvNS_16Flash_fwd_paramsE,"ax",@progbits
	.align	128
        .global         _ZN5flash16flash_fwd_kernelI23Flash_fwd_kernel_traitsILi256ELi128ELi64ELi8ELb0ELb0EN7cutlass10bfloat16_tE19Flash_kernel_traitsILi256ELi128ELi64ELi8ES3_EELb1ELb1ELb0ELb0ELb0ELb0ELb0ELb0EEEvNS_16Flash_fwd_paramsE
        .type           _ZN5flash16flash_fwd_kernelI23Flash_fwd_kernel_traitsILi256ELi128ELi64ELi8ELb0ELb0EN7cutlass10bfloat16_tE19Flash_kernel_traitsILi256ELi128ELi64ELi8ES3_EELb1ELb1ELb0ELb0ELb0ELb0ELb0ELb0EEEvNS_16Flash_fwd_paramsE,@function
        .size           _ZN5flash16flash_fwd_kernelI23Flash_fwd_kernel_traitsILi256ELi128ELi64ELi8ELb0ELb0EN7cutlass10bfloat16_tE19Flash_kernel_traitsILi256ELi128ELi64ELi8ES3_EELb1ELb1ELb0ELb0ELb0ELb0ELb0ELb0EEEvNS_16Flash_fwd_paramsE,(.L_x_1197 - _ZN5flash16flash_fwd_kernelI23Flash_fwd_kernel_traitsILi256ELi128ELi64ELi8ELb0ELb0EN7cutlass10bfloat16_tE19Flash_kernel_traitsILi256ELi128ELi64ELi8ES3_EELb1ELb1ELb0ELb0ELb0ELb0ELb0ELb0EEEvNS_16Flash_fwd_paramsE)
        .other          _ZN5flash16flash_fwd_kernelI23Flash_fwd_kernel_traitsILi256ELi128ELi64ELi8ELb0ELb0EN7cutlass10bfloat16_tE19Flash_kernel_traitsILi256ELi128ELi64ELi8ES3_EELb1ELb1ELb0ELb0ELb0ELb0ELb0ELb0EEEvNS_16Flash_fwd_paramsE,@"STO_CUDA_ENTRY STV_DEFAULT"
_ZN5flash16flash_fwd_kernelI23Flash_fwd_kernel_traitsILi256ELi128ELi64ELi8ELb0ELb0EN7cutlass10bfloat16_tE19Flash_kernel_traitsILi256ELi128ELi64ELi8ES3_EELb1ELb1ELb0ELb0ELb0ELb0ELb0ELb0EEEvNS_16Flash_fwd_paramsE:
.text._ZN5flash16flash_fwd_kernelI23Flash_fwd_kernel_traitsILi256ELi128ELi64ELi8ELb0ELb0EN7cutlass10bfloat16_tE19Flash_kernel_traitsILi256ELi128ELi64ELi8ES3_EELb1ELb1ELb0ELb0ELb0ELb0ELb0ELb0EEEvNS_16Flash_fwd_paramsE:
        /* <DEDUP_REMOVED lines=97> */
.L_x_769:
        /* <DEDUP_REMOVED lines=47> */
.L_x_771:
        /* <DEDUP_REMOVED lines=30> */
[----:B------:R-:W-:Y:S01]  /*0ae0*/  LOP3.LUT R10, R0, 0xc0, RZ, 0xfc, !PT ;  /* 0x000000c0000a7812 */ /* 0x000fe200078efcff */
[----:B------:R-:W-:Y:S01]  /*0af0*/  USHF.R.S32.HI UR10, URZ, 0x1f, UR26 ;  /* 0x0000001fff0a7899 */ /* 0x000fe2000801141a */
[----:B------:R-:W-:Y:S01]  /*0b00*/  IMAD R17, R16, UR22, R3 ;  /* 0x0000001610117c24 */ /* 0x000fe2000f8e0203 */
        /* <DEDUP_REMOVED lines=25> */
.L_x_773:
[----:B------:R-:W-:Y:S05]  /*0ca0*/  BSYNC.RECONVERGENT B0 ;  /* 0x0000000000007941 */ /* 0x000fea0003800200 */
.L_x_772:
        /* <DEDUP_REMOVED lines=24> */
.L_x_775:
[----:B------:R-:W-:Y:S05]  /*0e30*/  BSYNC.RECONVERGENT B0 ;  /* 0x0000000000007941 */ /* 0x000fea0003800200 */
.L_x_774:
        /* <DEDUP_REMOVED lines=24> */
.L_x_777:
[----:B------:R-:W-:Y:S05]  /*0fc0*/  BSYNC.RECONVERGENT B0 ;  /* 0x0000000000007941 */ /* 0x000fea0003800200 */
.L_x_776:
        /* <DEDUP_REMOVED lines=26> */
.L_x_779:
[----:B------:R-:W-:Y:S05]  /*1170*/  BSYNC.RECONVERGENT B0 ;  /* 0x0000000000007941 */ /* 0x000fea0003800200 */
.L_x_778:
        /* <DEDUP_REMOVED lines=10> */
.L_x_781:
[----:B------:R-:W-:Y:S05]  /*1220*/  BSYNC.RECONVERGENT B0 ;  /* 0x0000000000007941 */ /* 0x000fea0003800200 */
.L_x_780:
        /* <DEDUP_REMOVED lines=10> */
.L_x_783:
[----:B------:R-:W-:Y:S05]  /*12d0*/  BSYNC.RECONVERGENT B0 ;  /* 0x0000000000007941 */ /* 0x000fea0003800200 */
.L_x_782:
        /* <DEDUP_REMOVED lines=10> */
.L_x_785:
[----:B------:R-:W-:Y:S05]  /*1380*/  BSYNC.RECONVERGENT B0 ;  /* 0x0000000000007941 */ /* 0x000fea0003800200 */
.L_x_784:
        /* <DEDUP_REMOVED lines=10> */
.L_x_770:
        /* <DEDUP_REMOVED lines=21> */
.L_x_786:
[----:B------:R-:W1:Y:S01]  /*1580*/  LDCU.64 UR10, c[0x0][0x3b8] ;  /* 0x00007700ff0a77ac */ /* 0x000e620008000a00 */
[----:B------:R-:W-:-:S04]  /*1590*/  UIADD3 UR14, UPT, UPT, UR12, UR13, URZ ;  /* 0x0000000d0c0e7290 */ /* 0x000fc8000fffe0ff */
[----:B-1----:R-:W-:Y:S02]  /*15a0*/  UIMAD.WIDE.U32 UR6, UR14, UR10, URZ ;  /* 0x0000000a0e0672a5 */ /* 0x002fe4000f8e00ff */
[----:B------:R-:W-:-:S04]  /*15b0*/  UIMAD UR14, UR14, UR11, URZ ;  /* 0x0000000b0e0e72a4 */ /* 0x000fc8000f8e02ff */
[----:B------:R-:W-:Y:S02]  /*15c0*/  UIADD3 UR14, UPT, UPT, UR7, UR14, URZ ;  /* 0x0000000e070e7290 */ /* 0x000fe4000fffe0ff */
.L_x_787:
        /* <DEDUP_REMOVED lines=39> */
.L_x_788:
[----:B------:R-:W1:Y:S01]  /*1840*/  LDCU.64 UR8, c[0x0][0x3c0] ;  /* 0x00007800ff0877ac */ /* 0x000e620008000a00 */
[----:B------:R-:W-:-:S04]  /*1850*/  UIADD3 UR12, UPT, UPT, UR12, UR13, URZ ;  /* 0x0000000d0c0c7290 */ /* 0x000fc8000fffe0ff */
[----:B-1----:R-:W-:Y:S02]  /*1860*/  UIMAD.WIDE.U32 UR4, UR12, UR8, URZ ;  /* 0x000000080c0472a5 */ /* 0x002fe4000f8e00ff */
[----:B------:R-:W-:-:S04]  /*1870*/  UIMAD UR12, UR12, UR9, URZ ;  /* 0x000000090c0c72a4 */ /* 0x000fc8000f8e02ff */
[----:B------:R-:W-:-:S12]  /*1880*/  UIADD3 UR15, UPT, UPT, UR5, UR12, URZ ;  /* 0x0000000c050f7290 */ /* 0x000fd8000fffe0ff */
.L_x_789:
[----:B------:R-:W-:Y:S01]  /*1890*/  IMAD.SHL.U32 R233, R208, 0x8, RZ ;  /* 0x00000008d0e97824 */ /* 0x000fe200078e00ff */
[----:B------:R-:W-:Y:S01]  /*18a0*/  SHF.R.U32.HI R6, RZ, 0x3, R208 ;  /* 0x00000003ff067819 */ /* 0x000fe200000116d0 */
[----:B------:R-:W1:Y:S01]  /*18b0*/  S2UR UR35, SR_CgaCtaId ;  /* 0x00000000002379c3 */ /* 0x000e620000008800 */
[----:B------:R-:W-:Y:S01]  /*18c0*/  SHF.R.S32.HI R223, RZ, 0x1f, R4 ;  /* 0x0000001fffdf7819 */ /* 0x000fe20000011404 */
[----:B------:R-:W2:Y:S01]  /*18d0*/  LDCU.64 UR16, c[0x0][0x388] ;  /* 0x00007100ff1077ac */ /* 0x000ea20008000a00 */
[C---:B------:R-:W-:Y:S01]  /*18e0*/  LOP3.LUT R207, R233.reuse, 0x38, RZ, 0xc0, !PT ;  /* 0x00000038e9cf7812 */ /* 0x040fe200078ec0ff */
[C---:B------:R-:W-:Y:S01]  /*18f0*/  VIADD R2, R6.reuse, 0x40 ;  /* 0x0000004006027836 */ /* 0x040fe20000000000 */
[----:B------:R-:W-:Y:S01]  /*1900*/  LOP3.LUT R227, R233, 0x1f8, RZ, 0xc0, !PT ;  /* 0x000001f8e9e37812 */ /* 0x000fe200078ec0ff */
[----:B------:R-:W3:Y:S01]  /*1910*/  LDCU.64 UR12, c[0x0][0x3c8] ;  /* 0x00007900ff0c77ac */ /* 0x000ee20008000a00 */
[C---:B------:R-:W-:Y:S01]  /*1920*/  IADD3 R10, P1, PT, R207.reuse, UR6, RZ ;  /* 0x00000006cf0a7c10 */ /* 0x040fe2000ff3e0ff */
[----:B------:R-:W-:Y:S01]  /*1930*/  BSSY.RECONVERGENT B0, `(.L_x_790) ;  /* 0x0000058000007945 */ /* 0x000fe20003800200 */
        /* <DEDUP_REMOVED lines=8> */
[----:B------:R-:W-:Y:S01]  /*19c0*/  IADD3 R12, P0, PT, R207, UR34, RZ ;  /* 0x00000022cf0c7c10 */ /* 0x000fe2000ff1e0ff */
[----:B------:R-:W-:-:S02]  /*19d0*/  UIADD3 UR18, UPT, UPT, -UR26, UR28, URZ ;  /* 0x0000001c1a127290 */ /* 0x000fc4000fffe1ff */
[C---:B------:R-:W-:Y:S01]  /*19e0*/  IMAD.WIDE.U32 R14, R6.reuse, UR8, R14 ;  /* 0x00000008060e7c25 */ /* 0x040fe2000f8e000e */
[----:B------:R-:W-:Y:S01]  /*19f0*/  IADD3.X R13, PT, PT, RZ, UR29, RZ, P0, !PT ;  /* 0x0000001dff0d7c10 */ /* 0x000fe200087fe4ff */
[----:B------:R-:W-:Y:S01]  /*1a00*/  UMOV UR36, 0x400 ;  /* 0x0000040000247882 */ /* 0x000fe20000000000 */
[----:B------:R-:W-:Y:S01]  /*1a10*/  UIMAD.WIDE.U32 UR32, UR32, 0x80, URZ ;  /* 0x00000080202078a5 */ /* 0x000fe2000f8e00ff */
[C---:B------:R-:W-:Y:S01]  /*1a20*/  IMAD R11, R6.reuse, UR11, R11 ;  /* 0x0000000b060b7c24 */ /* 0x040fe2000f8e020b */
[----:B------:R-:W-:Y:S01]  /*1a30*/  LOP3.LUT R227, R227, R0, RZ, 0xfc, !PT ;  /* 0x00000000e3e37212 */ /* 0x000fe200078efcff */
[----:B------:R-:W-:Y:S01]  /*1a40*/  IMAD R15, R6, UR9, R15 ;  /* 0x00000009060f7c24 */ /* 0x000fe2000f8e020f */
[----:B------:R-:W-:Y:S01]  /*1a50*/  USHF.L.U32 UR29, UR10, 0x6, URZ ;  /* 0x000000060a1d7899 */ /* 0x000fe200080006ff */
[C---:B----4-:R-:W-:Y:S01]  /*1a60*/  IMAD R225, R223.reuse, UR4, RZ ;  /* 0x00000004dfe17c24 */ /* 0x050fe2000f8e02ff */
[----:B------:R-:W-:Y:S01]  /*1a70*/  USHF.L.U64.HI UR34, UR10, 0x5, UR11 ;  /* 0x000000050a227899 */ /* 0x000fe2000801020b */
[----:B------:R-:W-:Y:S01]  /*1a80*/  IMAD R223, R223, UR6, RZ ;  /* 0x00000006dfdf7c24 */ /* 0x000fe2000f8e02ff */
[----:B------:R-:W-:Y:S01]  /*1a90*/  ISETP.GE.AND P1, PT, R2, UR18, PT ;  /* 0x0000001202007c0c */ /* 0x000fe2000bf26270 */
[C---:B------:R-:W-:Y:S01]  /*1aa0*/  IMAD R225, R4.reuse, UR5, R225 ;  /* 0x0000000504e17c24 */ /* 0x040fe2000f8e02e1 */
[----:B-1----:R-:W-:Y:S01]  /*1ab0*/  ULEA UR5, UR35, UR36, 0x18 ;  /* 0x0000002423057291 */ /* 0x002fe2000f8ec0ff */
[C---:B------:R-:W-:Y:S01]  /*1ac0*/  IMAD R223, R4.reuse, UR7, R223 ;  /* 0x0000000704df7c24 */ /* 0x040fe2000f8e02df */
[C---:B------:R-:W-:Y:S01]  /*1ad0*/  LOP3.LUT R232, R207.reuse, 0x40, RZ, 0xfc, !PT ;  /* 0x00000040cfe87812 */ /* 0x040fe200078efcff */
[----:B------:R-:W-:Y:S01]  /*1ae0*/  IMAD.WIDE.U32 R10, R4, UR4, R10 ;  /* 0x00000004040a7c25 */ /* 0x000fe2000f8e000a */
[----:B------:R-:W-:Y:S01]  /*1af0*/  USHF.L.U64.HI UR4, UR10, 0x6, UR11 ;  /* 0x000000060a047899 */ /* 0x000fe2000801020b */
[----:B------:R-:W-:-:S02]  /*1b00*/  LOP3.LUT R231, R207, 0x80, RZ, 0xfc, !PT ;  /* 0x00000080cfe77812 */ /* 0x000fc400078efcff */
[----:B------:R-:W-:Y:S01]  /*1b10*/  IMAD.WIDE.U32 R4, R4, UR6, R14 ;  /* 0x0000000604047c25 */ /* 0x000fe2000f8e000e */
[----:B--2---:R-:W-:Y:S01]  /*1b20*/  LEA R226, P2, R10, UR16, 0x1 ;  /* 0x000000100ae27c11 */ /* 0x004fe2000f8408ff */
[----:B------:R-:W-:Y:S01]  /*1b30*/  USHF.L.U64.HI UR16, UR8, 0x6, UR9 ;  /* 0x0000000608107899 */ /* 0x000fe20008010209 */
[----:B------:R-:W-:Y:S01]  /*1b40*/  LOP3.LUT R230, R207, 0xc0, RZ, 0xfc, !PT ;  /* 0x000000c0cfe67812 */ /* 0x000fe200078efcff */
[----:B------:R-:W-:Y:S01]  /*1b50*/  IMAD.IADD R223, R5, 0x1, R223 ;  /* 0x0000000105df7824 */ /* 0x000fe200078e02df */
[C---:B-----5:R-:W-:Y:S01]  /*1b60*/  LEA R224, P0, R4.reuse, UR14, 0x1 ;  /* 0x0000000e04e07c11 */ /* 0x060fe2000f8008ff */
[----:B------:R-:W-:Y:S01]  /*1b70*/  IMAD.IADD R225, R11, 0x1, R225 ;  /* 0x000000010be17824 */ /* 0x000fe200078e02e1 */
[----:B------:R-:W-:Y:S01]  /*1b80*/  UIADD3 UR14, UPT, UPT, UR20, -0x1, URZ ;  /* 0xffffffff140e7890 */ /* 0x000fe2000fffe0ff */
[----:B---3--:R-:W-:Y:S01]  /*1b90*/  IMAD.U32 R8, RZ, RZ, UR12 ;  /* 0x0000000cff087e24 */ /* 0x008fe2000f8e00ff */
[----:B------:R-:W-:Y:S01]  /*1ba0*/  LEA.HI.X R223, R4, UR15, R223, 0x1, P0 ;  /* 0x0000000f04df7c11 */ /* 0x000fe200080f0cdf */
[----:B------:R-:W-:Y:S01]  /*1bb0*/  USHF.L.U32 UR15, UR8, 0x6, URZ ;  /* 0x00000006080f7899 */ /* 0x000fe200080006ff */
[----:B------:R-:W-:Y:S01]  /*1bc0*/  ISETP.GE.AND P0, PT, R6, UR18, PT ;  /* 0x0000001206007c0c */ /* 0x000fe2000bf06270 */
[----:B------:R-:W-:Y:S01]  /*1bd0*/  IMAD.WIDE.U32 R8, R8, UR22, R12 ;  /* 0x0000001608087c25 */ /* 0x000fe2000f8e000c */
[----:B------:R-:W-:Y:S01]  /*1be0*/  LEA.HI.X R225, R10, UR17, R225, 0x1, P2 ;  /* 0x000000110ae17c11 */ /* 0x000fe200090f0ce1 */
[----:B------:R-:W-:Y:S01]  /*1bf0*/  USHF.L.U32 UR17, UR14, 0x6, URZ ;  /* 0x000000060e117899 */ /* 0x000fe200080006ff */
[C---:B------:R-:W-:Y:S01]  /*1c00*/  IADD3 R5, PT, PT, R6.reuse, 0x20, RZ ;  /* 0x0000002006057810 */ /* 0x040fe20007ffe0ff */
[----:B------:R-:W-:Y:S01]  /*1c10*/  IMAD.U32 R10, RZ, RZ, UR13 ;  /* 0x0000000dff0a7e24 */ /* 0x000fe2000f8e00ff */
[C---:B------:R-:W-:Y:S01]  /*1c20*/  LOP3.LUT R4, R6.reuse, UR32, RZ, 0xfc, !PT ;  /* 0x0000002006047c12 */ /* 0x040fe2000f8efcff */
[----:B------:R-:W-:Y:S01]  /*1c30*/  VIADD R2, R6, 0x60 ;  /* 0x0000006006027836 */ /* 0x000fe20000000000 */
[----:B------:R-:W-:Y:S01]  /*1c40*/  ISETP.GE.AND P2, PT, R5, UR18, PT ;  /* 0x0000001205007c0c */ /* 0x000fe2000bf46270 */
[----:B------:R-:W-:Y:S01]  /*1c50*/  IMAD R11, R10, UR22, R9 ;  /* 0x000000160a0b7c24 */ /* 0x000fe2000f8e0209 */
[----:B------:R-:W-:-:S03]  /*1c60*/  LEA R227, R227, UR5, 0x1 ;  /* 0x00000005e3e37c11 */ /* 0x000fc6000f8e08ff */
[----:B------:R-:W-:Y:S08]  /*1c70*/  @P0 BRA `(.L_x_791) ;  /* 0x00000000008c0947 */ /* 0x000ff00003800000 */
        /* <DEDUP_REMOVED lines=35> */
.L_x_791:
[----:B------:R-:W-:Y:S05]  /*1eb0*/  BSYNC.RECONVERGENT B0 ;  /* 0x0000000000007941 */ /* 0x000fea0003800200 */
.L_x_790:
[----:B------:R-:W-:Y:S01]  /*1ec0*/  UIADD3 UR35, UPT, UPT, -UR17, UR27, URZ ;  /* 0x0000001b11237290 */ /* 0x000fe2000fffe1ff */
        /* <DEDUP_REMOVED lines=40> */
.L_x_793:
[----:B------:R-:W-:Y:S05]  /*2150*/  BSYNC.RECONVERGENT B0 ;  /* 0x0000000000007941 */ /* 0x000fea0003800200 */
.L_x_792:
        /* <DEDUP_REMOVED lines=9> */
[----:B------:R-:W-:Y:S01]  /*21f0*/  IMAD.X R2, RZ, RZ, UR33, P1 ;  /* 0x00000021ff027e24 */ /* 0x000fe200088e06ff */
[----:B------:R-:W5:Y:S03]  /*2200*/  LDCU.64 UR6, c[0x0][0x380] ;  /* 0x00007000ff0677ac */ /* 0x000f660008000a00 */
[----:B---3--:R-:W-:-:S02]  /*2210*/  IMAD R2, R2, UR12, RZ ;  /* 0x0000000c02027c24 */ /* 0x008fc4000f8e02ff */
[----:B------:R-:W-:Y:S01]  /*2220*/  IMAD.WIDE.U32 R6, R0, UR12, R6 ;  /* 0x0000000c00067c25 */ /* 0x000fe2000f8e0006 */
[----:B----4-:R-:W-:-:S03]  /*2230*/  ISETP.GE.AND P4, PT, R207, UR37, PT ;  /* 0x00000025cf007c0c */ /* 0x010fc6000bf86270 */
[----:B------:R-:W-:Y:S01]  /*2240*/  IMAD R2, R0, UR13, R2 ;  /* 0x0000000d00027c24 */ /* 0x000fe2000f8e0202 */
[----:B------:R-:W-:Y:S02]  /*2250*/  ISETP.GE.AND P3, PT, R232, UR37, PT ;  /* 0x00000025e8007c0c */ /* 0x000fe4000bf66270 */
[----:B-----5:R-:W-:Y:S01]  /*2260*/  LEA R12, P5, R6, UR6, 0x1 ;  /* 0x00000006060c7c11 */ /* 0x020fe2000f8a08ff */
        /* <DEDUP_REMOVED lines=24> */
.L_x_795:
[----:B------:R-:W-:Y:S05]  /*23f0*/  BSYNC.RECONVERGENT B0 ;  /* 0x0000000000007941 */ /* 0x000fea0003800200 */
.L_x_794:
[----:B------:R-:W-:Y:S01]  /*2400*/  UIMAD.WIDE.U32 UR38, UR29, UR14, URZ ;  /* 0x0000000e1d2672a5 */ /* 0x000fe2000f8e00ff */
[----:B------:R-:W-:Y:S01]  /*2410*/  BSSY.RECONVERGENT B0, `(.L_x_796) ;  /* 0x0000028000007945 */ /* 0x000fe20003800200 */
[----:B------:R-:W-:-:S03]  /*2420*/  ISETP.GE.AND P5, PT, R5, UR35, PT ;  /* 0x0000002305007c0c */ /* 0x000fc6000bfa6270 */
[----:B------:R-:W-:Y:S10]  /*2430*/  @P0 BRA `(.L_x_797) ;  /* 0x0000000000940947 */ /* 0x000ff40003800000 */
[----:B------:R-:W4:Y:S01]  /*2440*/  LDCU.64 UR12, c[0x0][0x3b0] ;  /* 0x00007600ff0c77ac */ /* 0x000f220008000a00 */
[----:B------:R-:W-:Y:S01]  /*2450*/  IADD3 R4, P0, PT, R4, 0x60, RZ ;  /* 0x0000006004047810 */ /* 0x000fe20007f1e0ff */
[----:B------:R-:W-:Y:S01]  /*2460*/  IMAD.MOV.U32 R6, RZ, RZ, R8 ;  /* 0x000000ffff067224 */ /* 0x000fe200078e0008 */
[----:B------:R-:W5:Y:S01]  /*2470*/  LDCU UR37, c[0x0][0x440] ;  /* 0x00008800ff2577ac */ /* 0x000f620008000800 */
[----:B------:R-:W-:Y:S02]  /*2480*/  IMAD.MOV.U32 R7, RZ, RZ, R11 ;  /* 0x000000ffff077224 */ /* 0x000fe400078e000b */
        /* <DEDUP_REMOVED lines=32> */
.L_x_797:
[----:B------:R-:W-:Y:S05]  /*2690*/  BSYNC.RECONVERGENT B0 ;  /* 0x0000000000007941 */ /* 0x000fea0003800200 */
.L_x_796:
        /* <DEDUP_REMOVED lines=8> */
[----:B----4-:R-:W-:-:S04]  /*2720*/  LEA R8, P4, R6, R226, 0x1 ;  /* 0x000000e206087211 */ /* 0x010fc800078808ff */
        /* <DEDUP_REMOVED lines=25> */
.L_x_799:
[----:B------:R-:W-:Y:S05]  /*28c0*/  BSYNC.RECONVERGENT B0 ;  /* 0x0000000000007941 */ /* 0x000fea0003800200 */
.L_x_798:
[----:B------:R-:W-:Y:S04]  /*28d0*/  BSSY.RECONVERGENT B0, `(.L_x_800) ;  /* 0x0000021000007945 */ /* 0x000fe80003800200 */
[----:B------:R-:W-:Y:S05]  /*28e0*/  @P5 BRA `(.L_x_801) ;  /* 0x00000000007c5947 */ /* 0x000fea0003800000 */
        /* <DEDUP_REMOVED lines=31> */
.L_x_801:
[----:B------:R-:W-:Y:S05]  /*2ae0*/  BSYNC.RECONVERGENT B0 ;  /* 0x0000000000007941 */ /* 0x000fea0003800200 */
.L_x_800:
        /* <DEDUP_REMOVED lines=21> */
[----:B------:R-:W-:Y:S01]  /*2c40*/  LOP3.LUT R2, R208, 0x4, RZ, 0xc0, !PT ;  /* 0x00000004d0027812 */ /* 0x000fe200078ec0ff */
[----:B------:R-:W-:-:S04]  /*2c50*/  DEPBAR.LE SB0, 0x0 ;  /* 0x000080000000791a */ /* 0x000fc80000000000 */
[----:B------:R-:W-:Y:S01]  /*2c60*/  BAR.SYNC.DEFER_BLOCKING 0x0 ;  /* 0x0000000000007b1d */ /* 0x000fe20000010000 */
[----:B------:R-:W-:Y:S01]  /*2c70*/  IADD3 R85, P1, P0, R85, UR6, R0 ;  /* 0x0000000655557c10 */ /* 0x000fe2000f83e000 */
[----:B------:R-:W-:Y:S01]  /*2c80*/  IMAD.SHL.U32 R0, R208, 0x40, RZ ;  /* 0x00000040d0007824 */ /* 0x000fe200078e00ff */
[----:B------:R-:W-:-:S04]  /*2c90*/  USHF.R.S32.HI UR6, URZ, 0x1f, UR6 ;  /* 0x0000001fff067899 */ /* 0x000fc80008011406 */
[--C-:B-1----:R-:W-:Y:S02]  /*2ca0*/  LOP3.LUT R6, R207, 0x1c0, R0.reuse, 0xf8, !PT ;  /* 0x000001c0cf067812 */ /* 0x102fe400078ef800 */
[----:B------:R-:W-:Y:S02]  /*2cb0*/  IADD3.X R3, PT, PT, R3, UR6, RZ, P1, P0 ;  /* 0x0000000603037c10 */ /* 0x000fe40008fe04ff */
[----:B------:R-:W-:Y:S02]  /*2cc0*/  LOP3.LUT R177, R210, 0x200, R0, 0xf8, !PT ;  /* 0x00000200d2b17812 */ /* 0x000fe400078ef800 */
[----:B------:R-:W-:Y:S01]  /*2cd0*/  LOP3.LUT R176, R6, R176, RZ, 0x3c, !PT ;  /* 0x000000b006b07212 */ /* 0x000fe200078e3cff */
[----:B------:R-:W-:Y:S06]  /*2ce0*/  @P6 BRA `(.L_x_803) ;  /* 0x00000000007c6947 */ /* 0x000fec0003800000 */
[----:B------:R-:W1:Y:S01]  /*2cf0*/  LDCU UR6, c[0x0][0x440] ;  /* 0x00008800ff0677ac */ /* 0x000e620008000800 */
[----:B----4-:R-:W-:Y:S02]  /*2d00*/  IMAD.U32 R8, RZ, RZ, UR12 ;  /* 0x0000000cff087e24 */ /* 0x010fe4000f8e00ff */
        /* <DEDUP_REMOVED lines=29> */
.L_x_803:
[----:B------:R1:W-:Y:S04]  /*2ee0*/  STS.128 [R227+0x18000], RZ ;  /* 0x018000ffe3007388 */ /* 0x0003e80000000c00 */
[----:B------:R1:W-:Y:S04]  /*2ef0*/  STS.128 [R227+0x1a000], RZ ;  /* 0x01a000ffe3007388 */ /* 0x0003e80000000c00 */
[----:B------:R1:W-:Y:S04]  /*2f00*/  STS.128 [R227+0x1c000], RZ ;  /* 0x01c000ffe3007388 */ /* 0x0003e80000000c00 */
[----:B------:R1:W-:Y:S02]  /*2f10*/  STS.128 [R227+0x1e000], RZ ;  /* 0x01e000ffe3007388 */ /* 0x0003e40000000c00 */
.L_x_804:
[----:B------:R-:W-:Y:S05]  /*2f20*/  BSYNC.RECONVERGENT B0 ;  /* 0x0000000000007941 */ /* 0x000fea0003800200 */
.L_x_802:
[----:B------:R-:W-:Y:S01]  /*2f30*/  ISETP.GE.AND P0, PT, R5, UR35, PT ;  /* 0x0000002305007c0c */ /* 0x000fe2000bf06270 */
[----:B------:R-:W-:Y:S01]  /*2f40*/  IMAD.IADD R82, R177, 0x1, R176 ;  /* 0x00000001b1527824 */ /* 0x000fe200078e02b0 */
[----:B------:R-:W-:Y:S01]  /*2f50*/  LOP3.LUT R4, R208, 0x8, RZ, 0xc0, !PT ;  /* 0x00000008d0047812 */ /* 0x000fe200078ec0ff */
[----:B------:R-:W-:Y:S01]  /*2f60*/  BSSY.RECONVERGENT B0, `(.L_x_805) ;  /* 0x0000029000007945 */ /* 0x000fe20003800200 */
        /* <DEDUP_REMOVED lines=40> */
.L_x_806:
[----:B------:R-:W-:Y:S05]  /*31f0*/  BSYNC.RECONVERGENT B0 ;  /* 0x0000000000007941 */ /* 0x000fea0003800200 */
.L_x_805:
[----:B------:R-:W-:Y:S01]  /*3200*/  LDSM.16.M88.4 R36, [R82] ;  /* 0x000000005224783b */ /* 0x000fe20000000200 */
[----:B------:R-:W-:Y:S01]  /*3210*/  IMAD.MOV.U32 R165, RZ, RZ, 0x20 ;  /* 0x00000020ffa57424 */ /* 0x000fe200078e00ff */
[C---:B------:R-:W-:Y:S01]  /*3220*/  LOP3.LUT P0, R167, R208.reuse, 0x2, RZ, 0xc0, !PT ;  /* 0x00000002d0a77812 */ /* 0x040fe2000780c0ff */
[----:B------:R-:W-:Y:S01]  /*3230*/  VIADD R213, R81, UR5 ;  /* 0x0000000551d57c36 */ /* 0x000fe20008000000 */
[----:B------:R-:W2:Y:S01]  /*3240*/  LDSM.16.M88.4 R60, [R81+UR5+0x10000] ;  /* 0x01000005513c783b */ /* 0x000ea20008000200 */
[----:B------:R-:W-:Y:S01]  /*3250*/  IMAD.SHL.U32 R209, R208, 0x2, RZ ;  /* 0x00000002d0d17824 */ /* 0x000fe200078e00ff */
[----:B------:R-:W-:Y:S01]  /*3260*/  SEL R84, R165, 0xffffffe0, !P0 ;  /* 0xffffffe0a5547807 */ /* 0x000fe20004000000 */
[----:B------:R-:W-:Y:S01]  /*3270*/  IMAD.U32 R205, RZ, RZ, UR27 ;  /* 0x0000001bffcd7e24 */ /* 0x000fe2000f8e00ff */
[----:B------:R-:W5:Y:S01]  /*3280*/  LDSM.16.M88.4 R52, [R81+UR5+0x10800] ;  /* 0x010800055134783b */ /* 0x000f620008000200 */
[----:B------:R-:W-:Y:S01]  /*3290*/  ISETP.NE.AND P0, PT, R2, RZ, PT ;  /* 0x000000ff0200720c */ /* 0x000fe20003f05270 */
[----:B------:R-:W-:Y:S01]  /*32a0*/  IMAD.MOV.U32 R2, RZ, RZ, 0x40 ;  /* 0x00000040ff027424 */ /* 0x000fe200078e00ff */
[----:B------:R-:W-:Y:S01]  /*32b0*/  LOP3.LUT R209, R209, 0x6, RZ, 0xc0, !PT ;  /* 0x00000006d1d17812 */ /* 0x000fe200078ec0ff */
[----:B------:R-:W5:Y:S01]  /*32c0*/  LDSM.16.M88.4 R44, [R81+UR5+0x11000] ;  /* 0x01100005512c783b */ /* 0x000f620008000200 */
[--C-:B------:R-:W-:Y:S01]  /*32d0*/  IMAD.IADD R80, R82, 0x1, R84.reuse ;  /* 0x0000000152507824 */ /* 0x100fe200078e0254 */
[----:B------:R-:W-:Y:S01]  /*32e0*/  VIADDMNMX R205, R87, 0x8, R205, PT ;  /* 0x0000000857cd7846 */ /* 0x000fe200038001cd */
[----:B------:R-:W-:Y:S01]  /*32f0*/  IMAD.IADD R90, R213, 0x1, R84 ;  /* 0x00000001d55a7824 */ /* 0x000fe200078e0254 */
[----:B------:R-:W5:Y:S01]  /*3300*/  LDSM.16.M88.4 R68, [R81+UR5+0x11800] ;  /* 0x011800055144783b */ /* 0x000f620008000200 */
[----:B------:R-:W-:Y:S01]  /*3310*/  SEL R2, R2, 0xffffffc0, !P0 ;  /* 0xffffffc002027807 */ /* 0x000fe20004000000 */
[----:B------:R-:W-:Y:S01]  /*3320*/  UISETP.NE.AND UP1, UPT, UR20, 0x1, UPT ;  /* 0x000000011400788c */ /* 0x000fe2000bf25270 */
[----:B------:R-:W-:Y:S01]  /*3330*/  VIMNMX R206, PT, PT, R87, UR27, PT ;  /* 0x0000001b57ce7c48 */ /* 0x000fe2000bfe0100 */
[----:B------:R-:W-:Y:S02]  /*3340*/  LDSM.16.M88.4 R28, [R80] ;  /* 0x00000000501c783b */ /* 0x000fe40000000200 */
[----:B------:R-:W-:-:S02]  /*3350*/  IMAD.IADD R89, R82, 0x1, R2 ;  /* 0x0000000152597824 */ /* 0x000fc400078e0202 */
[----:B------:R-:W5:Y:S01]  /*3360*/  LDSM.16.M88.4 R64, [R90+0x10000] ;  /* 0x010000005a40783b */ /* 0x000f620000000200 */
[----:B------:R-:W-:Y:S02]  /*3370*/  IMAD.IADD R166, R213, 0x1, R2 ;  /* 0x00000001d5a67824 */ /* 0x000fe400078e0202 */
[C---:B------:R-:W-:Y:S01]  /*3380*/  IMAD.IADD R88, R84.reuse, 0x1, R89 ;  /* 0x0000000154587824 */ /* 0x040fe200078e0259 */
[----:B------:R-:W5:Y:S01]  /*3390*/  LDSM.16.M88.4 R16, [R90+0x10800] ;  /* 0x010800005a10783b */ /* 0x000f620000000200 */
[----:B------:R-:W-:-:S03]  /*33a0*/  IMAD.IADD R86, R84, 0x1, R166 ;  /* 0x0000000154567824 */ /* 0x000fc600078e02a6 */
[----:B-1----:R-:W1:Y:S04]  /*33b0*/  LDSM.16.M88.4 R4, [R90+0x11000] ;  /* 0x011000005a04783b */ /* 0x002e680000000200 */
[----:B------:R-:W1:Y:S04]  /*33c0*/  LDSM.16.M88.4 R32, [R90+0x11800] ;  /* 0x011800005a20783b */ /* 0x000e680000000200 */
[----:B----4-:R-:W-:Y:S01]  /*33d0*/  LDSM.16.M88.4 R8, [R89] ;  /* 0x000000005908783b */ /* 0x010fe20000000200 */
[C---:B--23--:R-:W-:Y:S03]  /*33e0*/  HMMA.16816.F32.BF16 R12, R36.reuse, R60, RZ ;  /* 0x0000003c240c723c */ /* 0x04cfe600000418ff */
[----:B------:R-:W2:Y:S04]  /*33f0*/  LDSM.16.M88.4 R24, [R166+0x10000] ;  /* 0x01000000a618783b */ /* 0x000ea80000000200 */
[----:B------:R-:W3:Y:S01]  /*3400*/  LDSM.16.M88.4 R20, [R166+0x10800] ;  /* 0x01080000a614783b */ /* 0x000ee20000000200 */
[C---:B-----5:R-:W-:Y:S03]  /*3410*/  HMMA.16816.F32.BF16 R56, R36.reuse, R52, RZ ;  /* 0x000000342438723c */ /* 0x060fe600000418ff */
[----:B------:R-:W4:Y:S04]  /*3420*/  LDSM.16.M88.4 R72, [R166+0x11000] ;  /* 0x01100000a648783b */ /* 0x000f280000000200 */
[----:B------:R-:W-:Y:S01]  /*3430*/  LDSM.16.M88.4 R76, [R90+0x12800] ;  /* 0x012800005a4c783b */ /* 0x000fe20000000200 */
[C---:B------:R-:W-:Y:S01]  /*3440*/  HMMA.16816.F32.BF16 R48, R36.reuse, R44, RZ ;  /* 0x0000002c2430723c */ /* 0x040fe200000418ff */
        /* <DEDUP_REMOVED lines=11> */
[C---:B------:R-:W-:Y:S08]  /*3500*/  HMMA.16816.F32.BF16 R56, R28.reuse, R16, R56 ;  /* 0x000000101c38723c */ /* 0x040ff00000041838 */
[C---:B------:R-:W-:Y:S01]  /*3510*/  HMMA.16816.F32.BF16 R52, R28.reuse, R18, R52 ;  /* 0x000000121c34723c */ /* 0x040fe20000041834 */
[----:B------:R-:W-:Y:S07]  /*3520*/  LDSM.16.M88.4 R16, [R88] ;  /* 0x000000005810783b */ /* 0x000fee0000000200 */
[C---:B-1----:R-:W-:Y:S08]  /*3530*/  HMMA.16816.F32.BF16 R48, R28.reuse, R4, R48 ;  /* 0x000000041c30723c */ /* 0x042ff00000041830 */
[C---:B------:R-:W-:Y:S01]  /*3540*/  HMMA.16816.F32.BF16 R44, R28.reuse, R6, R44 ;  /* 0x000000061c2c723c */ /* 0x040fe2000004182c */
[----:B------:R-:W1:Y:S07]  /*3550*/  LDSM.16.M88.4 R4, [R86+0x10000] ;  /* 0x010000005604783b */ /* 0x000e6e0000000200 */
[C---:B------:R-:W-:Y:S08]  /*3560*/  HMMA.16816.F32.BF16 R40, R28.reuse, R32, R40 ;  /* 0x000000201c28723c */ /* 0x040ff00000041828 */
[----:B------:R-:W-:Y:S01]  /*3570*/  HMMA.16816.F32.BF16 R36, R28, R34, R36 ;  /* 0x000000221c24723c */ /* 0x000fe20000041824 */
[----:B------:R-:W1:Y:S04]  /*3580*/  LDSM.16.M88.4 R32, [R86+0x11000] ;  /* 0x011000005620783b */ /* 0x000e680000000200 */
[----:B------:R-:W-:Y:S03]  /*3590*/  LDSM.16.M88.4 R28, [R81+UR5+0x12000] ;  /* 0x01200005511c783b */ /* 0x000fe60008000200 */
        /* <DEDUP_REMOVED lines=8> */
[----:B------:R-:W-:Y:S07]  /*3620*/  LDSM.16.M88.4 R72, [R90+0x13000] ;  /* 0x013000005a48783b */ /* 0x000fee0000000200 */
[C---:B-----5:R-:W-:Y:S08]  /*3630*/  HMMA.16816.F32.BF16 R40, R8.reuse, R68, R40 ;  /* 0x000000440828723c */ /* 0x060ff00000041828 */
[----:B------:R-:W-:Y:S01]  /*3640*/  HMMA.16816.F32.BF16 R36, R8, R70, R36 ;  /* 0x000000460824723c */ /* 0x000fe20000041824 */
[----:B------:R-:W4:Y:S04]  /*3650*/  LDSM.16.M88.4 R8, [R81+UR5+0x12800] ;  /* 0x012800055108783b */ /* 0x000f280008000200 */
[----:B------:R-:W-:Y:S03]  /*3660*/  LDSM.16.M88.4 R68, [R90+0x13800] ;  /* 0x013800005a44783b */ /* 0x000fe60000000200 */
[C---:B-1----:R-:W-:Y:S08]  /*3670*/  HMMA.16816.F32.BF16 R12, R16.reuse, R4, R12 ;  /* 0x00000004100c723c */ /* 0x042ff0000004180c */
[C---:B------:R-:W-:Y:S01]  /*3680*/  HMMA.16816.F32.BF16 R60, R16.reuse, R6, R60 ;  /* 0x00000006103c723c */ /* 0x040fe2000004183c */
[----:B------:R-:W1:Y:S07]  /*3690*/  LDSM.16.M88.4 R4, [R81+UR5+0x13000] ;  /* 0x013000055104783b */ /* 0x000e6e0008000200 */
        /* <DEDUP_REMOVED lines=8> */
[----:B------:R-:W2:Y:S04]  /*3720*/  LDSM.16.M88.4 R24, [R81+UR5+0x13800] ;  /* 0x013800055118783b */ /* 0x000ea80008000200 */
[----:B------:R-:W5:Y:S03]  /*3730*/  LDSM.16.M88.4 R16, [R90+0x12000] ;  /* 0x012000005a10783b */ /* 0x000f660000000200 */
[C---:B---3--:R-:W-:Y:S08]  /*3740*/  HMMA.16816.F32.BF16 R12, R20.reuse, R28, R12 ;  /* 0x0000001c140c723c */ /* 0x048ff0000004180c */
[C---:B------:R-:W-:Y:S01]  /*3750*/  HMMA.16816.F32.BF16 R60, R20.reuse, R30, R60 ;  /* 0x0000001e143c723c */ /* 0x040fe2000004183c */
[----:B------:R-:W-:Y:S07]  /*3760*/  LDSM.16.M88.4 R28, [R166+0x12800] ;  /* 0x01280000a61c783b */ /* 0x000fee0000000200 */
        /* <DEDUP_REMOVED lines=10> */
[C---:B-----5:R-:W-:Y:S08]  /*3810*/  HMMA.16816.F32.BF16 R12, R32.reuse, R16, R12 ;  /* 0x00000010200c723c */ /* 0x060ff0000004180c */
        /* <DEDUP_REMOVED lines=23> */
[----:B------:R-:W-:Y:S04]  /*3990*/  LDSM.16.M88.4 R4, [R82+0x8000] ;  /* 0x008000005204783b */ /* 0x000fe80000000200 */
[----:B------:R-:W2:Y:S03]  /*39a0*/  LDSM.16.M88.4 R16, [R81+UR5+0x14800] ;  /* 0x014800055110783b */ /* 0x000ea60008000200 */
[C---:B-1----:R-:W-:Y:S08]  /*39b0*/  HMMA.16816.F32.BF16 R56, R64.reuse, R8, R56 ;  /* 0x000000084038723c */ /* 0x042ff00000041838 */
[C---:B------:R-:W-:Y:S01]  /*39c0*/  HMMA.16816.F32.BF16 R52, R64.reuse, R10, R52 ;  /* 0x0000000a4034723c */ /* 0x040fe20000041834 */
[----:B------:R-:W1:Y:S07]  /*39d0*/  LDSM.16.M88.4 R8, [R81+UR5+0x15800] ;  /* 0x015800055108783b */ /* 0x000e6e0008000200 */
[C---:B------:R-:W-:Y:S08]  /*39e0*/  HMMA.16816.F32.BF16 R12, R64.reuse, R24, R12 ;  /* 0x00000018400c723c */ /* 0x040ff0000004180c */
[C---:B------:R-:W-:Y:S01]  /*39f0*/  HMMA.16816.F32.BF16 R60, R64.reuse, R26, R60 ;  /* 0x0000001a403c723c */ /* 0x040fe2000004183c */
[----:B------:R-:W-:Y:S07]  /*3a00*/  LDSM.16.M88.4 R24, [R80+0x8000] ;  /* 0x008000005018783b */ /* 0x000fee0000000200 */
[----:B------:R-:W-:Y:S08]  /*3a10*/  HMMA.16816.F32.BF16 R48, R64, R72, R48 ;  /* 0x000000484030723c */ /* 0x000ff00000041830 */
[C---:B--2---:R-:W-:Y:S08]  /*3a20*/  HMMA.16816.F32.BF16 R56, R4.reuse, R16, R56 ;  /* 0x000000100438723c */ /* 0x044ff00000041838 */
[----:B------:R-:W-:Y:S01]  /*3a30*/  HMMA.16816.F32.BF16 R52, R4, R18, R52 ;  /* 0x000000120434723c */ /* 0x000fe20000041834 */
[----:B------:R-:W2:Y:S07]  /*3a40*/  LDSM.16.M88.4 R16, [R90+0x15000] ;  /* 0x015000005a10783b */ /* 0x000eae0000000200 */
[----:B------:R-:W-:Y:S01]  /*3a50*/  HMMA.16816.F32.BF16 R44, R64, R74, R44 ;  /* 0x0000004a402c723c */ /* 0x000fe2000004182c */
[----:B------:R-:W-:Y:S07]  /*3a60*/  LDSM.16.M88.4 R72, [R86+0x14000] ;  /* 0x014000005648783b */ /* 0x000fee0000000200 */
[C---:B------:R-:W-:Y:S08]  /*3a70*/  HMMA.16816.F32.BF16 R12, R4.reuse, R20, R12 ;  /* 0x00000014040c723c */ /* 0x040ff0000004180c */
        /* <DEDUP_REMOVED lines=37> */
[----:B------:R-:W3:Y:S04]  /*3cd0*/  LDSM.16.M88.4 R8, [R81+UR5+0x17800] ;  /* 0x017800055108783b */ /* 0x000ee80008000200 */
[----:B------:R-:W-:Y:S03]  /*3ce0*/  LDSM.16.M88.4 R20, [R81+UR5+0x16800] ;  /* 0x016800055114783b */ /* 0x000fe60008000200 */
[C---:B-----5:R-:W-:Y:S01]  /*3cf0*/  HMMA.16816.F32.BF16 R12, R28.reuse, R72, R12 ;  /* 0x000000481c0c723c */ /* 0x060fe2000004180c */
[----:B------:R-:W5:Y:S07]  /*3d00*/  LDSM.16.M88.4 R80, [R90+0x16000] ;  /* 0x016000005a50783b */ /* 0x000f6e0000000200 */
[C---:B------:R-:W-:Y:S01]  /*3d10*/  HMMA.16816.F32.BF16 R60, R28.reuse, R74, R60 ;  /* 0x0000004a1c3c723c */ /* 0x040fe2000004183c */
[----:B------:R-:W-:Y:S07]  /*3d20*/  LDSM.16.M88.4 R72, [R90+0x16800] ;  /* 0x016800005a48783b */ /* 0x000fee0000000200 */
[C---:B------:R-:W-:Y:S08]  /*3d30*/  HMMA.16816.F32.BF16 R48, R28.reuse, R64, R48 ;  /* 0x000000401c30723c */ /* 0x040ff00000041830 */
[C---:B------:R-:W-:Y:S01]  /*3d40*/  HMMA.16816.F32.BF16 R44, R28.reuse, R66, R44 ;  /* 0x000000421c2c723c */ /* 0x040fe2000004182c */
[----:B------:R-:W5:Y:S07]  /*3d50*/  LDSM.16.M88.4 R64, [R90+0x17800] ;  /* 0x017800005a40783b */ /* 0x000f6e0000000200 */
[C---:B----4-:R-:W-:Y:S08]  /*3d60*/  HMMA.16816.F32.BF16 R40, R28.reuse, R32, R40 ;  /* 0x000000201c28723c */ /* 0x050ff00000041828 */
[C---:B------:R-:W-:Y:S01]  /*3d70*/  HMMA.16816.F32.BF16 R36, R28.reuse, R34, R36 ;  /* 0x000000221c24723c */ /* 0x040fe20000041824 */
[----:B------:R-:W-:Y:S07]  /*3d80*/  LDSM.16.M88.4 R32, [R89+0xc000] ;  /* 0x00c000005920783b */ /* 0x000fee0000000200 */
[C---:B------:R-:W-:Y:S08]  /*3d90*/  HMMA.16816.F32.BF16 R56, R28.reuse, R68, R56 ;  /* 0x000000441c38723c */ /* 0x040ff00000041838 */
[----:B------:R-:W-:Y:S01]  /*3da0*/  HMMA.16816.F32.BF16 R52, R28, R70, R52 ;  /* 0x000000461c34723c */ /* 0x000fe20000041834 */
[----:B------:R-:W4:Y:S04]  /*3db0*/  LDSM.16.M88.4 R28, [R166+0x16000] ;  /* 0x01600000a61c783b */ /* 0x000f280000000200 */
[----:B------:R-:W4:Y:S03]  /*3dc0*/  LDSM.16.M88.4 R68, [R90+0x17000] ;  /* 0x017000005a44783b */ /* 0x000f260000000200 */
        /* <DEDUP_REMOVED lines=8> */
[----:B------:R-:W-:Y:S07]  /*3e50*/  LDSM.16.M88.4 R8, [R86+0x16000] ;  /* 0x016000005608783b */ /* 0x000fee0000000200 */
[C---:B-----5:R-:W-:Y:S08]  /*3e60*/  HMMA.16816.F32.BF16 R12, R76.reuse, R80, R12 ;  /* 0x000000504c0c723c */ /* 0x060ff0000004180c */
[----:B------:R-:W-:Y:S08]  /*3e70*/  HMMA.16816.F32.BF16 R60, R76, R82, R60 ;  /* 0x000000524c3c723c */ /* 0x000ff0000004183c */
[C---:B------:R-:W-:Y:S08]  /*3e80*/  HMMA.16816.F32.BF16 R56, R4.reuse, R20, R56 ;  /* 0x000000140438723c */ /* 0x040ff00000041838 */
[----:B------:R-:W-:Y:S01]  /*3e90*/  HMMA.16816.F32.BF16 R52, R4, R22, R52 ;  /* 0x000000160434723c */ /* 0x000fe20000041834 */
[----:B------:R-:W2:Y:S04]  /*3ea0*/  LDSM.16.M88.4 R20, [R166+0x17000] ;  /* 0x01700000a614783b */ /* 0x000ea80000000200 */
[----:B------:R-:W3:Y:S03]  /*3eb0*/  LDSM.16.M88.4 R4, [R88+0xc000] ;  /* 0x00c000005804783b */ /* 0x000ee60000000200 */
[C---:B------:R-:W-:Y:S08]  /*3ec0*/  HMMA.16816.F32.BF16 R40, R76.reuse, R64, R40 ;  /* 0x000000404c28723c */ /* 0x040ff00000041828 */
[----:B------:R-:W-:Y:S08]  /*3ed0*/  HMMA.16816.F32.BF16 R36, R76, R66, R36 ;  /* 0x000000424c24723c */ /* 0x000ff00000041824 */
[C---:B----4-:R-:W-:Y:S08]  /*3ee0*/  HMMA.16816.F32.BF16 R12, R32.reuse, R28, R12 ;  /* 0x0000001c200c723c */ /* 0x050ff0000004180c */
[----:B------:R-:W-:Y:S01]  /*3ef0*/  HMMA.16816.F32.BF16 R60, R32, R30, R60 ;  /* 0x0000001e203c723c */ /* 0x000fe2000004183c */
[----:B------:R-:W4:Y:S07]  /*3f00*/  LDSM.16.M88.4 R28, [R86+0x16800] ;  /* 0x01680000561c783b */ /* 0x000f2e0000000200 */
[C---:B------:R-:W-:Y:S08]  /*3f10*/  HMMA.16816.F32.BF16 R56, R76.reuse, R72, R56 ;  /* 0x000000484c38723c */ /* 0x040ff00000041838 */
[C---:B------:R-:W-:Y:S08]  /*3f20*/  HMMA.16816.F32.BF16 R48, R76.reuse, R68, R48 ;  /* 0x000000444c30723c */ /* 0x040ff00000041830 */
[C---:B------:R-:W-:Y:S08]  /*3f30*/  HMMA.16816.F32.BF16 R44, R76.reuse, R70, R44 ;  /* 0x000000464c2c723c */ /* 0x040ff0000004182c */
[----:B------:R-:W-:Y:S08]  /*3f40*/  HMMA.16816.F32.BF16 R52, R76, R74, R52 ;  /* 0x0000004a4c34723c */ /* 0x000ff00000041834 */
[C---:B-1----:R-:W-:Y:S08]  /*3f50*/  HMMA.16816.F32.BF16 R40, R32.reuse, R16, R40 ;  /* 0x000000102028723c */ /* 0x042ff00000041828 */
[C---:B------:R-:W-:Y:S01]  /*3f60*/  HMMA.16816.F32.BF16 R36, R32.reuse, R18, R36 ;  /* 0x000000122024723c */ /* 0x040fe20000041824 */
[----:B------:R-:W1:Y:S07]  /*3f70*/  LDSM.16.M88.4 R16, [R86+0x17000] ;  /* 0x017000005610783b */ /* 0x000e6e0000000200 */
[C---:B------:R-:W-:Y:S08]  /*3f80*/  HMMA.16816.F32.BF16 R56, R32.reuse, R24, R56 ;  /* 0x000000182038723c */ /* 0x040ff00000041838 */
[C---:B--2---:R-:W-:Y:S08]  /*3f90*/  HMMA.16816.F32.BF16 R48, R32.reuse, R20, R48 ;  /* 0x000000142030723c */ /* 0x044ff00000041830 */
[----:B------:R-:W-:Y:S01]  /*3fa0*/  HMMA.16816.F32.BF16 R44, R32, R22, R44 ;  /* 0x00000016202c723c */ /* 0x000fe2000004182c */
[----:B------:R-:W2:Y:S01]  /*3fb0*/  LDSM.16.M88.4 R20, [R86+0x17800] ;  /* 0x017800005614783b */ /* 0x000ea20000000200 */
[----:B------:R-:W-:-:S06]  /*3fc0*/  DEPBAR.LE SB0, 0x0 ;  /* 0x000080000000791a */ /* 0x000fcc0000000000 */
[----:B------:R-:W-:Y:S01]  /*3fd0*/  HMMA.16816.F32.BF16 R52, R32, R26, R52 ;  /* 0x0000001a2034723c */ /* 0x000fe20000041834 */
[----:B------:R-:W-:-:S07]  /*3fe0*/  IMAD.U32 R32, RZ, RZ, UR17 ;  /* 0x00000011ff207e24 */ /* 0x000fce000f8e00ff */
[C---:B---3--:R-:W-:Y:S01]  /*3ff0*/  HMMA.16816.F32.BF16 R12, R4.reuse, R8, R12 ;  /* 0x00000008040c723c */ /* 0x048fe2000004180c */
[----:B------:R-:W-:Y:S02]  /*4000*/  LOP3.LUT R8, R209, UR17, RZ, 0xfc, !PT ;  /* 0x00000011d1087c12 */ /* 0x000fe4000f8efcff */
[----:B------:R-:W-:Y:S02]  /*4010*/  SHF.R.U32.HI R9, RZ, 0x5, R208 ;  /* 0x00000005ff097819 */ /* 0x000fe400000116d0 */
[C---:B------:R-:W-:Y:S02]  /*4020*/  ISETP.GE.AND P5, PT, R8.reuse, R206, PT ;  /* 0x000000ce0800720c */ /* 0x040fe40003fa6270 */
[----:B------:R-:W-:Y:S01]  /*4030*/  ISETP.GE.AND P1, PT, R8, R205, PT ;  /* 0x000000cd0800720c */ /* 0x000fe20003f26270 */
[----:B------:R-:W-:Y:S01]  /*4040*/  HMMA.16816.F32.BF16 R60, R4, R10, R60 ;  /* 0x0000000a043c723c */ /* 0x000fe2000004183c */
[----:B------:R-:W-:Y:S01]  /*4050*/  LOP3.LUT R8, R32, 0x1, R209, 0xfe, !PT ;  /* 0x0000000120087812 */ /* 0x000fe200078efed1 */
[----:B------:R-:W-:Y:S01]  /*4060*/  IMAD R240, R240, 0x8, R9 ;  /* 0x00000008f0f07824 */ /* 0x000fe200078e0209 */
[----:B------:R-:W-:-:S02]  /*4070*/  LOP3.LUT R10, R32, 0x8, R209, 0xfe, !PT ;  /* 0x00000008200a7812 */ /* 0x000fc400078efed1 */
[--C-:B------:R-:W-:Y:S01]  /*4080*/  LOP3.LUT R9, R32, 0x9, R209.reuse, 0xfe, !PT ;  /* 0x0000000920097812 */ /* 0x100fe200078efed1 */
[----:B------:R-:W-:Y:S01]  /*4090*/  IMAD.WIDE.U32 R240, R240, -0x326172a9, RZ ;  /* 0xcd9e8d57f0f07825 */ /* 0x000fe200078e00ff */
[CC--:B------:R-:W-:Y:S01]  /*40a0*/  ISETP.GE.AND P4, PT, R8.reuse, R206.reuse, PT ;  /* 0x000000ce0800720c */ /* 0x0c0fe20003f86270 */
[C---:B----4-:R-:W-:Y:S01]  /*40b0*/  HMMA.16816.F32.BF16 R56, R4.reuse, R28, R56 ;  /* 0x0000001c0438723c */ /* 0x050fe20000041838 */
[----:B------:R-:W-:Y:S02]  /*40c0*/  ISETP.GE.AND P0, PT, R8, R205, PT ;  /* 0x000000cd0800720c */ /* 0x000fe40003f06270 */
[----:B------:R-:W-:Y:S02]  /*40d0*/  FSEL R26, R12, -INF , !P5 ;  /* 0xff8000000c1a7808 */ /* 0x000fe40006800000 */
[----:B------:R-:W-:Y:S02]  /*40e0*/  LOP3.LUT R8, R32, 0x10, R209, 0xfe, !PT ;  /* 0x0000001020087812 */ /* 0x000fe400078efed1 */
[-C--:B------:R-:W-:Y:S01]  /*40f0*/  ISETP.GE.AND P3, PT, R10, R206.reuse, PT ;  /* 0x000000ce0a00720c */ /* 0x080fe20003f66270 */
[----:B------:R-:W-:Y:S01]  /*4100*/  HMMA.16816.F32.BF16 R52, R4, R30, R52 ;  /* 0x0000001e0434723c */ /* 0x000fe20000041834 */
[----:B------:R-:W-:-:S02]  /*4110*/  ISETP.GE.AND P2, PT, R9, R206, PT ;  /* 0x000000ce0900720c */ /* 0x000fc40003f46270 */
[-C--:B------:R-:W-:Y:S02]  /*4120*/  ISETP.GE.AND P5, PT, R9, R205.reuse, PT ;  /* 0x000000cd0900720c */ /* 0x080fe40003fa6270 */
[----:B------:R-:W-:Y:S02]  /*4130*/  LOP3.LUT R9, R32, 0x11, R209, 0xfe, !PT ;  /* 0x0000001120097812 */ /* 0x000fe400078efed1 */
[----:B------:R-:W-:Y:S01]  /*4140*/  FSEL R24, R14, -INF , !P1 ;  /* 0xff8000000e187808 */ /* 0x000fe20004800000 */
[----:B-1----:R-:W-:Y:S01]  /*4150*/  HMMA.16816.F32.BF16 R48, R4, R16, R48 ;  /* 0x000000100430723c */ /* 0x002fe20000041830 */
[----:B------:R-:W-:Y:S02]  /*4160*/  FSEL R27, R13, -INF , !P4 ;  /* 0xff8000000d1b7808 */ /* 0x000fe40006000000 */
[----:B------:R-:W-:Y:S02]  /*4170*/  ISETP.GE.AND P6, PT, R10, R205, PT ;  /* 0x000000cd0a00720c */ /* 0x000fe40003fc6270 */
[----:B------:R-:W-:-:S02]  /*4180*/  ISETP.GE.AND P1, PT, R8, R206, PT ;  /* 0x000000ce0800720c */ /* 0x000fc40003f26270 */
[-C--:B------:R-:W-:Y:S01]  /*4190*/  ISETP.GE.AND P4, PT, R8, R205.reuse, PT ;  /* 0x000000cd0800720c */ /* 0x080fe20003f86270 */
[C---:B------:R-:W-:Y:S01]  /*41a0*/  HMMA.16816.F32.BF16 R44, R4.reuse, R18, R44 ;  /* 0x00000012042c723c */ /* 0x040fe2000004182c */
[----:B------:R-:W-:Y:S02]  /*41b0*/  FSEL R25, R15, -INF , !P0 ;  /* 0xff8000000f197808 */ /* 0x000fe40004000000 */
[----:B------:R-:W-:Y:S02]  /*41c0*/  FSEL R60, R60, -INF , !P3 ;  /* 0xff8000003c3c7808 */ /* 0x000fe40005800000 */
[----:B------:R-:W-:Y:S02]  /*41d0*/  LOP3.LUT R8, R32, 0x18, R209, 0xfe, !PT ;  /* 0x0000001820087812 */ /* 0x000fe400078efed1 */
[C---:B------:R-:W-:Y:S01]  /*41e0*/  ISETP.GE.AND P0, PT, R9.reuse, R206, PT ;  /* 0x000000ce0900720c */ /* 0x040fe20003f06270 */
[----:B--2---:R-:W-:Y:S01]  /*41f0*/  HMMA.16816.F32.BF16 R40, R4, R20, R40 ;  /* 0x000000140428723c */ /* 0x004fe20000041828 */
[----:B------:R-:W-:-:S02]  /*4200*/  ISETP.GE.AND P3, PT, R9, R205, PT ;  /* 0x000000cd0900720c */ /* 0x000fc40003f66270 */
[----:B------:R-:W-:Y:S02]  /*4210*/  LOP3.LUT R9, R32, 0x19, R209, 0xfe, !PT ;  /* 0x0000001920097812 */ /* 0x000fe400078efed1 */
[----:B------:R-:W-:Y:S02]  /*4220*/  FSEL R62, R62, -INF , !P6 ;  /* 0xff8000003e3e7808 */ /* 0x000fe40007000000 */
[----:B------:R-:W-:Y:S01]  /*4230*/  FSEL R61, R61, -INF , !P2 ;  /* 0xff8000003d3d7808 */ /* 0x000fe20005000000 */
[----:B------:R-:W-:Y:S01]  /*4240*/  HMMA.16816.F32.BF16 R36, R4, R22, R36 ;  /* 0x000000160424723c */ /* 0x000fe20000041824 */
[C---:B------:R-:W-:Y:S02]  /*4250*/  ISETP.GE.AND P6, PT, R8.reuse, R206, PT ;  /* 0x000000ce0800720c */ /* 0x040fe40003fc6270 */
[----:B------:R-:W-:Y:S02]  /*4260*/  ISETP.GE.AND P2, PT, R8, R205, PT ;  /* 0x000000cd0800720c */ /* 0x000fe40003f46270 */
[----:B------:R-:W-:-:S02]  /*4270*/  FSEL R63, R63, -INF , !P5 ;  /* 0xff8000003f3f7808 */ /* 0x000fc40006800000 */
[----:B------:R-:W-:Y:S02]  /*4280*/  FSEL R11, R56, -INF , !P1 ;  /* 0xff800000380b7808 */ /* 0x000fe40004800000 */
[C-C-:B------:R-:W-:Y:S02]  /*4290*/  LOP3.LUT R8, R32.reuse, 0x20, R209.reuse, 0xfe, !PT ;  /* 0x0000002020087812 */ /* 0x140fe400078efed1 */
[C---:B------:R-:W-:Y:S02]  /*42a0*/  ISETP.GE.AND P5, PT, R9.reuse, R206, PT ;  /* 0x000000ce0900720c */ /* 0x040fe40003fa6270 */
[----:B------:R-:W-:Y:S02]  /*42b0*/  ISETP.GE.AND P1, PT, R9, R205, PT ;  /* 0x000000cd0900720c */ /* 0x000fe40003f26270 */
[----:B------:R-:W-:Y:S02]  /*42c0*/  LOP3.LUT R9, R32, 0x21, R209, 0xfe, !PT ;  /* 0x0000002120097812 */ /* 0x000fe400078efed1 */
[----:B------:R-:W-:-:S02]  /*42d0*/  FSEL R10, R58, -INF , !P4 ;  /* 0xff8000003a0a7808 */ /* 0x000fc40006000000 */
[----:B------:R-:W-:Y:S02]  /*42e0*/  FSEL R14, R57, -INF , !P0 ;  /* 0xff800000390e7808 */ /* 0x000fe40004000000 */
[CC--:B------:R-:W-:Y:S02]  /*42f0*/  ISETP.GE.AND P4, PT, R8.reuse, R206.reuse, PT ;  /* 0x000000ce0800720c */ /* 0x0c0fe40003f86270 */
[----:B------:R-:W-:Y:S02]  /*4300*/  ISETP.GE.AND P0, PT, R8, R205, PT ;  /* 0x000000cd0800720c */ /* 0x000fe40003f06270 */
[----:B------:R-:W-:Y:S02]  /*4310*/  FSEL R8, R59, -INF , !P3 ;  /* 0xff8000003b087808 */ /* 0x000fe40005800000 */
[----:B------:R-:W-:Y:S02]  /*4320*/  FSEL R13, R52, -INF , !P6 ;  /* 0xff800000340d7808 */ /* 0x000fe40007000000 */
[----:B------:R-:W-:-:S02]  /*4330*/  ISETP.GE.AND P3, PT, R9, R206, PT ;  /* 0x000000ce0900720c */ /* 0x000fc40003f66270 */
[----:B------:R-:W-:Y:S02]  /*4340*/  ISETP.GE.AND P6, PT, R9, R205, PT ;  /* 0x000000cd0900720c */ /* 0x000fe40003fc6270 */
[--C-:B------:R-:W-:Y:S02]  /*4350*/  LOP3.LUT R9, R32, 0x28, R209.reuse, 0xfe, !PT ;  /* 0x0000002820097812 */ /* 0x100fe400078efed1 */
[----:B------:R-:W-:Y:S02]  /*4360*/  FMNMX3.FTZ R5, R26, R27, R60, !PT ;  /* 0x0000001b1a057276 */ /* 0x000fe4000781003c */
[----:B------:R-:W-:Y:S02]  /*4370*/  LOP3.LUT R16, R32, 0x29, R209, 0xfe, !PT ;  /* 0x0000002920107812 */ /* 0x000fe400078efed1 */
[----:B------:R-:W-:Y:S02]  /*4380*/  FSEL R12, R54, -INF , !P2 ;  /* 0xff800000360c7808 */ /* 0x000fe40005000000 */
[----:B------:R-:W-:-:S02]  /*4390*/  FSEL R15, R53, -INF , !P5 ;  /* 0xff800000350f7808 */ /* 0x000fc40006800000 */
[CC--:B------:R-:W-:Y:S02]  /*43a0*/  ISETP.GE.AND P2, PT, R9.reuse, R206.reuse, PT ;  /* 0x000000ce0900720c */ /* 0x0c0fe40003f46270 */
[----:B------:R-:W-:Y:S02]  /*43b0*/  ISETP.GE.AND P5, PT, R9, R205, PT ;  /* 0x000000cd0900720c */ /* 0x000fe40003fa6270 */
[----:B------:R-:W-:Y:S02]  /*43c0*/  FMNMX3.FTZ R5, R5, R61, R11, !PT ;  /* 0x0000003d05057276 */ /* 0x000fe4000781000b */
[----:B------:R-:W-:Y:S02]  /*43d0*/  FSEL R9, R55, -INF , !P1 ;  /* 0xff80000037097808 */ /* 0x000fe40004800000 */
[----:B------:R-:W-:Y:S02]  /*43e0*/  FSEL R218, R48, -INF , !P4 ;  /* 0xff80000030da7808 */ /* 0x000fe40006000000 */
[----:B------:R-:W-:-:S02]  /*43f0*/  ISETP.GE.AND P1, PT, R16, R206, PT ;  /* 0x000000ce1000720c */ /* 0x000fc40003f26270 */
[----:B------:R-:W-:Y:S02]  /*4400*/  ISETP.GE.AND P4, PT, R16, R205, PT ;  /* 0x000000cd1000720c */ /* 0x000fe40003f86270 */
[----:B------:R-:W-:Y:S02]  /*4410*/  LOP3.LUT R16, R32, 0x30, R209, 0xfe, !PT ;  /* 0x0000003020107812 */ /* 0x000fe400078efed1 */
[----:B------:R-:W-:Y:S02]  /*4420*/  FMNMX3.FTZ R4, R24, R25, R62, !PT ;  /* 0x0000001918047276 */ /* 0x000fe4000781003e */
[----:B------:R-:W-:Y:S02]  /*4430*/  FMNMX3.FTZ R5, R5, R14, R13, !PT ;  /* 0x0000000e05057276 */ /* 0x000fe4000781000d */
[----:B------:R-:W-:Y:S02]  /*4440*/  FSEL R214, R50, -INF , !P0 ;  /* 0xff80000032d67808 */ /* 0x000fe40004000000 */
[----:B------:R-:W-:-:S02]  /*4450*/  FSEL R199, R49, -INF , !P3 ;  /* 0xff80000031c77808 */ /* 0x000fc40005800000 */
[C---:B------:R-:W-:Y:S02]  /*4460*/  ISETP.GE.AND P0, PT, R16.reuse, R206, PT ;  /* 0x000000ce1000720c */ /* 0x040fe40003f06270 */
[----:B------:R-:W-:Y:S02]  /*4470*/  ISETP.GE.AND P3, PT, R16, R205, PT ;  /* 0x000000cd1000720c */ /* 0x000fe40003f66270 */
[--C-:B------:R-:W-:Y:S02]  /*4480*/  LOP3.LUT R17, R32, 0x31, R209.reuse, 0xfe, !PT ;  /* 0x0000003120117812 */ /* 0x100fe400078efed1 */
[----:B------:R-:W-:Y:S02]  /*4490*/  FSEL R216, R44, -INF , !P2 ;  /* 0xff8000002cd87808 */ /* 0x000fe40005000000 */
[----:B------:R-:W-:Y:S02]  /*44a0*/  LOP3.LUT R16, R32, 0x38, R209, 0xfe, !PT ;  /* 0x0000003820107812 */ /* 0x000fe400078efed1 */
[----:B------:R-:W-:-:S02]  /*44b0*/  FMNMX3.FTZ R4, R4, R63, R10, !PT ;  /* 0x0000003f04047276 */ /* 0x000fc4000781000a */
[----:B------:R-:W-:Y:S02]  /*44c0*/  FMNMX3.FTZ R5, R5, R15, R218, !PT ;  /* 0x0000000f05057276 */ /* 0x000fe400078100da */
[----:B------:R-:W-:Y:S02]  /*44d0*/  FSEL R217, R51, -INF , !P6 ;  /* 0xff80000033d97808 */ /* 0x000fe40007000000 */
[----:B------:R-:W-:Y:S02]  /*44e0*/  FSEL R198, R46, -INF , !P5 ;  /* 0xff8000002ec67808 */ /* 0x000fe40006800000 */
[-C--:B------:R-:W-:Y:S02]  /*44f0*/  ISETP.GE.AND P6, PT, R17, R206.reuse, PT ;  /* 0x000000ce1100720c */ /* 0x080fe40003fc6270 */
        /* <DEDUP_REMOVED lines=11> */
[----:B------:R-:W-:Y:S01]  /*45b0*/  FMNMX3.FTZ R5, R5, R215, R220, !PT ;  /* 0x000000d705057276 */ /* 0x000fe200078100dc */
[----:B------:R-:W-:Y:S01]  /*45c0*/  BAR.SYNC.DEFER_BLOCKING 0x0 ;  /* 0x0000000000007b1d */ /* 0x000fe20000010000 */
[-C--:B------:R-:W-:Y:S02]  /*45d0*/  ISETP.GE.AND P2, PT, R17, R205.reuse, PT ;  /* 0x000000cd1100720c */ /* 0x080fe40003f46270 */
        /* <DEDUP_REMOVED lines=73> */
.L_x_807:
[----:B------:R-:W-:Y:S01]  /*4a70*/  FMNMX3.FTZ R5, R16, R202, R201, !PT ;  /* 0x000000ca10057276 */ /* 0x000fe200078100c9 */
[----:B------:R-:W-:Y:S01]  /*4a80*/  USHF.L.U32 UR6, UR14, 0x1, URZ ;  /* 0x000000010e067899 */ /* 0x000fe200080006ff */
[----:B------:R-:W2:Y:S01]  /*4a90*/  SHFL.BFLY PT, R6, R7, 0x2, 0x1f ;  /* 0x0c401f0007067f89 */ /* 0x000ea200000e0000 */
[----:B------:R-:W-:Y:S01]  /*4aa0*/  LOP3.LUT R3, R3, UR30, R241, 0x96, !PT ;  /* 0x0000001e03037c12 */ /* 0x000fe2000f8e96f1 */
[----:B------:R-:W-:Y:S01]  /*4ab0*/  IMAD.WIDE.U32 R236, R85, -0x2daee0ad, RZ ;  /* 0xd2511f5355ec7825 */ /* 0x000fe200078e00ff */
[----:B------:R-:W-:Y:S01]  /*4ac0*/  FMNMX.FTZ R5, R200, R5, !PT ;  /* 0x00000005c8057209 */ /* 0x000fe20007810000 */
[----:B------:R-:W-:Y:S01]  /*4ad0*/  UIADD3 UR4, UPT, UPT, UR31, -0x4498517b, URZ ;  /* 0xbb67ae851f047890 */ /* 0x000fe2000fffe0ff */
[----:B------:R-:W-:Y:S01]  /*4ae0*/  LOP3.LUT R0, R176, 0x200, R0, 0xf8, !PT ;  /* 0x00000200b0007812 */ /* 0x000fe200078ef800 */
[----:B------:R-:W-:Y:S01]  /*4af0*/  IMAD.U32 R18, RZ, RZ, UR6 ;  /* 0x00000006ff127e24 */ /* 0x000fe2000f8e00ff */
[----:B------:R-:W-:Y:S01]  /*4b00*/  UIADD3 UR26, UPT, UPT, UR30, -0x61c88647, URZ ;  /* 0x9e3779b91e1a7890 */ /* 0x000fe2000fffe0ff */
[----:B------:R-:W3:Y:S01]  /*4b10*/  SHFL.BFLY PT, R4, R5, 0x2, 0x1f ;  /* 0x0c401f0005047f89 */ /* 0x000ee200000e0000 */
[----:B------:R-:W-:Y:S01]  /*4b20*/  IMAD.WIDE.U32 R234, R3, -0x2daee0ad, RZ ;  /* 0xd2511f5303ea7825 */ /* 0x000fe200078e00ff */
[----:B------:R-:W-:Y:S01]  /*4b30*/  UIADD3 UR23, UPT, UPT, UR30, 0x3c6ef372, URZ ;  /* 0x3c6ef3721e177890 */ /* 0x000fe2000fffe0ff */
[----:B------:R-:W-:Y:S01]  /*4b40*/  LOP3.LUT R18, R18, UR31, R237, 0x96, !PT ;  /* 0x0000001f12127c12 */ /* 0x000fe2000f8e96ed */
[----:B------:R-:W-:Y:S01]  /*4b50*/  UIADD3 UR15, UPT, UPT, UR31, 0x76cf5d0a, URZ ;  /* 0x76cf5d0a1f0f7890 */ /* 0x000fe2000fffe0ff */
[----:B------:R-:W-:Y:S01]  /*4b60*/  LEA R196, R0, UR5, 0x1 ;  /* 0x0000000500c47c11 */ /* 0x000fe2000f8e08ff */
[----:B------:R-:W-:Y:S01]  /*4b70*/  UIADD3 UR14, UPT, UPT, UR31, 0x32370b8f, URZ ;  /* 0x32370b8f1f0e7890 */ /* 0x000fe2000fffe0ff */
[----:B------:R-:W-:Y:S01]  /*4b80*/  LOP3.LUT R228, R236, UR4, R235, 0x96, !PT ;  /* 0x00000004ece47c12 */ /* 0x000fe2000f8e96eb */
[----:B------:R-:W-:Y:S01]  /*4b90*/  IMAD.WIDE.U32 R18, R18, -0x326172a9, RZ ;  /* 0xcd9e8d5712127825 */ /* 0x000fe200078e00ff */
[----:B------:R-:W-:Y:S01]  /*4ba0*/  UIADD3 UR22, UPT, UPT, UR30, -0x255992d5, URZ ;  /* 0xdaa66d2b1e167890 */ /* 0x000fe2000fffe0ff */
[----:B------:R-:W-:Y:S01]  /*4bb0*/  LDSM.16.MT88.4 R156, [R196+0x18000] ;  /* 0x01800000c49c783b */ /* 0x000fe20000004200 */
[----:B------:R-:W-:Y:S01]  /*4bc0*/  UIADD3 UR21, UPT, UPT, UR30, 0x78dde6e4, URZ ;  /* 0x78dde6e41e157890 */ /* 0x000fe2000fffe0ff */
[----:B------:R-:W-:Y:S01]  /*4bd0*/  IMAD.WIDE.U32 R228, R228, -0x326172a9, RZ ;  /* 0xcd9e8d57e4e47825 */ /* 0x000fe200078e00ff */
[----:B------:R-:W-:Y:S01]  /*4be0*/  LOP3.LUT R16, R240, UR26, R19, 0x96, !PT ;  /* 0x0000001af0107c12 */ /* 0x000fe2000f8e9613 */
[----:B------:R-:W4:Y:S01]  /*4bf0*/  LDCU UR4, c[0x0][0x45c] ;  /* 0x00008b80ff0477ac */ /* 0x000f220008000800 */
[----:B------:R-:W-:Y:S01]  /*4c00*/  LDSM.16.MT88.4 R64, [R196+0x1a000] ;  /* 0x01a00000c440783b */ /* 0x000fe20000004200 */
[----:B--2---:R-:W-:Y:S01]  /*4c10*/  FMNMX.FTZ R3, R7, R6, !PT ;  /* 0x0000000607037209 */ /* 0x004fe20007810000 */
[--C-:B------:R-:W-:Y:S01]  /*4c20*/  IMAD.IADD R195, R2, 0x1, R196.reuse ;  /* 0x0000000102c37824 */ /* 0x100fe200078e02c4 */
[----:B------:R-:W-:Y:S01]  /*4c30*/  LOP3.LUT R18, R18, UR23, R229, 0x96, !PT ;  /* 0x0000001712127c12 */ /* 0x000fe2000f8e96e5 */
[----:B------:R-:W-:Y:S01]  /*4c40*/  IMAD.WIDE.U32 R16, R16, -0x2daee0ad, RZ ;  /* 0xd2511f5310107825 */ /* 0x000fe200078e00ff */
[----:B------:R-:W-:Y:S01]  /*4c50*/  UIADD3 UR12, UPT, UPT, UR31, -0x56f99767, URZ ;  /* 0xa90668991f0c7890 */ /* 0x000fe2000fffe0ff */
[----:B------:R-:W2:Y:S01]  /*4c60*/  SHFL.BFLY PT, R164, R3, 0x1, 0x1f ;  /* 0x0c201f0003a47f89 */ /* 0x000ea200000e0000 */
[----:B------:R-:W-:Y:S01]  /*4c70*/  UIADD3 UR13, UPT, UPT, UR31, -0x126145ec, URZ ;  /* 0xed9eba141f0d7890 */ /* 0x000fe2000fffe0ff */
[----:B------:R-:W-:Y:S01]  /*4c80*/  IMAD.WIDE.U32 R18, R18, -0x2daee0ad, RZ ;  /* 0xd2511f5312127825 */ /* 0x000fe200078e00ff */
[----:B---3--:R-:W-:Y:S01]  /*4c90*/  FMNMX.FTZ R5, R5, R4, !PT ;  /* 0x0000000405057209 */ /* 0x008fe20007810000 */
[----:B------:R-:W-:Y:S01]  /*4ca0*/  UIADD3 UR16, UPT, UPT, UR30, -0x4ab325aa, URZ ;  /* 0xb54cda561e107890 */ /* 0x000fe2000fffe0ff */
[----:B------:R-:W-:Y:S01]  /*4cb0*/  LOP3.LUT R4, R234, UR15, R17, 0x96, !PT ;  /* 0x0000000fea047c12 */ /* 0x000fe2000f8e9611 */
[----:B------:R-:W-:Y:S01]  /*4cc0*/  IMAD.IADD R194, R84, 0x1, R195 ;  /* 0x0000000154c27824 */ /* 0x000fe200078e02c3 */
[----:B-1----:R-:W-:Y:S01]  /*4cd0*/  LOP3.LUT R20, R16, UR14, R19, 0x96, !PT ;  /* 0x0000000e10147c12 */ /* 0x002fe2000f8e9613 */
[----:B------:R-:W-:Y:S01]  /*4ce0*/  IMAD.IADD R172, R84, 0x1, R196 ;  /* 0x0000000154ac7824 */ /* 0x000fe200078e02c4 */
[----:B------:R-:W-:Y:S01]  /*4cf0*/  UIADD3 UR17, UPT, UPT, UR30, 0x1715609d, URZ ;  /* 0x1715609d1e117890 */ /* 0x000fe2000fffe0ff */
[----:B------:R-:W-:Y:S01]  /*4d00*/  IMAD.WIDE.U32 R16, R4, -0x326172a9, RZ ;  /* 0xcd9e8d5704107825 */ /* 0x000fe200078e00ff */
[----:B------:R-:W-:Y:S01]  /*4d10*/  LDSM.16.MT88.4 R48, [R195+0x18000] ;  /* 0x01800000c330783b */ /* 0x000fe20000004200 */
[----:B------:R-:W-:-:S02]  /*4d20*/  UIADD3 UR7, UPT, UPT, UR31, 0x646e171e, URZ ;  /* 0x646e171e1f077890 */ /* 0x000fc4000fffe0ff */
[----:B------:R-:W-:Y:S01]  /*4d30*/  IMAD.WIDE.U32 R20, R20, -0x326172a9, RZ ;  /* 0xcd9e8d5714147825 */ /* 0x000fe200078e00ff */
[----:B------:R-:W1:Y:S01]  /*4d40*/  SHFL.BFLY PT, R4, R5, 0x1, 0x1f ;  /* 0x0c201f0005047f89 */ /* 0x000e6200000e0000 */
[----:B------:R-:W-:Y:S01]  /*4d50*/  LOP3.LUT R6, R228, UR22, R17, 0x96, !PT ;  /* 0x00000016e4067c12 */ /* 0x000fe2000f8e9611 */
[----:B------:R-:W-:Y:S02]  /*4d60*/  UIADD3 UR6, UPT, UPT, UR6, 0x1, URZ ;  /* 0x0000000106067890 */ /* 0x000fe4000fffe0ff */
[----:B------:R-:W-:Y:S01]  /*4d70*/  LOP3.LUT R16, R16, UR21, R21, 0x96, !PT ;  /* 0x0000001510107c12 */ /* 0x000fe2000f8e9615 */
[----:B------:R-:W3:Y:S01]  /*4d80*/  LDSM.16.MT88.4 R40, [R172+0x18000] ;  /* 0x01800000ac28783b */ /* 0x000ee20000004200 */
[----:B------:R-:W-:Y:S01]  /*4d90*/  IMAD.WIDE.U32 R6, R6, -0x2daee0ad, RZ ;  /* 0xd2511f5306067825 */ /* 0x000fe200078e00ff */
[----:B--2---:R-:W-:-:S03]  /*4da0*/  FMNMX.FTZ R164, R3, R164, !PT ;  /* 0x000000a403a47209 */ /* 0x004fc60007810000 */
[----:B------:R-:W-:Y:S01]  /*4db0*/  IMAD.WIDE.U32 R16, R16, -0x2daee0ad, RZ ;  /* 0xd2511f5310107825 */ /* 0x000fe200078e00ff */
[----:B------:R-:W-:Y:S01]  /*4dc0*/  LOP3.LUT R18, R18, UR13, R7, 0x96, !PT ;  /* 0x0000000d12127c12 */ /* 0x000fe2000f8e9607 */
[----:B------:R-:W2:Y:S01]  /*4dd0*/  LDSM.16.MT88.4 R72, [R172+0x1a000] ;  /* 0x01a00000ac48783b */ /* 0x000ea20000004200 */
[C---:B------:R-:W-:Y:S01]  /*4de0*/  FSETP.NEU.FTZ.AND P0, PT, R164.reuse, -INF , PT ;  /* 0xff800000a400780b */ /* 0x040fe20003f1d000 */
[----:B----4-:R-:W-:Y:S01]  /*4df0*/  FMUL.FTZ R175, R164, UR4 ;  /* 0x00000004a4af7c20 */ /* 0x010fe20008410000 */
[----:B------:R-:W-:Y:S01]  /*4e00*/  LOP3.LUT R3, R6, UR12, R17, 0x96, !PT ;  /* 0x0000000c06037c12 */ /* 0x000fe2000f8e9611 */
[----:B------:R-:W-:Y:S01]  /*4e10*/  IMAD.WIDE.U32 R18, R18, -0x326172a9, RZ ;  /* 0xcd9e8d5712127825 */ /* 0x000fe200078e00ff */
[----:B------:R-:W4:Y:S02]  /*4e20*/  LDSM.16.MT88.4 R104, [R172+0x1c000] ;  /* 0x01c00000ac68783b */ /* 0x000f240000004200 */
[----:B------:R-:W-:Y:S01]  /*4e30*/  FSEL R175, R175, RZ, P0 ;  /* 0x000000ffafaf7208 */ /* 0x000fe20000000000 */
[----:B------:R-:W-:Y:S01]  /*4e40*/  IMAD.WIDE.U32 R22, R3, -0x326172a9, RZ ;  /* 0xcd9e8d5703167825 */ /* 0x000fe200078e00ff */
[----:B------:R-:W5:Y:S01]  /*4e50*/  LDSM.16.MT88.4 R136, [R172+0x1e000] ;  /* 0x01e00000ac88783b */ /* 0x000f620000004200 */
[----:B-1----:R-:W-:-:S02]  /*4e60*/  FMNMX.FTZ R3, R5, R4, !PT ;  /* 0x0000000405037209 */ /* 0x002fc40007810000 */
[----:B------:R-:W-:Y:S01]  /*4e70*/  IMAD.MOV.U32 R6, RZ, RZ, R22 ;  /* 0x000000ffff067224 */ /* 0x000fe200078e0016 */
[----:B------:R-:W1:Y:S01]  /*4e80*/  LDC R4, c[0x0][0x4f8] ;  /* 0x00013e00ff047b82 */ /* 0x000e620000000800 */
[--C-:B------:R-:W-:Y:S01]  /*4e90*/  FFMA.FTZ R193, R26, UR4, -R175.reuse ;  /* 0x000000041ac17c23 */ /* 0x100fe200080108af */
[C---:B------:R-:W-:Y:S01]  /*4ea0*/  FSETP.NEU.FTZ.AND P0, PT, R3.reuse, -INF , PT ;  /* 0xff8000000300780b */ /* 0x040fe20003f1d000 */
[----:B------:R-:W-:Y:S01]  /*4eb0*/  FMUL.FTZ R174, R3, UR4 ;  /* 0x0000000403ae7c20 */ /* 0x000fe20008410000 */
[--C-:B------:R-:W-:Y:S01]  /*4ec0*/  FFMA.FTZ R192, R27, UR4, -R175.reuse ;  /* 0x000000041bc07c23 */ /* 0x100fe200080108af */
[--C-:B------:R-:W-:Y:S01]  /*4ed0*/  FFMA.FTZ R191, R60, UR4, -R175.reuse ;  /* 0x000000043cbf7c23 */ /* 0x100fe200080108af */
[----:B------:R-:W-:Y:S01]  /*4ee0*/  FFMA.FTZ R188, R61, UR4, -R175 ;  /* 0x000000043dbc7c23 */ /* 0x000fe200080108af */
[----:B------:R-:W-:Y:S01]  /*4ef0*/  PRMT R5, R22, 0x7773, RZ ;  /* 0x0000777316057816 */ /* 0x000fe200000000ff */
[----:B------:R-:W-:Y:S01]  /*4f00*/  MUFU.EX2 R193, R193 ;  /* 0x000000c100c17308 */ /* 0x000fe20000000800 */
[----:B------:R-:W-:Y:S01]  /*4f10*/  FSEL R174, R174, RZ, P0 ;  /* 0x000000ffaeae7208 */ /* 0x000fe20000000000 */
[----:B------:R-:W-:Y:S01]  /*4f20*/  LDSM.16.MT88.4 R56, [R194+0x18000] ;  /* 0x01800000c238783b */ /* 0x000fe20000004200 */
[----:B------:R-:W-:Y:S01]  /*4f30*/  PRMT R147, R22, 0x7772, RZ ;  /* 0x0000777216937816 */ /* 0x000fe200000000ff */
[----:B------:R-:W3:Y:S01]  /*4f40*/  MUFU.EX2 R192, R192 ;  /* 0x000000c000c07308 */ /* 0x000ee20000000800 */
[----:B------:R-:W-:Y:S01]  /*4f50*/  LOP3.LUT R145, R18, UR16, R23, 0x96, !PT ;  /* 0x0000001012917c12 */ /* 0x000fe2000f8e9617 */
[--C-:B------:R-:W-:Y:S01]  /*4f60*/  FFMA.FTZ R186, R62, UR4, -R174.reuse ;  /* 0x000000043eba7c23 */ /* 0x100fe200080108ae */
[--C-:B------:R-:W-:Y:S01]  /*4f70*/  FFMA.FTZ R185, R63, UR4, -R174.reuse ;  /* 0x000000043fb97c23 */ /* 0x100fe200080108ae */
[--C-:B------:R-:W-:Y:S01]  /*4f80*/  FFMA.FTZ R190, R24, UR4, -R174.reuse ;  /* 0x0000000418be7c23 */ /* 0x100fe200080108ae */
[----:B------:R-:W-:Y:S01]  /*4f90*/  FFMA.FTZ R189, R25, UR4, -R174 ;  /* 0x0000000419bd7c23 */ /* 0x000fe200080108ae */
[----:B------:R-:W-:Y:S01]  /*4fa0*/  PRMT R146, R22, 0x7771, RZ ;  /* 0x0000777116927816 */ /* 0x000fe200000000ff */
[----:B------:R-:W-:Y:S01]  /*4fb0*/  MUFU.EX2 R191, R191 ;  /* 0x000000bf00bf7308 */ /* 0x000fe20000000800 */
[----:B------:R-:W-:Y:S01]  /*4fc0*/  LOP3.LUT R6, R6, 0xff, RZ, 0xc0, !PT ;  /* 0x000000ff06067812 */ /* 0x000fe200078ec0ff */
[----:B------:R-:W-:Y:S01]  /*4fd0*/  LDSM.16.MT88.4 R80, [R195+0x1a000] ;  /* 0x01a00000c350783b */ /* 0x000fe20000004200 */
[--C-:B------:R-:W-:Y:S01]  /*4fe0*/  PRMT R147, R147, 0x5410, R5.reuse ;  /* 0x0000541093937816 */ /* 0x100fe20000000005 */
[----:B------:R-:W2:Y:S01]  /*4ff0*/  MUFU.EX2 R188, R188 ;  /* 0x000000bc00bc7308 */ /* 0x000ea20000000800 */
[C---:B------:R-:W-:Y:S01]  /*5000*/  LOP3.LUT R144, R145.reuse, 0xffff, RZ, 0xc0, !PT ;  /* 0x0000ffff91907812 */ /* 0x040fe200078ec0ff */
[----:B------:R-:W-:Y:S01]  /*5010*/  LDSM.16.MT88.4 R88, [R194+0x1a000] ;  /* 0x01a00000c258783b */ /* 0x000fe20000004200 */
[C---:B------:R-:W-:Y:S01]  /*5020*/  PRMT R5, R145.reuse, 0x7632, R5 ;  /* 0x0000763291057816 */ /* 0x040fe20000000005 */
[----:B------:R-:W-:Y:S01]  /*5030*/  MUFU.EX2 R186, R186 ;  /* 0x000000ba00ba7308 */ /* 0x000fe20000000800 */
[----:B------:R-:W-:Y:S01]  /*5040*/  PRMT R146, R6, 0x5410, R146 ;  /* 0x0000541006927816 */ /* 0x000fe20000000092 */
[----:B------:R-:W-:Y:S01]  /*5050*/  LDSM.16.MT88.4 R96, [R196+0x1c000] ;  /* 0x01c00000c460783b */ /* 0x000fe20000004200 */
[----:B------:R-:W-:Y:S01]  /*5060*/  LOP3.LUT R6, R145, 0xff, RZ, 0xc0, !PT ;  /* 0x000000ff91067812 */ /* 0x000fe200078ec0ff */
[----:B------:R-:W4:Y:S01]  /*5070*/  MUFU.EX2 R185, R185 ;  /* 0x000000b900b97308 */ /* 0x000f220000000800 */
[----:B-1----:R-:W-:Y:S01]  /*5080*/  LOP3.LUT R4, R4, 0xff, RZ, 0xc0, !PT ;  /* 0x000000ff04047812 */ /* 0x002fe200078ec0ff */
[----:B------:R-:W-:Y:S01]  /*5090*/  LDSM.16.MT88.4 R112, [R195+0x1c000] ;  /* 0x01c00000c370783b */ /* 0x000fe20000004200 */
[----:B------:R-:W-:Y:S01]  /*50a0*/  SHF.R.U32.HI R145, RZ, 0x18, R145 ;  /* 0x00000018ff917819 */ /* 0x000fe20000011691 */
[----:B------:R-:W-:Y:S01]  /*50b0*/  MUFU.EX2 R190, R190 ;  /* 0x000000be00be7308 */ /* 0x000fe20000000800 */
[----:B------:R-:W-:Y:S01]  /*50c0*/  SHF.R.U32.HI R144, RZ, 0x8, R144 ;  /* 0x00000008ff907819 */ /* 0x000fe20000011690 */
[----:B------:R-:W-:Y:S01]  /*50d0*/  IMAD R173, R4, 0x10000, R4 ;  /* 0x0001000004ad7824 */ /* 0x000fe200078e0204 */
[----:B------:R-:W-:Y:S01]  /*50e0*/  LOP3.LUT R5, R5, 0xff, RZ, 0xc0, !PT ;  /* 0x000000ff05057812 */ /* 0x000fe200078ec0ff */
[----:B------:R-:W1:Y:S01]  /*50f0*/  MUFU.EX2 R189, R189 ;  /* 0x000000bd00bd7308 */ /* 0x000e620000000800 */
[----:B------:R-:W-:Y:S01]  /*5100*/  PRMT R144, R6, 0x5410, R144 ;  /* 0x0000541006907816 */ /* 0x000fe20000000090 */
[----:B------:R-:W-:Y:S01]  /*5110*/  LDSM.16.MT88.4 R120, [R194+0x1c000] ;  /* 0x01c00000c278783b */ /* 0x000fe20000004200 */
[----:B------:R-:W-:Y:S01]  /*5120*/  PRMT R145, R5, 0x5410, R145 ;  /* 0x0000541005917816 */ /* 0x000fe20000000091 */
[--C-:B------:R-:W-:Y:S01]  /*5130*/  FFMA.FTZ R184, R14, UR4, -R175.reuse ;  /* 0x000000040eb87c23 */ /* 0x100fe200080108af */
[----:B------:R-:W-:Y:S01]  /*5140*/  LOP3.LUT R147, R147, 0xff00ff, RZ, 0xc0, !PT ;  /* 0x00ff00ff93937812 */ /* 0x000fe200078ec0ff */
[----:B------:R-:W-:Y:S01]  /*5150*/  LDSM.16.MT88.4 R128, [R196+0x1e000] ;  /* 0x01e00000c480783b */ /* 0x000fe20000004200 */
[----:B---3--:R-:W-:Y:S01]  /*5160*/  F2FP.BF16.F32.PACK_AB R5, R192, R193 ;  /* 0x000000c1c005723e */ /* 0x008fe200000010ff */
[--C-:B------:R-:W-:Y:S01]  /*5170*/  FFMA.FTZ R180, R15, UR4, -R175.reuse ;  /* 0x000000040fb47c23 */ /* 0x100fe200080108af */
[----:B--2---:R-:W-:Y:S01]  /*5180*/  F2FP.BF16.F32.PACK_AB R7, R188, R191 ;  /* 0x000000bfbc07723e */ /* 0x004fe200000010ff */
[----:B------:R-:W-:Y:S01]  /*5190*/  LDSM.16.MT88.4 R152, [R195+0x1e000] ;  /* 0x01e00000c398783b */ /* 0x000fe20000004200 */
[----:B----4-:R-:W-:Y:S01]  /*51a0*/  F2FP.BF16.F32.PACK_AB R6, R185, R186 ;  /* 0x000000bab906723e */ /* 0x010fe200000010ff */
[--C-:B------:R-:W-:Y:S01]  /*51b0*/  FFMA.FTZ R179, R12, UR4, -R174.reuse ;  /* 0x000000040cb37c23 */ /* 0x100fe200080108ae */
[--C-:B------:R-:W-:Y:S01]  /*51c0*/  HSET2.LE.AND R146, R146, R173.reuse, PT ;  /* 0x000000ad92927233 */ /* 0x100fe20003803000 */
[--C-:B------:R-:W-:Y:S01]  /*51d0*/  FFMA.FTZ R178, R9, UR4, -R174.reuse ;  /* 0x0000000409b27c23 */ /* 0x100fe200080108ae */
[--C-:B------:R-:W-:Y:S01]  /*51e0*/  HSET2.LE.AND R147, R147, R173.reuse, PT ;  /* 0x000000ad93937233 */ /* 0x100fe20003803000 */
[--C-:B------:R-:W-:Y:S01]  /*51f0*/  FFMA.FTZ R187, R11, UR4, -R175.reuse ;  /* 0x000000040bbb7c23 */ /* 0x100fe200080108af */
[--C-:B------:R-:W-:Y:S01]  /*5200*/  HSET2.LE.AND R144, R144, R173.reuse, PT ;  /* 0x000000ad90907233 */ /* 0x100fe20003803000 */
[----:B------:R-:W-:Y:S01]  /*5210*/  FFMA.FTZ R183, R13, UR4, -R175 ;  /* 0x000000040db77c23 */ /* 0x000fe200080108af */
[--C-:B------:R-:W-:Y:S01]  /*5220*/  HSET2.LE.AND R145, R145, R173.reuse, PT ;  /* 0x000000ad91917233 */ /* 0x100fe20003803000 */
[--C-:B------:R-:W-:Y:S01]  /*5230*/  FFMA.FTZ R182, R10, UR4, -R174.reuse ;  /* 0x000000040ab67c23 */ /* 0x100fe200080108ae */
[----:B-1----:R-:W-:Y:S01]  /*5240*/  F2FP.BF16.F32.PACK_AB R4, R189, R190 ;  /* 0x000000bebd04723e */ /* 0x002fe200000010ff */
[--C-:B------:R-:W-:Y:S01]  /*5250*/  FFMA.FTZ R181, R8, UR4, -R174.reuse ;  /* 0x0000000408b57c23 */ /* 0x100fe200080108ae */
[----:B------:R-:W-:Y:S01]  /*5260*/  LOP3.LUT R146, R7, R146, RZ, 0xc0, !PT ;  /* 0x0000009207927212 */ /* 0x000fe200078ec0ff */
[----:B------:R-:W-:Y:S01]  /*5270*/  MUFU.EX2 R179, R179 ;  /* 0x000000b300b37308 */ /* 0x000fe20000000800 */
[----:B------:R-:W-:Y:S01]  /*5280*/  LOP3.LUT R147, R6, R147, RZ, 0xc0, !PT ;  /* 0x0000009306937212 */ /* 0x000fe200078ec0ff */
[----:B------:R-:W-:Y:S01]  /*5290*/  LDSM.16.MT88.4 R168, [R172+0x1e800] ;  /* 0x01e80000aca8783b */ /* 0x000fe20000004200 */
[----:B------:R-:W-:Y:S01]  /*52a0*/  LOP3.LUT R144, R5, R144, RZ, 0xc0, !PT ;  /* 0x0000009005907212 */ /* 0x000fe200078ec0ff */
[----:B------:R-:W-:Y:S01]  /*52b0*/  MUFU.EX2 R178, R178 ;  /* 0x000000b200b27308 */ /* 0x000fe20000000800 */
[----:B------:R-:W-:Y:S01]  /*52c0*/  LOP3.LUT R145, R4, R145, RZ, 0xc0, !PT ;  /* 0x0000009104917212 */ /* 0x000fe200078ec0ff */
[----:B------:R-:W-:Y:S01]  /*52d0*/  LDSM.16.MT88.4 R32, [R195+0x18800] ;  /* 0x01880000c320783b */ /* 0x000fe20000004200 */
[----:B------:R-:W-:Y:S01]  /*52e0*/  LOP3.LUT R14, R20, UR17, R19, 0x96, !PT ;  /* 0x00000011140e7c12 */ /* 0x000fe2000f8e9613 */
[----:B------:R-:W-:Y:S01]  /*52f0*/  MUFU.EX2 R187, R187 ;  /* 0x000000bb00bb7308 */ /* 0x000fe20000000800 */
[----:B------:R-:W-:Y:S01]  /*5300*/  FFMA.FTZ R218, R218, UR4, -R175 ;  /* 0x00000004dada7c23 */ /* 0x000fe200080108af */
[----:B------:R-:W1:Y:S01]  /*5310*/  LDSM.16.MT88.4 R4, [R194+0x1e000] ;  /* 0x01e00000c204783b */ /* 0x000e620000004200 */
[----:B------:R-:W-:Y:S01]  /*5320*/  FFMA.FTZ R214, R214, UR4, -R174 ;  /* 0x00000004d6d67c23 */ /* 0x000fe200080108ae */
[----:B------:R-:W-:Y:S01]  /*5330*/  IMAD.WIDE.U32 R14, R14, -0x2daee0ad, RZ ;  /* 0xd2511f530e0e7825 */ /* 0x000fe200078e00ff */
[----:B------:R-:W2:Y:S01]  /*5340*/  MUFU.EX2 R184, R184 ;  /* 0x000000b800b87308 */ /* 0x000ea20000000800 */
[C---:B------:R-:W-:Y:S01]  /*5350*/  HMMA.16816.F32.BF16 R36, R144.reuse, R40, RZ ;  /* 0x000000289024723c */ /* 0x040fe200000418ff */
[----:B------:R-:W-:Y:S01]  /*5360*/  LDSM.16.MT88.4 R28, [R196+0x1a800] ;  /* 0x01a80000c41c783b */ /* 0x000fe20000004200 */
[----:B------:R-:W-:Y:S01]  /*5370*/  IMAD.MOV.U32 R20, RZ, RZ, R14 ;  /* 0x000000ffff147224 */ /* 0x000fe200078e000e */
[----:B------:R-:W-:Y:S01]  /*5380*/  LOP3.LUT R22, R16, UR7, R15, 0x96, !PT ;  /* 0x0000000710167c12 */ /* 0x000fe2000f8e960f */
[----:B------:R-:W-:Y:S01]  /*5390*/  MUFU.EX2 R183, R183 ;  /* 0x000000b700b77308 */ /* 0x000fe20000000800 */
[----:B------:R-:W3:Y:S01]  /*53a0*/  LDSM.16.MT88.4 R16, [R172+0x18800] ;  /* 0x01880000ac10783b */ /* 0x000ee20000004200 */
[----:B------:R-:W-:Y:S01]  /*53b0*/  PRMT R11, R14, 0x7773, RZ ;  /* 0x000077730e0b7816 */ /* 0x000fe200000000ff */
[----:B------:R-:W-:Y:S01]  /*53c0*/  FFMA.FTZ R220, R220, UR4, -R175 ;  /* 0x00000004dcdc7c23 */ /* 0x000fe200080108af */
[----:B------:R-:W-:Y:S01]  /*53d0*/  LOP3.LUT R24, R22, 0xffff, RZ, 0xc0, !PT ;  /* 0x0000ffff16187812 */ /* 0x000fe200078ec0ff */
[----:B------:R-:W-:Y:S01]  /*53e0*/  MUFU.EX2 R180, R180 ;  /* 0x000000b400b47308 */ /* 0x000fe20000000800 */
[C---:B------:R-:W-:Y:S01]  /*53f0*/  PRMT R21, R14.reuse, 0x7772, RZ ;  /* 0x000077720e157816 */ /* 0x040fe200000000ff */
[C---:B------:R-:W-:Y:S01]  /*5400*/  HMMA.16816.F32.BF16 R40, R144.reuse, R42, RZ ;  /* 0x0000002a9028723c */ /* 0x040fe200000418ff */
[----:B------:R-:W-:Y:S01]  /*5410*/  PRMT R10, R14, 0x7771, RZ ;  /* 0x000077710e0a7816 */ /* 0x000fe200000000ff */
[----:B------:R-:W4:Y:S01]  /*5420*/  MUFU.EX2 R182, R182 ;  /* 0x000000b600b67308 */ /* 0x000f220000000800 */
[----:B------:R-:W-:Y:S01]  /*5430*/  LOP3.LUT R9, R20, 0xff, RZ, 0xc0, !PT ;  /* 0x000000ff14097812 */ /* 0x000fe200078ec0ff */
[----:B------:R-:W3:Y:S01]  /*5440*/  LDSM.16.MT88.4 R12, [R172+0x1a800] ;  /* 0x01a80000ac0c783b */ /* 0x000ee20000004200 */
[C---:B------:R-:W-:Y:S01]  /*5450*/  PRMT R23, R22.reuse, 0x7632, R23 ;  /* 0x0000763216177816 */ /* 0x040fe20000000017 */
[----:B------:R-:W1:Y:S01]  /*5460*/  MUFU.EX2 R181, R181 ;  /* 0x000000b500b57308 */ /* 0x000e620000000800 */
[----:B------:R-:W-:Y:S01]  /*5470*/  LOP3.LUT R20, R22, 0xff, RZ, 0xc0, !PT ;  /* 0x000000ff16147812 */ /* 0x000fe200078ec0ff */
[C---:B------:R-:W-:Y:S01]  /*5480*/  HMMA.16816.F32.BF16 R68, R144.reuse, R72, RZ ;  /* 0x000000489044723c */ /* 0x040fe200000418ff */
[----:B------:R-:W-:Y:S01]  /*5490*/  SHF.R.U32.HI R8, RZ, 0x18, R22 ;  /* 0x00000018ff087819 */ /* 0x000fe20000011616 */
[----:B------:R-:W3:Y:S01]  /*54a0*/  MUFU.EX2 R214, R214 ;  /* 0x000000d600d67308 */ /* 0x000ee20000000800 */
[----:B------:R-:W-:Y:S01]  /*54b0*/  SHF.R.U32.HI R22, RZ, 0x8, R24 ;  /* 0x00000008ff167819 */ /* 0x000fe20000011618 */
[----:B------:R-:W-:Y:S01]  /*54c0*/  FADD.FTZ R192, R193, R192 ;  /* 0x000000c0c1c07221 */ /* 0x000fe20000010000 */
[----:B------:R-:W-:Y:S01]  /*54d0*/  PRMT R21, R21, 0x5410, R11 ;  /* 0x0000541015157816 */ /* 0x000fe2000000000b */
[----:B------:R-:W-:Y:S01]  /*54e0*/  LDSM.16.MT88.4 R24, [R195+0x1a800] ;  /* 0x01a80000c318783b */ /* 0x000fe20000004200 */
[----:B------:R-:W-:Y:S01]  /*54f0*/  PRMT R20, R20, 0x5410, R22 ;  /* 0x0000541014147816 */ /* 0x000fe20000000016 */
[----:B------:R-:W-:Y:S01]  /*5500*/  HMMA.16816.F32.BF16 R100, R144, R104, RZ ;  /* 0x000000689064723c */ /* 0x000fe200000418ff */
[----:B------:R-:W-:Y:S01]  /*5510*/  LOP3.LUT R22, R21, 0xff00ff, RZ, 0xc0, !PT ;  /* 0x00ff00ff15167812 */ /* 0x000fe200078ec0ff */
[----:B------:R-:W-:Y:S01]  /*5520*/  FADD.FTZ R189, R190, R189 ;  /* 0x000000bdbebd7221 */ /* 0x000fe20000010000 */
[----:B--2---:R-:W-:Y:S01]  /*5530*/  F2FP.BF16.F32.PACK_AB R21, R184, R187 ;  /* 0x000000bbb815723e */ /* 0x004fe200000010ff */
[----:B------:R-:W-:Y:S01]  /*5540*/  FADD.FTZ R191, R191, R192 ;  /* 0x000000c0bfbf7221 */ /* 0x000fe20000010000 */
[----:B------:R-:W-:Y:S01]  /*5550*/  HSET2.LE.AND R20, R20, R173, PT ;  /* 0x000000ad14147233 */ /* 0x000fe20003803000 */
[----:B------:R-:W-:-:S02]  /*5560*/  FADD.FTZ R189, R186, R189 ;  /* 0x000000bdbabd7221 */ /* 0x000fc40000010000 */
[----:B-----5:R-:W-:Y:S01]  /*5570*/  HMMA.16816.F32.BF16 R132, R144, R136, RZ ;  /* 0x000000889084723c */ /* 0x020fe200000418ff */
[----:B------:R-:W-:Y:S01]  /*5580*/  FADD.FTZ R191, R188, R191 ;  /* 0x000000bfbcbf7221 */ /* 0x000fe20000010000 */
[----:B------:R-:W-:-:S03]  /*5590*/  FADD.FTZ R185, R185, R189 ;  /* 0x000000bdb9b97221 */ /* 0x000fc60000010000 */
[----:B------:R-:W-:Y:S01]  /*55a0*/  FADD.FTZ R187, R187, R191 ;  /* 0x000000bfbbbb7221 */ /* 0x000fe20000010000 */
[----:B----4-:R-:W-:Y:S02]  /*55b0*/  FADD.FTZ R185, R182, R185 ;  /* 0x000000b9b6b97221 */ /* 0x010fe40000010000 */
[C---:B-1----:R-:W-:Y:S01]  /*55c0*/  HMMA.16816.F32.BF16 R148, R144.reuse, R4, RZ ;  /* 0x000000049094723c */ /* 0x042fe200000418ff */
[----:B------:R-:W-:Y:S01]  /*55d0*/  LOP3.LUT R5, R23, 0xff, RZ, 0xc0, !PT ;  /* 0x000000ff17057812 */ /* 0x000fe200078ec0ff */
[----:B------:R-:W-:Y:S01]  /*55e0*/  FADD.FTZ R187, R184, R187 ;  /* 0x000000bbb8bb7221 */ /* 0x000fe20000010000 */
[----:B------:R-:W-:Y:S02]  /*55f0*/  PRMT R4, R9, 0x5410, R10 ;  /* 0x0000541009047816 */ /* 0x000fe4000000000a */
[----:B------:R-:W-:Y:S02]  /*5600*/  PRMT R5, R5, 0x5410, R8 ;  /* 0x0000541005057816 */ /* 0x000fe40000000008 */
[----:B------:R-:W1:Y:S01]  /*5610*/  LDSM.16.MT88.4 R8, [R172+0x1c800] ;  /* 0x01c80000ac08783b */ /* 0x000e620000004200 */
[----:B------:R-:W-:Y:S01]  /*5620*/  HMMA.16816.F32.BF16 R160, R144, R156, RZ ;  /* 0x0000009c90a0723c */ /* 0x000fe200000418ff */
[----:B------:R-:W-:-:S02]  /*5630*/  HSET2.LE.AND R23, R4, R173, PT ;  /* 0x000000ad04177233 */ /* 0x000fc40003803000 */
[--C-:B------:R-:W-:Y:S02]  /*5640*/  HSET2.LE.AND R4, R22, R173.reuse, PT ;  /* 0x000000ad16047233 */ /* 0x100fe40003803000 */
[----:B------:R-:W-:Y:S02]  /*5650*/  HSET2.LE.AND R5, R5, R173, PT ;  /* 0x000000ad05057233 */ /* 0x000fe40003803000 */
[C---:B------:R-:W-:Y:S01]  /*5660*/  F2FP.BF16.F32.PACK_AB R22, R181.reuse, R182 ;  /* 0x000000b6b516723e */ /* 0x040fe200000010ff */
[----:B------:R-:W-:Y:S01]  /*5670*/  HMMA.16816.F32.BF16 R44, R144, R48, RZ ;  /* 0x00000030902c723c */ /* 0x000fe200000418ff */
[----:B------:R-:W-:Y:S02]  /*5680*/  FADD.FTZ R181, R181, R185 ;  /* 0x000000b9b5b57221 */ /* 0x000fe40000010000 */
[----:B------:R-:W-:Y:S02]  /*5690*/  LOP3.LUT R5, R22, R5, RZ, 0xc0, !PT ;  /* 0x0000000516057212 */ /* 0x000fe400078ec0ff */
        /* <DEDUP_REMOVED lines=25> */
[C---:B------:R-:W-:Y:S01]  /*5830*/  F2FP.BF16.F32.PACK_AB R7, R178.reuse, R179 ;  /* 0x000000b3b207723e */ /* 0x040fe200000010ff */
[----:B------:R-:W-:Y:S01]  /*5840*/  FADD.FTZ R178, R178, R181 ;  /* 0x000000b5b2b27221 */ /* 0x000fe20000010000 */
[----:B------:R-:W-:Y:S01]  /*5850*/  F2FP.BF16.F32.PACK_AB R6, R180, R183 ;  /* 0x000000b7b406723e */ /* 0x000fe200000010ff */
[----:B------:R-:W-:Y:S01]  /*5860*/  FADD.FTZ R183, R183, R187 ;  /* 0x000000bbb7b77221 */ /* 0x000fe20000010000 */
[----:B------:R-:W-:Y:S01]  /*5870*/  LOP3.LUT R7, R7, R4, RZ, 0xc0, !PT ;  /* 0x0000000407077212 */ /* 0x000fe200078ec0ff */
[----:B---3--:R-:W-:Y:S01]  /*5880*/  FADD.FTZ R178, R214, R178 ;  /* 0x000000b2d6b27221 */ /* 0x008fe20000010000 */
[----:B------:R-:W-:Y:S01]  /*5890*/  LOP3.LUT R6, R6, R23, RZ, 0xc0, !PT ;  /* 0x0000001706067212 */ /* 0x000fe200078ec0ff */
[----:B------:R-:W-:Y:S01]  /*58a0*/  FADD.FTZ R183, R180, R183 ;  /* 0x000000b7b4b77221 */ /* 0x000fe20000010000 */
[----:B------:R-:W-:-:S02]  /*58b0*/  LOP3.LUT R4, R21, R20, RZ, 0xc0, !PT ;  /* 0x0000001415047212 */ /* 0x000fc400078ec0ff */
[----:B------:R-:W2:Y:S05]  /*58c0*/  LDSM.16.MT88.4 R20, [R196+0x18800] ;  /* 0x01880000c414783b */ /* 0x000eaa0000004200 */
        /* <DEDUP_REMOVED lines=8> */
[----:B------:R-:W-:Y:S07]  /*5950*/  LDSM.16.MT88.4 R8, [R194+0x1a800] ;  /* 0x01a80000c208783b */ /* 0x000fee0000004200 */
[C---:B--2---:R-:W-:Y:S08]  /*5960*/  HMMA.16816.F32.BF16 R160, R4.reuse, R20, R160 ;  /* 0x0000001404a0723c */ /* 0x044ff000000418a0 */
[C---:B---3--:R-:W-:Y:S08]  /*5970*/  HMMA.16816.F32.BF16 R52, R4.reuse, R16, R52 ;  /* 0x000000100434723c */ /* 0x048ff00000041834 */
[C---:B------:R-:W-:Y:S01]  /*5980*/  HMMA.16816.F32.BF16 R56, R4.reuse, R18, R56 ;  /* 0x000000120438723c */ /* 0x040fe20000041838 */
[----:B------:R-:W1:Y:S07]  /*5990*/  LDSM.16.MT88.4 R16, [R194+0x1c800] ;  /* 0x01c80000c210783b */ /* 0x000e6e0000004200 */
[----:B----4-:R-:W-:Y:S01]  /*59a0*/  HMMA.16816.F32.BF16 R92, R4, R12, R92 ;  /* 0x0000000c045c723c */ /* 0x010fe2000004185c */
[----:B------:R-:W-:Y:S01]  /*59b0*/  IMAD.U32 R12, RZ, RZ, UR6 ;  /* 0x00000006ff0c7e24 */ /* 0x000fe2000f8e00ff */
[----:B------:R-:W-:-:S04]  /*59c0*/  UMOV UR6, 0xffffffff ;  /* 0xffffffff00067882 */ /* 0x000fc80000000000 */
[----:B------:R-:W-:Y:S02]  /*59d0*/  LOP3.LUT R12, R12, UR31, R237, 0x96, !PT ;  /* 0x0000001f0c0c7c12 */ /* 0x000fe4000f8e96ed */
[----:B------:R-:W-:Y:S01]  /*59e0*/  HMMA.16816.F32.BF16 R156, R4, R22, R156 ;  /* 0x00000016049c723c */ /* 0x000fe2000004189c */
[----:B------:R-:W2:Y:S02]  /*59f0*/  LDSM.16.MT88.4 R20, [R195+0x1c800] ;  /* 0x01c80000c314783b */ /* 0x000ea40000004200 */
[----:B------:R-:W-:-:S05]  /*5a00*/  IMAD.WIDE.U32 R238, R12, -0x326172a9, RZ ;  /* 0xcd9e8d570cee7825 */ /* 0x000fca00078e00ff */
[----:B------:R-:W-:Y:S01]  /*5a10*/  HMMA.16816.F32.BF16 R136, R4, R170, R136 ;  /* 0x000000aa0488723c */ /* 0x000fe20000041888 */
[----:B------:R-:W-:Y:S02]  /*5a20*/  LOP3.LUT R170, R240, UR26, R239, 0x96, !PT ;  /* 0x0000001af0aa7c12 */ /* 0x000fe4000f8e96ef */
[----:B------:R-:W-:-:S03]  /*5a30*/  LOP3.LUT R238, R238, UR23, R229, 0x96, !PT ;  /* 0x00000017eeee7c12 */ /* 0x000fc6000f8e96e5 */
[----:B------:R-:W-:Y:S02]  /*5a40*/  IMAD.WIDE.U32 R170, R170, -0x2daee0ad, RZ ;  /* 0xd2511f53aaaa7825 */ /* 0x000fe400078e00ff */
[----:B------:R-:W-:Y:S02]  /*5a50*/  HMMA.16816.F32.BF16 R132, R4, R168, R132 ;  /* 0x000000a80484723c */ /* 0x000fe40000041884 */
[----:B------:R-:W-:-:S05]  /*5a60*/  IMAD.WIDE.U32 R238, R238, -0x2daee0ad, RZ ;  /* 0xd2511f53eeee7825 */ /* 0x000fca00078e00ff */
[----:B------:R-:W-:Y:S01]  /*5a70*/  LOP3.LUT R170, R170, UR14, R239, 0x96, !PT ;  /* 0x0000000eaaaa7c12 */ /* 0x000fe2000f8e96ef */
[C---:B------:R-:W-:Y:S01]  /*5a80*/  HMMA.16816.F32.BF16 R96, R4.reuse, R14, R96 ;  /* 0x0000000e0460723c */ /* 0x040fe20000041860 */
[----:B------:R-:W3:Y:S07]  /*5a90*/  LDSM.16.MT88.4 R12, [R195+0x1e800] ;  /* 0x01e80000c30c783b */ /* 0x000eee0000004200 */
[----:B-1----:R-:W-:Y:S01]  /*5aa0*/  HMMA.16816.F32.BF16 R116, R4, R16, R116 ;  /* 0x000000100474723c */ /* 0x002fe20000041874 */
[----:B------:R-:W-:Y:S01]  /*5ab0*/  LOP3.LUT R16, R234, UR15, R171, 0x96, !PT ;  /* 0x0000000fea107c12 */ /* 0x000fe2000f8e96ab */
[----:B------:R-:W-:-:S04]  /*5ac0*/  IMAD.WIDE.U32 R170, R170, -0x326172a9, RZ ;  /* 0xcd9e8d57aaaa7825 */ /* 0x000fc800078e00ff */
[----:B------:R-:W-:Y:S02]  /*5ad0*/  IMAD.WIDE.U32 R168, R16, -0x326172a9, RZ ;  /* 0xcd9e8d5710a87825 */ /* 0x000fe400078e00ff */
[----:B------:R-:W-:Y:S03]  /*5ae0*/  HMMA.16816.F32.BF16 R84, R4, R8, R84 ;  /* 0x000000080454723c */ /* 0x000fe60000041854 */
[----:B------:R-:W-:Y:S02]  /*5af0*/  LOP3.LUT R16, R228, UR22, R169, 0x96, !PT ;  /* 0x00000016e4107c12 */ /* 0x000fe4000f8e96a9 */
[----:B------:R-:W-:-:S03]  /*5b00*/  LOP3.LUT R168, R168, UR21, R171, 0x96, !PT ;  /* 0x00000015a8a87c12 */ /* 0x000fc6000f8e96ab */
[C---:B------:R-:W-:Y:S01]  /*5b10*/  HMMA.16816.F32.BF16 R88, R4.reuse, R10, R88 ;  /* 0x0000000a0458723c */ /* 0x040fe20000041858 */
[----:B------:R-:W-:Y:S01]  /*5b20*/  IMAD.WIDE.U32 R16, R16, -0x2daee0ad, RZ ;  /* 0xd2511f5310107825 */ /* 0x000fe200078e00ff */
[----:B------:R-:W1:Y:S03]  /*5b30*/  LDSM.16.MT88.4 R8, [R196+0x1e800] ;  /* 0x01e80000c408783b */ /* 0x000e660000004200 */
[----:B------:R-:W-:Y:S01]  /*5b40*/  IMAD.WIDE.U32 R168, R168, -0x2daee0ad, RZ ;  /* 0xd2511f53a8a87825 */ /* 0x000fe200078e00ff */
[----:B------:R-:W-:Y:S02]  /*5b50*/  LOP3.LUT R238, R238, UR13, R17, 0x96, !PT ;  /* 0x0000000deeee7c12 */ /* 0x000fe4000f8e9611 */
[C---:B--2---:R-:W-:Y:S01]  /*5b60*/  HMMA.16816.F32.BF16 R108, R4.reuse, R20, R108 ;  /* 0x00000014046c723c */ /* 0x044fe2000004186c */
[----:B------:R-:W-:Y:S01]  /*5b70*/  FFMA.FTZ R21, R199, UR4, -R175 ;  /* 0x00000004c7157c23 */ /* 0x000fe200080108af */
[----:B------:R-:W-:Y:S01]  /*5b80*/  LOP3.LUT R20, R16, UR12, R169, 0x96, !PT ;  /* 0x0000000c10147c12 */ /* 0x000fe2000f8e96a9 */
[----:B------:R-:W-:Y:S01]  /*5b90*/  IMAD.WIDE.U32 R238, R238, -0x326172a9, RZ ;  /* 0xcd9e8d57eeee7825 */ /* 0x000fe200078e00ff */
[----:B------:R2:W-:Y:S04]  /*5ba0*/  MUFU.EX2 R199, R218 ;  /* 0x000000da00c77308 */ /* 0x0005e80000000800 */
[----:B------:R-:W-:Y:S01]  /*5bb0*/  HMMA.16816.F32.BF16 R120, R4, R18, R120 ;  /* 0x000000120478723c */ /* 0x000fe20000041878 */
[----:B------:R-:W4:Y:S01]  /*5bc0*/  LDSM.16.MT88.4 R16, [R194+0x1e800] ;  /* 0x01e80000c210783b */ /* 0x000f220000004200 */
[----:B------:R-:W-:Y:S01]  /*5bd0*/  LOP3.LUT R170, R170, UR17, R239, 0x96, !PT ;  /* 0x00000011aaaa7c12 */ /* 0x000fe2000f8e96ef */
[----:B------:R-:W-:-:S04]  /*5be0*/  FFMA.FTZ R239, R204, UR4, -R175 ;  /* 0x00000004ccef7c23 */ /* 0x000fc800080108af */
[----:B------:R-:W-:Y:S01]  /*5bf0*/  IMAD.WIDE.U32 R170, R170, -0x2daee0ad, RZ ;  /* 0xd2511f53aaaa7825 */ /* 0x000fe200078e00ff */
[C---:B---3--:R-:W-:Y:S03]  /*5c00*/  HMMA.16816.F32.BF16 R140, R4.reuse, R12, R140 ;  /* 0x0000000c048c723c */ /* 0x048fe6000004188c */
[--C-:B------:R-:W-:Y:S01]  /*5c10*/  FFMA.FTZ R13, R216, UR4, -R175.reuse ;  /* 0x00000004d80d7c23 */ /* 0x100fe200080108af */
[----:B------:R-:W-:Y:S01]  /*5c20*/  FFMA.FTZ R12, R215, UR4, -R175 ;  /* 0x00000004d70c7c23 */ /* 0x000fe200080108af */
[----:B------:R3:W-:Y:S01]  /*5c30*/  MUFU.EX2 R216, R21 ;  /* 0x0000001500d87308 */ /* 0x0007e20000000800 */
[----:B--2---:R-:W-:Y:S01]  /*5c40*/  FFMA.FTZ R218, R217, UR4, -R174 ;  /* 0x00000004d9da7c23 */ /* 0x004fe200080108ae */
[----:B------:R-:W-:Y:S02]  /*5c50*/  LOP3.LUT R168, R168, UR7, R171, 0x96, !PT ;  /* 0x00000007a8a87c12 */ /* 0x000fe4000f8e96ab */
[----:B------:R2:W-:Y:S01]  /*5c60*/  MUFU.EX2 R215, R13 ;  /* 0x0000000d00d77308 */ /* 0x0005e20000000800 */
[----:B------:R-:W-:Y:S01]  /*5c70*/  HMMA.16816.F32.BF16 R76, R4, R24, R76 ;  /* 0x00000018044c723c */ /* 0x000fe2000004184c */
[----:B------:R-:W-:-:S02]  /*5c80*/  IMAD.WIDE.U32 R24, R20, -0x326172a9, RZ ;  /* 0xcd9e8d5714187825 */ /* 0x000fc400078e00ff */
[----:B------:R-:W-:Y:S01]  /*5c90*/  MUFU.EX2 R218, R218 ;  /* 0x000000da00da7308 */ /* 0x000fe20000000800 */
[----:B------:R-:W-:-:S03]  /*5ca0*/  PRMT R20, R24, 0x7772, RZ ;  /* 0x0000777218147816 */ /* 0x000fc600000000ff */
[----:B------:R-:W-:Y:S01]  /*5cb0*/  MUFU.EX2 R239, R239 ;  /* 0x000000ef00ef7308 */ /* 0x000fe20000000800 */
[----:B------:R-:W-:Y:S01]  /*5cc0*/  HMMA.16816.F32.BF16 R44, R4, R32, R44 ;  /* 0x00000020042c723c */ /* 0x000fe2000004182c */
[----:B---3--:R-:W-:Y:S01]  /*5cd0*/  PRMT R21, R24, 0x7773, RZ ;  /* 0x0000777318157816 */ /* 0x008fe200000000ff */
[----:B--2---:R-:W-:-:S03]  /*5ce0*/  IMAD.MOV.U32 R13, RZ, RZ, R24 ;  /* 0x000000ffff0d7224 */ /* 0x004fc600078e0018 */
[----:B------:R-:W-:Y:S01]  /*5cf0*/  PRMT R20, R20, 0x5410, R21 ;  /* 0x0000541014147816 */ /* 0x000fe20000000015 */
[--C-:B------:R-:W-:Y:S02]  /*5d00*/  FFMA.FTZ R21, R197, UR4, -R174.reuse ;  /* 0x00000004c5157c23 */ /* 0x100fe400080108ae */
[C---:B-1----:R-:W-:Y:S02]  /*5d10*/  HMMA.16816.F32.BF16 R124, R4.reuse, R8, R124 ;  /* 0x00000008047c723c */ /* 0x042fe4000004187c */
[----:B------:R-:W-:Y:S06]  /*5d20*/  MUFU.EX2 R217, R21 ;  /* 0x0000001500d97308 */ /* 0x000fec0000000800 */
[C---:B------:R-:W-:Y:S01]  /*5d30*/  HMMA.16816.F32.BF16 R128, R4.reuse, R10, R128 ;  /* 0x0000000a0480723c */ /* 0x040fe20000041880 */
[----:B------:R-:W1:Y:S07]  /*5d40*/  LDSM.16.MT88.4 R8, [R172+0x19000] ;  /* 0x01900000ac08783b */ /* 0x000e6e0000004200 */
[C---:B------:R-:W-:Y:S01]  /*5d50*/  HMMA.16816.F32.BF16 R48, R4.reuse, R34, R48 ;  /* 0x000000220430723c */ /* 0x040fe20000041830 */
[----:B------:R-:W-:Y:S07]  /*5d60*/  LDSM.16.MT88.4 R32, [R196+0x1b000] ;  /* 0x01b00000c420783b */ /* 0x000fee0000004200 */
[C---:B------:R-:W-:Y:S08]  /*5d70*/  HMMA.16816.F32.BF16 R60, R4.reuse, R28, R60 ;  /* 0x0000001c043c723c */ /* 0x040ff0000004183c */
[C---:B------:R-:W-:Y:S01]  /*5d80*/  HMMA.16816.F32.BF16 R64, R4.reuse, R30, R64 ;  /* 0x0000001e0440723c */ /* 0x040fe20000041840 */
[----:B------:R-:W-:Y:S07]  /*5d90*/  LDSM.16.MT88.4 R28, [R172+0x1b000] ;  /* 0x01b00000ac1c783b */ /* 0x000fee0000004200 */
[C---:B------:R-:W-:Y:S08]  /*5da0*/  HMMA.16816.F32.BF16 R80, R4.reuse, R26, R80 ;  /* 0x0000001a0450723c */ /* 0x040ff00000041850 */
[----:B------:R-:W-:Y:S01]  /*5db0*/  HMMA.16816.F32.BF16 R112, R4, R22, R112 ;  /* 0x000000160470723c */ /* 0x000fe20000041870 */
[--C-:B------:R-:W-:Y:S01]  /*5dc0*/  FFMA.FTZ R23, R198, UR4, -R174.reuse ;  /* 0x00000004c6177c23 */ /* 0x100fe200080108ae */
[----:B------:R-:W-:Y:S01]  /*5dd0*/  LOP3.LUT R22, R13, 0xff, RZ, 0xc0, !PT ;  /* 0x000000ff0d167812 */ /* 0x000fe200078ec0ff */
[----:B------:R2:W3:Y:S01]  /*5de0*/  MUFU.EX2 R198, R12 ;  /* 0x0000000c00c67308 */ /* 0x0004e20000000800 */
[----:B------:R-:W-:Y:S01]  /*5df0*/  LOP3.LUT R13, R238, UR16, R25, 0x96, !PT ;  /* 0x00000010ee0d7c12 */ /* 0x000fe2000f8e9619 */
[----:B------:R-:W-:-:S02]  /*5e00*/  FFMA.FTZ R238, R200, UR4, -R174 ;  /* 0x00000004c8ee7c23 */ /* 0x000fc400080108ae */
[----:B------:R5:W1:Y:S01]  /*5e10*/  MUFU.EX2 R197, R23 ;  /* 0x0000001700c57308 */ /* 0x000a620000000800 */
[C---:B------:R-:W-:Y:S01]  /*5e20*/  HMMA.16816.F32.BF16 R152, R4.reuse, R14, R152 ;  /* 0x0000000e0498723c */ /* 0x040fe20000041898 */
[----:B------:R-:W-:Y:S02]  /*5e30*/  LOP3.LUT R14, R13, 0xffff, RZ, 0xc0, !PT ;  /* 0x0000ffff0d0e7812 */ /* 0x000fe400078ec0ff */
[----:B------:R-:W-:Y:S01]  /*5e40*/  SHF.R.U32.HI R15, RZ, 0x18, R13 ;  /* 0x00000018ff0f7819 */ /* 0x000fe2000001160d */
[----:B------:R-:W-:Y:S04]  /*5e50*/  MUFU.EX2 R238, R238 ;  /* 0x000000ee00ee7308 */ /* 0x000fe80000000800 */
[----:B----4-:R-:W-:Y:S01]  /*5e60*/  HMMA.16816.F32.BF16 R148, R4, R16, R148 ;  /* 0x000000100494723c */ /* 0x010fe20000041894 */
[----:B--2---:R-:W-:-:S02]  /*5e70*/  PRMT R12, R24, 0x7771, RZ ;  /* 0x00007771180c7816 */ /* 0x004fc400000000ff */
[----:B---3--:R-:W-:Y:S01]  /*5e80*/  F2FP.BF16.F32.PACK_AB R21, R198, R215 ;  /* 0x000000d7c615723e */ /* 0x008fe200000010ff */
[----:B------:R-:W-:Y:S01]  /*5e90*/  LDSM.16.MT88.4 R24, [R172+0x1d000] ;  /* 0x01d00000ac18783b */ /* 0x000fe20000004200 */
[----:B------:R-:W-:Y:S02]  /*5ea0*/  PRMT R12, R22, 0x5410, R12 ;  /* 0x00005410160c7816 */ /* 0x000fe4000000000c */
[C---:B------:R-:W-:Y:S01]  /*5eb0*/  PRMT R22, R13.reuse, 0x7632, R22 ;  /* 0x000076320d167816 */ /* 0x040fe20000000016 */
[----:B------:R-:W-:Y:S01]  /*5ec0*/  HMMA.16816.F32.BF16 R144, R4, R18, R144 ;  /* 0x000000120490723c */ /* 0x000fe20000041890 */
[----:B------:R-:W2:Y:S01]  /*5ed0*/  LDSM.16.MT88.4 R4, [R195+0x19000] ;  /* 0x01900000c304783b */ /* 0x000ea20000004200 */
[----:B-----5:R-:W-:Y:S02]  /*5ee0*/  LOP3.LUT R23, R13, 0xff, RZ, 0xc0, !PT ;  /* 0x000000ff0d177812 */ /* 0x020fe400078ec0ff */
[----:B------:R-:W-:Y:S02]  /*5ef0*/  SHF.R.U32.HI R13, RZ, 0x8, R14 ;  /* 0x00000008ff0d7819 */ /* 0x000fe4000001160e */
[----:B------:R-:W-:-:S02]  /*5f00*/  LOP3.LUT R22, R22, 0xff, RZ, 0xc0, !PT ;  /* 0x000000ff16167812 */ /* 0x000fc400078ec0ff */
[--C-:B------:R-:W-:Y:S02]  /*5f10*/  HSET2.LE.AND R14, R12, R173.reuse, PT ;  /* 0x000000ad0c0e7233 */ /* 0x100fe40003803000 */
[----:B------:R-:W-:Y:S02]  /*5f20*/  PRMT R13, R23, 0x5410, R13 ;  /* 0x00005410170d7816 */ /* 0x000fe4000000000d */
[----:B------:R-:W-:Y:S02]  /*5f30*/  PRMT R12, R22, 0x5410, R15 ;  /* 0x00005410160c7816 */ /* 0x000fe4000000000f */
[----:B------:R-:W-:Y:S02]  /*5f40*/  LOP3.LUT R15, R20, 0xff00ff, RZ, 0xc0, !PT ;  /* 0x00ff00ff140f7812 */ /* 0x000fe400078ec0ff */
[----:B------:R-:W-:Y:S02]  /*5f50*/  HSET2.LE.AND R20, R13, R173, PT ;  /* 0x000000ad0d147233 */ /* 0x000fe40003803000 */
[----:B------:R-:W-:-:S02]  /*5f60*/  LOP3.LUT R14, R21, R14, RZ, 0xc0, !PT ;  /* 0x0000000e150e7212 */ /* 0x000fc400078ec0ff */
[--C-:B------:R-:W-:Y:S02]  /*5f70*/  HSET2.LE.AND R15, R15, R173.reuse, PT ;  /* 0x000000ad0f0f7233 */ /* 0x100fe40003803000 */
[----:B------:R-:W-:Y:S02]  /*5f80*/  HSET2.LE.AND R13, R12, R173, PT ;  /* 0x000000ad0c0d7233 */ /* 0x000fe40003803000 */
[----:B-1----:R-:W-:Y:S02]  /*5f90*/  F2FP.BF16.F32.PACK_AB R17, R217, R197 ;  /* 0x000000c5d911723e */ /* 0x002fe400000010ff */
[----:B------:R-:W-:Y:S01]  /*5fa0*/  F2FP.BF16.F32.PACK_AB R21, R216, R199 ;  /* 0x000000c7d815723e */ /* 0x000fe200000010ff */
[----:B------:R-:W-:Y:S01]  /*5fb0*/  FADD.FTZ R199, R199, R183 ;  /* 0x000000b7c7c77221 */ /* 0x000fe20000010000 */
[C---:B------:R-:W-:Y:S01]  /*5fc0*/  F2FP.BF16.F32.PACK_AB R16, R218.reuse, R214 ;  /* 0x000000d6da10723e */ /* 0x040fe200000010ff */
[----:B------:R-:W-:Y:S01]  /*5fd0*/  FADD.FTZ R218, R218, R178 ;  /* 0x000000b2dada7221 */ /* 0x000fe20000010000 */
[----:B------:R-:W-:Y:S01]  /*5fe0*/  LOP3.LUT R15, R17, R15, RZ, 0xc0, !PT ;  /* 0x0000000f110f7212 */ /* 0x000fe200078ec0ff */
[----:B------:R-:W-:Y:S01]  /*5ff0*/  FADD.FTZ R199, R216, R199 ;  /* 0x000000c7d8c77221 */ /* 0x000fe20000010000 */
[----:B------:R-:W-:Y:S01]  /*6000*/  LOP3.LUT R12, R21, R20, RZ, 0xc0, !PT ;  /* 0x00000014150c7212 */ /* 0x000fe200078ec0ff */
[----:B------:R-:W-:Y:S01]  /*6010*/  FADD.FTZ R218, R197, R218 ;  /* 0x000000dac5da7221 */ /* 0x000fe20000010000 */
[----:B------:R-:W-:Y:S01]  /*6020*/  LOP3.LUT R13, R16, R13, RZ, 0xc0, !PT ;  /* 0x0000000d100d7212 */ /* 0x000fe200078ec0ff */
[----:B------:R-:W-:Y:S01]  /*6030*/  LDSM.16.MT88.4 R20, [R172+0x1f000] ;  /* 0x01f00000ac14783b */ /* 0x000fe20000004200 */
[----:B------:R-:W-:Y:S01]  /*6040*/  FADD.FTZ R215, R215, R199 ;  /* 0x000000c7d7d77221 */ /* 0x000fe20000010000 */
[----:B------:R-:W-:-:S02]  /*6050*/  FADD.FTZ R217, R217, R218 ;  /* 0x000000dad9d97221 */ /* 0x000fc40000010000 */
[----:B------:R-:W1:Y:S01]  /*6060*/  LDSM.16.MT88.4 R16, [R196+0x19000] ;  /* 0x01900000c410783b */ /* 0x000e620000004200 */
[----:B------:R-:W-:Y:S01]  /*6070*/  FADD.FTZ R215, R198, R215 ;  /* 0x000000d7c6d77221 */ /* 0x000fe20000010000 */
[C---:B------:R-:W-:Y:S08]  /*6080*/  HMMA.16816.F32.BF16 R36, R12.reuse, R8, R36 ;  /* 0x000000080c24723c */ /* 0x040ff00000041824 */
[C---:B------:R-:W-:Y:S01]  /*6090*/  HMMA.16816.F32.BF16 R40, R12.reuse, R10, R40 ;  /* 0x0000000a0c28723c */ /* 0x040fe20000041828 */
[----:B------:R-:W3:Y:S07]  /*60a0*/  LDSM.16.MT88.4 R8, [R194+0x19000] ;  /* 0x01900000c208783b */ /* 0x000eee0000004200 */
[C---:B--2---:R-:W-:Y:S08]  /*60b0*/  HMMA.16816.F32.BF16 R44, R12.reuse, R4, R44 ;  /* 0x000000040c2c723c */ /* 0x044ff0000004182c */
[C---:B------:R-:W-:Y:S01]  /*60c0*/  HMMA.16816.F32.BF16 R48, R12.reuse, R6, R48 ;  /* 0x000000060c30723c */ /* 0x040fe20000041830 */
[----:B------:R-:W2:Y:S07]  /*60d0*/  LDSM.16.MT88.4 R4, [R196+0x1d000] ;  /* 0x01d00000c404783b */ /* 0x000eae0000004200 */
[C---:B------:R-:W-:Y:S08]  /*60e0*/  HMMA.16816.F32.BF16 R68, R12.reuse, R28, R68 ;  /* 0x0000001c0c44723c */ /* 0x040ff00000041844 */
        /* <DEDUP_REMOVED lines=14> */
[C---:B-1----:R-:W-:Y:S01]  /*61d0*/  HMMA.16816.F32.BF16 R116, R12.reuse, R16, R116 ;  /* 0x000000100c74723c */ /* 0x042fe20000041874 */
[----:B------:R-:W-:Y:S01]  /*61e0*/  FFMA.FTZ R16, R219, UR4, -R175 ;  /* 0x00000004db107c23 */ /* 0x000fe200080108af */
[C---:B------:R-:W-:Y:S01]  /*61f0*/  PRMT R17, R170.reuse, 0x7772, RZ ;  /* 0x00007772aa117816 */ /* 0x040fe200000000ff */
[----:B------:R-:W-:Y:S05]  /*6200*/  MUFU.EX2 R219, R220 ;  /* 0x000000dc00db7308 */ /* 0x000fea0000000800 */
[----:B---3--:R-:W-:Y:S01]  /*6210*/  HMMA.16816.F32.BF16 R128, R12, R10, R128 ;  /* 0x0000000a0c80723c */ /* 0x008fe20000041880 */
[----:B------:R-:W-:Y:S01]  /*6220*/  IMAD.MOV.U32 R10, RZ, RZ, R170 ;  /* 0x000000ffff0a7224 */ /* 0x000fe200078e00aa */
[----:B------:R-:W-:-:S04]  /*6230*/  PRMT R11, R170, 0x7773, RZ ;  /* 0x00007773aa0b7816 */ /* 0x000fc800000000ff */
[----:B------:R-:W-:Y:S02]  /*6240*/  LOP3.LUT R10, R10, 0xff, RZ, 0xc0, !PT ;  /* 0x000000ff0a0a7812 */ /* 0x000fe400078ec0ff */
[C---:B------:R-:W-:Y:S01]  /*6250*/  HMMA.16816.F32.BF16 R120, R12.reuse, R18, R120 ;  /* 0x000000120c78723c */ /* 0x040fe20000041878 */
[C---:B------:R-:W-:Y:S02]  /*6260*/  LOP3.LUT R18, R168.reuse, 0xffff, RZ, 0xc0, !PT ;  /* 0x0000ffffa8127812 */ /* 0x040fe400078ec0ff */
[----:B------:R-:W-:Y:S02]  /*6270*/  LOP3.LUT R19, R168, 0xff, RZ, 0xc0, !PT ;  /* 0x000000ffa8137812 */ /* 0x000fe400078ec0ff */
[----:B------:R-:W-:Y:S02]  /*6280*/  SHF.R.U32.HI R18, RZ, 0x8, R18 ;  /* 0x00000008ff127819 */ /* 0x000fe40000011612 */
[----:B------:R-:W-:Y:S01]  /*6290*/  PRMT R17, R17, 0x5410, R11 ;  /* 0x0000541011117816 */ /* 0x000fe2000000000b */
[----:B------:R-:W-:Y:S01]  /*62a0*/  HMMA.16816.F32.BF16 R124, R12, R8, R124 ;  /* 0x000000080c7c723c */ /* 0x000fe2000004187c */
[----:B------:R-:W-:Y:S01]  /*62b0*/  FFMA.FTZ R8, R212, UR4, -R175 ;  /* 0x00000004d4087c23 */ /* 0x000fe200080108af */
[--C-:B------:R-:W-:Y:S01]  /*62c0*/  FFMA.FTZ R9, R203, UR4, -R174.reuse ;  /* 0x00000004cb097c23 */ /* 0x100fe200080108ae */
[----:B------:R1:W-:Y:S01]  /*62d0*/  MUFU.EX2 R212, R16 ;  /* 0x0000001000d47308 */ /* 0x0003e20000000800 */
[----:B------:R-:W-:Y:S01]  /*62e0*/  FFMA.FTZ R203, R202, UR4, -R174 ;  /* 0x00000004cacb7c23 */ /* 0x000fe200080108ae */
[----:B------:R-:W-:-:S02]  /*62f0*/  PRMT R18, R19, 0x5410, R18 ;  /* 0x0000541013127816 */ /* 0x000fc40000000012 */
[----:B------:R3:W-:Y:S01]  /*6300*/  MUFU.EX2 R202, R8 ;  /* 0x0000000800ca7308 */ /* 0x0007e20000000800 */
[----:B--2---:R-:W-:Y:S01]  /*6310*/  HMMA.16816.F32.BF16 R140, R12, R4, R140 ;  /* 0x000000040c8c723c */ /* 0x004fe2000004188c */
[----:B------:R-:W-:Y:S02]  /*6320*/  PRMT R5, R168, 0x7632, R5 ;  /* 0x00007632a8057816 */ /* 0x000fe40000000005 */
[----:B------:R-:W-:Y:S01]  /*6330*/  SHF.R.U32.HI R4, RZ, 0x18, R168 ;  /* 0x00000018ff047819 */ /* 0x000fe200000116a8 */
[----:B------:R-:W-:Y:S01]  /*6340*/  MUFU.EX2 R203, R203 ;  /* 0x000000cb00cb7308 */ /* 0x000fe20000000800 */
[----:B------:R-:W-:-:S03]  /*6350*/  LOP3.LUT R5, R5, 0xff, RZ, 0xc0, !PT ;  /* 0x000000ff05057812 */ /* 0x000fc600078ec0ff */
[C---:B------:R-:W-:Y:S01]  /*6360*/  HMMA.16816.F32.BF16 R152, R12.reuse, R6, R152 ;  /* 0x000000060c98723c */ /* 0x040fe20000041898 */
[----:B-1----:R-:W-:Y:S02]  /*6370*/  PRMT R16, R170, 0x7771, RZ ;  /* 0x00007771aa107816 */ /* 0x002fe400000000ff */
[----:B------:R-:W-:Y:S01]  /*6380*/  PRMT R5, R5, 0x5410, R4 ;  /* 0x0000541005057816 */ /* 0x000fe20000000004 */
[----:B------:R-:W-:Y:S01]  /*6390*/  LDSM.16.MT88.4 R168, [R196+0x1d800] ;  /* 0x01d80000c4a8783b */ /* 0x000fe20000004200 */
[----:B---3--:R-:W-:Y:S01]  /*63a0*/  FFMA.FTZ R8, R201, UR4, -R174 ;  /* 0x00000004c9087c23 */ /* 0x008fe200080108ae */
[----:B------:R-:W-:Y:S01]  /*63b0*/  PRMT R16, R10, 0x5410, R16 ;  /* 0x000054100a107816 */ /* 0x000fe20000000010 */
[----:B------:R-:W1:Y:S01]  /*63c0*/  MUFU.EX2 R201, R9 ;  /* 0x0000000900c97308 */ /* 0x000e620000000800 */
[----:B------:R-:W-:Y:S01]  /*63d0*/  HMMA.16816.F32.BF16 R100, R12, R24, R100 ;  /* 0x000000180c64723c */ /* 0x000fe20000041864 */
[----:B------:R-:W-:Y:S02]  /*63e0*/  LOP3.LUT R7, R17, 0xff00ff, RZ, 0xc0, !PT ;  /* 0x00ff00ff11077812 */ /* 0x000fe400078ec0ff */
[----:B------:R2:W3:Y:S01]  /*63f0*/  MUFU.EX2 R200, R8 ;  /* 0x0000000800c87308 */ /* 0x0004e20000000800 */
[----:B------:R-:W-:-:S02]  /*6400*/  HSET2.LE.AND R6, R16, R173, PT ;  /* 0x000000ad10067233 */ /* 0x000fc40003803000 */
[--C-:B------:R-:W-:Y:S02]  /*6410*/  HSET2.LE.AND R4, R18, R173.reuse, PT ;  /* 0x000000ad12047233 */ /* 0x100fe40003803000 */
[C---:B------:R-:W-:Y:S01]  /*6420*/  HMMA.16816.F32.BF16 R104, R12.reuse, R26, R104 ;  /* 0x0000001a0c68723c */ /* 0x040fe20000041868 */
[----:B------:R-:W5:Y:S01]  /*6430*/  LDSM.16.MT88.4 R24, [R194+0x1b000] ;  /* 0x01b00000c218783b */ /* 0x000f620000004200 */
[--C-:B------:R-:W-:Y:S02]  /*6440*/  HSET2.LE.AND R7, R7, R173.reuse, PT ;  /* 0x000000ad07077233 */ /* 0x100fe40003803000 */
[----:B------:R-:W-:Y:S01]  /*6450*/  HSET2.LE.AND R5, R5, R173, PT ;  /* 0x000000ad05057233 */ /* 0x000fe20003803000 */
[----:B------:R-:W-:Y:S01]  /*6460*/  LDSM.16.MT88.4 R16, [R172+0x1f800] ;  /* 0x01f80000ac10783b */ /* 0x000fe20000004200 */
[----:B-1----:R-:W-:Y:S02]  /*6470*/  FADD.FTZ R217, R201, R217 ;  /* 0x000000d9c9d97221 */ /* 0x002fe40000010000 */
[----:B------:R-:W-:Y:S01]  /*6480*/  HMMA.16816.F32.BF16 R132, R12, R20, R132 ;  /* 0x000000140c84723c */ /* 0x000fe20000041884 */
[----:B--2---:R-:W-:Y:S01]  /*6490*/  LDSM.16.MT88.4 R8, [R172+0x1d800] ;  /* 0x01d80000ac08783b */ /* 0x004fe20000004200 */
[----:B------:R-:W-:-:S04]  /*64a0*/  FADD.FTZ R217, R203, R217 ;  /* 0x000000d9cbd97221 */ /* 0x000fc80000010000 */
[----:B---3--:R-:W-:Y:S02]  /*64b0*/  FADD.FTZ R217, R200, R217 ;  /* 0x000000d9c8d97221 */ /* 0x008fe40000010000 */
[C---:B------:R-:W-:Y:S01]  /*64c0*/  HMMA.16816.F32.BF16 R136, R12.reuse, R22, R136 ;  /* 0x000000160c88723c */ /* 0x040fe20000041888 */
[----:B------:R-:W1:Y:S07]  /*64d0*/  LDSM.16.MT88.4 R20, [R195+0x1d000] ;  /* 0x01d00000c314783b */ /* 0x000e6e0000004200 */
        /* <DEDUP_REMOVED lines=17> */
[C---:B-----5:R-:W-:Y:S08]  /*65f0*/  HMMA.16816.F32.BF16 R84, R12.reuse, R24, R84 ;  /* 0x000000180c54723c */ /* 0x060ff00000041854 */
[C---:B------:R-:W-:Y:S01]  /*6600*/  HMMA.16816.F32.BF16 R88, R12.reuse, R26, R88 ;  /* 0x0000001a0c58723c */ /* 0x040fe20000041858 */
[----:B------:R-:W2:Y:S07]  /*6610*/  LDSM.16.MT88.4 R24, [R172+0x19800] ;  /* 0x01980000ac18783b */ /* 0x000eae0000004200 */
[C---:B-1----:R-:W-:Y:S08]  /*6620*/  HMMA.16816.F32.BF16 R108, R12.reuse, R20, R108 ;  /* 0x000000140c6c723c */ /* 0x042ff0000004186c */
[C---:B------:R-:W-:Y:S01]  /*6630*/  HMMA.16816.F32.BF16 R112, R12.reuse, R22, R112 ;  /* 0x000000160c70723c */ /* 0x040fe20000041870 */
[----:B------:R-:W1:Y:S04]  /*6640*/  LDSM.16.MT88.4 R20, [R172+0x1b800] ;  /* 0x01b80000ac14783b */ /* 0x000e680000004200 */
        /* <DEDUP_REMOVED lines=35> */
[C---:B-1----:R-:W-:Y:S08]  /*6880*/  HMMA.16816.F32.BF16 R140, R4.reuse, R20, R140 ;  /* 0x00000014048c723c */ /* 0x042ff0000004188c */
        /* <DEDUP_REMOVED lines=9> */
[----:B------:R-:W1:Y:S01]  /*6920*/  LDCU UR4, c[0x0][0x440] ;  /* 0x00008800ff0477ac */ /* 0x000e620008000800 */
[----:B------:R-:W-:-:S04]  /*6930*/  DEPBAR.LE SB0, 0x0 ;  /* 0x000080000000791a */ /* 0x000fc80000000000 */
[----:B------:R-:W-:Y:S01]  /*6940*/  UIADD3 UR12, UPT, UPT, UR20, -0x2, URZ ;  /* 0xfffffffe140c7890 */ /* 0x000fe2000fffe0ff */
[----:B------:R-:W-:Y:S01]  /*6950*/  LOP3.LUT R214, R177, R176, RZ, 0xfc, !PT ;  /* 0x000000b0b1d67212 */ /* 0x000fe200078efcff */
[----:B------:R-:W-:Y:S02]  /*6960*/  ULEA UR27, UR20, 0xfffffffc, 0x1 ;  /* 0xfffffffc141b7891 */ /* 0x000fe4000f8e08ff */
[----:B------:R-:W-:Y:S01]  /*6970*/  UIMAD.WIDE.U32 UR14, UR12, UR8, URZ ;  /* 0x000000080c0e72a5 */ /* 0x000fe2000f8e00ff */
[----:B------:R-:W-:Y:S01]  /*6980*/  LEA R214, R214, UR5, 0x1 ;  /* 0x00000005d6d67c11 */ /* 0x000fe2000f8e08ff */
[----:B------:R-:W-:Y:S02]  /*6990*/  UISETP.GE.U32.AND UP1, UPT, UR20, 0x3, UPT ;  /* 0x000000031400788c */ /* 0x000fe4000bf26070 */
[----:B------:R-:W-:Y:S02]  /*69a0*/  UIMAD UR12, UR12, UR9, UR15 ;  /* 0x000000090c0c72a4 */ /* 0x000fe4000f8e020f */
[----:B------:R-:W-:Y:S01]  /*69b0*/  IMAD.U32 R12, RZ, RZ, UR14 ;  /* 0x0000000eff0c7e24 */ /* 0x000fe2000f8e00ff */
[----:B------:R-:W-:Y:S01]  /*69c0*/  USHF.L.U32 UR13, UR14, 0x6, URZ ;  /* 0x000000060e0d7899 */ /* 0x000fe200080006ff */
[----:B------:R-:W-:Y:S01]  /*69d0*/  IMAD.U32 R13, RZ, RZ, UR15 ;  /* 0x0000000fff0d7e24 */ /* 0x000fe2000f8e00ff */
[----:B-1----:R-:W-:Y:S01]  /*69e0*/  ISETP.GE.AND P4, PT, R207, UR4, PT ;  /* 0x00000004cf007c0c */ /* 0x002fe2000bf86270 */
[----:B------:R-:W-:Y:S01]  /*69f0*/  IMAD.U32 R6, RZ, RZ, UR12 ;  /* 0x0000000cff067e24 */ /* 0x000fe2000f8e00ff */
[----:B------:R-:W-:Y:S01]  /*6a00*/  ULEA UR13, UP0, UR8, UR13, 0x5 ;  /* 0x0000000d080d7291 */ /* 0x000fe2000f8028ff */
[----:B------:R-:W-:Y:S01]  /*6a10*/  BAR.SYNC.DEFER_BLOCKING 0x0 ;  /* 0x0000000000007b1d */ /* 0x000fe20000010000 */
[----:B------:R-:W-:Y:S01]  /*6a20*/  USHF.L.U64.HI UR7, UR14, 0x6, UR12 ;  /* 0x000000060e077899 */ /* 0x000fe2000801020c */
[----:B------:R-:W-:Y:S01]  /*6a30*/  LEA R10, P1, R12, R224, 0x7 ;  /* 0x000000e00c0a7211 */ /* 0x000fe200078238ff */
[----:B------:R-:W-:Y:S01]  /*6a40*/  IMAD.IADD R204, R2, 0x1, R214 ;  /* 0x0000000102cc7824 */ /* 0x000fe200078e02d6 */
[----:B------:R-:W-:Y:S01]  /*6a50*/  ISETP.GE.AND P3, PT, R232, UR4, PT ;  /* 0x00000004e8007c0c */ /* 0x000fe2000bf66270 */
[----:B------:R-:W-:Y:S01]  /*6a60*/  ULEA.HI.X UR7, UR8, UR7, UR9, 0x5, UP0 ;  /* 0x0000000708077291 */ /* 0x000fe200080f2c09 */
[----:B------:R-:W-:Y:S01]  /*6a70*/  ISETP.GE.AND P2, PT, R231, UR4, PT ;  /* 0x00000004e7007c0c */ /* 0x000fe2000bf46270 */
[----:B------:R-:W-:Y:S01]  /*6a80*/  IMAD.U32 R5, RZ, RZ, UR13 ;  /* 0x0000000dff057e24 */ /* 0x000fe2000f8e00ff */
[----:B------:R-:W-:-:S02]  /*6a90*/  LEA.HI.X R11, R12, R223, R6, 0x7, P1 ;  /* 0x000000df0c0b7211 */ /* 0x000fc400008f3c06 */
[----:B------:R-:W-:Y:S01]  /*6aa0*/  ISETP.GE.AND P1, PT, R230, UR4, PT ;  /* 0x00000004e6007c0c */ /* 0x000fe2000bf26270 */
[----:B------:R-:W-:Y:S01]  /*6ab0*/  IMAD.U32 R4, RZ, RZ, UR7 ;  /* 0x00000007ff047e24 */ /* 0x000fe2000f8e00ff */
[----:B------:R-:W-:Y:S01]  /*6ac0*/  LEA R8, P0, R5, R224, 0x1 ;  /* 0x000000e005087211 */ /* 0x000fe200078008ff */
[----:B------:R-:W-:-:S03]  /*6ad0*/  UIADD3 UR4, UPT, UPT, UR20, -0x1, URZ ;  /* 0xffffffff14047890 */ /* 0x000fc6000fffe0ff */
[----:B------:R-:W-:Y:S02]  /*6ae0*/  LEA.HI.X R9, R5, R223, R4, 0x1, P0 ;  /* 0x000000df05097211 */ /* 0x000fe400000f0c04 */
[----:B------:R-:W-:-:S04]  /*6af0*/  ISETP.NE.AND P0, PT, R167, RZ, PT ;  /* 0x000000ffa700720c */ /* 0x000fc80003f05270 */
[----:B------:R-:W-:Y:S01]  /*6b00*/  SEL R215, R165, 0xffffffe0, !P0 ;  /* 0xffffffe0a5d77807 */ /* 0x000fe20004000000 */
[----:B------:R-:W-:Y:S01]  /*6b10*/  @!PT LDS RZ, [RZ] ;  /* 0x00000000fffff984 */ /* 0x000fe20000000800 */
[----:B------:R-:W-:Y:S01]  /*6b20*/  @!PT LDS RZ, [RZ] ;  /* 0x00000000fffff984 */ /* 0x000fe20000000800 */
[----:B------:R-:W-:Y:S01]  /*6b30*/  @!PT LDS RZ, [RZ] ;  /* 0x00000000fffff984 */ /* 0x000fe20000000800 */
[----:B------:R-:W-:Y:S04]  /*6b40*/  @!P4 LDGSTS.E.BYPASS.LTC128B.128 [R227+0x18000], desc[UR24][R10.64] ;  /* 0x180000000ae3cfae */ /* 0x000fe8000b981a18 */
[----:B------:R-:W-:Y:S01]  /*6b50*/  IMAD.IADD R212, R215, 0x1, R214 ;  /* 0x00000001d7d47824 */ /* 0x000fe200078e02d6 */
[----:B------:R-:W-:Y:S01]  /*6b60*/  @P4 STS.128 [R227+0x18000], RZ ;  /* 0x018000ffe3004388 */ /* 0x000fe20000000c00 */
[----:B------:R-:W-:Y:S02]  /*6b70*/  IMAD.IADD R216, R213, 0x1, R215 ;  /* 0x00000001d5d87824 */ /* 0x000fe400078e02d7 */
[C---:B------:R-:W-:Y:S01]  /*6b80*/  IMAD.IADD R167, R215.reuse, 0x1, R204 ;  /* 0x00000001d7a77824 */ /* 0x040fe200078e02cc */
[----:B------:R-:W-:Y:S01]  /*6b90*/  @!PT LDS RZ, [RZ] ;  /* 0x00000000fffff984 */ /* 0x000fe20000000800 */
[----:B------:R-:W-:Y:S01]  /*6ba0*/  @!PT LDS RZ, [RZ] ;  /* 0x00000000fffff984 */ /* 0x000fe20000000800 */
[----:B------:R-:W-:Y:S01]  /*6bb0*/  @!PT LDS RZ, [RZ] ;  /* 0x00000000fffff984 */ /* 0x000fe20000000800 */
[----:B------:R-:W-:Y:S01]  /*6bc0*/  @!P3 LDGSTS.E.BYPASS.LTC128B.128 [R227+0x1a000], desc[UR24][R10.64+0x80] ;  /* 0x1a0000800ae3bfae */ /* 0x000fe2000b981a18 */
[----:B------:R-:W-:-:S03]  /*6bd0*/  IMAD.IADD R2, R215, 0x1, R166 ;  /* 0x00000001d7027824 */ /* 0x000fc600078e02a6 */
        /* <DEDUP_REMOVED lines=63> */
[----:B------:R-:W4:Y:S07]  /*6fd0*/  LDSM.16.M88.4 R32, [R167] ;  /* 0x00000000a720783b */ /* 0x000f2e0000000200 */
[C---:B------:R-:W-:Y:S08]  /*6fe0*/  HMMA.16816.F32.BF16 R184, R196.reuse, R200, R184 ;  /* 0x000000c8c4b8723c */ /* 0x040ff000000418b8 */
[----:B------:R-:W-:Y:S01]  /*6ff0*/  HMMA.16816.F32.BF16 R180, R196, R202, R180 ;  /* 0x000000cac4b4723c */ /* 0x000fe200000418b4 */
[----:B------:R-:W5:Y:S04]  /*7000*/  LDSM.16.M88.4 R200, [R2+0x10800] ;  /* 0x0108000002c8783b */ /* 0x000f680000000200 */
[----:B------:R-:W5:Y:S03]  /*7010*/  LDSM.16.M88.4 R196, [R2+0x11000] ;  /* 0x0110000002c4783b */ /* 0x000f660000000200 */
[C---:B--2---:R-:W-:Y:S08]  /*7020*/  HMMA.16816.F32.BF16 R16, R4.reuse, R168, R16 ;  /* 0x000000a80410723c */ /* 0x044ff00000041810 */
[C---:B------:R-:W-:Y:S01]  /*7030*/  HMMA.16816.F32.BF16 R12, R4.reuse, R170, R12 ;  /* 0x000000aa040c723c */ /* 0x040fe2000004180c */
[----:B------:R-:W2:Y:S07]  /*7040*/  LDSM.16.M88.4 R168, [R2+0x11800] ;  /* 0x0118000002a8783b */ /* 0x000eae0000000200 */
[C---:B------:R-:W-:Y:S08]  /*7050*/  HMMA.16816.F32.BF16 R24, R4.reuse, R172, R24 ;  /* 0x000000ac0418723c */ /* 0x040ff00000041818 */
[C---:B------:R-:W-:Y:S01]  /*7060*/  HMMA.16816.F32.BF16 R20, R4.reuse, R174, R20 ;  /* 0x000000ae0414723c */ /* 0x040fe20000041814 */
[----:B------:R-:W-:Y:S07]  /*7070*/  LDSM.16.M88.4 R172, [R213+0x12000] ;  /* 0x01200000d5ac783b */ /* 0x000fee0000000200 */
[C---:B---3--:R-:W-:Y:S08]  /*7080*/  HMMA.16816.F32.BF16 R192, R4.reuse, R28, R192 ;  /* 0x0000001c04c0723c */ /* 0x048ff000000418c0 */
[C---:B------:R-:W-:Y:S01]  /*7090*/  HMMA.16816.F32.BF16 R188, R4.reuse, R30, R188 ;  /* 0x0000001e04bc723c */ /* 0x040fe200000418bc */
[----:B------:R-:W3:Y:S07]  /*70a0*/  LDSM.16.M88.4 R28, [R214+0x4000] ;  /* 0x00400000d61c783b */ /* 0x000eee0000000200 */
[C---:B-1----:R-:W-:Y:S08]  /*70b0*/  HMMA.16816.F32.BF16 R184, R4.reuse, R8, R184 ;  /* 0x0000000804b8723c */ /* 0x042ff000000418b8 */
[----:B------:R-:W-:Y:S01]  /*70c0*/  HMMA.16816.F32.BF16 R180, R4, R10, R180 ;  /* 0x0000000a04b4723c */ /* 0x000fe200000418b4 */
[----:B------:R-:W1:Y:S04]  /*70d0*/  LDSM.16.M88.4 R8, [R213+0x12800] ;  /* 0x01280000d508783b */ /* 0x000e680000000200 */
[----:B------:R-:W1:Y:S03]  /*70e0*/  LDSM.16.M88.4 R4, [R213+0x13000] ;  /* 0x01300000d504783b */ /* 0x000e660000000200 */
        /* <DEDUP_REMOVED lines=18> */
[----:B------:R-:W-:Y:S07]  /*7210*/  LDSM.16.M88.4 R8, [R204+0x4000] ;  /* 0x00400000cc08783b */ /* 0x000fee0000000200 */
[C---:B------:R-:W-:Y:S08]  /*7220*/  HMMA.16816.F32.BF16 R192, R28.reuse, R4, R192 ;  /* 0x000000041cc0723c */ /* 0x040ff000000418c0 */
[C---:B------:R-:W-:Y:S01]  /*7230*/  HMMA.16816.F32.BF16 R188, R28.reuse, R6, R188 ;  /* 0x000000061cbc723c */ /* 0x040fe200000418bc */
[----:B------:R-:W1:Y:S07]  /*7240*/  LDSM.16.M88.4 R4, [R166+0x12000] ;  /* 0x01200000a604783b */ /* 0x000e6e0000000200 */
[C---:B----4-:R-:W-:Y:S08]  /*7250*/  HMMA.16816.F32.BF16 R184, R28.reuse, R176, R184 ;  /* 0x000000b01cb8723c */ /* 0x050ff000000418b8 */
        /* <DEDUP_REMOVED lines=21> */
[----:B------:R-:W3:Y:S07]  /*73b0*/  LDSM.16.M88.4 R28, [R2+0x12800] ;  /* 0x01280000021c783b */ /* 0x000eee0000000200 */
[C---:B--2---:R-:W-:Y:S08]  /*73c0*/  HMMA.16816.F32.BF16 R192, R8.reuse, R32, R192 ;  /* 0x0000002008c0723c */ /* 0x044ff000000418c0 */
[C---:B------:R-:W-:Y:S01]  /*73d0*/  HMMA.16816.F32.BF16 R188, R8.reuse, R34, R188 ;  /* 0x0000002208bc723c */ /* 0x040fe200000418bc */
[----:B------:R-:W2:Y:S07]  /*73e0*/  LDSM.16.M88.4 R32, [R2+0x13800] ;  /* 0x013800000220783b */ /* 0x000eae0000000200 */
[C---:B------:R-:W-:Y:S08]  /*73f0*/  HMMA.16816.F32.BF16 R184, R8.reuse, R176, R184 ;  /* 0x000000b008b8723c */ /* 0x040ff000000418b8 */
[----:B------:R-:W-:Y:S01]  /*7400*/  HMMA.16816.F32.BF16 R180, R8, R178, R180 ;  /* 0x000000b208b4723c */ /* 0x000fe200000418b4 */
[----:B------:R-:W-:Y:S04]  /*7410*/  LDSM.16.M88.4 R176, [R214+0x8000] ;  /* 0x00800000d6b0783b */ /* 0x000fe80000000200 */
[----:B------:R-:W4:Y:S03]  /*7420*/  LDSM.16.M88.4 R8, [R213+0x14000] ;  /* 0x01400000d508783b */ /* 0x000f260000000200 */
        /* <DEDUP_REMOVED lines=15> */
[----:B------:R-:W4:Y:S07]  /*7520*/  LDSM.16.M88.4 R8, [R216+0x15800] ;  /* 0x01580000d808783b */ /* 0x000f2e0000000200 */
[C---:B------:R-:W-:Y:S08]  /*7530*/  HMMA.16816.F32.BF16 R16, R176.reuse, R200, R16 ;  /* 0x000000c8b010723c */ /* 0x040ff00000041810 */
        /* <DEDUP_REMOVED lines=25> */
[C---:B-----5:R-:W-:Y:S08]  /*76d0*/  HMMA.16816.F32.BF16 R16, R28.reuse, R176, R16 ;  /* 0x000000b01c10723c */ /* 0x060ff00000041810 */
[C---:B------:R-:W-:Y:S01]  /*76e0*/  HMMA.16816.F32.BF16 R12, R28.reuse, R178, R12 ;  /* 0x000000b21c0c723c */ /* 0x040fe2000004180c */
[----:B------:R-:W-:Y:S07]  /*76f0*/  LDSM.16.M88.4 R176, [R213+0x16000] ;  /* 0x01600000d5b0783b */ /* 0x000fee0000000200 */
[C---:B--2---:R-:W-:Y:S08]  /*7700*/  HMMA.16816.F32.BF16 R192, R28.reuse, R172, R192 ;  /* 0x000000ac1cc0723c */ /* 0x044ff000000418c0 */
[C---:B------:R-:W-:Y:S01]  /*7710*/  HMMA.16816.F32.BF16 R188, R28.reuse, R174, R188 ;  /* 0x000000ae1cbc723c */ /* 0x040fe200000418bc */
[----:B------:R-:W-:Y:S07]  /*7720*/  LDSM.16.M88.4 R172, [R213+0x16800] ;  /* 0x01680000d5ac783b */ /* 0x000fee0000000200 */
[C---:B------:R-:W-:Y:S08]  /*7730*/  HMMA.16816.F32.BF16 R184, R28.reuse, R168, R184 ;  /* 0x000000a81cb8723c */ /* 0x040ff000000418b8 */
[----:B------:R-:W-:Y:S01]  /*7740*/  HMMA.16816.F32.BF16 R180, R28, R170, R180 ;  /* 0x000000aa1cb4723c */ /* 0x000fe200000418b4 */
[----:B------:R-:W1:Y:S04]  /*7750*/  LDSM.16.M88.4 R28, [R214+0xc000] ;  /* 0x00c00000d61c783b */ /* 0x000e680000000200 */
[----:B------:R-:W-:Y:S03]  /*7760*/  LDSM.16.M88.4 R168, [R213+0x17000] ;  /* 0x01700000d5a8783b */ /* 0x000fe60000000200 */
        /* <DEDUP_REMOVED lines=8> */
[----:B------:R-:W4:Y:S07]  /*77f0*/  LDSM.16.M88.4 R32, [R213+0x17800] ;  /* 0x01780000d520783b */ /* 0x000f2e0000000200 */
[C---:B-1----:R-:W-:Y:S08]  /*7800*/  HMMA.16816.F32.BF16 R16, R28.reuse, R172, R16 ;  /* 0x000000ac1c10723c */ /* 0x042ff00000041810 */
[C---:B------:R-:W-:Y:S08]  /*7810*/  HMMA.16816.F32.BF16 R24, R28.reuse, R176, R24 ;  /* 0x000000b01c18723c */ /* 0x040ff00000041818 */
[C---:B------:R-:W-:Y:S01]  /*7820*/  HMMA.16816.F32.BF16 R20, R28.reuse, R178, R20 ;  /* 0x000000b21c14723c */ /* 0x040fe20000041814 */
[----:B------:R-:W-:Y:S07]  /*7830*/  LDSM.16.M88.4 R176, [R204+0xc000] ;  /* 0x00c00000ccb0783b */ /* 0x000fee0000000200 */
[----:B------:R-:W-:Y:S01]  /*7840*/  HMMA.16816.F32.BF16 R12, R28, R174, R12 ;  /* 0x000000ae1c0c723c */ /* 0x000fe2000004180c */
[----:B------:R-:W1:Y:S07]  /*7850*/  LDSM.16.M88.4 R172, [R166+0x16000] ;  /* 0x01600000a6ac783b */ /* 0x000e6e0000000200 */
[C---:B------:R-:W-:Y:S08]  /*7860*/  HMMA.16816.F32.BF16 R184, R196.reuse, R200, R184 ;  /* 0x000000c8c4b8723c */ /* 0x040ff000000418b8 */
[----:B------:R-:W-:Y:S01]  /*7870*/  HMMA.16816.F32.BF16 R180, R196, R202, R180 ;  /* 0x000000cac4b4723c */ /* 0x000fe200000418b4 */
[----:B------:R-:W5:Y:S04]  /*7880*/  LDSM.16.M88.4 R200, [R216+0x17000] ;  /* 0x01700000d8c8783b */ /* 0x000f680000000200 */
[----:B------:R-:W5:Y:S03]  /*7890*/  LDSM.16.M88.4 R196, [R216+0x17800] ;  /* 0x01780000d8c4783b */ /* 0x000f660000000200 */
[C---:B--2---:R-:W-:Y:S08]  /*78a0*/  HMMA.16816.F32.BF16 R24, R244.reuse, R8, R24 ;  /* 0x00000008f418723c */ /* 0x044ff00000041818 */
[C---:B------:R-:W-:Y:S01]  /*78b0*/  HMMA.16816.F32.BF16 R20, R244.reuse, R10, R20 ;  /* 0x0000000af414723c */ /* 0x040fe20000041814 */
[----:B------:R-:W-:Y:S07]  /*78c0*/  LDSM.16.M88.4 R8, [R167+0xc000] ;  /* 0x00c00000a708783b */ /* 0x000fee0000000200 */
[C---:B---3--:R-:W-:Y:S08]  /*78d0*/  HMMA.16816.F32.BF16 R16, R244.reuse, R4, R16 ;  /* 0x00000004f410723c */ /* 0x048ff00000041810 */
[----:B------:R-:W-:Y:S01]  /*78e0*/  HMMA.16816.F32.BF16 R12, R244, R6, R12 ;  /* 0x00000006f40c723c */ /* 0x000fe2000004180c */
[----:B------:R-:W2:Y:S07]  /*78f0*/  LDSM.16.M88.4 R4, [R2+0x16000] ;  /* 0x016000000204783b */ /* 0x000eae0000000200 */
[C---:B----4-:R-:W-:Y:S08]  /*7900*/  HMMA.16816.F32.BF16 R184, R28.reuse, R32, R184 ;  /* 0x000000201cb8723c */ /* 0x050ff000000418b8 */
[C---:B------:R-:W-:Y:S01]  /*7910*/  HMMA.16816.F32.BF16 R180, R28.reuse, R34, R180 ;  /* 0x000000221cb4723c */ /* 0x040fe200000418b4 */
[----:B------:R-:W3:Y:S07]  /*7920*/  LDSM.16.M88.4 R32, [R166+0x17000] ;  /* 0x01700000a620783b */ /* 0x000eee0000000200 */
[C---:B------:R-:W-:Y:S08]  /*7930*/  HMMA.16816.F32.BF16 R192, R28.reuse, R168, R192 ;  /* 0x000000a81cc0723c */ /* 0x040ff000000418c0 */
[----:B------:R-:W-:Y:S01]  /*7940*/  HMMA.16816.F32.BF16 R188, R28, R170, R188 ;  /* 0x000000aa1cbc723c */ /* 0x000fe200000418bc */
[----:B------:R-:W4:Y:S04]  /*7950*/  LDSM.16.M88.4 R168, [R166+0x16800] ;  /* 0x01680000a6a8783b */ /* 0x000f280000000200 */
[----:B------:R-:W4:Y:S03]  /*7960*/  LDSM.16.M88.4 R28, [R166+0x17800] ;  /* 0x01780000a61c783b */ /* 0x000f260000000200 */
[C---:B-1----:R-:W-:Y:S08]  /*7970*/  HMMA.16816.F32.BF16 R24, R176.reuse, R172, R24 ;  /* 0x000000acb018723c */ /* 0x042ff00000041818 */
[----:B------:R-:W-:Y:S08]  /*7980*/  HMMA.16816.F32.BF16 R20, R176, R174, R20 ;  /* 0x000000aeb014723c */ /* 0x000ff00000041814 */
[C---:B-----5:R-:W-:Y:S08]  /*7990*/  HMMA.16816.F32.BF16 R192, R244.reuse, R200, R192 ;  /* 0x000000c8f4c0723c */ /* 0x060ff000000418c0 */
[C---:B------:R-:W-:Y:S08]  /*79a0*/  HMMA.16816.F32.BF16 R184, R244.reuse, R196, R184 ;  /* 0x000000c4f4b8723c */ /* 0x040ff000000418b8 */
[----:B------:R-:W-:Y:S01]  /*79b0*/  HMMA.16816.F32.BF16 R180, R244, R198, R180 ;  /* 0x000000c6f4b4723c */ /* 0x000fe200000418b4 */
[----:B------:R-:W1:Y:S07]  /*79c0*/  LDSM.16.M88.4 R196, [R2+0x16800] ;  /* 0x0168000002c4783b */ /* 0x000e6e0000000200 */
[C---:B--2---:R-:W-:Y:S08]  /*79d0*/  HMMA.16816.F32.BF16 R24, R8.reuse, R4, R24 ;  /* 0x000000040818723c */ /* 0x044ff00000041818 */
[----:B------:R-:W-:Y:S01]  /*79e0*/  HMMA.16816.F32.BF16 R20, R8, R6, R20 ;  /* 0x000000060814723c */ /* 0x000fe20000041814 */
[----:B------:R-:W2:Y:S07]  /*79f0*/  LDSM.16.M88.4 R4, [R2+0x17000] ;  /* 0x017000000204783b */ /* 0x000eae0000000200 */
[----:B---3--:R-:W-:Y:S01]  /*7a00*/  HMMA.16816.F32.BF16 R192, R176, R32, R192 ;  /* 0x00000020b0c0723c */ /* 0x008fe200000418c0 */
[----:B------:R-:W-:-:S04]  /*7a10*/  IMAD.U32 R32, RZ, RZ, UR4 ;  /* 0x00000004ff207e24 */ /* 0x000fc8000f8e00ff */
[----:B------:R-:W-:-:S03]  /*7a20*/  IMAD R32, R32, 0x40, R209 ;  /* 0x0000004020207824 */ /* 0x000fc600078e02d1 */
[----:B----4-:R-:W-:Y:S01]  /*7a30*/  HMMA.16816.F32.BF16 R16, R176, R168, R16 ;  /* 0x000000a8b010723c */ /* 0x010fe20000041810 */
[----:B------:R-:W-:-:S07]  /*7a40*/  VIADD R33, R32, 0xffffffc8 ;  /* 0xffffffc820217836 */ /* 0x000fce0000000000 */
        /* <DEDUP_REMOVED lines=9> */
[----:B------:R-:W-:Y:S01]  /*7ae0*/  HMMA.16816.F32.BF16 R12, R176, R170, R12 ;  /* 0x000000aab00c723c */ /* 0x000fe2000004180c */
[----:B------:R-:W-:-:S02]  /*7af0*/  FSEL R26, R26, -INF , !P0 ;  /* 0xff8000001a1a7808 */ /* 0x000fc40004000000 */
[----:B------:R-:W-:Y:S02]  /*7b00*/  ISETP.GE.AND P0, PT, R33, R206, PT ;  /* 0x000000ce2100720c */ /* 0x000fe40003f06270 */
[----:B------:R-:W-:Y:S02]  /*7b10*/  FSEL R25, R25, -INF , !P5 ;  /* 0xff80000019197808 */ /* 0x000fe40006800000 */
[----:B------:R-:W-:Y:S01]  /*7b20*/  FSEL R27, R27, -INF , !P6 ;  /* 0xff8000001b1b7808 */ /* 0x000fe20007000000 */
[----:B------:R-:W-:Y:S01]  /*7b30*/  HMMA.16816.F32.BF16 R180, R176, R30, R180 ;  /* 0x0000001eb0b4723c */ /* 0x000fe200000418b4 */
[----:B------:R3:W4:Y:S01]  /*7b40*/  LDSM.16.M88.4 R28, [R2+0x17800] ;  /* 0x01780000021c783b */ /* 0x0007220000000200 */
[----:B------:R-:W-:Y:S01]  /*7b50*/  ISETP.GE.AND P5, PT, R33, R205, PT ;  /* 0x000000cd2100720c */ /* 0x000fe20003fa6270 */
[----:B------:R-:W-:Y:S01]  /*7b60*/  VIADD R33, R32, 0xffffffd1 ;  /* 0xffffffd120217836 */ /* 0x000fe20000000000 */
[----:B------:R-:W-:Y:S01]  /*7b70*/  FSEL R20, R20, -INF , !P0 ;  /* 0xff80000014147808 */ /* 0x000fe20004000000 */
[----:B------:R-:W-:-:S04]  /*7b80*/  DEPBAR.LE SB0, 0x0 ;  /* 0x000080000000791a */ /* 0x000fc80000000000 */
[----:B-1----:R-:W-:Y:S01]  /*7b90*/  HMMA.16816.F32.BF16 R16, R8, R196, R16 ;  /* 0x000000c40810723c */ /* 0x002fe20000041810 */
[----:B------:R-:W-:-:S07]  /*7ba0*/  FSEL R22, R22, -INF , !P5 ;  /* 0xff80000016167808 */ /* 0x000fce0006800000 */
[----:B------:R-:W-:Y:S01]  /*7bb0*/  HMMA.16816.F32.BF16 R188, R176, R34, R188 ;  /* 0x00000022b0bc723c */ /* 0x000fe200000418bc */
[----:B------:R-:W-:Y:S01]  /*7bc0*/  VIADD R34, R32, 0xffffffc9 ;  /* 0xffffffc920227836 */ /* 0x000fe20000000000 */
[----:B------:R-:W-:Y:S04]  /*7bd0*/  BAR.SYNC.DEFER_BLOCKING 0x0 ;  /* 0x0000000000007b1d */ /* 0x000fe80000010000 */
[----:B------:R-:W-:Y:S01]  /*7be0*/  ISETP.GE.AND P6, PT, R34, R206, PT ;  /* 0x000000ce2200720c */ /* 0x000fe20003fc6270 */
[----:B---3--:R-:W-:Y:S01]  /*7bf0*/  VIADD R2, R32, 0xffffffd0 ;  /* 0xffffffd020027836 */ /* 0x008fe20000000000 */
[----:B------:R-:W-:Y:S01]  /*7c00*/  HMMA.16816.F32.BF16 R12, R8, R198, R12 ;  /* 0x000000c6080c723c */ /* 0x000fe2000004180c */
[----:B------:R-:W-:Y:S02]  /*7c10*/  ISETP.GE.AND P0, PT, R34, R205, PT ;  /* 0x000000cd2200720c */ /* 0x000fe40003f06270 */
[----:B------:R-:W-:-:S02]  /*7c20*/  FSEL R21, R21, -INF , !P6 ;  /* 0xff80000015157808 */ /* 0x000fc40007000000 */
[CC--:B------:R-:W-:Y:S02]  /*7c30*/  ISETP.GE.AND P5, PT, R2.reuse, R206.reuse, PT ;  /* 0x000000ce0200720c */ /* 0x0c0fe40003fa6270 */
[----:B------:R-:W-:Y:S01]  /*7c40*/  ISETP.GE.AND P6, PT, R2, R205, PT ;  /* 0x000000cd0200720c */ /* 0x000fe20003fc6270 */
[C---:B--2---:R-:W-:Y:S01]  /*7c50*/  HMMA.16816.F32.BF16 R192, R8.reuse, R4, R192 ;  /* 0x0000000408c0723c */ /* 0x044fe200000418c0 */
[----:B------:R-:W-:Y:S01]  /*7c60*/  FSEL R23, R23, -INF , !P0 ;  /* 0xff80000017177808 */ /* 0x000fe20004000000 */
[C---:B------:R-:W-:Y:S01]  /*7c70*/  VIADD R2, R32.reuse, 0xffffffd8 ;  /* 0xffffffd820027836 */ /* 0x040fe20000000000 */
[----:B------:R-:W-:Y:S01]  /*7c80*/  ISETP.GE.AND P0, PT, R33, R206, PT ;  /* 0x000000ce2100720c */ /* 0x000fe20003f06270 */
[----:B------:R-:W-:Y:S01]  /*7c90*/  VIADD R4, R32, 0xffffffd9 ;  /* 0xffffffd920047836 */ /* 0x000fe20000000000 */
[----:B------:R-:W-:Y:S02]  /*7ca0*/  FSEL R217, R16, -INF , !P5 ;  /* 0xff80000010d97808 */ /* 0x000fe40006800000 */
[----:B------:R-:W-:Y:S01]  /*7cb0*/  FSEL R179, R18, -INF , !P6 ;  /* 0xff80000012b37808 */ /* 0x000fe20007000000 */
[----:B------:R-:W-:Y:S01]  /*7cc0*/  HMMA.16816.F32.BF16 R188, R8, R6, R188 ;  /* 0x0000000608bc723c */ /* 0x000fe200000418bc */
[----:B------:R-:W-:-:S02]  /*7cd0*/  FSEL R218, R17, -INF , !P0 ;  /* 0xff80000011da7808 */ /* 0x000fc40004000000 */
[-C--:B------:R-:W-:Y:S02]  /*7ce0*/  ISETP.GE.AND P5, PT, R33, R205.reuse, PT ;  /* 0x000000cd2100720c */ /* 0x080fe40003fa6270 */
[CC--:B------:R-:W-:Y:S02]  /*7cf0*/  ISETP.GE.AND P6, PT, R2.reuse, R206.reuse, PT ;  /* 0x000000ce0200720c */ /* 0x0c0fe40003fc6270 */
[----:B------:R-:W-:Y:S01]  /*7d00*/  ISETP.GE.AND P0, PT, R2, R205, PT ;  /* 0x000000cd0200720c */ /* 0x000fe20003f06270 */
[----:B------:R-:W-:Y:S01]  /*7d10*/  VIADD R2, R32, 0xffffffe0 ;  /* 0xffffffe020027836 */ /* 0x000fe20000000000 */
[----:B------:R-:W-:Y:S01]  /*7d20*/  FSEL R178, R19, -INF , !P5 ;  /* 0xff80000013b27808 */ /* 0x000fe20006800000 */
[----:B----4-:R-:W-:Y:S01]  /*7d30*/  HMMA.16816.F32.BF16 R180, R8, R30, R180 ;  /* 0x0000001e08b4723c */ /* 0x010fe200000418b4 */
[----:B------:R-:W-:Y:S01]  /*7d40*/  FSEL R220, R12, -INF , !P6 ;  /* 0xff8000000cdc7808 */ /* 0x000fe20007000000 */
[----:B------:R-:W-:Y:S01]  /*7d50*/  VIADD R12, R32, 0xffffffe9 ;  /* 0xffffffe9200c7836 */ /* 0x000fe20000000000 */
[----:B------:R-:W-:-:S02]  /*7d60*/  ISETP.GE.AND P5, PT, R4, R206, PT ;  /* 0x000000ce0400720c */ /* 0x000fc40003fa6270 */
[----:B------:R-:W-:Y:S01]  /*7d70*/  ISETP.GE.AND P6, PT, R4, R205, PT ;  /* 0x000000cd0400720c */ /* 0x000fe20003fc6270 */
[----:B------:R-:W-:Y:S01]  /*7d80*/  VIADD R4, R32, 0xffffffe1 ;  /* 0xffffffe120047836 */ /* 0x000fe20000000000 */
[----:B------:R-:W-:Y:S02]  /*7d90*/  FSEL R222, R14, -INF , !P0 ;  /* 0xff8000000ede7808 */ /* 0x000fe40004000000 */
[-C--:B------:R-:W-:Y:S02]  /*7da0*/  ISETP.GE.AND P0, PT, R2, R206.reuse, PT ;  /* 0x000000ce0200720c */ /* 0x080fe40003f06270 */
[----:B------:R-:W-:Y:S02]  /*7db0*/  FSEL R219, R15, -INF , !P6 ;  /* 0xff8000000fdb7808 */ /* 0x000fe40007000000 */
[----:B------:R-:W-:Y:S02]  /*7dc0*/  FSEL R167, R192, -INF , !P0 ;  /* 0xff800000c0a77808 */ /* 0x000fe40004000000 */
[----:B------:R-:W-:-:S02]  /*7dd0*/  ISETP.GE.AND P6, PT, R4, R206, PT ;  /* 0x000000ce0400720c */ /* 0x000fc40003fc6270 */
[-C--:B------:R-:W-:Y:S02]  /*7de0*/  ISETP.GE.AND P0, PT, R4, R205.reuse, PT ;  /* 0x000000cd0400720c */ /* 0x080fe40003f06270 */
[----:B------:R-:W-:Y:S01]  /*7df0*/  HMMA.16816.F32.BF16 R4, R8, R28, R184 ;  /* 0x0000001c0804723c */ /* 0x000fe200000418b8 */
[----:B------:R-:W-:Y:S01]  /*7e00*/  FSEL R242, R13, -INF , !P5 ;  /* 0xff8000000df27808 */ /* 0x000fe20006800000 */
[----:B------:R-:W-:Y:S01]  /*7e10*/  VIADD R8, R32, 0xfffffff8 ;  /* 0xfffffff820087836 */ /* 0x000fe20000000000 */
[----:B------:R-:W-:Y:S01]  /*7e20*/  ISETP.GE.AND P5, PT, R2, R205, PT ;  /* 0x000000cd0200720c */ /* 0x000fe20003fa6270 */
[----:B------:R-:W-:Y:S01]  /*7e30*/  VIADD R2, R32, 0xffffffe8 ;  /* 0xffffffe820027836 */ /* 0x000fe20000000000 */
[----:B------:R-:W-:Y:S01]  /*7e40*/  FSEL R171, R193, -INF , !P6 ;  /* 0xff800000c1ab7808 */ /* 0x000fe20007000000 */
[----:B------:R-:W-:Y:S01]  /*7e50*/  IMAD.U32 R10, RZ, RZ, UR27 ;  /* 0x0000001bff0a7e24 */ /* 0x000fe2000f8e00ff */
[----:B------:R-:W-:Y:S02]  /*7e60*/  FSEL R169, R194, -INF , !P5 ;  /* 0xff800000c2a97808 */ /* 0x000fe40006800000 */
[----:B------:R-:W-:-:S02]  /*7e70*/  ISETP.GE.AND P5, PT, R2, R206, PT ;  /* 0x000000ce0200720c */ /* 0x000fc40003fa6270 */
[----:B------:R-:W-:Y:S01]  /*7e80*/  ISETP.GE.AND P6, PT, R2, R205, PT ;  /* 0x000000cd0200720c */ /* 0x000fe20003fc6270 */
[----:B------:R-:W-:Y:S01]  /*7e90*/  VIADD R2, R32, 0xfffffff0 ;  /* 0xfffffff020027836 */ /* 0x000fe20000000000 */
[----:B------:R-:W-:Y:S02]  /*7ea0*/  FSEL R166, R195, -INF , !P0 ;  /* 0xff800000c3a67808 */ /* 0x000fe40004000000 */
[----:B------:R-:W-:Y:S02]  /*7eb0*/  ISETP.GE.AND P0, PT, R12, R206, PT ;  /* 0x000000ce0c00720c */ /* 0x000fe40003f06270 */
[----:B------:R-:W-:Y:S02]  /*7ec0*/  FSEL R168, R190, -INF , !P6 ;  /* 0xff800000bea87808 */ /* 0x000fe40007000000 */
[----:B------:R-:W-:Y:S02]  /*7ed0*/  FSEL R170, R189, -INF , !P0 ;  /* 0xff800000bdaa7808 */ /* 0x000fe40004000000 */
[----:B------:R-:W-:-:S02]  /*7ee0*/  FSEL R176, R188, -INF , !P5 ;  /* 0xff800000bcb07808 */ /* 0x000fc40006800000 */
[CC--:B------:R-:W-:Y:S02]  /*7ef0*/  ISETP.GE.AND P6, PT, R2.reuse, R206.reuse, PT ;  /* 0x000000ce0200720c */ /* 0x0c0fe40003fc6270 */
[-C--:B------:R-:W-:Y:S01]  /*7f00*/  ISETP.GE.AND P0, PT, R2, R205.reuse, PT ;  /* 0x000000cd0200720c */ /* 0x080fe20003f06270 */
[----:B------:R-:W-:Y:S01]  /*7f10*/  VIADD R2, R32, 0xfffffff1 ;  /* 0xfffffff120027836 */ /* 0x000fe20000000000 */
[----:B------:R-:W-:Y:S01]  /*7f20*/  ISETP.GE.AND P5, PT, R12, R205, PT ;  /* 0x000000cd0c00720c */ /* 0x000fe20003fa6270 */
[----:B------:R-:W-:Y:S01]  /*7f30*/  VIADD R32, R32, 0xfffffff9 ;  /* 0xfffffff920207836 */ /* 0x000fe20000000000 */
[----:B------:R-:W-:Y:S02]  /*7f40*/  FSEL R203, R4, -INF , !P6 ;  /* 0xff80000004cb7808 */ /* 0x000fe40007000000 */
[----:B------:R-:W-:Y:S02]  /*7f50*/  FSEL R177, R191, -INF , !P5 ;  /* 0xff800000bfb17808 */ /* 0x000fe40006800000 */
[----:B------:R-:W-:-:S02]  /*7f60*/  ISETP.GE.AND P5, PT, R2, R206, PT ;  /* 0x000000ce0200720c */ /* 0x000fc40003fa6270 */
[----:B------:R-:W-:Y:S02]  /*7f70*/  ISETP.GE.AND P6, PT, R2, R205, PT ;  /* 0x000000cd0200720c */ /* 0x000fe40003fc6270 */
[----:B------:R-:W-:Y:S02]  /*7f80*/  FMNMX3.FTZ R4, R164, R24, R25, !PT ;  /* 0x00000018a4047276 */ /* 0x000fe40007810019 */
[----:B------:R-:W-:Y:S02]  /*7f90*/  FMNMX3.FTZ R2, R3, R26, R27, !PT ;  /* 0x0000001a03027276 */ /* 0x000fe4000781001b */
[----:B------:R-:W-:Y:S02]  /*7fa0*/  FMNMX3.FTZ R4, R4, R20, R21, !PT ;  /* 0x0000001404047276 */ /* 0x000fe40007810015 */
[----:B------:R-:W-:Y:S02]  /*7fb0*/  FMNMX3.FTZ R2, R2, R22, R23, !PT ;  /* 0x0000001602027276 */ /* 0x000fe40007810017 */
        /* <DEDUP_REMOVED lines=10> */
[----:B------:R-:W-:Y:S02]  /*8060*/  FSEL R190, R180, -INF , !P0 ;  /* 0xff800000b4be7808 */ /* 0x000fe40004000000 */
[----:B------:R-:W-:Y:S02]  /*8070*/  ISETP.GE.AND P5, PT, R8, R205, PT ;  /* 0x000000cd0800720c */ /* 0x000fe40003fa6270 */
[----:B------:R-:W-:-:S02]  /*8080*/  ISETP.GE.AND P6, PT, R32, R206, PT ;  /* 0x000000ce2000720c */ /* 0x000fc40003fc6270 */
[----:B------:R-:W-:Y:S02]  /*8090*/  ISETP.GE.AND P0, PT, R32, R205, PT ;  /* 0x000000cd2000720c */ /* 0x000fe40003f06270 */
[----:B------:R-:W-:Y:S02]  /*80a0*/  FMNMX3.FTZ R4, R4, R176, R170, !PT ;  /* 0x000000b004047276 */ /* 0x000fe400078100aa */
[----:B------:R-:W-:Y:S02]  /*80b0*/  FMNMX3.FTZ R2, R2, R168, R177, !PT ;  /* 0x000000a802027276 */ /* 0x000fe400078100b1 */
[----:B------:R-:W-:Y:S02]  /*80c0*/  LOP3.LUT R10, R10, UR31, R237, 0x96, !PT ;  /* 0x0000001f0a0a7c12 */ /* 0x000fe4000f8e96ed */
[----:B------:R-:W-:Y:S02]  /*80d0*/  FSEL R175, R182, -INF , !P5 ;  /* 0xff800000b6af7808 */ /* 0x000fe40006800000 */
[----:B------:R-:W-:Y:S01]  /*80e0*/  FSEL R189, R181, -INF , !P6 ;  /* 0xff800000b5bd7808 */ /* 0x000fe20007000000 */
[----:B------:R-:W-:Y:S01]  /*80f0*/  IMAD.WIDE.U32 R10, R10, -0x326172a9, RZ ;  /* 0xcd9e8d570a0a7825 */ /* 0x000fe200078e00ff */
[----:B------:R-:W-:-:S02]  /*8100*/  FSEL R174, R183, -INF , !P0 ;  /* 0xff800000b7ae7808 */ /* 0x000fc40004000000 */
[----:B------:R-:W-:Y:S02]  /*8110*/  FMNMX3.FTZ R4, R4, R203, R191, !PT ;  /* 0x000000cb04047276 */ /* 0x000fe400078100bf */
[----:B------:R-:W-:Y:S02]  /*8120*/  FMNMX3.FTZ R5, R2, R187, R185, !PT ;  /* 0x000000bb02057276 */ /* 0x000fe400078100b9 */
[----:B------:R-:W-:Y:S02]  /*8130*/  FMNMX3.FTZ R2, R4, R190, R189, !PT ;  /* 0x000000be04027276 */ /* 0x000fe400078100bd */
[----:B------:R-:W-:Y:S01]  /*8140*/  FMNMX3.FTZ R5, R5, R175, R174, !PT ;  /* 0x000000af05057276 */ /* 0x000fe200078100ae */
[----:B------:R-:W-:Y:S06]  /*8150*/  BRA.U !UP1, `(.L_x_809) ;  /* 0x0000000109f87547 */ /* 0x000fec000b800000 */
[----:B------:R-:W-:-:S04]  /*8160*/  UIADD3 UR5, UPT, UPT, UR20, -0x3, URZ ;  /* 0xfffffffd14057890 */ /* 0x000fc8000fffe0ff */
[----:B------:R-:W-:-:S04]  /*8170*/  UIMAD.WIDE.U32 UR12, UR5, UR10, URZ ;  /* 0x0000000a050c72a5 */ /* 0x000fc8000f8e00ff */
[----:B------:R-:W-:Y:S02]  /*8180*/  UIMAD UR5, UR5, UR11, UR13 ;  /* 0x0000000b050572a4 */ /* 0x000fe4000f8e020d */
[----:B------:R-:W-:Y:S02]  /*8190*/  USHF.L.U32 UR4, UR12, 0x6, URZ ;  /* 0x000000060c047899 */ /* 0x000fe400080006ff */
[----:B------:R-:W-:Y:S02]  /*81a0*/  USHF.L.U64.HI UR5, UR12, 0x6, UR5 ;  /* 0x000000060c057899 */ /* 0x000fe40008010205 */
[----:B------:R-:W-:Y:S02]  /*81b0*/  ULEA UR7, UP0, UR10, UR4, 0x5 ;  /* 0x000000040a077291 */ /* 0x000fe4000f8028ff */
[----:B------:R-:W-:Y:S02]  /*81c0*/  IMAD.U32 R8, RZ, RZ, UR4 ;  /* 0x00000004ff087e24 */ /* 0x000fe4000f8e00ff */
[----:B------:R-:W-:Y:S01]  /*81d0*/  IMAD.U32 R7, RZ, RZ, UR5 ;  /* 0x00000005ff077e24 */ /* 0x000fe2000f8e00ff */
[----:B------:R-:W-:Y:S01]  /*81e0*/  ULEA.HI.X UR4, UR10, UR5, UR11, 0x5, UP0 ;  /* 0x000000050a047291 */ /* 0x000fe200080f2c0b */
[----:B------:R-:W-:Y:S01]  /*81f0*/  IMAD.U32 R6, RZ, RZ, UR7 ;  /* 0x00000007ff067e24 */ /* 0x000fe2000f8e00ff */
[----:B------:R-:W-:-:S02]  /*8200*/  @!P4 LEA R28, P0, R8, R226, 0x1 ;  /* 0x000000e2081cc211 */ /* 0x000fc400078008ff */
[CC--:B------:R-:W-:Y:S02]  /*8210*/  @!P3 LEA R16, P6, R8.reuse, R226.reuse, 0x1 ;  /* 0x000000e20810b211 */ /* 0x0c0fe400078c08ff */
[CC--:B------:R-:W-:Y:S01]  /*8220*/  @!P2 LEA R14, P5, R8.reuse, R226.reuse, 0x1 ;  /* 0x000000e2080ea211 */ /* 0x0c0fe200078a08ff */
[----:B------:R-:W-:Y:S01]  /*8230*/  IMAD.U32 R4, RZ, RZ, UR4 ;  /* 0x00000004ff047e24 */ /* 0x000fe2000f8e00ff */
[CCC-:B------:R-:W-:Y:S02]  /*8240*/  @!P4 LEA.HI.X R29, R8.reuse, R225.reuse, R7.reuse, 0x1, P0 ;  /* 0x000000e1081dc211 */ /* 0x1c0fe400000f0c07 */
[CC--:B------:R-:W-:Y:S02]  /*8250*/  @!P1 LEA R12, P0, R8.reuse, R226.reuse, 0x1 ;  /* 0x000000e2080c9211 */ /* 0x0c0fe400078008ff */
[----:B------:R-:W-:Y:S01]  /*8260*/  @!P3 LEA.HI.X R17, R8, R225, R7, 0x1, P6 ;  /* 0x000000e10811b211 */ /* 0x000fe200030f0c07 */
[----:B------:R-:W-:Y:S01]  /*8270*/  @!PT LDS RZ, [RZ] ;  /* 0x00000000fffff984 */ /* 0x000fe20000000800 */
[----:B------:R-:W-:Y:S01]  /*8280*/  @!PT LDS RZ, [RZ] ;  /* 0x00000000fffff984 */ /* 0x000fe20000000800 */
[----:B------:R-:W-:Y:S01]  /*8290*/  @!PT LDS RZ, [RZ] ;  /* 0x00000000fffff984 */ /* 0x000fe20000000800 */
[----:B------:R1:W-:Y:S01]  /*82a0*/  @!P4 LDGSTS.E.BYPASS.LTC128B.128 [R227+0x10000], desc[UR24][R28.64] ;  /* 0x100000001ce3cfae */ /* 0x0003e2000b981a18 */
[----:B------:R-:W-:-:S02]  /*82b0*/  LEA R18, P6, R6, R226, 0x1 ;  /* 0x000000e206127211 */ /* 0x000fc400078c08ff */
[CCC-:B------:R-:W-:Y:S01]  /*82c0*/  @!P2 LEA.HI.X R15, R8.reuse, R225.reuse, R7.reuse, 0x1, P5 ;  /* 0x000000e1080fa211 */ /* 0x1c0fe200028f0c07 */
[----:B------:R1:W-:Y:S01]  /*82d0*/  @P4 STS.128 [R227+0x10000], RZ ;  /* 0x010000ffe3004388 */ /* 0x0003e20000000c00 */
[-C--:B------:R-:W-:Y:S02]  /*82e0*/  @!P1 LEA.HI.X R13, R8, R225.reuse, R7, 0x1, P0 ;  /* 0x000000e1080d9211 */ /* 0x080fe400000f0c07 */
        /* <DEDUP_REMOVED lines=37> */
.L_x_809:
[----:B------:R-:W2:Y:S01]  /*8540*/  SHFL.BFLY PT, R8, R2, 0x2, 0x1f ;  /* 0x0c401f0002087f89 */ /* 0x000ea200000e0000 */
[----:B------:R-:W-:Y:S01]  /*8550*/  LOP3.LUT R6, R240, UR26, R11, 0x96, !PT ;  /* 0x0000001af0067c12 */ /* 0x000fe2000f8e960b */
[----:B------:R-:W-:Y:S01]  /*8560*/  UIADD3 UR14, UPT, UPT, UR31, 0x76cf5d0a, URZ ;  /* 0x76cf5d0a1f0e7890 */ /* 0x000fe2000fffe0ff */
[----:B------:R-:W-:Y:S01]  /*8570*/  LOP3.LUT R182, R10, UR23, R229, 0x96, !PT ;  /* 0x000000170ab67c12 */ /* 0x000fe2000f8e96e5 */
[----:B------:R-:W3:Y:S01]  /*8580*/  SHFL.BFLY PT, R4, R5, 0x2, 0x1f ;  /* 0x0c401f0005047f89 */ /* 0x000ee200000e0000 */
[----:B------:R-:W-:Y:S01]  /*8590*/  UIADD3 UR13, UPT, UPT, UR31, 0x32370b8f, URZ ;  /* 0x32370b8f1f0d7890 */ /* 0x000fe2000fffe0ff */
[----:B------:R-:W-:Y:S01]  /*85a0*/  IMAD.WIDE.U32 R244, R6, -0x2daee0ad, RZ ;  /* 0xd2511f5306f47825 */ /* 0x000fe200078e00ff */
[----:B------:R-:W4:Y:S01]  /*85b0*/  LDCU UR15, c[0x0][0x45c] ;  /* 0x00008b80ff0f77ac */ /* 0x000f220008000800 */
[----:B------:R-:W5:Y:S02]  /*85c0*/  S2UR UR4, SR_CgaCtaId ;  /* 0x00000000000479c3 */ /* 0x000f640000008800 */
[----:B------:R-:W-:Y:S01]  /*85d0*/  IMAD.WIDE.U32 R182, R182, -0x2daee0ad, RZ ;  /* 0xd2511f53b6b67825 */ /* 0x000fe200078e00ff */
[----:B------:R-:W-:Y:S01]  /*85e0*/  LOP3.LUT R6, R234, UR14, R245, 0x96, !PT ;  /* 0x0000000eea067c12 */ /* 0x000fe2000f8e96f5 */
[----:B------:R-:W-:Y:S01]  /*85f0*/  UIADD3 UR7, UPT, UPT, UR31, -0x56f99767, URZ ;  /* 0xa90668991f077890 */ /* 0x000fe2000fffe0ff */
[----:B------:R-:W-:-:S02]  /*8600*/  UMOV UR5, 0x400 ;  /* 0x0000040000057882 */ /* 0x000fc40000000000 */
[----:B------:R-:W-:Y:S01]  /*8610*/  LOP3.LUT R244, R244, UR13, R183, 0x96, !PT ;  /* 0x0000000df4f47c12 */ /* 0x000fe2000f8e96b7 */
[----:B------:R-:W-:Y:S01]  /*8620*/  IMAD.WIDE.U32 R6, R6, -0x326172a9, RZ ;  /* 0xcd9e8d5706067825 */ /* 0x000fe200078e00ff */
[----:B------:R-:W-:Y:S02]  /*8630*/  UIADD3 UR12, UPT, UPT, UR31, -0x126145ec, URZ ;  /* 0xed9eba141f0c7890 */ /* 0x000fe4000fffe0ff */
[----:B------:R-:W-:Y:S01]  /*8640*/  UIADD3 UR27, UPT, UPT, UR27, 0x1, URZ ;  /* 0x000000011b1b7890 */ /* 0x000fe2000fffe0ff */
[----:B------:R-:W-:Y:S01]  /*8650*/  IMAD.WIDE.U32 R244, R244, -0x326172a9, RZ ;  /* 0xcd9e8d57f4f47825 */ /* 0x000fe200078e00ff */
[----:B--2---:R-:W-:Y:S02]  /*8660*/  FMNMX.FTZ R8, R2, R8, !PT ;  /* 0x0000000802087209 */ /* 0x004fe40007810000 */
[----:B------:R-:W-:Y:S02]  /*8670*/  LOP3.LUT R2, R228, UR22, R7, 0x96, !PT ;  /* 0x00000016e4027c12 */ /* 0x000fe4000f8e9607 */
[----:B---3--:R-:W-:Y:S01]  /*8680*/  FMNMX.FTZ R4, R5, R4, !PT ;  /* 0x0000000405047209 */ /* 0x008fe20007810000 */
[----:B------:R-:W2:Y:S01]  /*8690*/  SHFL.BFLY PT, R204, R8, 0x1, 0x1f ;  /* 0x0c201f0008cc7f89 */ /* 0x000ea200000e0000 */
[----:B------:R-:W-:Y:S01]  /*86a0*/  LOP3.LUT R180, R6, UR21, R245, 0x96, !PT ;  /* 0x0000001506b47c12 */ /* 0x000fe2000f8e96f5 */
[----:B------:R-:W-:Y:S01]  /*86b0*/  IMAD.WIDE.U32 R6, R2, -0x2daee0ad, RZ ;  /* 0xd2511f5302067825 */ /* 0x000fe200078e00ff */
[----:B-----5:R-:W-:Y:S01]  /*86c0*/  ULEA UR5, UR4, UR5, 0x18 ;  /* 0x0000000504057291 */ /* 0x020fe2000f8ec0ff */
[----:B------:R-:W3:Y:S01]  /*86d0*/  SHFL.BFLY PT, R2, R4, 0x1, 0x1f ;  /* 0x0c201f0004027f89 */ /* 0x000ee200000e0000 */
[----:B------:R-:W-:Y:S01]  /*86e0*/  UIADD3 UR4, UPT, UPT, UR31, 0x646e171e, URZ ;  /* 0x646e171e1f047890 */ /* 0x000fe2000fffe0ff */
[----:B------:R-:W-:Y:S01]  /*86f0*/  IMAD.WIDE.U32 R180, R180, -0x2daee0ad, RZ ;  /* 0xd2511f53b4b47825 */ /* 0x000fe200078e00ff */
[----:B------:R-:W-:-:S02]  /*8700*/  LOP3.LUT R182, R182, UR12, R7, 0x96, !PT ;  /* 0x0000000cb6b67c12 */ /* 0x000fc4000f8e9607 */
[----:B------:R-:W-:Y:S02]  /*8710*/  LEA R0, R0, UR5, 0x1 ;  /* 0x0000000500007c11 */ /* 0x000fe4000f8e08ff */
[----:B------:R-:W-:Y:S01]  /*8720*/  LOP3.LUT R5, R6, UR7, R181, 0x96, !PT ;  /* 0x0000000706057c12 */ /* 0x000fe2000f8e96b5 */
[----:B------:R-:W-:Y:S01]  /*8730*/  IMAD.WIDE.U32 R182, R182, -0x326172a9, RZ ;  /* 0xcd9e8d57b6b67825 */ /* 0x000fe200078e00ff */
[C---:B-1----:R-:W-:Y:S02]  /*8740*/  IADD3 R16, PT, PT, R0.reuse, 0x18000, RZ ;  /* 0x0001800000107810 */ /* 0x042fe40007ffe0ff */
[----:B------:R-:W-:Y:S01]  /*8750*/  IADD3 R184, PT, PT, R0, 0x18040, RZ ;  /* 0x0001804000b87810 */ /* 0x000fe20007ffe0ff */
[----:B------:R-:W-:-:S03]  /*8760*/  IMAD.WIDE.U32 R10, R5, -0x326172a9, RZ ;  /* 0xcd9e8d57050a7825 */ /* 0x000fc600078e00ff */
[C---:B------:R-:W-:Y:S02]  /*8770*/  PRMT R9, R10.reuse, 0x7773, RZ ;  /* 0x000077730a097816 */ /* 0x040fe400000000ff */
[----:B------:R-:W-:Y:S02]  /*8780*/  PRMT R6, R10, 0x7772, RZ ;  /* 0x000077720a067816 */ /* 0x000fe400000000ff */
[----:B--2---:R-:W-:Y:S02]  /*8790*/  FMNMX.FTZ R204, R8, R204, !PT ;  /* 0x000000cc08cc7209 */ /* 0x004fe40007810000 */
[----:B------:R-:W-:Y:S02]  /*87a0*/  PRMT R6, R6, 0x5410, R9 ;  /* 0x0000541006067816 */ /* 0x000fe40000000009 */
[----:B---3--:R-:W-:Y:S01]  /*87b0*/  FMNMX.FTZ R2, R4, R2, !PT ;  /* 0x0000000204027209 */ /* 0x008fe20007810000 */
[C---:B----4-:R-:W-:Y:S01]  /*87c0*/  FMUL.FTZ R188, R204.reuse, UR15 ;  /* 0x0000000fccbc7c20 */ /* 0x050fe20008410000 */
[----:B------:R-:W-:-:S02]  /*87d0*/  FSETP.NEU.FTZ.AND P5, PT, R204, -INF , PT ;  /* 0xff800000cc00780b */ /* 0x000fc40003fbd000 */
[C---:B------:R-:W-:Y:S01]  /*87e0*/  FSETP.NEU.FTZ.AND P0, PT, R2.reuse, -INF , PT ;  /* 0xff8000000200780b */ /* 0x040fe20003f1d000 */
[----:B------:R-:W-:Y:S01]  /*87f0*/  FMUL.FTZ R186, R2, UR15 ;  /* 0x0000000f02ba7c20 */ /* 0x000fe20008410000 */
[----:B------:R-:W-:Y:S02]  /*8800*/  FSEL R9, R204, RZ, P5 ;  /* 0x000000ffcc097208 */ /* 0x000fe40002800000 */
[----:B------:R-:W-:Y:S02]  /*8810*/  FSEL R8, R2, RZ, P0 ;  /* 0x000000ff02087208 */ /* 0x000fe40000000000 */
[----:B------:R-:W-:Y:S01]  /*8820*/  FSEL R186, R186, RZ, P0 ;  /* 0x000000ffbaba7208 */ /* 0x000fe20000000000 */
[----:B------:R-:W-:Y:S01]  /*8830*/  FADD.FTZ R9, R164, -R9 ;  /* 0x80000009a4097221 */ /* 0x000fe20000010000 */
[----:B------:R-:W-:Y:S01]  /*8840*/  LOP3.LUT P0, RZ, R208, 0x2, RZ, 0xc0, !PT ;  /* 0x00000002d0ff7812 */ /* 0x000fe2000780c0ff */
[----:B------:R-:W-:Y:S01]  /*8850*/  FADD.FTZ R8, R3, -R8 ;  /* 0x8000000803087221 */ /* 0x000fe20000010000 */
[----:B------:R-:W-:Y:S01]  /*8860*/  MOV R12, R10 ;  /* 0x0000000a000c7202 */ /* 0x000fe20000000f00 */
[----:B------:R-:W-:Y:S01]  /*8870*/  FMUL.FTZ R201, R9, UR15 ;  /* 0x0000000f09c97c20 */ /* 0x000fe20008410000 */
[----:B------:R-:W-:Y:S01]  /*8880*/  SEL R165, R165, 0xffffffe0, !P0 ;  /* 0xffffffe0a5a57807 */ /* 0x000fe20004000000 */
[----:B------:R-:W-:Y:S01]  /*8890*/  FMUL.FTZ R8, R8, UR15 ;  /* 0x0000000f08087c20 */ /* 0x000fe20008410000 */
[----:B------:R-:W-:Y:S01]  /*88a0*/  LOP3.LUT P0, R192, R208, 0x4, RZ, 0xc0, !PT ;  /* 0x00000004d0c07812 */ /* 0x000fe2000780c0ff */
[--C-:B------:R-:W-:Y:S01]  /*88b0*/  FFMA.FTZ R197, R22, UR15, -R186.reuse ;  /* 0x0000000f16c57c23 */ /* 0x100fe200080108ba */
[----:B------:R-:W-:Y:S01]  /*88c0*/  PRMT R5, R10, 0x7771, RZ ;  /* 0x000077710a057816 */ /* 0x000fe200000000ff */
[----:B------:R-:W1:Y:S01]  /*88d0*/  MUFU.EX2 R201, R201 ;  /* 0x000000c900c97308 */ /* 0x000e620000000800 */
[----:B------:R-:W2:Y:S01]  /*88e0*/  LDC R10, c[0x0][0x4f8] ;  /* 0x00013e00ff0a7b82 */ /* 0x000ea20000000800 */
[----:B------:R-:W-:Y:S01]  /*88f0*/  FSEL R188, R188, RZ, P5 ;  /* 0x000000ffbcbc7208 */ /* 0x000fe20002800000 */
[--C-:B------:R-:W-:Y:S01]  /*8900*/  FFMA.FTZ R196, R23, UR15, -R186.reuse ;  /* 0x0000000f17c47c23 */ /* 0x100fe200080108ba */
[----:B------:R-:W3:Y:S01]  /*8910*/  MUFU.EX2 R200, R8 ;  /* 0x0000000800c87308 */ /* 0x000ee20000000800 */
[----:B------:R-:W-:Y:S01]  /*8920*/  IADD3 R173, PT, PT, R165, R0, RZ ;  /* 0x00000000a5ad7210 */ /* 0x000fe20007ffe0ff */
[----:B------:R-:W-:Y:S01]  /*8930*/  FFMA.FTZ R199, R26, UR15, -R186 ;  /* 0x0000000f1ac77c23 */ /* 0x000fe200080108ba */
[--C-:B------:R-:W-:Y:S01]  /*8940*/  FFMA.FTZ R193, R20, UR15, -R188.reuse ;  /* 0x0000000f14c17c23 */ /* 0x100fe200080108bc */
[--C-:B------:R-:W-:Y:S01]  /*8950*/  FFMA.FTZ R3, R21, UR15, -R188.reuse ;  /* 0x0000000f15037c23 */ /* 0x100fe200080108bc */
[----:B------:R-:W-:Y:S01]  /*8960*/  LOP3.LUT R7, R182, UR16, R11, 0x96, !PT ;  /* 0x00000010b6077c12 */ /* 0x000fe2000f8e960b */
[----:B------:R-:W4:Y:S01]  /*8970*/  LDSM.16.MT88.4 R20, [R173+0x18000] ;  /* 0x01800000ad14783b */ /* 0x000f220000004200 */
[----:B------:R-:W-:Y:S01]  /*8980*/  @P0 IADD3 R184, PT, PT, R16, -0x40, RZ ;  /* 0xffffffc010b80810 */ /* 0x000fe20007ffe0ff */
[--C-:B------:R-:W-:Y:S01]  /*8990*/  FFMA.FTZ R195, R24, UR15, -R188.reuse ;  /* 0x0000000f18c37c23 */ /* 0x100fe200080108bc */
[----:B------:R-:W-:Y:S01]  /*89a0*/  LOP3.LUT R4, R7, 0xffff, RZ, 0xc0, !PT ;  /* 0x0000ffff07047812 */ /* 0x000fe200078ec0ff */
[----:B------:R-:W-:Y:S01]  /*89b0*/  FFMA.FTZ R194, R25, UR15, -R188 ;  /* 0x0000000f19c27c23 */ /* 0x000fe200080108bc */
[----:B------:R-:W-:Y:S01]  /*89c0*/  FFMA.FTZ R198, R27, UR15, -R186 ;  /* 0x0000000f1bc67c23 */ /* 0x000fe200080108ba */
[----:B------:R-:W5:Y:S01]  /*89d0*/  LDSM.16.MT88.4 R28, [R184] ;  /* 0x00000000b81c783b */ /* 0x000f620000004200 */
[-C--:B-1----:R-:W-:Y:S01]  /*89e0*/  FMUL.FTZ R24, R44, R201.reuse ;  /* 0x000000c92c187220 */ /* 0x082fe20000410000 */
[-C--:B------:R-:W-:Y:S01]  /*89f0*/  FMUL.FTZ R25, R45, R201.reuse ;  /* 0x000000c92d197220 */ /* 0x080fe20000410000 */
[-C--:B---3--:R-:W-:Y:S01]  /*8a00*/  FMUL.FTZ R26, R46, R200.reuse ;  /* 0x000000c82e1a7220 */ /* 0x088fe20000410000 */
[----:B------:R-:W-:Y:S01]  /*8a10*/  FMUL.FTZ R27, R47, R200 ;  /* 0x000000c82f1b7220 */ /* 0x000fe20000410000 */
[----:B------:R-:W-:Y:S01]  /*8a20*/  LOP3.LUT R11, R7, 0xff, RZ, 0xc0, !PT ;  /* 0x000000ff070b7812 */ /* 0x000fe200078ec0ff */
[----:B------:R-:W1:Y:S01]  /*8a30*/  LDSM.16.MT88.4 R44, [R0+0x1a000] ;  /* 0x01a00000002c783b */ /* 0x000e620000004200 */
[----:B------:R-:W-:Y:S01]  /*8a40*/  SHF.R.U32.HI R4, RZ, 0x8, R4 ;  /* 0x00000008ff047819 */ /* 0x000fe20000011604 */
[----:B------:R-:W-:Y:S01]  /*8a50*/  MUFU.EX2 R193, R193 ;  /* 0x000000c100c17308 */ /* 0x000fe20000000800 */
[----:B--2---:R-:W-:Y:S01]  /*8a60*/  LOP3.LUT R10, R10, 0xff, RZ, 0xc0, !PT ;  /* 0x000000ff0a0a7812 */ /* 0x004fe200078ec0ff */
[-C--:B------:R-:W-:Y:S01]  /*8a70*/  FMUL.FTZ R16, R36, R201.reuse ;  /* 0x000000c924107220 */ /* 0x080fe20000410000 */
[----:B------:R-:W-:Y:S01]  /*8a80*/  IADD3 R202, PT, PT, R165, R184, RZ ;  /* 0x000000b8a5ca7210 */ /* 0x000fe20007ffe0ff */
[----:B------:R-:W2:Y:S01]  /*8a90*/  MUFU.EX2 R3, R3 ;  /* 0x0000000300037308 */ /* 0x000ea20000000800 */
[----:B------:R-:W-:Y:S01]  /*8aa0*/  LOP3.LUT R12, R12, 0xff, RZ, 0xc0, !PT ;  /* 0x000000ff0c0c7812 */ /* 0x000fe200078ec0ff */
[-C--:B------:R-:W-:Y:S01]  /*8ab0*/  FMUL.FTZ R17, R37, R201.reuse ;  /* 0x000000c925117220 */ /* 0x080fe20000410000 */
[----:B------:R-:W-:Y:S01]  /*8ac0*/  PRMT R4, R11, 0x5410, R4 ;  /* 0x000054100b047816 */ /* 0x000fe20000000004 */
[----:B------:R-:W-:Y:S01]  /*8ad0*/  MUFU.EX2 R195, R195 ;  /* 0x000000c300c37308 */ /* 0x000fe20000000800 */
[----:B------:R-:W-:Y:S01]  /*8ae0*/  PRMT R11, R7, 0x7632, R11 ;  /* 0x00007632070b7816 */ /* 0x000fe2000000000b */
[----:B------:R-:W-:Y:S01]  /*8af0*/  FMUL.FTZ R18, R38, R200 ;  /* 0x000000c826127220 */ /* 0x000fe20000410000 */
[----:B------:R-:W-:Y:S01]  /*8b00*/  LEA R172, R10, R10, 0x10 ;  /* 0x0000000a0aac7211 */ /* 0x000fe200078e80ff */
[----:B------:R-:W3:Y:S01]  /*8b10*/  MUFU.EX2 R194, R194 ;  /* 0x000000c200c27308 */ /* 0x000ee20000000800 */
[-C--:B------:R-:W-:Y:S01]  /*8b20*/  FMUL.FTZ R19, R39, R200.reuse ;  /* 0x000000c827137220 */ /* 0x080fe20000410000 */
[----:B------:R-:W-:Y:S01]  /*8b30*/  PRMT R5, R12, 0x5410, R5 ;  /* 0x000054100c057816 */ /* 0x000fe20000000005 */
[----:B------:R-:W1:Y:S01]  /*8b40*/  LDSM.16.MT88.4 R36, [R202] ;  /* 0x00000000ca24783b */ /* 0x000e620000004200 */
[----:B------:R-:W-:Y:S01]  /*8b50*/  MUFU.EX2 R199, R199 ;  /* 0x000000c700c77308 */ /* 0x000fe20000000800 */
[----:B------:R-:W-:Y:S01]  /*8b60*/  SHF.R.U32.HI R10, RZ, 0x18, R7 ;  /* 0x00000018ff0a7819 */ /* 0x000fe20000011607 */
[-C--:B------:R-:W-:Y:S01]  /*8b70*/  FMUL.FTZ R40, R40, R201.reuse ;  /* 0x000000c928287220 */ /* 0x080fe20000410000 */
[----:B------:R-:W-:Y:S01]  /*8b80*/  LOP3.LUT R7, R6, 0xff00ff, RZ, 0xc0, !PT ;  /* 0x00ff00ff06077812 */ /* 0x000fe200078ec0ff */
[----:B------:R-:W-:Y:S01]  /*8b90*/  MUFU.EX2 R197, R197 ;  /* 0x000000c500c57308 */ /* 0x000fe20000000800 */
[----:B------:R-:W-:Y:S01]  /*8ba0*/  LOP3.LUT R6, R11, 0xff, RZ, 0xc0, !PT ;  /* 0x000000ff0b067812 */ /* 0x000fe200078ec0ff */
[----:B------:R-:W-:Y:S01]  /*8bb0*/  FMUL.FTZ R41, R41, R201 ;  /* 0x000000c929297220 */ /* 0x000fe20000410000 */
[--C-:B------:R-:W-:Y:S01]  /*8bc0*/  HSET2.LE.AND R9, R5, R172.reuse, PT ;  /* 0x000000ac05097233 */ /* 0x100fe20003803000 */
[----:B------:R-:W4:Y:S01]  /*8bd0*/  MUFU.EX2 R196, R196 ;  /* 0x000000c400c47308 */ /* 0x000f220000000800 */
[----:B------:R-:W-:Y:S01]  /*8be0*/  PRMT R5, R6, 0x5410, R10 ;  /* 0x0000541006057816 */ /* 0x000fe2000000000a */
[-C--:B------:R-:W-:Y:S01]  /*8bf0*/  FMUL.FTZ R42, R42, R200.reuse ;  /* 0x000000c82a2a7220 */ /* 0x080fe20000410000 */
[----:B--2---:R-:W-:Y:S01]  /*8c00*/  F2FP.BF16.F32.PACK_AB R11, R3, R193 ;  /* 0x000000c1030b723e */ /* 0x004fe200000010ff */
[----:B------:R-:W2:Y:S01]  /*8c10*/  MUFU.EX2 R198, R198 ;  /* 0x000000c600c67308 */ /* 0x000ea20000000800 */
[--C-:B------:R-:W-:Y:S01]  /*8c20*/  HSET2.LE.AND R7, R7, R172.reuse, PT ;  /* 0x000000ac07077233 */ /* 0x100fe20003803000 */
[-C--:B------:R-:W-:Y:S01]  /*8c30*/  FMUL.FTZ R43, R43, R200.reuse ;  /* 0x000000c82b2b7220 */ /* 0x080fe20000410000 */
[----:B------:R-:W-:Y:S01]  /*8c40*/  LOP3.LUT R6, R11, R9, RZ, 0xc0, !PT ;  /* 0x000000090b067212 */ /* 0x000fe200078ec0ff */
[-C--:B------:R-:W-:Y:S01]  /*8c50*/  FMUL.FTZ R48, R48, R201.reuse ;  /* 0x000000c930307220 */ /* 0x080fe20000410000 */
[--C-:B------:R-:W-:Y:S01]  /*8c60*/  HSET2.LE.AND R4, R4, R172.reuse, PT ;  /* 0x000000ac04047233 */ /* 0x100fe20003803000 */
[----:B------:R-:W-:Y:S01]  /*8c70*/  FMUL.FTZ R49, R49, R201 ;  /* 0x000000c931317220 */ /* 0x000fe20000410000 */
[--C-:B------:R-:W-:Y:S01]  /*8c80*/  HSET2.LE.AND R5, R5, R172.reuse, PT ;  /* 0x000000ac05057233 */ /* 0x100fe20003803000 */
[-C--:B------:R-:W-:Y:S01]  /*8c90*/  FMUL.FTZ R50, R50, R200.reuse ;  /* 0x000000c832327220 */ /* 0x080fe20000410000 */
[----:B---3--:R-:W-:Y:S01]  /*8ca0*/  F2FP.BF16.F32.PACK_AB R9, R194, R195 ;  /* 0x000000c3c209723e */ /* 0x008fe200000010ff */
[----:B------:R-:W-:Y:S01]  /*8cb0*/  FMUL.FTZ R51, R51, R200 ;  /* 0x000000c833337220 */ /* 0x000fe20000410000 */
[----:B----4-:R-:W-:Y:S01]  /*8cc0*/  F2FP.BF16.F32.PACK_AB R10, R196, R197 ;  /* 0x000000c5c40a723e */ /* 0x010fe200000010ff */
[-C--:B------:R-:W-:Y:S01]  /*8cd0*/  FMUL.FTZ R64, R64, R201.reuse ;  /* 0x000000c940407220 */ /* 0x080fe20000410000 */
[----:B------:R-:W-:Y:S01]  /*8ce0*/  LOP3.LUT R4, R9, R4, RZ, 0xc0, !PT ;  /* 0x0000000409047212 */ /* 0x000fe200078ec0ff */
[----:B------:R-:W-:Y:S01]  /*8cf0*/  FMUL.FTZ R65, R65, R201 ;  /* 0x000000c941417220 */ /* 0x000fe20000410000 */
[----:B--2---:R-:W-:Y:S01]  /*8d00*/  F2FP.BF16.F32.PACK_AB R8, R198, R199 ;  /* 0x000000c7c608723e */ /* 0x004fe200000010ff */
        /* <DEDUP_REMOVED lines=59> */
[----:B------:R-:W-:Y:S01]  /*90c0*/  LOP3.LUT R182, R244, UR17, R183, 0x96, !PT ;  /* 0x00000011f4b67c12 */ /* 0x000fe2000f8e96b7 */
[--C-:B------:R-:W-:Y:S01]  /*90d0*/  FFMA.FTZ R221, R217, UR15, -R188.reuse ;  /* 0x0000000fd9dd7c23 */ /* 0x100fe200080108bc */
        /* <DEDUP_REMOVED lines=11> */
[----:B------:R-:W5:Y:S01]  /*9190*/  LDSM.16.MT88.4 R76, [R0+0x1c000] ;  /* 0x01c00000004c783b */ /* 0x000f620000004200 */
[----:B------:R-:W-:Y:S01]  /*91a0*/  IMAD.WIDE.U32 R182, R182, -0x2daee0ad, RZ ;  /* 0xd2511f53b6b67825 */ /* 0x000fe200078e00ff */
[C---:B--2---:R-:W-:Y:S03]  /*91b0*/  HMMA.16816.F32.BF16 R48, R4.reuse, R52, R48 ;  /* 0x000000340430723c */ /* 0x044fe60000041830 */
[-C--:B------:R-:W-:Y:S01]  /*91c0*/  FMUL.FTZ R112, R112, R201.reuse ;  /* 0x000000c970707220 */ /* 0x080fe20000410000 */
[-C--:B------:R-:W-:Y:S01]  /*91d0*/  FMUL.FTZ R113, R113, R201.reuse ;  /* 0x000000c971717220 */ /* 0x080fe20000410000 */
[-C--:B------:R-:W-:Y:S01]  /*91e0*/  FMUL.FTZ R114, R114, R200.reuse ;  /* 0x000000c872727220 */ /* 0x080fe20000410000 */
[-C--:B------:R-:W-:Y:S01]  /*91f0*/  FMUL.FTZ R115, R115, R200.reuse ;  /* 0x000000c873737220 */ /* 0x080fe20000410000 */
[----:B------:R-:W-:Y:S01]  /*9200*/  MUFU.EX2 R217, R217 ;  /* 0x000000d900d97308 */ /* 0x000fe20000000800 */
[----:B------:R-:W-:Y:S01]  /*9210*/  LDSM.16.MT88.4 R12, [R0+0x18000] ;  /* 0x01800000000c783b */ /* 0x000fe20000004200 */
[-C--:B------:R-:W-:Y:S01]  /*9220*/  FMUL.FTZ R8, R160, R201.reuse ;  /* 0x000000c9a0087220 */ /* 0x080fe20000410000 */
[C---:B---3--:R-:W-:Y:S01]  /*9230*/  HMMA.16816.F32.BF16 R56, R4.reuse, R60, R56 ;  /* 0x0000003c0438723c */ /* 0x048fe20000041838 */
[----:B------:R-:W-:Y:S01]  /*9240*/  MUFU.EX2 R220, R220 ;  /* 0x000000dc00dc7308 */ /* 0x000fe20000000800 */
        /* <DEDUP_REMOVED lines=14> */
[C---:B----4-:R-:W-:Y:S01]  /*9330*/  HMMA.16816.F32.BF16 R64, R4.reuse, R68, R64 ;  /* 0x000000440440723c */ /* 0x050fe20000041840 */
[----:B------:R-:W-:Y:S01]  /*9340*/  LOP3.LUT R180, R180, UR4, R183, 0x96, !PT ;  /* 0x00000004b4b47c12 */ /* 0x000fe2000f8e96b7 */
[----:B------:R-:W-:Y:S01]  /*9350*/  FFMA.FTZ R218, R218, UR15, -R188 ;  /* 0x0000000fdada7c23 */ /* 0x000fe200080108bc */
[--C-:B------:R-:W-:Y:S01]  /*9360*/  FFMA.FTZ R243, R179, UR15, -R186.reuse ;  /* 0x0000000fb3f37c23 */ /* 0x100fe200080108ba */
[--C-:B------:R-:W-:Y:S01]  /*9370*/  FFMA.FTZ R222, R222, UR15, -R186.reuse ;  /* 0x0000000fdede7c23 */ /* 0x100fe200080108ba */
[--C-:B------:R-:W-:Y:S01]  /*9380*/  FFMA.FTZ R219, R219, UR15, -R186.reuse ;  /* 0x0000000fdbdb7c23 */ /* 0x100fe200080108ba */
[----:B------:R-:W-:Y:S01]  /*9390*/  FFMA.FTZ R242, R178, UR15, -R186 ;  /* 0x0000000fb2f27c23 */ /* 0x000fe200080108ba */
        /* <DEDUP_REMOVED lines=16> */
[----:B------:R-:W-:Y:S01]  /*94a0*/  MUFU.EX2 R221, R221 ;  /* 0x000000dd00dd7308 */ /* 0x000fe20000000800 */
[C---:B-1----:R-:W-:Y:S01]  /*94b0*/  HMMA.16816.F32.BF16 R80, R4.reuse, R84, R80 ;  /* 0x000000540450723c */ /* 0x042fe20000041850 */
[-C--:B------:R-:W-:Y:S01]  /*94c0*/  FMUL.FTZ R152, R152, R201.reuse ;  /* 0x000000c998987220 */ /* 0x080fe20000410000 */
        /* <DEDUP_REMOVED lines=13> */
[-C--:B------:R-:W-:Y:S01]  /*95a0*/  FMUL.FTZ R146, R146, R200.reuse ;  /* 0x000000c892927220 */ /* 0x080fe20000410000 */
[C---:B-----5:R-:W-:Y:S01]  /*95b0*/  HMMA.16816.F32.BF16 R72, R4.reuse, R76, R72 ;  /* 0x0000004c0448723c */ /* 0x060fe20000041848 */
[----:B------:R-:W-:Y:S01]  /*95c0*/  MUFU.EX2 R222, R222 ;  /* 0x000000de00de7308 */ /* 0x000fe20000000800 */
[-C--:B------:R-:W-:Y:S01]  /*95d0*/  FMUL.FTZ R147, R147, R200.reuse ;  /* 0x000000c893937220 */ /* 0x080fe20000410000 */
[--C-:B------:R-:W-:Y:S01]  /*95e0*/  FFMA.FTZ R247, R176, UR15, -R188.reuse ;  /* 0x0000000fb0f77c23 */ /* 0x100fe200080108bc */
[--C-:B------:R-:W-:Y:S01]  /*95f0*/  FFMA.FTZ R246, R170, UR15, -R188.reuse ;  /* 0x0000000faaf67c23 */ /* 0x100fe200080108bc */
[----:B------:R-:W-:Y:S01]  /*9600*/  MUFU.EX2 R219, R219 ;  /* 0x000000db00db7308 */ /* 0x000fe20000000800 */
[----:B------:R-:W-:Y:S01]  /*9610*/  FFMA.FTZ R245, R167, UR15, -R188 ;  /* 0x0000000fa7f57c23 */ /* 0x000fe200080108bc */
[--C-:B------:R-:W-:Y:S01]  /*9620*/  FFMA.FTZ R251, R166, UR15, -R186.reuse ;  /* 0x0000000fa6fb7c23 */ /* 0x100fe200080108ba */
[C---:B------:R-:W-:Y:S01]  /*9630*/  HMMA.16816.F32.BF16 R76, R4.reuse, R78, R96 ;  /* 0x0000004e044c723c */ /* 0x040fe20000041860 */
[-C--:B------:R-:W-:Y:S01]  /*9640*/  FMUL.FTZ R96, R116, R201.reuse ;  /* 0x000000c974607220 */ /* 0x080fe20000410000 */
[-C--:B------:R-:W-:Y:S01]  /*9650*/  FMUL.FTZ R97, R117, R201.reuse ;  /* 0x000000c975617220 */ /* 0x080fe20000410000 */
[-C--:B------:R-:W-:Y:S01]  /*9660*/  FMUL.FTZ R98, R118, R200.reuse ;  /* 0x000000c876627220 */ /* 0x080fe20000410000 */
[-C--:B------:R-:W-:Y:S01]  /*9670*/  FMUL.FTZ R99, R119, R200.reuse ;  /* 0x000000c877637220 */ /* 0x080fe20000410000 */
[----:B------:R-:W-:Y:S01]  /*9680*/  MUFU.EX2 R242, R242 ;  /* 0x000000f200f27308 */ /* 0x000fe20000000800 */
[----:B------:R-:W4:Y:S01]  /*9690*/  LDSM.16.MT88.4 R116, [R173+0x1e000] ;  /* 0x01e00000ad74783b */ /* 0x000f220000004200 */
[----:B------:R-:W-:Y:S01]  /*96a0*/  FFMA.FTZ R248, R177, UR15, -R186 ;  /* 0x0000000fb1f87c23 */ /* 0x000fe200080108ba */
[C---:B--2---:R-:W-:Y:S01]  /*96b0*/  HMMA.16816.F32.BF16 R104, R4.reuse, R108, R104 ;  /* 0x0000006c0468723c */ /* 0x044fe20000041868 */
[----:B------:R-:W-:Y:S01]  /*96c0*/  MUFU.EX2 R247, R247 ;  /* 0x000000f700f77308 */ /* 0x000fe20000000800 */
[----:B------:R-:W-:Y:S01]  /*96d0*/  LDSM.16.MT88.4 R176, [R173+0x19000] ;  /* 0x01900000adb0783b */ /* 0x000fe20000004200 */
[----:B------:R-:W-:Y:S01]  /*96e0*/  FFMA.FTZ R244, R171, UR15, -R188 ;  /* 0x0000000fabf47c23 */ /* 0x000fe200080108bc */
[--C-:B------:R-:W-:Y:S01]  /*96f0*/  FFMA.FTZ R249, R169, UR15, -R186.reuse ;  /* 0x0000000fa9f97c23 */ /* 0x100fe200080108ba */
[----:B------:R-:W2:Y:S01]  /*9700*/  MUFU.EX2 R246, R246 ;  /* 0x000000f600f67308 */ /* 0x000ea20000000800 */
[----:B------:R-:W-:Y:S01]  /*9710*/  FFMA.FTZ R250, R168, UR15, -R186 ;  /* 0x0000000fa8fa7c23 */ /* 0x000fe200080108ba */
[--C-:B------:R-:W-:Y:S01]  /*9720*/  FFMA.FTZ R203, R203, UR15, -R188.reuse ;  /* 0x0000000fcbcb7c23 */ /* 0x100fe200080108bc */
[C---:B------:R-:W-:Y:S01]  /*9730*/  HMMA.16816.F32.BF16 R96, R4.reuse, R100, R96 ;  /* 0x000000640460723c */ /* 0x040fe20000041860 */
[----:B------:R-:W-:Y:S01]  /*9740*/  MUFU.EX2 R245, R245 ;  /* 0x000000f500f57308 */ /* 0x000fe20000000800 */
[--C-:B------:R-:W-:Y:S01]  /*9750*/  FFMA.FTZ R252, R191, UR15, -R188.reuse ;  /* 0x0000000fbffc7c23 */ /* 0x100fe200080108bc */
[--C-:B------:R-:W-:Y:S01]  /*9760*/  FFMA.FTZ R190, R190, UR15, -R188.reuse ;  /* 0x0000000fbebe7c23 */ /* 0x100fe200080108bc */
[----:B------:R-:W-:Y:S01]  /*9770*/  FFMA.FTZ R188, R189, UR15, -R188 ;  /* 0x0000000fbdbc7c23 */ /* 0x000fe200080108bc */
[----:B------:R-:W5:Y:S01]  /*9780*/  MUFU.EX2 R244, R244 ;  /* 0x000000f400f47308 */ /* 0x000f620000000800 */
[--C-:B------:R-:W-:Y:S01]  /*9790*/  FFMA.FTZ R187, R187, UR15, -R186.reuse ;  /* 0x0000000fbbbb7c23 */ /* 0x100fe200080108ba */
[--C-:B------:R-:W-:Y:S01]  /*97a0*/  FFMA.FTZ R185, R185, UR15, -R186.reuse ;  /* 0x0000000fb9b97c23 */ /* 0x100fe200080108ba */
[C---:B------:R-:W-:Y:S01]  /*97b0*/  HMMA.16816.F32.BF16 R100, R4.reuse, R102, R120 ;  /* 0x000000660464723c */ /* 0x040fe20000041878 */
[-C--:B------:R-:W-:Y:S01]  /*97c0*/  FMUL.FTZ R120, R140, R201.reuse ;  /* 0x000000c98c787220 */ /* 0x080fe20000410000 */
[----:B------:R-:W-:Y:S01]  /*97d0*/  FMUL.FTZ R121, R141, R201 ;  /* 0x000000c98d797220 */ /* 0x000fe20000410000 */
[-C--:B------:R-:W-:Y:S01]  /*97e0*/  FMUL.FTZ R122, R142, R200.reuse ;  /* 0x000000c88e7a7220 */ /* 0x080fe20000410000 */
[----:B------:R-:W-:Y:S01]  /*97f0*/  FMUL.FTZ R123, R143, R200 ;  /* 0x000000c88f7b7220 */ /* 0x000fe20000410000 */
[----:B--2---:R-:W-:Y:S01]  /*9800*/  F2FP.BF16.F32.PACK_AB R170, R246, R247 ;  /* 0x000000f7f6aa723e */ /* 0x004fe200000010ff */
[----:B------:R-:W2:Y:S01]  /*9810*/  LDSM.16.MT88.4 R140, [R184+0x800] ;  /* 0x00080000b88c783b */ /* 0x000ea20000004200 */
[----:B------:R-:W-:Y:S01]  /*9820*/  MUFU.EX2 R249, R249 ;  /* 0x000000f900f97308 */ /* 0x000fe20000000800 */
[C---:B------:R-:W-:Y:S01]  /*9830*/  HMMA.16816.F32.BF16 R108, R4.reuse, R110, R128 ;  /* 0x0000006e046c723c */ /* 0x040fe20000041880 */
[----:B------:R-:W-:Y:S01]  /*9840*/  MOV R130, R182 ;  /* 0x000000b600827202 */ /* 0x000fe20000000f00 */
[-C--:B------:R-:W-:Y:S01]  /*9850*/  FMUL.FTZ R131, R151, R200.reuse ;  /* 0x000000c897837220 */ /* 0x080fe20000410000 */
[C---:B------:R-:W-:Y:S01]  /*9860*/  PRMT R128, R182.reuse, 0x7771, RZ ;  /* 0x00007771b6807816 */ /* 0x040fe200000000ff */
[----:B------:R-:W-:Y:S01]  /*9870*/  MUFU.EX2 R250, R250 ;  /* 0x000000fa00fa7308 */ /* 0x000fe20000000800 */
[----:B------:R-:W-:Y:S01]  /*9880*/  PRMT R129, R182, 0x7773, RZ ;  /* 0x00007773b6817816 */ /* 0x000fe200000000ff */
[--C-:B------:R-:W-:Y:S01]  /*9890*/  FFMA.FTZ R175, R175, UR15, -R186.reuse ;  /* 0x0000000fafaf7c23 */ /* 0x100fe200080108ba */
[----:B-----5:R-:W-:Y:S01]  /*98a0*/  F2FP.BF16.F32.PACK_AB R168, R244, R245 ;  /* 0x000000f5f4a8723e */ /* 0x020fe200000010ff */
[C---:B---3--:R-:W-:Y:S01]  /*98b0*/  HMMA.16816.F32.BF16 R88, R4.reuse, R92, R88 ;  /* 0x0000005c0458723c */ /* 0x048fe20000041858 */
[----:B------:R-:W3:Y:S01]  /*98c0*/  MUFU.EX2 R248, R248 ;  /* 0x000000f800f87308 */ /* 0x000ee20000000800 */
[----:B------:R-:W-:Y:S01]  /*98d0*/  FFMA.FTZ R174, R174, UR15, -R186 ;  /* 0x0000000faeae7c23 */ /* 0x000fe200080108ba */
[-C--:B------:R-:W-:Y:S01]  /*98e0*/  FFMA.FTZ R195, R239, R201.reuse, R195 ;  /* 0x000000c9efc37223 */ /* 0x080fe200000100c3 */
[-C--:B------:R-:W-:Y:S01]  /*98f0*/  FFMA.FTZ R199, R238, R200.reuse, R199 ;  /* 0x000000c8eec77223 */ /* 0x080fe200000100c7 */
[----:B------:R-:W5:Y:S02]  /*9900*/  MUFU.EX2 R251, R251 ;  /* 0x000000fb00fb7308 */ /* 0x000f640000000800 */
[----:B------:R-:W-:Y:S01]  /*9910*/  FADD.FTZ R195, R194, R195 ;  /* 0x000000c3c2c37221 */ /* 0x000fe20000010000 */
[C---:B------:R-:W-:Y:S01]  /*9920*/  HMMA.16816.F32.BF16 R92, R4.reuse, R94, R112 ;  /* 0x0000005e045c723c */ /* 0x040fe20000041870 */
[-C--:B------:R-:W-:Y:S01]  /*9930*/  FMUL.FTZ R112, R132, R201.reuse ;  /* 0x000000c984707220 */ /* 0x080fe20000410000 */
[-C--:B------:R-:W-:Y:S01]  /*9940*/  FMUL.FTZ R113, R133, R201.reuse ;  /* 0x000000c985717220 */ /* 0x080fe20000410000 */
[-C--:B------:R-:W-:Y:S01]  /*9950*/  FMUL.FTZ R114, R134, R200.reuse ;  /* 0x000000c886727220 */ /* 0x080fe20000410000 */
[-C--:B------:R-:W-:Y:S01]  /*9960*/  FMUL.FTZ R115, R135, R200.reuse ;  /* 0x000000c887737220 */ /* 0x080fe20000410000 */
[----:B------:R-:W-:Y:S01]  /*9970*/  PRMT R133, R182, 0x7772, RZ ;  /* 0x00007772b6857816 */ /* 0x000fe200000000ff */
[----:B------:R-:W-:Y:S01]  /*9980*/  MUFU.EX2 R203, R203 ;  /* 0x000000cb00cb7308 */ /* 0x000fe20000000800 */
[----:B------:R-:W-:Y:S01]  /*9990*/  PRMT R135, R180, 0x7632, R135 ;  /* 0x00007632b4877816 */ /* 0x000fe20000000087 */
[C---:B-1----:R-:W-:Y:S01]  /*99a0*/  HMMA.16816.F32.BF16 R120, R4.reuse, R124, R120 ;  /* 0x0000007c0478723c */ /* 0x042fe20000041878 */
[----:B------:R-:W-:Y:S01]  /*99b0*/  LOP3.LUT R125, R130, 0xff, RZ, 0xc0, !PT ;  /* 0x000000ff827d7812 */ /* 0x000fe200078ec0ff */
[----:B------:R-:W-:Y:S01]  /*99c0*/  FMUL.FTZ R130, R150, R200 ;  /* 0x000000c896827220 */ /* 0x000fe20000410000 */
[----:B------:R-:W-:Y:S01]  /*99d0*/  PRMT R133, R133, 0x5410, R129 ;  /* 0x0000541085857816 */ /* 0x000fe20000000081 */
[----:B------:R-:W-:Y:S01]  /*99e0*/  FMUL.FTZ R129, R149, R201 ;  /* 0x000000c995817220 */ /* 0x000fe20000410000 */
[----:B------:R-:W-:Y:S01]  /*99f0*/  PRMT R128, R125, 0x5410, R128 ;  /* 0x000054107d807816 */ /* 0x000fe20000000080 */
[----:B------:R-:W1:Y:S01]  /*9a00*/  MUFU.EX2 R252, R252 ;  /* 0x000000fc00fc7308 */ /* 0x000e620000000800 */
[C---:B------:R-:W-:Y:S01]  /*9a10*/  LOP3.LUT R124, R180.reuse, 0xffff, RZ, 0xc0, !PT ;  /* 0x0000ffffb47c7812 */ /* 0x040fe200078ec0ff */
[C---:B----4-:R-:W-:Y:S01]  /*9a20*/  HMMA.16816.F32.BF16 R112, R4.reuse, R116, R112 ;  /* 0x000000740470723c */ /* 0x050fe20000041870 */
[----:B------:R-:W-:Y:S01]  /*9a30*/  LOP3.LUT R132, R180, 0xff, RZ, 0xc0, !PT ;  /* 0x000000ffb4847812 */ /* 0x000fe200078ec0ff */
[----:B------:R-:W-:Y:S01]  /*9a40*/  FADD.FTZ R199, R198, R199 ;  /* 0x000000c7c6c77221 */ /* 0x000fe20000010000 */
[----:B------:R-:W-:Y:S01]  /*9a50*/  SHF.R.U32.HI R180, RZ, 0x18, R180 ;  /* 0x00000018ffb47819 */ /* 0x000fe200000116b4 */
[----:B------:R-:W-:Y:S01]  /*9a60*/  FADD.FTZ R193, R193, R195 ;  /* 0x000000c3c1c17221 */ /* 0x000fe20000010000 */
[----:B------:R-:W-:Y:S01]  /*9a70*/  LOP3.LUT R135, R135, 0xff, RZ, 0xc0, !PT ;  /* 0x000000ff87877812 */ /* 0x000fe200078ec0ff */
[----:B------:R-:W-:Y:S01]  /*9a80*/  FADD.FTZ R197, R197, R199 ;  /* 0x000000c7c5c57221 */ /* 0x000fe20000010000 */
[--C-:B------:R-:W-:Y:S01]  /*9a90*/  HSET2.LE.AND R134, R128, R172.reuse, PT ;  /* 0x000000ac80867233 */ /* 0x100fe20003803000 */
[C---:B------:R-:W-:Y:S01]  /*9aa0*/  HMMA.16816.F32.BF16 R116, R4.reuse, R118, R136 ;  /* 0x000000760474723c */ /* 0x040fe20000041888 */
[----:B------:R-:W-:Y:S01]  /*9ab0*/  F2FP.BF16.F32.PACK_AB R137, R220, R217 ;  /* 0x000000d9dc89723e */ /* 0x000fe200000010ff */
[----:B------:R-:W-:Y:S01]  /*9ac0*/  FMUL.FTZ R128, R148, R201 ;  /* 0x000000c994807220 */ /* 0x000fe20000410000 */
[----:B------:R-:W-:Y:S01]  /*9ad0*/  LOP3.LUT R136, R133, 0xff00ff, RZ, 0xc0, !PT ;  /* 0x00ff00ff85887812 */ /* 0x000fe200078ec0ff */
[----:B------:R-:W-:Y:S01]  /*9ae0*/  FADD.FTZ R193, R3, R193 ;  /* 0x000000c103c17221 */ /* 0x000fe20000010000 */
[----:B------:R-:W-:Y:S01]  /*9af0*/  PRMT R133, R135, 0x5410, R180 ;  /* 0x0000541087857816 */ /* 0x000fe200000000b4 */
[----:B------:R-:W-:Y:S01]  /*9b00*/  FADD.FTZ R197, R196, R197 ;  /* 0x000000c5c4c57221 */ /* 0x000fe20000010000 */
[----:B------:R-:W-:Y:S01]  /*9b10*/  LOP3.LUT R134, R137, R134, RZ, 0xc0, !PT ;  /* 0x0000008689867212 */ /* 0x000fe200078ec0ff */
[----:B------:R-:W-:Y:S01]  /*9b20*/  HMMA.16816.F32.BF16 R8, R4, R12, R8 ;  /* 0x0000000c0408723c */ /* 0x000fe20000041808 */
[----:B------:R-:W-:-:S02]  /*9b30*/  HSET2.LE.AND R135, R136, R172, PT ;  /* 0x000000ac88877233 */ /* 0x000fc40003803000 */
[----:B------:R-:W4:Y:S01]  /*9b40*/  LDSM.16.MT88.4 R136, [R202+0x800] ;  /* 0x00080000ca88783b */ /* 0x000f220000004200 */
[----:B------:R-:W-:Y:S02]  /*9b50*/  SHF.R.U32.HI R124, RZ, 0x8, R124 ;  /* 0x00000008ff7c7819 */ /* 0x000fe4000001167c */
[--C-:B------:R-:W-:Y:S02]  /*9b60*/  HSET2.LE.AND R133, R133, R172.reuse, PT ;  /* 0x000000ac85857233 */ /* 0x100fe40003803000 */
[----:B------:R-:W-:Y:S01]  /*9b70*/  PRMT R132, R132, 0x5410, R124 ;  /* 0x0000541084847816 */ /* 0x000fe2000000007c */
[----:B------:R-:W-:Y:S01]  /*9b80*/  HMMA.16816.F32.BF16 R12, R4, R14, R156 ;  /* 0x0000000e040c723c */ /* 0x000fe2000004189c */
[----:B------:R-:W-:Y:S01]  /*9b90*/  F2FP.BF16.F32.PACK_AB R150, R219, R222 ;  /* 0x000000dedb96723e */ /* 0x000fe200000010ff */
[----:B------:R-:W-:Y:S01]  /*9ba0*/  LDSM.16.MT88.4 R156, [R0+0x18800] ;  /* 0x01880000009c783b */ /* 0x000fe20000004200 */
[----:B------:R-:W-:Y:S01]  /*9bb0*/  F2FP.BF16.F32.PACK_AB R149, R218, R221 ;  /* 0x000000ddda95723e */ /* 0x000fe200000010ff */
[----:B------:R-:W-:Y:S01]  /*9bc0*/  FADD.FTZ R221, R221, R193 ;  /* 0x000000c1dddd7221 */ /* 0x000fe20000010000 */
[----:B------:R-:W-:-:S02]  /*9bd0*/  HSET2.LE.AND R132, R132, R172, PT ;  /* 0x000000ac84847233 */ /* 0x000fc40003803000 */
[----:B------:R-:W-:Y:S01]  /*9be0*/  F2FP.BF16.F32.PACK_AB R148, R242, R243 ;  /* 0x000000f3f294723e */ /* 0x000fe200000010ff */
        /* <DEDUP_REMOVED lines=9> */
[----:B---3--:R-:W-:Y:S01]  /*9c80*/  F2FP.BF16.F32.PACK_AB R171, R248, R250 ;  /* 0x000000faf8ab723e */ /* 0x008fe200000010ff */
[----:B------:R-:W-:Y:S01]  /*9c90*/  FADD.FTZ R243, R242, R243 ;  /* 0x000000f3f2f37221 */ /* 0x000fe20000010000 */
[----:B-----5:R-:W-:Y:S01]  /*9ca0*/  F2FP.BF16.F32.PACK_AB R169, R251, R249 ;  /* 0x000000f9fba9723e */ /* 0x020fe200000010ff */
[----:B------:R-:W-:-:S02]  /*9cb0*/  FADD.FTZ R217, R217, R221 ;  /* 0x000000ddd9d97221 */ /* 0x000fc40000010000 */
[----:B------:R-:W-:Y:S02]  /*9cc0*/  FADD.FTZ R222, R222, R243 ;  /* 0x000000f3dede7221 */ /* 0x000fe40000010000 */
[----:B------:R-:W-:Y:S01]  /*9cd0*/  HMMA.16816.F32.BF16 R4, R4, R162, R144 ;  /* 0x000000a20404723c */ /* 0x000fe20000041890 */
[----:B------:R-:W3:Y:S01]  /*9ce0*/  LDSM.16.MT88.4 R144, [R173+0x1a800] ;  /* 0x01a80000ad90783b */ /* 0x000ee20000004200 */
[----:B------:R-:W-:Y:S01]  /*9cf0*/  FADD.FTZ R217, R220, R217 ;  /* 0x000000d9dcd97221 */ /* 0x000fe20000010000 */
[----:B------:R-:W-:Y:S02]  /*9d00*/  FADD.FTZ R222, R219, R222 ;  /* 0x000000dedbde7221 */ /* 0x000fe40000010000 */
[----:B------:R-:W-:Y:S01]  /*9d10*/  LDSM.16.MT88.4 R160, [R0+0x1a800] ;  /* 0x01a8000000a0783b */ /* 0x000fe20000004200 */
[----:B------:R-:W-:Y:S01]  /*9d20*/  FADD.FTZ R245, R245, R217 ;  /* 0x000000d9f5f57221 */ /* 0x000fe20000010000 */
[----:B------:R-:W-:Y:S01]  /*9d30*/  FADD.FTZ R249, R249, R222 ;  /* 0x000000def9f97221 */ /* 0x000fe20000010000 */
[----:B--2---:R-:W-:Y:S02]  /*9d40*/  HMMA.16816.F32.BF16 R24, R132, R140, R24 ;  /* 0x0000008c8418723c */ /* 0x004fe40000041818 */
[----:B------:R-:W-:Y:S01]  /*9d50*/  FADD.FTZ R245, R244, R245 ;  /* 0x000000f5f4f57221 */ /* 0x000fe20000010000 */
[----:B------:R-:W-:-:S03]  /*9d60*/  FADD.FTZ R249, R251, R249 ;  /* 0x000000f9fbf97221 */ /* 0x000fc60000010000 */
[----:B------:R-:W-:Y:S01]  /*9d70*/  FADD.FTZ R247, R247, R245 ;  /* 0x000000f5f7f77221 */ /* 0x000fe20000010000 */
[----:B------:R-:W-:Y:S01]  /*9d80*/  FADD.FTZ R250, R250, R249 ;  /* 0x000000f9fafa7221 */ /* 0x000fe20000010000 */
[----:B----4-:R-:W-:Y:S02]  /*9d90*/  HMMA.16816.F32.BF16 R32, R132, R136, R32 ;  /* 0x000000888420723c */ /* 0x010fe40000041820 */
[----:B------:R-:W-:-:S06]  /*9da0*/  FADD.FTZ R3, R246, R247 ;  /* 0x000000f7f6037221 */ /* 0x000fcc0000010000 */
[C---:B------:R-:W-:Y:S01]  /*9db0*/  HMMA.16816.F32.BF16 R36, R132.reuse, R138, R36 ;  /* 0x0000008a8424723c */ /* 0x040fe20000041824 */
[----:B------:R-:W2:Y:S07]  /*9dc0*/  LDSM.16.MT88.4 R136, [R184+0x4800] ;  /* 0x00480000b888783b */ /* 0x000eae0000004200 */
[C---:B------:R-:W-:Y:S01]  /*9dd0*/  HMMA.16816.F32.BF16 R28, R132.reuse, R142, R28 ;  /* 0x0000008e841c723c */ /* 0x040fe2000004181c */
[----:B------:R-:W4:Y:S07]  /*9de0*/  LDSM.16.MT88.4 R140, [R173+0x1c800] ;  /* 0x01c80000ad8c783b */ /* 0x000f2e0000004200 */
[C---:B-1----:R-:W-:Y:S08]  /*9df0*/  HMMA.16816.F32.BF16 R72, R132.reuse, R148, R72 ;  /* 0x000000948448723c */ /* 0x042ff00000041848 */
[C---:B---3--:R-:W-:Y:S08]  /*9e00*/  HMMA.16816.F32.BF16 R48, R132.reuse, R144, R48 ;  /* 0x000000908430723c */ /* 0x048ff00000041830 */
[C---:B------:R-:W-:Y:S01]  /*9e10*/  HMMA.16816.F32.BF16 R52, R132.reuse, R146, R52 ;  /* 0x000000928434723c */ /* 0x040fe20000041834 */
[----:B------:R-:W1:Y:S07]  /*9e20*/  LDSM.16.MT88.4 R144, [R202+0x4800] ;  /* 0x00480000ca90783b */ /* 0x000e6e0000004200 */
[C---:B------:R-:W-:Y:S01]  /*9e30*/  HMMA.16816.F32.BF16 R76, R132.reuse, R150, R76 ;  /* 0x00000096844c723c */ /* 0x040fe2000004184c */
[----:B------:R-:W3:Y:S07]  /*9e40*/  LDSM.16.MT88.4 R148, [R0+0x1e800] ;  /* 0x01e800000094783b */ /* 0x000eee0000004200 */
[----:B--2---:R-:W-:Y:S01]  /*9e50*/  HMMA.16816.F32.BF16 R88, R132, R136, R88 ;  /* 0x000000888458723c */ /* 0x004fe20000041858 */
[----:B------:R-:W-:-:S04]  /*9e60*/  MOV R136, UR27 ;  /* 0x0000001b00887c02 */ /* 0x000fc80008000f00 */
[----:B------:R-:W-:-:S03]  /*9e70*/  LOP3.LUT R136, R136, UR31, R237, 0x96, !PT ;  /* 0x0000001f88887c12 */ /* 0x000fc6000f8e96ed */
[----:B----4-:R-:W-:Y:S02]  /*9e80*/  HMMA.16816.F32.BF16 R80, R132, R140, R80 ;  /* 0x0000008c8450723c */ /* 0x010fe40000041850 */
[----:B------:R-:W-:-:S03]  /*9e90*/  IMAD.WIDE.U32 R136, R136, -0x326172a9, RZ ;  /* 0xcd9e8d5788887825 */ /* 0x000fc600078e00ff */
[----:B------:R-:W-:-:S03]  /*9ea0*/  LOP3.LUT R136, R136, UR23, R229, 0x96, !PT ;  /* 0x0000001788887c12 */ /* 0x000fc6000f8e96e5 */
[C---:B------:R-:W-:Y:S01]  /*9eb0*/  HMMA.16816.F32.BF16 R84, R132.reuse, R142, R84 ;  /* 0x0000008e8454723c */ /* 0x040fe20000041854 */
[----:B------:R-:W2:Y:S07]  /*9ec0*/  LDSM.16.MT88.4 R140, [R173+0x1e800] ;  /* 0x01e80000ad8c783b */ /* 0x000eae0000004200 */
[----:B------:R-:W-:Y:S01]  /*9ed0*/  HMMA.16816.F32.BF16 R92, R132, R138, R92 ;  /* 0x0000008a845c723c */ /* 0x000fe2000004185c */
[----:B------:R-:W-:Y:S01]  /*9ee0*/  LOP3.LUT R138, R240, UR26, R137, 0x96, !PT ;  /* 0x0000001af08a7c12 */ /* 0x000fe2000f8e9689 */
[----:B------:R-:W-:-:S04]  /*9ef0*/  IMAD.WIDE.U32 R136, R136, -0x2daee0ad, RZ ;  /* 0xd2511f5388887825 */ /* 0x000fc800078e00ff */
[----:B------:R-:W-:Y:S02]  /*9f00*/  IMAD.WIDE.U32 R138, R138, -0x2daee0ad, RZ ;  /* 0xd2511f538a8a7825 */ /* 0x000fe400078e00ff */
[----:B------:R-:W-:Y:S01]  /*9f10*/  HMMA.16816.F32.BF16 R40, R132, R160, R40 ;  /* 0x000000a08428723c */ /* 0x000fe20000041828 */
[----:B------:R-:W-:-:S07]  /*9f20*/  LOP3.LUT R137, R138, UR13, R137, 0x96, !PT ;  /* 0x0000000d8a897c12 */ /* 0x000fce000f8e9689 */
[----:B------:R-:W-:Y:S01]  /*9f30*/  HMMA.16816.F32.BF16 R44, R132, R162, R44 ;  /* 0x000000a2842c723c */ /* 0x000fe2000004182c */
[----:B------:R-:W4:Y:S01]  /*9f40*/  LDSM.16.MT88.4 R160, [R184+0x6800] ;  /* 0x00680000b8a0783b */ /* 0x000f220000004200 */
[----:B------:R-:W-:-:S06]  /*9f50*/  IMAD.WIDE.U32 R164, R137, -0x326172a9, RZ ;  /* 0xcd9e8d5789a47825 */ /* 0x000fcc00078e00ff */
[----:B-1----:R-:W-:Y:S01]  /*9f60*/  HMMA.16816.F32.BF16 R96, R132, R144, R96 ;  /* 0x000000908460723c */ /* 0x002fe20000041860 */
[----:B------:R-:W-:-:S05]  /*9f70*/  LOP3.LUT R144, R234, UR14, R139, 0x96, !PT ;  /* 0x0000000eea907c12 */ /* 0x000fca000f8e968b */
[----:B------:R-:W-:Y:S02]  /*9f80*/  IMAD.WIDE.U32 R144, R144, -0x326172a9, RZ ;  /* 0xcd9e8d5790907825 */ /* 0x000fe400078e00ff */
[----:B------:R-:W-:Y:S03]  /*9f90*/  HMMA.16816.F32.BF16 R8, R132, R156, R8 ;  /* 0x0000009c8408723c */ /* 0x000fe60000041808 */
[----:B------:R-:W-:Y:S02]  /*9fa0*/  LOP3.LUT R138, R228, UR22, R145, 0x96, !PT ;  /* 0x00000016e48a7c12 */ /* 0x000fe4000f8e9691 */
[----:B------:R-:W-:-:S03]  /*9fb0*/  LOP3.LUT R137, R144, UR21, R165, 0x96, !PT ;  /* 0x0000001590897c12 */ /* 0x000fc6000f8e96a5 */
[----:B------:R-:W-:Y:S01]  /*9fc0*/  HMMA.16816.F32.BF16 R12, R132, R158, R12 ;  /* 0x0000009e840c723c */ /* 0x000fe2000004180c */
[----:B------:R-:W1:Y:S01]  /*9fd0*/  LDSM.16.MT88.4 R156, [R184+0x2800] ;  /* 0x00280000b89c783b */ /* 0x000e620000004200 */
[----:B------:R-:W-:-:S05]  /*9fe0*/  IMAD.WIDE.U32 R138, R138, -0x2daee0ad, RZ ;  /* 0xd2511f538a8a7825 */ /* 0x000fca00078e00ff */
[----:B------:R-:W-:Y:S01]  /*9ff0*/  LOP3.LUT R136, R136, UR12, R139, 0x96, !PT ;  /* 0x0000000c88887c12 */ /* 0x000fe2000f8e968b */
[----:B------:R-:W-:Y:S04]  /*a000*/  HMMA.16816.F32.BF16 R16, R132, R152, R16 ;  /* 0x000000988410723c */ /* 0x000fe80000041810 */
[----:B------:R-:W-:-:S04]  /*a010*/  IMAD.WIDE.U32 R182, R136, -0x326172a9, RZ ;  /* 0xcd9e8d5788b67825 */ /* 0x000fc800078e00ff */
[C---:B------:R-:W-:Y:S01]  /*a020*/  HMMA.16816.F32.BF16 R20, R132.reuse, R154, R20 ;  /* 0x0000009a8414723c */ /* 0x040fe20000041814 */
[----:B------:R-:W5:Y:S07]  /*a030*/  LDSM.16.MT88.4 R152, [R202+0x2800] ;  /* 0x00280000ca98783b */ /* 0x000f6e0000004200 */
[C---:B------:R-:W-:Y:S01]  /*a040*/  HMMA.16816.F32.BF16 R100, R132.reuse, R146, R100 ;  /* 0x000000928464723c */ /* 0x040fe20000041864 */
[----:B------:R-:W5:Y:S07]  /*a050*/  LDSM.16.MT88.4 R144, [R202+0x6800] ;  /* 0x00680000ca90783b */ /* 0x000f6e0000004200 */
[----:B---3--:R-:W-:Y:S01]  /*a060*/  HMMA.16816.F32.BF16 R108, R132, R150, R108 ;  /* 0x00000096846c723c */ /* 0x008fe2000004186c */
[----:B------:R-:W-:-:S07]  /*a070*/  IMAD.WIDE.U32 R150, R137, -0x2daee0ad, RZ ;  /* 0xd2511f5389967825 */ /* 0x000fce00078e00ff */
[----:B--2---:R-:W-:Y:S01]  /*a080*/  HMMA.16816.F32.BF16 R112, R132, R140, R112 ;  /* 0x0000008c8470723c */ /* 0x004fe20000041870 */
[----:B------:R-:W-:-:S05]  /*a090*/  LOP3.LUT R140, R138, UR7, R151, 0x96, !PT ;  /* 0x000000078a8c7c12 */ /* 0x000fca000f8e9697 */
[----:B------:R-:W-:Y:S02]  /*a0a0*/  IMAD.WIDE.U32 R140, R140, -0x326172a9, RZ ;  /* 0xcd9e8d578c8c7825 */ /* 0x000fe400078e00ff */
[----:B------:R-:W-:Y:S01]  /*a0b0*/  HMMA.16816.F32.BF16 R136, R132, R142, R116 ;  /* 0x0000008e8488723c */ /* 0x000fe20000041874 */
[----:B------:R-:W-:Y:S02]  /*a0c0*/  MOV R116, R140 ;  /* 0x0000008c00747202 */ /* 0x000fe40000000f00 */
[C---:B------:R-:W-:Y:S02]  /*a0d0*/  PRMT R117, R140.reuse, 0x7773, RZ ;  /* 0x000077738c757816 */ /* 0x040fe400000000ff */
[----:B------:R-:W-:-:S03]  /*a0e0*/  PRMT R118, R140, 0x7772, RZ ;  /* 0x000077728c767816 */ /* 0x000fc600000000ff */
[----:B------:R-:W-:Y:S01]  /*a0f0*/  HMMA.16816.F32.BF16 R104, R132, R148, R104 ;  /* 0x000000948468723c */ /* 0x000fe20000041868 */
[----:B------:R-:W-:Y:S02]  /*a100*/  LOP3.LUT R148, R182, UR16, R141, 0x96, !PT ;  /* 0x00000010b6947c12 */ /* 0x000fe4000f8e968d */
[----:B------:R-:W-:-:S05]  /*a110*/  PRMT R149, R140, 0x7771, RZ ;  /* 0x000077718c957816 */ /* 0x000fca00000000ff */
[C---:B----4-:R-:W-:Y:S01]  /*a120*/  HMMA.16816.F32.BF16 R140, R132.reuse, R160, R120 ;  /* 0x000000a0848c723c */ /* 0x050fe20000041878 */
[----:B------:R-:W-:Y:S02]  /*a130*/  LOP3.LUT R121, R116, 0xff, RZ, 0xc0, !PT ;  /* 0x000000ff74797812 */ /* 0x000fe400078ec0ff */
[----:B------:R-:W-:Y:S02]  /*a140*/  PRMT R123, R148, 0x7632, R123 ;  /* 0x00007632947b7816 */ /* 0x000fe4000000007b */
[----:B------:R-:W-:Y:S02]  /*a150*/  PRMT R149, R121, 0x5410, R149 ;  /* 0x0000541079957816 */ /* 0x000fe40000000095 */
[----:B------:R-:W-:Y:S01]  /*a160*/  PRMT R120, R118, 0x5410, R117 ;  /* 0x0000541076787816 */ /* 0x000fe20000000075 */
[----:B------:R-:W-:Y:S01]  /*a170*/  HMMA.16816.F32.BF16 R160, R132, R162, R124 ;  /* 0x000000a284a0723c */ /* 0x000fe2000004187c */
[C---:B------:R-:W-:Y:S01]  /*a180*/  LOP3.LUT R124, R148.reuse, 0xffff, RZ, 0xc0, !PT ;  /* 0x0000ffff947c7812 */ /* 0x040fe200078ec0ff */
[----:B------:R-:W2:Y:S01]  /*a190*/  LDSM.16.MT88.4 R116, [R0+0x19000] ;  /* 0x019000000074783b */ /* 0x000ea20000004200 */
[----:B------:R-:W-:-:S02]  /*a1a0*/  LOP3.LUT R121, R148, 0xff, RZ, 0xc0, !PT ;  /* 0x000000ff94797812 */ /* 0x000fc400078ec0ff */
[----:B------:R-:W-:Y:S02]  /*a1b0*/  HSET2.LE.AND R149, R149, R172, PT ;  /* 0x000000ac95957233 */ /* 0x000fe40003803000 */
[----:B------:R-:W-:Y:S01]  /*a1c0*/  SHF.R.U32.HI R148, RZ, 0x18, R148 ;  /* 0x00000018ff947819 */ /* 0x000fe20000011694 */
[C---:B-1----:R-:W-:Y:S01]  /*a1d0*/  HMMA.16816.F32.BF16 R56, R132.reuse, R156, R56 ;  /* 0x0000009c8438723c */ /* 0x042fe20000041838 */
[----:B------:R-:W-:Y:S02]  /*a1e0*/  LOP3.LUT R123, R123, 0xff, RZ, 0xc0, !PT ;  /* 0x000000ff7b7b7812 */ /* 0x000fe400078ec0ff */
[----:B------:R-:W-:Y:S02]  /*a1f0*/  LOP3.LUT R122, R120, 0xff00ff, RZ, 0xc0, !PT ;  /* 0x00ff00ff787a7812 */ /* 0x000fe400078ec0ff */
[----:B------:R-:W-:Y:S02]  /*a200*/  PRMT R120, R123, 0x5410, R148 ;  /* 0x000054107b787816 */ /* 0x000fe40000000094 */
[----:B------:R-:W-:Y:S01]  /*a210*/  LOP3.LUT R170, R170, R149, RZ, 0xc0, !PT ;  /* 0x00000095aaaa7212 */ /* 0x000fe200078ec0ff */
[----:B------:R-:W-:Y:S01]  /*a220*/  HMMA.16816.F32.BF16 R60, R132, R158, R60 ;  /* 0x0000009e843c723c */ /* 0x000fe2000004183c */
[----:B------:R-:W-:-:S02]  /*a230*/  MOV R148, R164 ;  /* 0x000000a400947202 */ /* 0x000fc40000000f00 */
[----:B------:R-:W-:Y:S02]  /*a240*/  MOV R149, R165 ;  /* 0x000000a500957202 */ /* 0x000fe40000000f00 */
[----:B------:R-:W-:Y:S02]  /*a250*/  SHF.R.U32.HI R124, RZ, 0x8, R124 ;  /* 0x00000008ff7c7819 */ /* 0x000fe4000001167c */
[--C-:B------:R-:W-:Y:S01]  /*a260*/  HSET2.LE.AND R122, R122, R172.reuse, PT ;  /* 0x000000ac7a7a7233 */ /* 0x100fe20003803000 */
[----:B-----5:R-:W-:Y:S01]  /*a270*/  HMMA.16816.F32.BF16 R64, R132, R152, R64 ;  /* 0x000000988440723c */ /* 0x020fe20000041840 */
[----:B------:R-:W-:Y:S02]  /*a280*/  PRMT R121, R121, 0x5410, R124 ;  /* 0x0000541079797816 */ /* 0x000fe4000000007c */
[----:B------:R-:W-:Y:S01]  /*a290*/  HSET2.LE.AND R120, R120, R172, PT ;  /* 0x000000ac78787233 */ /* 0x000fe20003803000 */
[----:B------:R-:W-:Y:S01]  /*a2a0*/  LDSM.16.MT88.4 R124, [R173+0x1b000] ;  /* 0x01b00000ad7c783b */ /* 0x000fe20000004200 */
[----:B------:R-:W-:-:S02]  /*a2b0*/  LOP3.LUT R171, R171, R122, RZ, 0xc0, !PT ;  /* 0x0000007aabab7212 */ /* 0x000fc400078ec0ff */
[----:B------:R-:W-:Y:S01]  /*a2c0*/  HSET2.LE.AND R121, R121, R172, PT ;  /* 0x000000ac79797233 */ /* 0x000fe20003803000 */
[C---:B------:R-:W-:Y:S01]  /*a2d0*/  HMMA.16816.F32.BF16 R68, R132.reuse, R154, R68 ;  /* 0x0000009a8444723c */ /* 0x040fe20000041844 */
[----:B------:R-:W-:Y:S01]  /*a2e0*/  LDSM.16.MT88.4 R152, [R184+0x1000] ;  /* 0x00100000b898783b */ /* 0x000fe20000004200 */
[----:B------:R-:W-:Y:S02]  /*a2f0*/  LOP3.LUT R169, R169, R120, RZ, 0xc0, !PT ;  /* 0x00000078a9a97212 */ /* 0x000fe400078ec0ff */
[----:B------:R-:W-:Y:S02]  /*a300*/  LOP3.LUT R168, R168, R121, RZ, 0xc0, !PT ;  /* 0x00000079a8a87212 */ /* 0x000fe400078ec0ff */
[----:B------:R-:W-:Y:S02]  /*a310*/  LDSM.16.MT88.4 R120, [R184+0x3000] ;  /* 0x00300000b878783b */ /* 0x000fe40000004200 */
[----:B------:R-:W-:Y:S01]  /*a320*/  HMMA.16816.F32.BF16 R164, R132, R144, R128 ;  /* 0x0000009084a4723c */ /* 0x000fe20000041880 */
[----:B------:R-:W-:Y:S01]  /*a330*/  MOV R144, R182 ;  /* 0x000000b600907202 */ /* 0x000fe20000000f00 */
[----:B------:R-:W1:Y:S01]  /*a340*/  LDSM.16.MT88.4 R128, [R202+0x1000] ;  /* 0x00100000ca80783b */ /* 0x000e620000004200 */
[----:B------:R-:W-:-:S05]  /*a350*/  MOV R145, R183 ;  /* 0x000000b700917202 */ /* 0x000fca0000000f00 */
[----:B------:R-:W-:Y:S01]  /*a360*/  HMMA.16816.F32.BF16 R132, R132, R146, R4 ;  /* 0x000000928484723c */ /* 0x000fe20000041804 */
[----:B------:R-:W3:Y:S07]  /*a370*/  LDSM.16.MT88.4 R4, [R0+0x1b000] ;  /* 0x01b000000004783b */ /* 0x000eee0000004200 */
[C---:B------:R-:W-:Y:S08]  /*a380*/  HMMA.16816.F32.BF16 R180, R168.reuse, R176, R16 ;  /* 0x000000b0a8b4723c */ /* 0x040ff00000041810 */
[C---:B--2---:R-:W-:Y:S08]  /*a390*/  HMMA.16816.F32.BF16 R8, R168.reuse, R116, R8 ;  /* 0x00000074a808723c */ /* 0x044ff00000041808 */
[C---:B------:R-:W-:Y:S01]  /*a3a0*/  HMMA.16816.F32.BF16 R12, R168.reuse, R118, R12 ;  /* 0x00000076a80c723c */ /* 0x040fe2000004180c */
[----:B------:R-:W2:Y:S07]  /*a3b0*/  LDSM.16.MT88.4 R116, [R202+0x3000] ;  /* 0x00300000ca74783b */ /* 0x000eae0000004200 */
[C---:B------:R-:W-:Y:S08]  /*a3c0*/  HMMA.16816.F32.BF16 R176, R168.reuse, R178, R20 ;  /* 0x000000b2a8b0723c */ /* 0x040ff00000041814 */
[C---:B-1----:R-:W-:Y:S01]  /*a3d0*/  HMMA.16816.F32.BF16 R20, R168.reuse, R130, R36 ;  /* 0x00000082a814723c */ /* 0x042fe20000041824 */
[----:B------:R-:W-:Y:S07]  /*a3e0*/  LDSM.16.MT88.4 R36, [R173+0x1f000] ;  /* 0x01f00000ad24783b */ /* 0x000fee0000004200 */
[C---:B---3--:R-:W-:Y:S01]  /*a3f0*/  HMMA.16816.F32.BF16 R16, R168.reuse, R4, R40 ;  /* 0x00000004a810723c */ /* 0x048fe20000041828 */
[----:B------:R-:W1:Y:S07]  /*a400*/  LDSM.16.MT88.4 R40, [R173+0x1d000] ;  /* 0x01d00000ad28783b */ /* 0x000e6e0000004200 */
[C---:B------:R-:W-:Y:S01]  /*a410*/  HMMA.16816.F32.BF16 R4, R168.reuse, R6, R44 ;  /* 0x00000006a804723c */ /* 0x040fe2000004182c */
[----:B------:R-:W3:Y:S07]  /*a420*/  LDSM.16.MT88.4 R44, [R184+0x5000] ;  /* 0x00500000b82c783b */ /* 0x000eee0000004200 */
[C---:B------:R-:W-:Y:S01]  /*a430*/  HMMA.16816.F32.BF16 R156, R168.reuse, R152, R24 ;  /* 0x00000098a89c723c */ /* 0x040fe20000041818 */
[----:B------:R-:W4:Y:S07]  /*a440*/  LDSM.16.MT88.4 R24, [R0+0x1d000] ;  /* 0x01d000000018783b */ /* 0x000f2e0000004200 */
[C---:B------:R-:W-:Y:S08]  /*a450*/  HMMA.16816.F32.BF16 R56, R168.reuse, R120, R56 ;  /* 0x00000078a838723c */ /* 0x040ff00000041838 */
[C---:B------:R-:W-:Y:S08]  /*a460*/  HMMA.16816.F32.BF16 R60, R168.reuse, R122, R60 ;  /* 0x0000007aa83c723c */ /* 0x040ff0000004183c */
[----:B--2---:R-:W-:Y:S01]  /*a470*/  HMMA.16816.F32.BF16 R120, R168, R116, R64 ;  /* 0x00000074a878723c */ /* 0x004fe20000041840 */
[----:B------:R-:W-:-:S02]  /*a480*/  MOV R64, R144 ;  /* 0x0000009000407202 */ /* 0x000fc40000000f00 */
[----:B------:R-:W-:Y:S02]  /*a490*/  MOV R65, R145 ;  /* 0x0000009100417202 */ /* 0x000fe40000000f00 */
[----:B------:R-:W-:Y:S01]  /*a4a0*/  LDSM.16.MT88.4 R144, [R202+0x5000] ;  /* 0x00500000ca90783b */ /* 0x000fe20000004200 */
[----:B------:R-:W-:Y:S02]  /*a4b0*/  MOV R66, R148 ;  /* 0x0000009400427202 */ /* 0x000fe40000000f00 */
[----:B-1----:R-:W-:Y:S01]  /*a4c0*/  HMMA.16816.F32.BF16 R80, R168, R40, R80 ;  /* 0x00000028a850723c */ /* 0x002fe20000041850 */
[----:B------:R-:W-:Y:S02]  /*a4d0*/  MOV R67, R149 ;  /* 0x0000009500437202 */ /* 0x000fe40000000f00 */
[----:B------:R-:W-:-:S05]  /*a4e0*/  LOP3.LUT R66, R66, UR17, R65, 0x96, !PT ;  /* 0x0000001142427c12 */ /* 0x000fca000f8e9641 */
[----:B------:R-:W-:Y:S01]  /*a4f0*/  HMMA.16816.F32.BF16 R84, R168, R42, R84 ;  /* 0x0000002aa854723c */ /* 0x000fe20000041854 */
[----:B------:R-:W1:Y:S01]  /*a500*/  LDSM.16.MT88.4 R40, [R184+0x7000] ;  /* 0x00700000b828783b */ /* 0x000e620000004200 */
[----:B------:R-:W-:-:S03]  /*a510*/  IMAD.WIDE.U32 R66, R66, -0x2daee0ad, RZ ;  /* 0xd2511f5342427825 */ /* 0x000fc600078e00ff */
[----:B------:R-:W-:-:S03]  /*a520*/  PRMT R64, R66, 0x7773, RZ ;  /* 0x0000777342407816 */ /* 0x000fc600000000ff */
[C---:B------:R-:W-:Y:S01]  /*a530*/  HMMA.16816.F32.BF16 R32, R168.reuse, R128, R32 ;  /* 0x00000080a820723c */ /* 0x040fe20000041820 */
[----:B------:R-:W2:Y:S07]  /*a540*/  LDSM.16.MT88.4 R128, [R0+0x1f000] ;  /* 0x01f000000080783b */ /* 0x000eae0000004200 */
[C---:B------:R-:W-:Y:S08]  /*a550*/  HMMA.16816.F32.BF16 R112, R168.reuse, R36, R112 ;  /* 0x00000024a870723c */ /* 0x040ff00000041870 */
[C---:B------:R-:W-:Y:S01]  /*a560*/  HMMA.16816.F32.BF16 R136, R168.reuse, R38, R136 ;  /* 0x00000026a888723c */ /* 0x040fe20000041888 */
[----:B------:R-:W5:Y:S07]  /*a570*/  LDSM.16.MT88.4 R36, [R202+0x7000] ;  /* 0x00700000ca24783b */ /* 0x000f6e0000004200 */
[----:B---3--:R-:W-:Y:S01]  /*a580*/  HMMA.16816.F32.BF16 R92, R168, R46, R92 ;  /* 0x0000002ea85c723c */ /* 0x008fe2000004185c */
[----:B------:R-:W-:-:S04]  /*a590*/  MOV R46, R66 ;  /* 0x00000042002e7202 */ /* 0x000fc80000000f00 */
[----:B------:R-:W-:-:S03]  /*a5a0*/  LOP3.LUT R47, R46, 0xff, RZ, 0xc0, !PT ;  /* 0x000000ff2e2f7812 */ /* 0x000fc600078ec0ff */
[C---:B------:R-:W-:Y:S01]  /*a5b0*/  HMMA.16816.F32.BF16 R116, R168.reuse, R118, R68 ;  /* 0x00000076a874723c */ /* 0x040fe20000041844 */
[----:B------:R-:W-:Y:S02]  /*a5c0*/  MOV R70, R150 ;  /* 0x0000009600467202 */ /* 0x000fe40000000f00 */
[----:B------:R-:W-:Y:S02]  /*a5d0*/  MOV R71, R151 ;  /* 0x0000009700477202 */ /* 0x000fe40000000f00 */
[----:B------:R-:W-:Y:S02]  /*a5e0*/  LOP3.LUT R46, R70, UR4, R67, 0x96, !PT ;  /* 0x00000004462e7c12 */ /* 0x000fe4000f8e9643 */
[----:B------:R-:W-:Y:S01]  /*a5f0*/  MUFU.EX2 R70, R188 ;  /* 0x000000bc00467308 */ /* 0x000fe20000000800 */
[----:B------:R-:W-:Y:S01]  /*a600*/  HMMA.16816.F32.BF16 R88, R168, R44, R88 ;  /* 0x0000002ca858723c */ /* 0x000fe20000041858 */
[C---:B------:R-:W-:Y:S02]  /*a610*/  PRMT R44, R66.reuse, 0x7772, RZ ;  /* 0x00007772422c7816 */ /* 0x040fe400000000ff */
[----:B------:R-:W-:Y:S01]  /*a620*/  PRMT R45, R66, 0x7771, RZ ;  /* 0x00007771422d7816 */ /* 0x000fe200000000ff */
[----:B------:R-:W-:Y:S01]  /*a630*/  MUFU.EX2 R71, R174 ;  /* 0x000000ae00477308 */ /* 0x000fe20000000800 */
[----:B------:R-:W-:-:S02]  /*a640*/  PRMT R44, R44, 0x5410, R64 ;  /* 0x000054102c2c7816 */ /* 0x000fc40000000040 */
[----:B------:R-:W3:Y:S01]  /*a650*/  LDSM.16.MT88.4 R64, [R173+0x19800] ;  /* 0x01980000ad40783b */ /* 0x000ee20000004200 */
[C---:B------:R-:W-:Y:S01]  /*a660*/  HMMA.16816.F32.BF16 R152, R168.reuse, R154, R28 ;  /* 0x0000009aa898723c */ /* 0x040fe2000004181c */
[----:B------:R-:W-:Y:S02]  /*a670*/  PRMT R45, R47, 0x5410, R45 ;  /* 0x000054102f2d7816 */ /* 0x000fe4000000002d */
[----:B------:R-:W-:Y:S02]  /*a680*/  PRMT R47, R46, 0x7632, R47 ;  /* 0x000076322e2f7816 */ /* 0x000fe4000000002f */
[----:B------:R-:W-:Y:S02]  /*a690*/  SHF.R.U32.HI R68, RZ, 0x18, R46 ;  /* 0x00000018ff447819 */ /* 0x000fe4000001162e */
[----:B------:R-:W-:Y:S01]  /*a6a0*/  LOP3.LUT R69, R44, 0xff00ff, RZ, 0xc0, !PT ;  /* 0x00ff00ff2c457812 */ /* 0x000fe200078ec0ff */
[C---:B----4-:R-:W-:Y:S01]  /*a6b0*/  HMMA.16816.F32.BF16 R28, R168.reuse, R24, R72 ;  /* 0x00000018a81c723c */ /* 0x050fe20000041848 */
[----:B------:R-:W4:Y:S07]  /*a6c0*/  LDSM.16.MT88.4 R72, [R173+0x1b800] ;  /* 0x01b80000ad48783b */ /* 0x000f2e0000004200 */
[----:B-1----:R-:W-:Y:S01]  /*a6d0*/  HMMA.16816.F32.BF16 R140, R168, R40, R140 ;  /* 0x00000028a88c723c */ /* 0x002fe2000004188c */
[----:B------:R-:W-:-:S02]  /*a6e0*/  LOP3.LUT R41, R46, 0xffff, RZ, 0xc0, !PT ;  /* 0x0000ffff2e297812 */ /* 0x000fc400078ec0ff */
[----:B------:R-:W-:Y:S02]  /*a6f0*/  LOP3.LUT R40, R46, 0xff, RZ, 0xc0, !PT ;  /* 0x000000ff2e287812 */ /* 0x000fe400078ec0ff */
[----:B------:R-:W-:Y:S02]  /*a700*/  SHF.R.U32.HI R46, RZ, 0x8, R41 ;  /* 0x00000008ff2e7819 */ /* 0x000fe40000011629 */
[----:B------:R-:W-:Y:S01]  /*a710*/  LOP3.LUT R41, R47, 0xff, RZ, 0xc0, !PT ;  /* 0x000000ff2f297812 */ /* 0x000fe200078ec0ff */
[----:B------:R-:W-:Y:S01]  /*a720*/  HMMA.16816.F32.BF16 R148, R168, R144, R96 ;  /* 0x00000090a894723c */ /* 0x000fe20000041860 */
[----:B------:R1:W-:Y:S01]  /*a730*/  MUFU.EX2 R98, R190 ;  /* 0x000000be00627308 */ /* 0x0003e20000000800 */
[----:B------:R-:W-:Y:S02]  /*a740*/  PRMT R40, R40, 0x5410, R46 ;  /* 0x0000541028287816 */ /* 0x000fe4000000002e */
[----:B------:R-:W-:Y:S01]  /*a750*/  PRMT R68, R41, 0x5410, R68 ;  /* 0x0000541029447816 */ /* 0x000fe20000000044 */
[----:B------:R-:W-:Y:S01]  /*a760*/  MUFU.EX2 R96, R187 ;  /* 0x000000bb00607308 */ /* 0x000fe20000000800 */
[----:B------:R-:W-:-:S02]  /*a770*/  HSET2.LE.AND R41, R45, R172, PT ;  /* 0x000000ac2d297233 */ /* 0x000fc40003803000 */
[C---:B------:R-:W-:Y:S01]  /*a780*/  HMMA.16816.F32.BF16 R48, R168.reuse, R124, R48 ;  /* 0x0000007ca830723c */ /* 0x040fe20000041830 */
[----:B------:R-:W3:Y:S01]  /*a790*/  MUFU.EX2 R97, R185 ;  /* 0x000000b900617308 */ /* 0x000ee20000000800 */
[----:B------:R-:W-:Y:S01]  /*a7a0*/  LDSM.16.MT88.4 R44, [R173+0x1f800] ;  /* 0x01f80000ad2c783b */ /* 0x000fe20000004200 */
[--C-:B------:R-:W-:Y:S02]  /*a7b0*/  HSET2.LE.AND R68, R68, R172.reuse, PT ;  /* 0x000000ac44447233 */ /* 0x100fe40003803000 */
[----:B------:R5:W4:Y:S01]  /*a7c0*/  MUFU.EX2 R99, R175 ;  /* 0x000000af00637308 */ /* 0x000b220000000800 */
[----:B-1----:R-:W-:Y:S02]  /*a7d0*/  LDSM.16.MT88.4 R188, [R184+0x5800] ;  /* 0x00580000b8bc783b */ /* 0x002fe40000004200 */
[C---:B------:R-:W-:Y:S08]  /*a7e0*/  HMMA.16816.F32.BF16 R52, R168.reuse, R126, R52 ;  /* 0x0000007ea834723c */ /* 0x040ff00000041834 */
[----:B------:R-:W-:Y:S01]  /*a7f0*/  HMMA.16816.F32.BF16 R160, R168, R42, R160 ;  /* 0x0000002aa8a0723c */ /* 0x000fe200000418a0 */
[----:B------:R-:W-:-:S02]  /*a800*/  HSET2.LE.AND R42, R40, R172, PT ;  /* 0x000000ac282a7233 */ /* 0x000fc40003803000 */
[----:B------:R-:W-:Y:S02]  /*a810*/  HSET2.LE.AND R40, R69, R172, PT ;  /* 0x000000ac45287233 */ /* 0x000fe40003803000 */
[----:B------:R-:W-:-:S03]  /*a820*/  F2FP.BF16.F32.PACK_AB R43, R252, R203 ;  /* 0x000000cbfc2b723e */ /* 0x000fc600000010ff */
[C---:B--2---:R-:W-:Y:S01]  /*a830*/  HMMA.16816.F32.BF16 R124, R168.reuse, R128, R104 ;  /* 0x00000080a87c723c */ /* 0x044fe20000041868 */
[----:B------:R5:W1:Y:S07]  /*a840*/  LDSM.16.MT88.4 R104, [R173+0x1d800] ;  /* 0x01d80000ad68783b */ /* 0x000a6e0000004200 */
[C---:B------:R-:W-:Y:S01]  /*a850*/  HMMA.16816.F32.BF16 R24, R168.reuse, R26, R76 ;  /* 0x0000001aa818723c */ /* 0x040fe2000004184c */
[----:B------:R-:W2:Y:S07]  /*a860*/  LDSM.16.MT88.4 R76, [R184+0x1800] ;  /* 0x00180000b84c783b */ /* 0x000eae0000004200 */
[C---:B------:R-:W-:Y:S08]  /*a870*/  HMMA.16816.F32.BF16 R144, R168.reuse, R146, R100 ;  /* 0x00000092a890723c */ /* 0x040ff00000041864 */
[----:B-----5:R-:W-:Y:S01]  /*a880*/  HMMA.16816.F32.BF16 R172, R168, R36, R164 ;  /* 0x00000024a8ac723c */ /* 0x020fe200000418a4 */
[----:B---3--:R-:W-:-:S02]  /*a890*/  F2FP.BF16.F32.PACK_AB R165, R97, R96 ;  /* 0x0000006061a5723e */ /* 0x008fc400000010ff */
[----:B------:R-:W-:Y:S02]  /*a8a0*/  F2FP.BF16.F32.PACK_AB R166, R70, R98 ;  /* 0x0000006246a6723e */ /* 0x000fe400000010ff */
[----:B----4-:R-:W-:Y:S02]  /*a8b0*/  F2FP.BF16.F32.PACK_AB R167, R71, R99 ;  /* 0x0000006347a7723e */ /* 0x010fe400000010ff */
[----:B------:R-:W-:Y:S01]  /*a8c0*/  LOP3.LUT R164, R43, R42, RZ, 0xc0, !PT ;  /* 0x0000002a2ba47212 */ /* 0x000fe200078ec0ff */
[C---:B------:R-:W-:Y:S01]  /*a8d0*/  HMMA.16816.F32.BF16 R128, R168.reuse, R130, R108 ;  /* 0x00000082a880723c */ /* 0x040fe2000004186c */
[----:B------:R-:W-:Y:S01]  /*a8e0*/  LOP3.LUT R165, R165, R68, RZ, 0xc0, !PT ;  /* 0x00000044a5a57212 */ /* 0x000fe200078ec0ff */
[----:B------:R-:W-:Y:S01]  /*a8f0*/  LDSM.16.MT88.4 R108, [R184+0x3800] ;  /* 0x00380000b86c783b */ /* 0x000fe20000004200 */
[----:B------:R-:W-:Y:S02]  /*a900*/  LOP3.LUT R166, R166, R41, RZ, 0xc0, !PT ;  /* 0x00000029a6a67212 */ /* 0x000fe400078ec0ff */
[----:B------:R-:W-:Y:S01]  /*a910*/  LOP3.LUT R167, R167, R40, RZ, 0xc0, !PT ;  /* 0x00000028a7a77212 */ /* 0x000fe200078ec0ff */
[----:B------:R-:W3:Y:S02]  /*a920*/  LDSM.16.MT88.4 R184, [R184+0x7800] ;  /* 0x00780000b8b8783b */ /* 0x000ee40000004200 */
[----:B------:R-:W-:Y:S08]  /*a930*/  HMMA.16816.F32.BF16 R168, R168, R38, R132 ;  /* 0x00000026a8a8723c */ /* 0x000ff00000041884 */
[----:B------:R-:W-:Y:S01]  /*a940*/  HMMA.16816.F32.BF16 R36, R164, R64, R180 ;  /* 0x00000040a424723c */ /* 0x000fe200000418b4 */
[----:B------:R-:W-:-:S02]  /*a950*/  MOV R182, R71 ;  /* 0x0000004700b67202 */ /* 0x000fc40000000f00 */
[----:B------:R-:W-:-:S05]  /*a960*/  MOV R183, R70 ;  /* 0x0000004600b77202 */ /* 0x000fca0000000f00 */
[C---:B------:R-:W-:Y:S08]  /*a970*/  HMMA.16816.F32.BF16 R68, R164.reuse, R72, R48 ;  /* 0x00000048a444723c */ /* 0x040ff00000041830 */
[C---:B------:R-:W-:Y:S01]  /*a980*/  HMMA.16816.F32.BF16 R72, R164.reuse, R74, R52 ;  /* 0x0000004aa448723c */ /* 0x040fe20000041834 */
[----:B------:R-:W4:Y:S07]  /*a990*/  LDSM.16.MT88.4 R52, [R0+0x19800] ;  /* 0x019800000034783b */ /* 0x000f2e0000004200 */
[C---:B------:R-:W-:Y:S01]  /*a9a0*/  HMMA.16816.F32.BF16 R40, R164.reuse, R66, R176 ;  /* 0x00000042a428723c */ /* 0x040fe200000418b0 */
[----:B------:R-:W5:Y:S04]  /*a9b0*/  LDSM.16.MT88.4 R64, [R0+0x1b800] ;  /* 0x01b800000040783b */ /* 0x000f680000004200 */
[----:B------:R-:W-:Y:S03]  /*a9c0*/  LDSM.16.MT88.4 R176, [R202+0x5800] ;  /* 0x00580000cab0783b */ /* 0x000fe60000004200 */
[C---:B-1----:R-:W-:Y:S08]  /*a9d0*/  HMMA.16816.F32.BF16 R100, R164.reuse, R104, R80 ;  /* 0x00000068a464723c */ /* 0x042ff00000041850 */
[C---:B------:R-:W-:Y:S01]  /*a9e0*/  HMMA.16816.F32.BF16 R104, R164.reuse, R106, R84 ;  /* 0x0000006aa468723c */ /* 0x040fe20000041854 */
[----:B------:R-:W1:Y:S07]  /*a9f0*/  LDSM.16.MT88.4 R84, [R202+0x1800] ;  /* 0x00180000ca54783b */ /* 0x000e6e0000004200 */
[----:B------:R-:W-:Y:S01]  /*aa00*/  HMMA.16816.F32.BF16 R132, R164, R44, R112 ;  /* 0x0000002ca484723c */ /* 0x000fe20000041870 */
[----:B------:R-:W-:-:S02]  /*aa10*/  MOV R114, R182 ;  /* 0x000000b600727202 */ /* 0x000fc40000000f00 */
[----:B------:R-:W-:Y:S02]  /*aa20*/  MOV R115, R183 ;  /* 0x000000b700737202 */ /* 0x000fe40000000f00 */
[----:B------:R-:W1:Y:S03]  /*aa30*/  LDSM.16.MT88.4 R180, [R202+0x3800] ;  /* 0x00380000cab4783b */ /* 0x000e660000004200 */
[C---:B------:R-:W-:Y:S08]  /*aa40*/  HMMA.16816.F32.BF16 R136, R164.reuse, R46, R136 ;  /* 0x0000002ea488723c */ /* 0x040ff00000041888 */
[----:B--2---:R-:W-:Y:S01]  /*aa50*/  HMMA.16816.F32.BF16 R44, R164, R76, R156 ;  /* 0x0000004ca42c723c */ /* 0x004fe2000004189c */
[----:B------:R-:W-:-:S02]  /*aa60*/  MOV R156, R99 ;  /* 0x00000063009c7202 */ /* 0x000fc40000000f00 */
[----:B------:R-:W-:Y:S02]  /*aa70*/  MOV R157, R98 ;  /* 0x00000062009d7202 */ /* 0x000fe40000000f00 */
[----:B------:R-:W-:Y:S02]  /*aa80*/  MOV R158, R97 ;  /* 0x00000061009e7202 */ /* 0x000fe40000000f00 */
[----:B------:R-:W-:Y:S01]  /*aa90*/  MOV R159, R96 ;  /* 0x00000060009f7202 */ /* 0x000fe20000000f00 */
[C---:B------:R-:W-:Y:S01]  /*aaa0*/  HMMA.16816.F32.BF16 R48, R164.reuse, R78, R152 ;  /* 0x0000004ea430723c */ /* 0x040fe20000041898 */
[----:B------:R-:W2:Y:S07]  /*aab0*/  LDSM.16.MT88.4 R96, [R0+0x1d800] ;  /* 0x01d800000060783b */ /* 0x000eae0000004200 */
[----:B---3--:R-:W-:Y:S01]  /*aac0*/  HMMA.16816.F32.BF16 R152, R164, R186, R160 ;  /* 0x000000baa498723c */ /* 0x008fe200000418a0 */
[----:B------:R-:W-:-:S02]  /*aad0*/  MOV R187, R203 ;  /* 0x000000cb00bb7202 */ /* 0x000fc40000000f00 */
[----:B------:R-:W-:Y:S03]  /*aae0*/  LDSM.16.MT88.4 R200, [R202+0x7800] ;  /* 0x00780000cac8783b */ /* 0x000fe60000004200 */
[----:B------:R-:W-:Y:S02]  /*aaf0*/  FADD.FTZ R3, R187, R3 ;  /* 0x00000003bb037221 */ /* 0x000fe40000010000 */
[----:B----4-:R-:W-:Y:S01]  /*ab00*/  HMMA.16816.F32.BF16 R160, R164, R52, R8 ;  /* 0x00000034a4a0723c */ /* 0x010fe20000041808 */
[----:B------:R-:W3:Y:S01]  /*ab10*/  LDSM.16.MT88.4 R8, [R0+0x1f800] ;  /* 0x01f800000008783b */ /* 0x000ee20000004200 */
[----:B------:R-:W-:-:S06]  /*ab20*/  FADD.FTZ R3, R252, R3 ;  /* 0x00000003fc037221 */ /* 0x000fcc0000010000 */
[C---:B------:R-:W-:Y:S08]  /*ab30*/  HMMA.16816.F32.BF16 R80, R164.reuse, R110, R60 ;  /* 0x0000006ea450723c */ /* 0x040ff0000004183c */
[----:B------:R-:W-:Y:S01]  /*ab40*/  HMMA.16816.F32.BF16 R140, R164, R184, R140 ;  /* 0x000000b8a48c723c */ /* 0x000fe2000004188c */
[----:B------:R-:W-:Y:S02]  /*ab50*/  MOV R184, R159 ;  /* 0x0000009f00b87202 */ /* 0x000fe40000000f00 */
[----:B------:R-:W-:-:S05]  /*ab60*/  MOV R185, R158 ;  /* 0x0000009e00b97202 */ /* 0x000fca0000000f00 */
[C---:B-----5:R-:W-:Y:S08]  /*ab70*/  HMMA.16816.F32.BF16 R60, R164.reuse, R64, R16 ;  /* 0x00000040a43c723c */ /* 0x060ff00000041810 */
[----:B------:R-:W-:Y:S01]  /*ab80*/  HMMA.16816.F32.BF16 R64, R164, R66, R4 ;  /* 0x00000042a440723c */ /* 0x000fe20000041804 */
[----:B------:R-:W-:-:S04]  /*ab90*/  FADD.FTZ R4, R248, R250 ;  /* 0x000000faf8047221 */ /* 0x000fc80000010000 */
[----:B------:R-:W-:-:S03]  /*aba0*/  FADD.FTZ R4, R184, R4 ;  /* 0x00000004b8047221 */ /* 0x000fc60000010000 */
[----:B------:R-:W-:Y:S01]  /*abb0*/  HMMA.16816.F32.BF16 R76, R164, R108, R56 ;  /* 0x0000006ca44c723c */ /* 0x000fe20000041838 */
[----:B------:R-:W-:-:S07]  /*abc0*/  FADD.FTZ R4, R185, R4 ;  /* 0x00000004b9047221 */ /* 0x000fce0000010000 */
[----:B------:R-:W-:Y:S01]  /*abd0*/  HMMA.16816.F32.BF16 R108, R164, R188, R88 ;  /* 0x000000bca46c723c */ /* 0x000fe20000041858 */
[----:B------:R-:W-:Y:S02]  /*abe0*/  MOV R189, R114 ;  /* 0x0000007200bd7202 */ /* 0x000fe40000000f00 */
[----:B------:R-:W-:-:S05]  /*abf0*/  MOV R188, R115 ;  /* 0x0000007300bc7202 */ /* 0x000fca0000000f00 */
[----:B------:R-:W-:Y:S01]  /*ac00*/  HMMA.16816.F32.BF16 R112, R164, R190, R92 ;  /* 0x000000bea470723c */ /* 0x000fe2000004185c */
[----:B------:R-:W-:Y:S02]  /*ac10*/  MOV R190, R157 ;  /* 0x0000009d00be7202 */ /* 0x000fe40000000f00 */
[----:B------:R-:W-:-:S03]  /*ac20*/  MOV R191, R156 ;  /* 0x0000009c00bf7202 */ /* 0x000fc60000000f00 */
[----:B------:R-:W-:Y:S02]  /*ac30*/  FADD.FTZ R3, R190, R3 ;  /* 0x00000003be037221 */ /* 0x000fe40000010000 */
[----:B------:R-:W-:Y:S01]  /*ac40*/  HMMA.16816.F32.BF16 R156, R164, R54, R12 ;  /* 0x00000036a49c723c */ /* 0x000fe2000004180c */
[----:B------:R-:W-:Y:S01]  /*ac50*/  FADD.FTZ R4, R191, R4 ;  /* 0x00000004bf047221 */ /* 0x000fe20000010000 */
[----:B------:R-:W-:Y:S01]  /*ac60*/  FADD.FTZ R239, R188, R3 ;  /* 0x00000003bcef7221 */ /* 0x000fe20000010000 */
[----:B------:R-:W-:Y:S02]  /*ac70*/  MOV R3, R2 ;  /* 0x0000000200037202 */ /* 0x000fe40000000f00 */
[----:B------:R-:W-:-:S03]  /*ac80*/  FADD.FTZ R238, R189, R4 ;  /* 0x00000004bdee7221 */ /* 0x000fc60000010000 */
        /* <DEDUP_REMOVED lines=11> */
[----:B------:R-:W-:Y:S01]  /*ad40*/  HMMA.16816.F32.BF16 R144, R164, R202, R168 ;  /* 0x000000caa490723c */ /* 0x000fe200000418a8 */
[----:B------:R-:W-:Y:S01]  /*ad50*/  MOV R164, R204 ;  /* 0x000000cc00a47202 */ /* 0x000fe20000000f00 */
[----:B------:R-:W-:-:S03]  /*ad60*/  NOP ;  /* 0x0000000000007918 */ /* 0x000fc60000000000 */
[----:B------:R-:W-:-:S15]  /*ad70*/  BRA.U !UP1, `(.L_x_808) ;  /* 0x0000004109b07547 */ /* 0x000fde000b800000 */
[----:B------:R-:W-:-:S04]  /*ad80*/  DEPBAR.LE SB0, 0x0 ;  /* 0x000080000000791a */ /* 0x000fc80000000000 */
[----:B------:R-:W-:Y:S01]  /*ad90*/  UIADD3 UR7, UPT, UPT, UR20, -0x3, URZ ;  /* 0xfffffffd14077890 */ /* 0x000fe2000fffe0ff */
[----:B------:R-:W-:-:S03]  /*ada0*/  IMAD.MOV.U32 R217, RZ, RZ, 0x40 ;  /* 0x00000040ffd97424 */ /* 0x000fc600078e00ff */
[----:B------:R-:W-:-:S04]  /*adb0*/  UIMAD.WIDE.U32 UR12, UR7, UR8, URZ ;  /* 0x00000008070c72a5 */ /* 0x000fc8000f8e00ff */
[----:B------:R-:W-:Y:S02]  /*adc0*/  UIMAD UR7, UR7, UR9, UR13 ;  /* 0x00000009070772a4 */ /* 0x000fe4000f8e020d */
[----:B------:R-:W-:Y:S01]  /*add0*/  USHF.L.U32 UR4, UR12, 0x6, URZ ;  /* 0x000000060c047899 */ /* 0x000fe200080006ff */
[----:B------:R-:W-:Y:S01]  /*ade0*/  IMAD.U32 R8, RZ, RZ, UR12 ;  /* 0x0000000cff087e24 */ /* 0x000fe2000f8e00ff */
[----:B------:R-:W-:Y:S01]  /*adf0*/  USHF.L.U64.HI UR6, UR12, 0x6, UR7 ;  /* 0x000000060c067899 */ /* 0x000fe20008010207 */
[----:B------:R-:W-:Y:S01]  /*ae00*/  IMAD.U32 R9, RZ, RZ, UR13 ;  /* 0x0000000dff097e24 */ /* 0x000fe2000f8e00ff */
[----:B------:R-:W-:Y:S01]  /*ae10*/  ULEA UR4, UP0, UR8, UR4, 0x5 ;  /* 0x0000000408047291 */ /* 0x000fe2000f8028ff */
[----:B------:R-:W-:Y:S01]  /*ae20*/  IMAD.U32 R3, RZ, RZ, UR7 ;  /* 0x00000007ff037e24 */ /* 0x000fe2000f8e00ff */
[----:B------:R-:W-:Y:S01]  /*ae30*/  BAR.SYNC.DEFER_BLOCKING 0x0 ;  /* 0x0000000000007b1d */ /* 0x000fe20000010000 */
[----:B------:R-:W-:Y:S01]  /*ae40*/  LEA R6, P0, R8, R224, 0x7 ;  /* 0x000000e008067211 */ /* 0x000fe200078038ff */
[----:B------:R-:W-:-:S02]  /*ae50*/  ULEA.HI.X UR6, UR8, UR6, UR9, 0x5, UP0 ;  /* 0x0000000608067291 */ /* 0x000fc400080f2c09 */
[----:B------:R-:W-:Y:S01]  /*ae60*/  IMAD.U32 R4, RZ, RZ, UR4 ;  /* 0x00000004ff047e24 */ /* 0x000fe2000f8e00ff */
[----:B------:R-:W-:Y:S01]  /*ae70*/  LEA.HI.X R7, R8, R223, R3, 0x7, P0 ;  /* 0x000000df08077211 */ /* 0x000fe200000f3c03 */
[----:B------:R-:W-:Y:S02]  /*ae80*/  UISETP.NE.AND UP0, UPT, UR20, 0x3, UPT ;  /* 0x000000031400788c */ /* 0x000fe4000bf05270 */
[----:B------:R-:W-:Y:S01]  /*ae90*/  IMAD.U32 R3, RZ, RZ, UR6 ;  /* 0x00000006ff037e24 */ /* 0x000fe2000f8e00ff */
[----:B------:R-:W-:Y:S01]  /*aea0*/  LEA R8, P0, R4, R224, 0x1 ;  /* 0x000000e004087211 */ /* 0x000fe200078008ff */
[----:B------:R-:W-:-:S03]  /*aeb0*/  USHF.L.U32 UR4, UR20, 0x1, URZ ;  /* 0x0000000114047899 */ /* 0x000fc600080006ff */
[----:B------:R-:W-:Y:S01]  /*aec0*/  LEA.HI.X R9, R4, R223, R3, 0x1, P0 ;  /* 0x000000df04097211 */ /* 0x000fe200000f0c03 */
[----:B------:R-:W-:Y:S01]  /*aed0*/  UIADD3 UR6, UPT, UPT, UR4, -0x6, URZ ;  /* 0xfffffffa04067890 */ /* 0x000fe2000fffe0ff */
[----:B------:R-:W-:-:S04]  /*aee0*/  ISETP.NE.AND P0, PT, R192, RZ, PT ;  /* 0x000000ffc000720c */ /* 0x000fc80003f05270 */
[----:B------:R-:W-:Y:S01]  /*aef0*/  SEL R217, R217, 0xffffffc0, !P0 ;  /* 0xffffffc0d9d97807 */ /* 0x000fe20004000000 */
[----:B------:R-:W-:Y:S01]  /*af00*/  @!PT LDS RZ, [RZ] ;  /* 0x00000000fffff984 */ /* 0x000fe20000000800 */
[----:B------:R-:W-:Y:S01]  /*af10*/  @!PT LDS RZ, [RZ] ;  /* 0x00000000fffff984 */ /* 0x000fe20000000800 */
[----:B------:R-:W-:Y:S01]  /*af20*/  @!PT LDS RZ, [RZ] ;  /* 0x00000000fffff984 */ /* 0x000fe20000000800 */
[----:B------:R-:W-:Y:S04]  /*af30*/  @!P4 LDGSTS.E.BYPASS.LTC128B.128 [R227+0x18000], desc[UR24][R6.64] ;  /* 0x1800000006e3cfae */ /* 0x000fe8000b981a18 */
[--C-:B------:R-:W-:Y:S02]  /*af40*/  IMAD.IADD R219, R214, 0x1, R217.reuse ;  /* 0x00000001d6db7824 */ /* 0x100fe400078e02d9 */
        /* <DEDUP_REMOVED lines=42> */
[----:B------:R-:W5:Y:S04]  /*b1f0*/  LDSM.16.M88.4 R176, [R213+0x11000] ;  /* 0x01100000d5b0783b */ /* 0x000f680000000200 */
[----:B-1----:R-:W1:Y:S04]  /*b200*/  LDSM.16.M88.4 R4, [R213+0x11800] ;  /* 0x01180000d504783b */ /* 0x002e680000000200 */
[----:B------:R-:W-:Y:S04]  /*b210*/  LDSM.16.M88.4 R196, [R212] ;  /* 0x00000000d4c4783b */ /* 0x000fe80000000200 */
[----:B------:R-:W1:Y:S04]  /*b220*/  LDSM.16.M88.4 R28, [R216+0x10000] ;  /* 0x01000000d81c783b */ /* 0x000e680000000200 */
[----:B------:R-:W1:Y:S04]  /*b230*/  LDSM.16.M88.4 R20, [R216+0x10800] ;  /* 0x01080000d814783b */ /* 0x000e680000000200 */
[----:B--2---:R-:W2:Y:S04]  /*b240*/  LDSM.16.M88.4 R8, [R216+0x11000] ;  /* 0x01100000d808783b */ /* 0x004ea80000000200 */
[----:B------:R-:W2:Y:S04]  /*b250*/  LDSM.16.M88.4 R200, [R216+0x11800] ;  /* 0x01180000d8c8783b */ /* 0x000ea80000000200 */
[----:B------:R-:W-:Y:S01]  /*b260*/  LDSM.16.M88.4 R32, [R219] ;  /* 0x00000000db20783b */ /* 0x000fe20000000200 */
[C---:B---3--:R-:W-:Y:S03]  /*b270*/  HMMA.16816.F32.BF16 R16, R168.reuse, R12, RZ ;  /* 0x0000000ca810723c */ /* 0x048fe600000418ff */
[----:B------:R-:W3:Y:S04]  /*b280*/  LDSM.16.M88.4 R192, [R217+0x10000] ;  /* 0x01000000d9c0783b */ /* 0x000ee80000000200 */
[----:B------:R-:W3:Y:S01]  /*b290*/  LDSM.16.M88.4 R24, [R217+0x10800] ;  /* 0x01080000d918783b */ /* 0x000ee20000000200 */
[C---:B----4-:R-:W-:Y:S03]  /*b2a0*/  HMMA.16816.F32.BF16 R188, R168.reuse, R184, RZ ;  /* 0x000000b8a8bc723c */ /* 0x050fe600000418ff */
[----:B------:R-:W-:Y:S04]  /*b2b0*/  LDSM.16.M88.4 R164, [R217+0x11800] ;  /* 0x01180000d9a4783b */ /* 0x000fe80000000200 */
[----:B------:R-:W0:Y:S01]  /*b2c0*/  LDGDEPBAR ;  /* 0x00000000000079af */ /* 0x000e220000000000 */
[C---:B-----5:R-:W-:Y:S08]  /*b2d0*/  HMMA.16816.F32.BF16 R180, R168.reuse, R176, RZ ;  /* 0x000000b0a8b4723c */ /* 0x060ff000000418ff */
[C---:B------:R-:W-:Y:S08]  /*b2e0*/  HMMA.16816.F32.BF16 R12, R168.reuse, R14, RZ ;  /* 0x0000000ea80c723c */ /* 0x040ff000000418ff */
[C---:B------:R-:W-:Y:S08]  /*b2f0*/  HMMA.16816.F32.BF16 R184, R168.reuse, R186, RZ ;  /* 0x000000baa8b8723c */ /* 0x040ff000000418ff */
[C---:B------:R-:W-:Y:S08]  /*b300*/  HMMA.16816.F32.BF16 R176, R168.reuse, R178, RZ ;  /* 0x000000b2a8b0723c */ /* 0x040ff000000418ff */
[C---:B-1----:R-:W-:Y:S08]  /*b310*/  HMMA.16816.F32.BF16 R172, R168.reuse, R4, RZ ;  /* 0x00000004a8ac723c */ /* 0x042ff000000418ff */
[----:B------:R-:W-:Y:S01]  /*b320*/  HMMA.16816.F32.BF16 R168, R168, R6, RZ ;  /* 0x00000006a8a8723c */ /* 0x000fe200000418ff */
[----:B------:R-:W1:Y:S07]  /*b330*/  LDSM.16.M88.4 R4, [R217+0x11000] ;  /* 0x01100000d904783b */ /* 0x000e6e0000000200 */
[C---:B------:R-:W-:Y:S08]  /*b340*/  HMMA.16816.F32.BF16 R16, R196.reuse, R28, R16 ;  /* 0x0000001cc410723c */ /* 0x040ff00000041810 */
[C---:B------:R-:W-:Y:S01]  /*b350*/  HMMA.16816.F32.BF16 R12, R196.reuse, R30, R12 ;  /* 0x0000001ec40c723c */ /* 0x040fe2000004180c */
[----:B------:R-:W-:Y:S07]  /*b360*/  LDSM.16.M88.4 R28, [R3+0x10000] ;  /* 0x01000000031c783b */ /* 0x000fee0000000200 */
[C---:B------:R-:W-:Y:S08]  /*b370*/  HMMA.16816.F32.BF16 R188, R196.reuse, R20, R188 ;  /* 0x00000014c4bc723c */ /* 0x040ff000000418bc */
[C---:B------:R-:W-:Y:S01]  /*b380*/  HMMA.16816.F32.BF16 R184, R196.reuse, R22, R184 ;  /* 0x00000016c4b8723c */ /* 0x040fe200000418b8 */
[----:B------:R-:W4:Y:S07]  /*b390*/  LDSM.16.M88.4 R20, [R218] ;  /* 0x00000000da14783b */ /* 0x000f2e0000000200 */
[C---:B--2---:R-:W-:Y:S08]  /*b3a0*/  HMMA.16816.F32.BF16 R180, R196.reuse, R8, R180 ;  /* 0x00000008c4b4723c */ /* 0x044ff000000418b4 */
[C---:B------:R-:W-:Y:S01]  /*b3b0*/  HMMA.16816.F32.BF16 R176, R196.reuse, R10, R176 ;  /* 0x0000000ac4b0723c */ /* 0x040fe200000418b0 */
[----:B------:R-:W2:Y:S07]  /*b3c0*/  LDSM.16.M88.4 R8, [R3+0x10800] ;  /* 0x010800000308783b */ /* 0x000eae0000000200 */
[C---:B------:R-:W-:Y:S08]  /*b3d0*/  HMMA.16816.F32.BF16 R172, R196.reuse, R200, R172 ;  /* 0x000000c8c4ac723c */ /* 0x040ff000000418ac */
[----:B------:R-:W-:Y:S01]  /*b3e0*/  HMMA.16816.F32.BF16 R168, R196, R202, R168 ;  /* 0x000000cac4a8723c */ /* 0x000fe200000418a8 */
[----:B------:R-:W5:Y:S04]  /*b3f0*/  LDSM.16.M88.4 R200, [R3+0x11000] ;  /* 0x0110000003c8783b */ /* 0x000f680000000200 */
[----:B------:R-:W-:Y:S03]  /*b400*/  LDSM.16.M88.4 R196, [R212+0x4000] ;  /* 0x00400000d4c4783b */ /* 0x000fe60000000200 */
        /* <DEDUP_REMOVED lines=8> */
[----:B------:R-:W1:Y:S07]  /*b490*/  LDSM.16.M88.4 R4, [R214+0x4000] ;  /* 0x00400000d604783b */ /* 0x000e6e0000000200 */
[C---:B------:R-:W-:Y:S08]  /*b4a0*/  HMMA.16816.F32.BF16 R172, R32.reuse, R164, R172 ;  /* 0x000000a420ac723c */ /* 0x040ff000000418ac */
[----:B------:R-:W-:Y:S01]  /*b4b0*/  HMMA.16816.F32.BF16 R168, R32, R166, R168 ;  /* 0x000000a620a8723c */ /* 0x000fe200000418a8 */
[----:B------:R-:W1:Y:S04]  /*b4c0*/  LDSM.16.M88.4 R32, [R213+0x12800] ;  /* 0x01280000d520783b */ /* 0x000e680000000200 */
[----:B------:R-:W-:Y:S03]  /*b4d0*/  LDSM.16.M88.4 R164, [R216+0x12000] ;  /* 0x01200000d8a4783b */ /* 0x000fe60000000200 */
[C---:B----4-:R-:W-:Y:S08]  /*b4e0*/  HMMA.16816.F32.BF16 R16, R20.reuse, R28, R16 ;  /* 0x0000001c1410723c */ /* 0x050ff00000041810 */
[C---:B------:R-:W-:Y:S01]  /*b4f0*/  HMMA.16816.F32.BF16 R12, R20.reuse, R30, R12 ;  /* 0x0000001e140c723c */ /* 0x040fe2000004180c */
[----:B------:R-:W4:Y:S07]  /*b500*/  LDSM.16.M88.4 R28, [R213+0x13000] ;  /* 0x01300000d51c783b */ /* 0x000f2e0000000200 */
[C---:B--2---:R-:W-:Y:S08]  /*b510*/  HMMA.16816.F32.BF16 R188, R20.reuse, R8, R188 ;  /* 0x0000000814bc723c */ /* 0x044ff000000418bc */
[C---:B------:R-:W-:Y:S01]  /*b520*/  HMMA.16816.F32.BF16 R184, R20.reuse, R10, R184 ;  /* 0x0000000a14b8723c */ /* 0x040fe200000418b8 */
[----:B------:R-:W2:Y:S07]  /*b530*/  LDSM.16.M88.4 R8, [R213+0x13800] ;  /* 0x01380000d508783b */ /* 0x000eae0000000200 */
[C---:B-----5:R-:W-:Y:S08]  /*b540*/  HMMA.16816.F32.BF16 R180, R20.reuse, R200, R180 ;  /* 0x000000c814b4723c */ /* 0x060ff000000418b4 */
        /* <DEDUP_REMOVED lines=15> */
[C---:B--2---:R-:W-:Y:S08]  /*b640*/  HMMA.16816.F32.BF16 R172, R4.reuse, R8, R172 ;  /* 0x0000000804ac723c */ /* 0x044ff000000418ac */
[----:B------:R-:W-:Y:S01]  /*b650*/  HMMA.16816.F32.BF16 R168, R4, R10, R168 ;  /* 0x0000000a04a8723c */ /* 0x000fe200000418a8 */
[----:B------:R-:W1:Y:S04]  /*b660*/  LDSM.16.M88.4 R8, [R217+0x12800] ;  /* 0x01280000d908783b */ /* 0x000e680000000200 */
[----:B------:R-:W2:Y:S03]  /*b670*/  LDSM.16.M88.4 R4, [R217+0x13000] ;  /* 0x01300000d904783b */ /* 0x000ea60000000200 */
[C---:B------:R-:W-:Y:S08]  /*b680*/  HMMA.16816.F32.BF16 R16, R196.reuse, R164, R16 ;  /* 0x000000a4c410723c */ /* 0x040ff00000041810 */
[C---:B------:R-:W-:Y:S01]  /*b690*/  HMMA.16816.F32.BF16 R12, R196.reuse, R166, R12 ;  /* 0x000000a6c40c723c */ /* 0x040fe2000004180c */
[----:B------:R-:W-:Y:S07]  /*b6a0*/  LDSM.16.M88.4 R164, [R218+0x4000] ;  /* 0x00400000daa4783b */ /* 0x000fee0000000200 */
[C---:B---3--:R-:W-:Y:S08]  /*b6b0*/  HMMA.16816.F32.BF16 R188, R196.reuse, R24, R188 ;  /* 0x00000018c4bc723c */ /* 0x048ff000000418bc */
[C---:B------:R-:W-:Y:S01]  /*b6c0*/  HMMA.16816.F32.BF16 R184, R196.reuse, R26, R184 ;  /* 0x0000001ac4b8723c */ /* 0x040fe200000418b8 */
[----:B------:R-:W3:Y:S07]  /*b6d0*/  LDSM.16.M88.4 R24, [R3+0x12000] ;  /* 0x012000000318783b */ /* 0x000eee0000000200 */
        /* <DEDUP_REMOVED lines=22> */
[----:B------:R-:W-:Y:S07]  /*b840*/  LDSM.16.M88.4 R24, [R216+0x14000] ;  /* 0x01400000d818783b */ /* 0x000fee0000000200 */
[C---:B----4-:R-:W-:Y:S08]  /*b850*/  HMMA.16816.F32.BF16 R188, R164.reuse, R20, R188 ;  /* 0x00000014a4bc723c */ /* 0x050ff000000418bc */
[C---:B------:R-:W-:Y:S01]  /*b860*/  HMMA.16816.F32.BF16 R184, R164.reuse, R22, R184 ;  /* 0x00000016a4b8723c */ /* 0x040fe200000418b8 */
[----:B------:R-:W3:Y:S07]  /*b870*/  LDSM.16.M88.4 R20, [R213+0x15800] ;  /* 0x01580000d514783b */ /* 0x000eee0000000200 */
[C---:B-----5:R-:W-:Y:S08]  /*b880*/  HMMA.16816.F32.BF16 R180, R164.reuse, R200, R180 ;  /* 0x000000c8a4b4723c */ /* 0x060ff000000418b4 */
        /* <DEDUP_REMOVED lines=21> */
[----:B------:R-:W5:Y:S07]  /*b9e0*/  LDSM.16.M88.4 R24, [R217+0x15800] ;  /* 0x01580000d918783b */ /* 0x000f6e0000000200 */
        /* <DEDUP_REMOVED lines=19> */
[C---:B-----5:R-:W-:Y:S08]  /*bb20*/  HMMA.16816.F32.BF16 R172, R20.reuse, R24, R172 ;  /* 0x0000001814ac723c */ /* 0x060ff000000418ac */
[----:B------:R-:W-:Y:S01]  /*bb30*/  HMMA.16816.F32.BF16 R168, R20, R26, R168 ;  /* 0x0000001a14a8723c */ /* 0x000fe200000418a8 */
[----:B------:R-:W5:Y:S04]  /*bb40*/  LDSM.16.M88.4 R24, [R213+0x17000] ;  /* 0x01700000d518783b */ /* 0x000f680000000200 */
[----:B------:R-:W5:Y:S03]  /*bb50*/  LDSM.16.M88.4 R20, [R213+0x17800] ;  /* 0x01780000d514783b */ /* 0x000f660000000200 */
[C---:B-1----:R-:W-:Y:S01]  /*bb60*/  HMMA.16816.F32.BF16 R16, R164.reuse, R4, R16 ;  /* 0x00000004a410723c */ /* 0x042fe20000041810 */
[----:B------:R-:W-:Y:S07]  /*bb70*/  LDSM.16.M88.4 R212, [R212+0xc000] ;  /* 0x00c00000d4d4783b */ /* 0x000fee0000000200 */
[C---:B------:R-:W-:Y:S01]  /*bb80*/  HMMA.16816.F32.BF16 R12, R164.reuse, R6, R12 ;  /* 0x00000006a40c723c */ /* 0x040fe2000004180c */
[----:B------:R-:W1:Y:S07]  /*bb90*/  LDSM.16.M88.4 R4, [R216+0x16000] ;  /* 0x01600000d804783b */ /* 0x000e6e0000000200 */
        /* <DEDUP_REMOVED lines=9> */
[----:B------:R-:W4:Y:S03]  /*bc30*/  LDSM.16.M88.4 R192, [R216+0x17800] ;  /* 0x01780000d8c0783b */ /* 0x000f260000000200 */
[C---:B--2---:R-:W-:Y:S08]  /*bc40*/  HMMA.16816.F32.BF16 R16, R8.reuse, R32, R16 ;  /* 0x000000200810723c */ /* 0x044ff00000041810 */
[C---:B------:R-:W-:Y:S01]  /*bc50*/  HMMA.16816.F32.BF16 R12, R8.reuse, R34, R12 ;  /* 0x00000022080c723c */ /* 0x040fe2000004180c */
[----:B------:R-:W2:Y:S07]  /*bc60*/  LDSM.16.M88.4 R32, [R217+0x16000] ;  /* 0x01600000d920783b */ /* 0x000eae0000000200 */
[C---:B---3--:R-:W-:Y:S08]  /*bc70*/  HMMA.16816.F32.BF16 R188, R8.reuse, R28, R188 ;  /* 0x0000001c08bc723c */ /* 0x048ff000000418bc */
        /* <DEDUP_REMOVED lines=12> */
[----:B----4-:R-:W-:Y:S08]  /*bd40*/  HMMA.16816.F32.BF16 R172, R212, R192, R172 ;  /* 0x000000c0d4ac723c */ /* 0x010ff000000418ac */
[C---:B--2---:R-:W-:Y:S08]  /*bd50*/  HMMA.16816.F32.BF16 R16, R164.reuse, R32, R16 ;  /* 0x00000020a410723c */ /* 0x044ff00000041810 */
[----:B------:R-:W-:Y:S08]  /*bd60*/  HMMA.16816.F32.BF16 R12, R164, R34, R12 ;  /* 0x00000022a40c723c */ /* 0x000ff0000004180c */
[C---:B------:R-:W-:Y:S08]  /*bd70*/  HMMA.16816.F32.BF16 R180, R212.reuse, R196, R180 ;  /* 0x000000c4d4b4723c */ /* 0x040ff000000418b4 */
[C---:B------:R-:W-:Y:S01]  /*bd80*/  HMMA.16816.F32.BF16 R176, R212.reuse, R198, R176 ;  /* 0x000000c6d4b0723c */ /* 0x040fe200000418b0 */
[----:B------:R-:W2:Y:S07]  /*bd90*/  LDSM.16.M88.4 R196, [R3+0x16800] ;  /* 0x0168000003c4783b */ /* 0x000eae0000000200 */
[C---:B------:R-:W-:Y:S08]  /*bda0*/  HMMA.16816.F32.BF16 R188, R212.reuse, R200, R188 ;  /* 0x000000c8d4bc723c */ /* 0x040ff000000418bc */
[C---:B------:R-:W-:Y:S08]  /*bdb0*/  HMMA.16816.F32.BF16 R184, R212.reuse, R202, R184 ;  /* 0x000000cad4b8723c */ /* 0x040ff000000418b8 */
[----:B------:R-:W-:Y:S08]  /*bdc0*/  HMMA.16816.F32.BF16 R168, R212, R194, R168 ;  /* 0x000000c2d4a8723c */ /* 0x000ff000000418a8 */
[----:B-1----:R-:W-:Y:S08]  /*bdd0*/  HMMA.16816.F32.BF16 R16, R8, R4, R16 ;  /* 0x000000040810723c */ /* 0x002ff00000041810 */
[----:B------:R-:W-:Y:S01]  /*bde0*/  HMMA.16816.F32.BF16 R172, R164, R20, R172 ;  /* 0x00000014a4ac723c */ /* 0x000fe200000418ac */
[----:B------:R-:W-:-:S04]  /*bdf0*/  IMAD.U32 R20, RZ, RZ, UR20 ;  /* 0x00000014ff147e24 */ /* 0x000fc8000f8e00ff */
[----:B------:R-:W-:-:S03]  /*be00*/  IMAD R209, R20, 0x40, R209 ;  /* 0x0000004014d17824 */ /* 0x000fc600078e02d1 */
[----:B------:R-:W-:Y:S01]  /*be10*/  HMMA.16816.F32.BF16 R12, R8, R6, R12 ;  /* 0x00000006080c723c */ /* 0x000fe2000004180c */
[----:B------:R-:W1:Y:S01]  /*be20*/  LDSM.16.M88.4 R4, [R3+0x17000] ;  /* 0x017000000304783b */ /* 0x000e620000000200 */
[C---:B------:R-:W-:Y:S02]  /*be30*/  VIADD R20, R209.reuse, 0xffffff40 ;  /* 0xffffff40d1147836 */ /* 0x040fe40000000000 */
[----:B------:R-:W-:-:S03]  /*be40*/  VIADD R21, R209, 0xffffff41 ;  /* 0xffffff41d1157836 */ /* 0x000fc60000000000 */
[CC--:B------:R-:W-:Y:S01]  /*be50*/  ISETP.GE.AND P6, PT, R20.reuse, R206.reuse, PT ;  /* 0x000000ce1400720c */ /* 0x0c0fe20003fc6270 */
[C---:B------:R-:W-:Y:S01]  /*be60*/  HMMA.16816.F32.BF16 R188, R164.reuse, R28, R188 ;  /* 0x0000001ca4bc723c */ /* 0x040fe200000418bc */
[-C--:B------:R-:W-:Y:S02]  /*be70*/  ISETP.GE.AND P5, PT, R20, R205.reuse, PT ;  /* 0x000000cd1400720c */ /* 0x080fe40003fa6270 */
[----:B------:R-:W-:Y:S02]  /*be80*/  FSEL R16, R16, -INF , !P6 ;  /* 0xff80000010107808 */ /* 0x000fe40007000000 */
[C---:B------:R-:W-:Y:S02]  /*be90*/  ISETP.GE.AND P0, PT, R21.reuse, R206, PT ;  /* 0x000000ce1500720c */ /* 0x040fe40003f06270 */
[----:B------:R-:W-:Y:S01]  /*bea0*/  ISETP.GE.AND P6, PT, R21, R205, PT ;  /* 0x000000cd1500720c */ /* 0x000fe20003fc6270 */
[----:B------:R-:W-:Y:S01]  /*beb0*/  HMMA.16816.F32.BF16 R184, R164, R30, R184 ;  /* 0x0000001ea4b8723c */ /* 0x000fe200000418b8 */
[----:B------:R-:W-:-:S02]  /*bec0*/  FSEL R18, R18, -INF , !P5 ;  /* 0xff80000012127808 */ /* 0x000fc40006800000 */
[----:B------:R-:W-:Y:S02]  /*bed0*/  FSEL R17, R17, -INF , !P0 ;  /* 0xff80000011117808 */ /* 0x000fe40004000000 */
[----:B------:R-:W-:-:S03]  /*bee0*/  FSEL R19, R19, -INF , !P6 ;  /* 0xff80000013137808 */ /* 0x000fc60007000000 */
[----:B------:R-:W-:Y:S01]  /*bef0*/  HMMA.16816.F32.BF16 R168, R164, R22, R168 ;  /* 0x00000016a4a8723c */ /* 0x000fe200000418a8 */
[----:B------:R3:W4:Y:S01]  /*bf00*/  LDSM.16.M88.4 R20, [R3+0x17800] ;  /* 0x017800000314783b */ /* 0x0007220000000200 */
[----:B------:R-:W-:-:S06]  /*bf10*/  DEPBAR.LE SB0, 0x0 ;  /* 0x000080000000791a */ /* 0x000fcc0000000000 */
[----:B------:R-:W-:Y:S01]  /*bf20*/  HMMA.16816.F32.BF16 R180, R164, R24, R180 ;  /* 0x00000018a4b4723c */ /* 0x000fe200000418b4 */
[C---:B------:R-:W-:Y:S02]  /*bf30*/  VIADD R24, R209.reuse, 0xffffff48 ;  /* 0xffffff48d1187836 */ /* 0x040fe40000000000 */
[----:B------:R-:W-:-:S03]  /*bf40*/  VIADD R25, R209, 0xffffff49 ;  /* 0xffffff49d1197836 */ /* 0x000fc60000000000 */
[CC--:B------:R-:W-:Y:S02]  /*bf50*/  ISETP.GE.AND P5, PT, R24.reuse, R206.reuse, PT ;  /* 0x000000ce1800720c */ /* 0x0c0fe40003fa6270 */
[----:B--2---:R-:W-:Y:S01]  /*bf60*/  HMMA.16816.F32.BF16 R188, R8, R196, R188 ;  /* 0x000000c408bc723c */ /* 0x004fe200000418bc */
[-C--:B------:R-:W-:Y:S02]  /*bf70*/  ISETP.GE.AND P0, PT, R24, R205.reuse, PT ;  /* 0x000000cd1800720c */ /* 0x080fe40003f06270 */
[----:B------:R-:W-:Y:S02]  /*bf80*/  FSEL R12, R12, -INF , !P5 ;  /* 0xff8000000c0c7808 */ /* 0x000fe40006800000 */
[C---:B------:R-:W-:Y:S02]  /*bf90*/  ISETP.GE.AND P6, PT, R25.reuse, R206, PT ;  /* 0x000000ce1900720c */ /* 0x040fe40003fc6270 */
[----:B------:R-:W-:Y:S01]  /*bfa0*/  ISETP.GE.AND P5, PT, R25, R205, PT ;  /* 0x000000cd1900720c */ /* 0x000fe20003fa6270 */
[----:B------:R-:W-:Y:S01]  /*bfb0*/  HMMA.16816.F32.BF16 R176, R164, R26, R176 ;  /* 0x0000001aa4b0723c */ /* 0x000fe200000418b0 */
[C---:B---3--:R-:W-:Y:S01]  /*bfc0*/  VIADD R3, R209.reuse, 0xffffff50 ;  /* 0xffffff50d1037836 */ /* 0x048fe20000000000 */
[----:B------:R-:W-:Y:S01]  /*bfd0*/  FSEL R14, R14, -INF , !P0 ;  /* 0xff8000000e0e7808 */ /* 0x000fe20004000000 */
[----:B------:R-:W-:Y:S01]  /*bfe0*/  VIADD R25, R209, 0xffffff51 ;  /* 0xffffff51d1197836 */ /* 0x000fe20000000000 */
[----:B------:R-:W-:-:S02]  /*bff0*/  FSEL R13, R13, -INF , !P6 ;  /* 0xff8000000d0d7808 */ /* 0x000fc40007000000 */
[CC--:B------:R-:W-:Y:S02]  /*c000*/  ISETP.GE.AND P0, PT, R3.reuse, R206.reuse, PT ;  /* 0x000000ce0300720c */ /* 0x0c0fe40003f06270 */
[C---:B------:R-:W-:Y:S01]  /*c010*/  HMMA.16816.F32.BF16 R184, R8.reuse, R198, R184 ;  /* 0x000000c608b8723c */ /* 0x040fe200000418b8 */
[----:B------:R-:W-:Y:S01]  /*c020*/  BAR.SYNC.DEFER_BLOCKING 0x0 ;  /* 0x0000000000007b1d */ /* 0x000fe20000010000 */
[-C--:B------:R-:W-:Y:S01]  /*c030*/  ISETP.GE.AND P6, PT, R3, R205.reuse, PT ;  /* 0x000000cd0300720c */ /* 0x080fe20003fc6270 */
[----:B------:R-:W-:Y:S01]  /*c040*/  VIADD R3, R209, 0xffffff58 ;  /* 0xffffff58d1037836 */ /* 0x000fe20000000000 */
[----:B------:R-:W-:Y:S02]  /*c050*/  FSEL R24, R15, -INF , !P5 ;  /* 0xff8000000f187808 */ /* 0x000fe40006800000 */
[----:B------:R-:W-:Y:S02]  /*c060*/  ISETP.GE.AND P5, PT, R25, R206, PT ;  /* 0x000000ce1900720c */ /* 0x000fe40003fa6270 */
[----:B-1----:R-:W-:Y:S01]  /*c070*/  HMMA.16816.F32.BF16 R180, R8, R4, R180 ;  /* 0x0000000408b4723c */ /* 0x002fe200000418b4 */
[----:B------:R-:W-:Y:S01]  /*c080*/  FSEL R199, R188, -INF , !P0 ;  /* 0xff800000bcc77808 */ /* 0x000fe20004000000 */
[----:B------:R-:W-:Y:S01]  /*c090*/  VIADD R4, R209, 0xffffff59 ;  /* 0xffffff59d1047836 */ /* 0x000fe20000000000 */
[----:B------:R-:W-:Y:S01]  /*c0a0*/  ISETP.GE.AND P0, PT, R25, R205, PT ;  /* 0x000000cd1900720c */ /* 0x000fe20003f06270 */
[----:B------:R-:W-:Y:S01]  /*c0b0*/  VIADD R5, R209, 0xffffff70 ;  /* 0xffffff70d1057836 */ /* 0x000fe20000000000 */
[----:B------:R-:W-:-:S02]  /*c0c0*/  FSEL R197, R190, -INF , !P6 ;  /* 0xff800000bec57808 */ /* 0x000fc40007000000 */
[----:B------:R-:W-:Y:S01]  /*c0d0*/  FSEL R212, R189, -INF , !P5 ;  /* 0xff800000bdd47808 */ /* 0x000fe20006800000 */
[C---:B------:R-:W-:Y:S01]  /*c0e0*/  HMMA.16816.F32.BF16 R176, R8.reuse, R6, R176 ;  /* 0x0000000608b0723c */ /* 0x040fe200000418b0 */
[CC--:B------:R-:W-:Y:S02]  /*c0f0*/  ISETP.GE.AND P6, PT, R3.reuse, R206.reuse, PT ;  /* 0x000000ce0300720c */ /* 0x0c0fe40003fc6270 */
[----:B------:R-:W-:Y:S01]  /*c100*/  ISETP.GE.AND P5, PT, R3, R205, PT ;  /* 0x000000cd0300720c */ /* 0x000fe20003fa6270 */
[----:B------:R-:W-:Y:S01]  /*c110*/  VIADD R3, R209, 0xffffff60 ;  /* 0xffffff60d1037836 */ /* 0x000fe20000000000 */
[----:B------:R-:W-:Y:S02]  /*c120*/  FSEL R196, R191, -INF , !P0 ;  /* 0xff800000bfc47808 */ /* 0x000fe40004000000 */
[----:B------:R-:W-:Y:S01]  /*c130*/  ISETP.GE.AND P0, PT, R4, R206, PT ;  /* 0x000000ce0400720c */ /* 0x000fe20003f06270 */
[----:B----4-:R-:W-:Y:S01]  /*c140*/  HMMA.16816.F32.BF16 R172, R8, R20, R172 ;  /* 0x0000001408ac723c */ /* 0x010fe200000418ac */
[----:B------:R-:W-:-:S02]  /*c150*/  FSEL R214, R184, -INF , !P6 ;  /* 0xff800000b8d67808 */ /* 0x000fc40007000000 */
[-C--:B------:R-:W-:Y:S01]  /*c160*/  ISETP.GE.AND P6, PT, R4, R205.reuse, PT ;  /* 0x000000cd0400720c */ /* 0x080fe20003fc6270 */
[----:B------:R-:W-:Y:S01]  /*c170*/  VIADD R4, R209, 0xffffff61 ;  /* 0xffffff61d1047836 */ /* 0x000fe20000000000 */
[----:B------:R-:W-:Y:S02]  /*c180*/  FSEL R213, R186, -INF , !P5 ;  /* 0xff800000bad57808 */ /* 0x000fe40006800000 */
[----:B------:R-:W-:Y:S01]  /*c190*/  FSEL R215, R185, -INF , !P0 ;  /* 0xff800000b9d77808 */ /* 0x000fe20004000000 */
[----:B------:R-:W-:Y:S01]  /*c1a0*/  HMMA.16816.F32.BF16 R168, R8, R22, R168 ;  /* 0x0000001608a8723c */ /* 0x000fe200000418a8 */
[C---:B------:R-:W-:Y:S02]  /*c1b0*/  ISETP.GE.AND P5, PT, R3.reuse, R206, PT ;  /* 0x000000ce0300720c */ /* 0x040fe40003fa6270 */
[----:B------:R-:W-:Y:S01]  /*c1c0*/  ISETP.GE.AND P0, PT, R3, R205, PT ;  /* 0x000000cd0300720c */ /* 0x000fe20003f06270 */
[----:B------:R-:W-:Y:S01]  /*c1d0*/  VIADD R3, R209, 0xffffff68 ;  /* 0xffffff68d1037836 */ /* 0x000fe20000000000 */
[----:B------:R-:W-:-:S02]  /*c1e0*/  FSEL R198, R187, -INF , !P6 ;  /* 0xff800000bbc67808 */ /* 0x000fc40007000000 */
        /* <DEDUP_REMOVED lines=9> */
[-C--:B------:R-:W-:Y:S01]  /*c280*/  ISETP.GE.AND P6, PT, R3, R205.reuse, PT ;  /* 0x000000cd0300720c */ /* 0x080fe20003fc6270 */
[----:B------:R-:W-:Y:S01]  /*c290*/  VIADD R3, R209, 0xffffff71 ;  /* 0xffffff71d1037836 */ /* 0x000fe20000000000 */
[C---:B------:R-:W-:Y:S02]  /*c2a0*/  ISETP.GE.AND P5, PT, R4.reuse, R206, PT ;  /* 0x000000ce0400720c */ /* 0x040fe40003fa6270 */
[----:B------:R-:W-:Y:S02]  /*c2b0*/  ISETP.GE.AND P0, PT, R4, R205, PT ;  /* 0x000000cd0400720c */ /* 0x000fe40003f06270 */
[----:B------:R-:W-:-:S02]  /*c2c0*/  FMNMX3.FTZ R4, R204, R16, R17, !PT ;  /* 0x00000010cc047276 */ /* 0x000fc40007810011 */
[----:B------:R-:W-:Y:S02]  /*c2d0*/  FSEL R178, R178, -INF , !P6 ;  /* 0xff800000b2b27808 */ /* 0x000fe40007000000 */
[----:B------:R-:W-:Y:S02]  /*c2e0*/  ISETP.GE.AND P6, PT, R5, R206, PT ;  /* 0x000000ce0500720c */ /* 0x000fe40003fc6270 */
[----:B------:R-:W-:Y:S02]  /*c2f0*/  FMNMX3.FTZ R4, R4, R12, R13, !PT ;  /* 0x0000000c04047276 */ /* 0x000fe4000781000d */
[----:B------:R-:W-:Y:S02]  /*c300*/  FSEL R179, R179, -INF , !P0 ;  /* 0xff800000b3b37808 */ /* 0x000fe40004000000 */
[----:B------:R-:W-:Y:S02]  /*c310*/  FSEL R195, R172, -INF , !P6 ;  /* 0xff800000acc37808 */ /* 0x000fe40007000000 */
[----:B------:R-:W-:-:S02]  /*c320*/  FMNMX3.FTZ R4, R4, R199, R212, !PT ;  /* 0x000000c704047276 */ /* 0x000fc400078100d4 */
        /* <DEDUP_REMOVED lines=8> */
[----:B------:R-:W-:Y:S02]  /*c3b0*/  FSEL R187, R175, -INF , !P6 ;  /* 0xff800000afbb7808 */ /* 0x000fe40007000000 */
[C---:B------:R-:W-:Y:S02]  /*c3c0*/  ISETP.GE.AND P5, PT, R3.reuse, R206, PT ;  /* 0x000000ce0300720c */ /* 0x040fe40003fa6270 */
[----:B------:R-:W-:Y:S02]  /*c3d0*/  ISETP.GE.AND P6, PT, R3, R205, PT ;  /* 0x000000cd0300720c */ /* 0x000fe40003fc6270 */
[----:B------:R-:W-:Y:S02]  /*c3e0*/  FMNMX3.FTZ R3, R2, R18, R19, !PT ;  /* 0x0000001202037276 */ /* 0x000fe40007810013 */
[----:B------:R-:W-:Y:S02]  /*c3f0*/  FMNMX3.FTZ R4, R4, R180, R181, !PT ;  /* 0x000000b404047276 */ /* 0x000fe400078100b5 */
[----:B------:R-:W-:-:S02]  /*c400*/  FSEL R194, R173, -INF , !P0 ;  /* 0xff800000adc27808 */ /* 0x000fc40004000000 */
[----:B------:R-:W-:Y:S02]  /*c410*/  ISETP.GE.AND P0, PT, R209, R206, PT ;  /* 0x000000ced100720c */ /* 0x000fe40003f06270 */
[----:B------:R-:W-:Y:S01]  /*c420*/  FMNMX3.FTZ R5, R3, R14, R24, !PT ;  /* 0x0000000e03057276 */ /* 0x000fe20007810018 */
[----:B------:R-:W-:Y:S01]  /*c430*/  IMAD.U32 R3, RZ, RZ, UR6 ;  /* 0x00000006ff037e24 */ /* 0x000fe2000f8e00ff */
[----:B------:R-:W-:Y:S02]  /*c440*/  FMNMX3.FTZ R4, R4, R176, R177, !PT ;  /* 0x000000b004047276 */ /* 0x000fe400078100b1 */
[----:B------:R-:W-:Y:S02]  /*c450*/  FSEL R188, R168, -INF , !P5 ;  /* 0xff800000a8bc7808 */ /* 0x000fe40006800000 */
[----:B------:R-:W-:Y:S02]  /*c460*/  FSEL R191, R169, -INF , !P0 ;  /* 0xff800000a9bf7808 */ /* 0x000fe40004000000 */
[----:B------:R-:W-:-:S02]  /*c470*/  FMNMX3.FTZ R5, R5, R197, R196, !PT ;  /* 0x000000c505057276 */ /* 0x000fc400078100c4 */
[----:B------:R-:W-:Y:S02]  /*c480*/  FMNMX3.FTZ R4, R4, R195, R194, !PT ;  /* 0x000000c304047276 */ /* 0x000fe400078100c2 */
[----:B------:R-:W-:Y:S02]  /*c490*/  ISETP.GE.AND P5, PT, R209, R205, PT ;  /* 0x000000cdd100720c */ /* 0x000fe40003fa6270 */
[----:B------:R-:W-:Y:S02]  /*c4a0*/  FMNMX3.FTZ R9, R5, R213, R198, !PT ;  /* 0x000000d505097276 */ /* 0x000fe400078100c6 */
[----:B------:R-:W-:Y:S01]  /*c4b0*/  FMNMX3.FTZ R4, R4, R188, R191, !PT ;  /* 0x000000bc04047276 */ /* 0x000fe200078100bf */
[----:B------:R-:W-:Y:S08]  /*c4c0*/  BRA.U !UP0, `(.L_x_810) ;  /* 0x0000000508047547 */ /* 0x000ff0000b800000 */
[----:B------:R-:W-:-:S04]  /*c4d0*/  UIADD3 UR7, UPT, UPT, UR20, -0x4, URZ ;  /* 0xfffffffc14077890 */ /* 0x000fc8000fffe0ff */
[----:B------:R-:W-:-:S04]  /*c4e0*/  UIMAD.WIDE.U32 UR8, UR7, UR10, URZ ;  /* 0x0000000a070872a5 */ /* 0x000fc8000f8e00ff */
[----:B------:R-:W-:Y:S02]  /*c4f0*/  UIMAD UR7, UR7, UR11, UR9 ;  /* 0x0000000b070772a4 */ /* 0x000fe4000f8e0209 */
[----:B------:R-:W-:Y:S01]  /*c500*/  USHF.L.U32 UR6, UR8, 0x6, URZ ;  /* 0x0000000608067899 */ /* 0x000fe200080006ff */
[----:B------:R-:W-:Y:S02]  /*c510*/  IMAD.U32 R6, RZ, RZ, UR8 ;  /* 0x00000008ff067e24 */ /* 0x000fe4000f8e00ff */
[----:B------:R-:W-:Y:S02]  /*c520*/  IMAD.U32 R7, RZ, RZ, UR9 ;  /* 0x00000009ff077e24 */ /* 0x000fe4000f8e00ff */
[----:B------:R-:W-:Y:S01]  /*c530*/  IMAD.U32 R5, RZ, RZ, UR7 ;  /* 0x00000007ff057e24 */ /* 0x000fe2000f8e00ff */
[----:B------:R-:W-:Y:S01]  /*c540*/  USHF.L.U64.HI UR7, UR8, 0x6, UR7 ;  /* 0x0000000608077899 */ /* 0x000fe20008010207 */
[----:B------:R-:W-:Y:S01]  /*c550*/  LEA R10, P0, R6, R226, 0x7 ;  /* 0x000000e2060a7211 */ /* 0x000fe200078038ff */
[----:B------:R-:W-:Y:S01]  /*c560*/  IMAD.U32 R8, RZ, RZ, UR6 ;  /* 0x00000006ff087e24 */ /* 0x000fe2000f8e00ff */
[----:B------:R-:W-:-:S02]  /*c570*/  ULEA UR6, UP0, UR10, UR6, 0x5 ;  /* 0x000000060a067291 */ /* 0x000fc4000f8028ff */
[-C--:B------:R-:W-:Y:S01]  /*c580*/  LEA.HI.X R11, R6, R225.reuse, R5, 0x7, P0 ;  /* 0x000000e1060b7211 */ /* 0x080fe200000f3c05 */
[----:B------:R-:W-:Y:S01]  /*c590*/  IMAD.U32 R7, RZ, RZ, UR7 ;  /* 0x00000007ff077e24 */ /* 0x000fe2000f8e00ff */
[CC--:B------:R-:W-:Y:S01]  /*c5a0*/  @!P3 LEA R26, P0, R8.reuse, R226.reuse, 0x1 ;  /* 0x000000e2081ab211 */ /* 0x0c0fe200078008ff */
[----:B------:R-:W-:Y:S01]  /*c5b0*/  ULEA.HI.X UR7, UR10, UR7, UR11, 0x5, UP0 ;  /* 0x000000070a077291 */ /* 0x000fe200080f2c0b */
[----:B------:R-:W-:Y:S01]  /*c5c0*/  IMAD.U32 R6, RZ, RZ, UR6 ;  /* 0x00000006ff067e24 */ /* 0x000fe2000f8e00ff */
[----:B------:R-:W-:Y:S01]  /*c5d0*/  @!PT LDS RZ, [RZ] ;  /* 0x00000000fffff984 */ /* 0x000fe20000000800 */
[----:B------:R-:W-:Y:S01]  /*c5e0*/  @!PT LDS RZ, [RZ] ;  /* 0x00000000fffff984 */ /* 0x000fe20000000800 */
[----:B------:R-:W-:Y:S01]  /*c5f0*/  @!PT LDS RZ, [RZ] ;  /* 0x00000000fffff984 */ /* 0x000fe20000000800 */
[----:B------:R1:W-:Y:S01]  /*c600*/  @!P4 LDGSTS.E.BYPASS.LTC128B.128 [R227+0x10000], desc[UR24][R10.64] ;  /* 0x100000000ae3cfae */ /* 0x0003e2000b981a18 */
[CCC-:B------:R-:W-:Y:S02]  /*c610*/  @!P3 LEA.HI.X R27, R8.reuse, R225.reuse, R7.reuse, 0x1, P0 ;  /* 0x000000e1081bb211 */ /* 0x1c0fe400000f0c07 */
[C---:B------:R-:W-:Y:S01]  /*c620*/  @!P2 LEA R20, P0, R8.reuse, R226, 0x1 ;  /* 0x000000e20814a211 */ /* 0x040fe200078008ff */
[----:B------:R-:W-:Y:S01]  /*c630*/  IMAD.U32 R5, RZ, RZ, UR7 ;  /* 0x00000007ff057e24 */ /* 0x000fe2000f8e00ff */
[----:B------:R1:W-:Y:S02]  /*c640*/  @P4 STS.128 [R227+0x10000], RZ ;  /* 0x010000ffe3004388 */ /* 0x0003e40000000c00 */
[----:B------:R-:W-:-:S02]  /*c650*/  @!P2 LEA.HI.X R21, R8, R225, R7, 0x1, P0 ;  /* 0x000000e10815a211 */ /* 0x000fc400000f0c07 */
[CC--:B------:R-:W-:Y:S01]  /*c660*/  LEA R22, P0, R6.reuse, R226.reuse, 0x1 ;  /* 0x000000e206167211 */ /* 0x0c0fe200078008ff */
[----:B------:R-:W-:Y:S01]  /*c670*/  @!PT LDS RZ, [RZ] ;  /* 0x00000000fffff984 */ /* 0x000fe20000000800 */
[----:B------:R-:W-:Y:S01]  /*c680*/  @!PT LDS RZ, [RZ] ;  /* 0x00000000fffff984 */ /* 0x000fe20000000800 */
[----:B------:R-:W-:Y:S01]  /*c690*/  @!PT LDS RZ, [RZ] ;  /* 0x00000000fffff984 */ /* 0x000fe20000000800 */
[----:B------:R1:W-:Y:S03]  /*c6a0*/  @!P3 LDGSTS.E.BYPASS.LTC128B.128 [R227+0x12000], desc[UR24][R26.64+0x80] ;  /* 0x120000801ae3bfae */ /* 0x0003e6000b981a18 */
[----:B------:R-:W-:Y:S01]  /*c6b0*/  LEA.HI.X R23, R6, R225, R5, 0x1, P0 ;  /* 0x000000e106177211 */ /* 0x000fe200000f0c05 */
[----:B------:R1:W-:Y:S01]  /*c6c0*/  @P3 STS.128 [R227+0x12000], RZ ;  /* 0x012000ffe3003388 */ /* 0x0003e20000000c00 */
[----:B------:R-:W-:-:S03]  /*c6d0*/  @!P1 LEA R6, P0, R8, R226, 0x1 ;  /* 0x000000e208069211 */ /* 0x000fc600078008ff */
[----:B------:R-:W-:Y:S01]  /*c6e0*/  @!PT LDS RZ, [RZ] ;  /* 0x00000000fffff984 */ /* 0x000fe20000000800 */
[----:B------:R-:W-:Y:S01]  /*c6f0*/  @!PT LDS RZ, [RZ] ;  /* 0x00000000fffff984 */ /* 0x000fe20000000800 */
[----:B------:R-:W-:Y:S01]  /*c700*/  @!PT LDS RZ, [RZ] ;  /* 0x00000000fffff984 */ /* 0x000fe20000000800 */
[----:B------:R1:W-:Y:S01]  /*c710*/  @!P2 LDGSTS.E.BYPASS.LTC128B.128 [R227+0x14000], desc[UR24][R20.64+0x100] ;  /* 0x1400010014e3afae */ /* 0x0003e2000b981a18 */
[----:B------:R-:W-:-:S03]  /*c720*/  @!P1 LEA.HI.X R7, R8, R225, R7, 0x1, P0 ;  /* 0x000000e108079211 */ /* 0x000fc600000f0c07 */
        /* <DEDUP_REMOVED lines=27> */
.L_x_810:
[----:B------:R-:W-:Y:S01]  /*c8e0*/  FMNMX3.FTZ R9, R9, R182, R183, !PT ;  /* 0x000000b609097276 */ /* 0x000fe200078100b7 */
[----:B------:R-:W2:Y:S01]  /*c8f0*/  SHFL.BFLY PT, R5, R4, 0x2, 0x1f ;  /* 0x0c401f0004057f89 */ /* 0x000ea200000e0000 */
[----:B------:R-:W-:Y:S01]  /*c900*/  LOP3.LUT R3, R3, UR31, R237, 0x96, !PT ;  /* 0x0000001f03037c12 */ /* 0x000fe2000f8e96ed */
[----:B------:R-:W-:Y:S01]  /*c910*/  UIADD3 UR11, UPT, UPT, UR30, -0x61c88647, URZ ;  /* 0x9e3779b91e0b7890 */ /* 0x000fe2000fffe0ff */
[----:B------:R-:W-:Y:S01]  /*c920*/  FMNMX3.FTZ R9, R9, R178, R179, !PT ;  /* 0x000000b209097276 */ /* 0x000fe200078100b3 */
[----:B------:R-:W-:Y:S01]  /*c930*/  UIADD3 UR10, UPT, UPT, UR30, 0x3c6ef372, URZ ;  /* 0x3c6ef3721e0a7890 */ /* 0x000fe2000fffe0ff */
[----:B------:R-:W-:Y:S01]  /*c940*/  FSEL R190, R170, -INF , !P6 ;  /* 0xff800000aabe7808 */ /* 0x000fe20007000000 */
[----:B------:R-:W-:Y:S01]  /*c950*/  UIADD3 UR16, UPT, UPT, UR31, 0x76cf5d0a, URZ ;  /* 0x76cf5d0a1f107890 */ /* 0x000fe2000fffe0ff */
[----:B------:R-:W-:Y:S01]  /*c960*/  FSEL R189, R171, -INF , !P5 ;  /* 0xff800000abbd7808 */ /* 0x000fe20006800000 */
[----:B------:R-:W-:Y:S01]  /*c970*/  IMAD.WIDE.U32 R170, R3, -0x326172a9, RZ ;  /* 0xcd9e8d5703aa7825 */ /* 0x000fe200078e00ff */
[----:B------:R-:W-:Y:S01]  /*c980*/  FMNMX3.FTZ R3, R9, R186, R187, !PT ;  /* 0x000000ba09037276 */ /* 0x000fe200078100bb */
[----:B------:R-:W-:Y:S01]  /*c990*/  UIADD3 UR15, UPT, UPT, UR31, 0x32370b8f, URZ ;  /* 0x32370b8f1f0f7890 */ /* 0x000fe2000fffe0ff */
[----:B------:R-:W-:Y:S01]  /*c9a0*/  MOV R206, 0x20 ;  /* 0x0000002000ce7802 */ /* 0x000fe20000000f00 */
[----:B------:R-:W-:Y:S01]  /*c9b0*/  UIADD3 UR9, UPT, UPT, UR30, -0x255992d5, URZ ;  /* 0xdaa66d2b1e097890 */ /* 0x000fe2000fffe0ff */
[----:B------:R-:W-:Y:S01]  /*c9c0*/  FMNMX3.FTZ R3, R3, R190, R189, !PT ;  /* 0x000000be03037276 */ /* 0x000fe200078100bd */
[----:B------:R-:W-:Y:S01]  /*c9d0*/  UIADD3 UR8, UPT, UPT, UR30, 0x78dde6e4, URZ ;  /* 0x78dde6e41e087890 */ /* 0x000fe2000fffe0ff */
[----:B-1----:R-:W-:Y:S01]  /*c9e0*/  LOP3.LUT R6, R240, UR11, R171, 0x96, !PT ;  /* 0x0000000bf0067c12 */ /* 0x002fe2000f8e96ab */
[----:B------:R-:W-:Y:S01]  /*c9f0*/  UIADD3 UR14, UPT, UPT, UR31, -0x126145ec, URZ ;  /* 0xed9eba141f0e7890 */ /* 0x000fe2000fffe0ff */
[----:B------:R-:W-:Y:S01]  /*ca00*/  LOP3.LUT R170, R170, UR10, R229, 0x96, !PT ;  /* 0x0000000aaaaa7c12 */ /* 0x000fe2000f8e96e5 */
[----:B------:R-:W1:Y:S01]  /*ca10*/  SHFL.BFLY PT, R8, R3, 0x2, 0x1f ;  /* 0x0c401f0003087f89 */ /* 0x000e6200000e0000 */
[----:B------:R-:W-:Y:S01]  /*ca20*/  UIADD3 UR13, UPT, UPT, UR31, -0x56f99767, URZ ;  /* 0xa90668991f0d7890 */ /* 0x000fe2000fffe0ff */
[----:B------:R-:W-:Y:S01]  /*ca30*/  IMAD.WIDE.U32 R172, R6, -0x2daee0ad, RZ ;  /* 0xd2511f5306ac7825 */ /* 0x000fe200078e00ff */
[----:B------:R-:W3:Y:S01]  /*ca40*/  LDCU UR17, c[0x0][0x45c] ;  /* 0x00008b80ff1177ac */ /* 0x000ee20008000800 */
[----:B------:R-:W-:-:S02]  /*ca50*/  IADD3 R209, PT, PT, R0, 0x18040, RZ ;  /* 0x0001804000d17810 */ /* 0x000fc40007ffe0ff */
[----:B------:R-:W-:Y:S01]  /*ca60*/  IMAD.WIDE.U32 R170, R170, -0x2daee0ad, RZ ;  /* 0xd2511f53aaaa7825 */ /* 0x000fe200078e00ff */
[----:B------:R-:W-:Y:S01]  /*ca70*/  LOP3.LUT R6, R234, UR16, R173, 0x96, !PT ;  /* 0x00000010ea067c12 */ /* 0x000fe2000f8e96ad */
[----:B------:R-:W-:Y:S01]  /*ca80*/  UIADD3 UR6, UPT, UPT, UR30, -0x4ab325aa, URZ ;  /* 0xb54cda561e067890 */ /* 0x000fe2000fffe0ff */
        /* <DEDUP_REMOVED lines=8> */
[----:B------:R-:W-:-:S04]  /*cb10*/  LOP3.LUT R4, R228, UR9, R7, 0x96, !PT ;  /* 0x00000009e4047c12 */ /* 0x000fc8000f8e9607 */
[----:B------:R-:W-:Y:S01]  /*cb20*/  LOP3.LUT R168, R6, UR8, R173, 0x96, !PT ;  /* 0x0000000806a87c12 */ /* 0x000fe2000f8e96ad */
[----:B------:R-:W-:Y:S01]  /*cb30*/  IMAD.WIDE.U32 R6, R4, -0x2daee0ad, RZ ;  /* 0xd2511f5304067825 */ /* 0x000fe200078e00ff */
[----:B-1----:R-:W-:-:S03]  /*cb40*/  FMNMX.FTZ R8, R3, R8, !PT ;  /* 0x0000000803087209 */ /* 0x002fc60007810000 */
[----:B------:R-:W-:Y:S01]  /*cb50*/  IMAD.WIDE.U32 R168, R168, -0x2daee0ad, RZ ;  /* 0xd2511f53a8a87825 */ /* 0x000fe200078e00ff */
[----:B------:R-:W-:Y:S01]  /*cb60*/  LOP3.LUT R170, R170, UR14, R7, 0x96, !PT ;  /* 0x0000000eaaaa7c12 */ /* 0x000fe2000f8e9607 */
[----:B------:R-:W1:Y:S03]  /*cb70*/  SHFL.BFLY PT, R3, R8, 0x1, 0x1f ;  /* 0x0c201f0008037f89 */ /* 0x000e6600000e0000 */
[----:B------:R-:W-:Y:S01]  /*cb80*/  LOP3.LUT R4, R6, UR13, R169, 0x96, !PT ;  /* 0x0000000d06047c12 */ /* 0x000fe2000f8e96a9 */
[----:B------:R-:W-:-:S04]  /*cb90*/  IMAD.WIDE.U32 R170, R170, -0x326172a9, RZ ;  /* 0xcd9e8d57aaaa7825 */ /* 0x000fc800078e00ff */
[----:B------:R-:W-:Y:S01]  /*cba0*/  IMAD.WIDE.U32 R20, R4, -0x326172a9, RZ ;  /* 0xcd9e8d5704147825 */ /* 0x000fe200078e00ff */
[----:B--2---:R-:W-:-:S04]  /*cbb0*/  FMNMX.FTZ R164, R5, R164, !PT ;  /* 0x000000a405a47209 */ /* 0x004fc80007810000 */
[----:B------:R-:W-:Y:S02]  /*cbc0*/  LOP3.LUT R5, R170, UR6, R21, 0x96, !PT ;  /* 0x00000006aa057c12 */ /* 0x000fe4000f8e9615 */
[----:B------:R-:W-:Y:S01]  /*cbd0*/  MOV R10, R20 ;  /* 0x00000014000a7202 */ /* 0x000fe20000000f00 */
[----:B---3--:R-:W-:Y:S01]  /*cbe0*/  FMUL.FTZ R193, R164, UR17 ;  /* 0x00000011a4c17c20 */ /* 0x008fe20008410000 */
[----:B------:R-:W-:Y:S02]  /*cbf0*/  PRMT R6, R20, 0x7771, RZ ;  /* 0x0000777114067816 */ /* 0x000fe400000000ff */
[----:B------:R-:W-:Y:S02]  /*cc00*/  LOP3.LUT R10, R10, 0xff, RZ, 0xc0, !PT ;  /* 0x000000ff0a0a7812 */ /* 0x000fe400078ec0ff */
[----:B------:R-:W-:Y:S02]  /*cc10*/  LOP3.LUT R4, R5, 0xffff, RZ, 0xc0, !PT ;  /* 0x0000ffff05047812 */ /* 0x000fe400078ec0ff */
[----:B------:R-:W-:-:S02]  /*cc20*/  PRMT R11, R20, 0x7773, RZ ;  /* 0x00007773140b7816 */ /* 0x000fc400000000ff */
[----:B-1----:R-:W-:Y:S02]  /*cc30*/  FMNMX.FTZ R3, R8, R3, !PT ;  /* 0x0000000308037209 */ /* 0x002fe40007810000 */
[----:B------:R-:W-:Y:S01]  /*cc40*/  PRMT R7, R20, 0x7772, RZ ;  /* 0x0000777214077816 */ /* 0x000fe200000000ff */
[----:B------:R-:W1:Y:S01]  /*cc50*/  LDC R8, c[0x0][0x4f8] ;  /* 0x00013e00ff087b82 */ /* 0x000e620000000800 */
[----:B------:R-:W-:Y:S01]  /*cc60*/  LOP3.LUT R9, R5, 0xff, RZ, 0xc0, !PT ;  /* 0x000000ff05097812 */ /* 0x000fe200078ec0ff */
[----:B------:R-:W-:Y:S01]  /*cc70*/  FMUL.FTZ R192, R3, UR17 ;  /* 0x0000001103c07c20 */ /* 0x000fe20008410000 */
[----:B------:R-:W-:Y:S02]  /*cc80*/  SHF.R.U32.HI R4, RZ, 0x8, R4 ;  /* 0x00000008ff047819 */ /* 0x000fe40000011604 */
[----:B------:R-:W-:Y:S02]  /*cc90*/  PRMT R6, R10, 0x5410, R6 ;  /* 0x000054100a067816 */ /* 0x000fe40000000006 */
[----:B------:R-:W-:-:S02]  /*cca0*/  FSETP.NEU.FTZ.AND P1, PT, R164, -INF , PT ;  /* 0xff800000a400780b */ /* 0x000fc40003f3d000 */
[----:B------:R-:W-:Y:S02]  /*ccb0*/  PRMT R10, R5, 0x7632, R10 ;  /* 0x00007632050a7816 */ /* 0x000fe4000000000a */
[----:B------:R-:W-:Y:S02]  /*ccc0*/  FSETP.NEU.FTZ.AND P0, PT, R3, -INF , PT ;  /* 0xff8000000300780b */ /* 0x000fe40003f1d000 */
[----:B------:R-:W-:Y:S02]  /*ccd0*/  PRMT R7, R7, 0x5410, R11 ;  /* 0x0000541007077816 */ /* 0x000fe4000000000b */
[----:B------:R-:W-:Y:S02]  /*cce0*/  PRMT R4, R9, 0x5410, R4 ;  /* 0x0000541009047816 */ /* 0x000fe40000000004 */
[----:B------:R-:W-:Y:S02]  /*ccf0*/  SHF.R.U32.HI R5, RZ, 0x18, R5 ;  /* 0x00000018ff057819 */ /* 0x000fe40000011605 */
[----:B------:R-:W-:-:S02]  /*cd00*/  LOP3.LUT R10, R10, 0xff, RZ, 0xc0, !PT ;  /* 0x000000ff0a0a7812 */ /* 0x000fc400078ec0ff */
[----:B------:R-:W-:Y:S02]  /*cd10*/  FSEL R11, R164, RZ, P1 ;  /* 0x000000ffa40b7208 */ /* 0x000fe40000800000 */
[----:B------:R-:W-:Y:S02]  /*cd20*/  FSEL R9, R3, RZ, P0 ;  /* 0x000000ff03097208 */ /* 0x000fe40000000000 */
[----:B------:R-:W-:Y:S02]  /*cd30*/  FSEL R193, R193, RZ, P1 ;  /* 0x000000ffc1c17208 */ /* 0x000fe40000800000 */
[----:B------:R-:W-:Y:S01]  /*cd40*/  PRMT R5, R10, 0x5410, R5 ;  /* 0x000054100a057816 */ /* 0x000fe20000000005 */
[----:B------:R-:W-:Y:S01]  /*cd50*/  FADD.FTZ R10, R204, -R11 ;  /* 0x8000000bcc0a7221 */ /* 0x000fe20000010000 */
[----:B------:R-:W-:Y:S01]  /*cd60*/  FADD.FTZ R9, R2, -R9 ;  /* 0x8000000902097221 */ /* 0x000fe20000010000 */
[----:B------:R-:W-:Y:S01]  /*cd70*/  R2P PR, R208, 0x6 ;  /* 0x00000006d0007804 */ /* 0x000fe20000000000 */
[--C-:B------:R-:W-:Y:S01]  /*cd80*/  FFMA.FTZ R205, R16, UR17, -R193.reuse ;  /* 0x0000001110cd7c23 */ /* 0x100fe200080108c1 */
[----:B------:R-:W-:Y:S01]  /*cd90*/  FMUL.FTZ R10, R10, UR17 ;  /* 0x000000110a0a7c20 */ /* 0x000fe20008410000 */
[----:B------:R-:W-:Y:S01]  /*cda0*/  FMUL.FTZ R9, R9, UR17 ;  /* 0x0000001109097c20 */ /* 0x000fe20008410000 */
[----:B------:R-:W-:Y:S01]  /*cdb0*/  IADD3 R16, PT, PT, R0, 0x18000, RZ ;  /* 0x0001800000107810 */ /* 0x000fe20007ffe0ff */
[--C-:B------:R-:W-:Y:S01]  /*cdc0*/  FFMA.FTZ R167, R17, UR17, -R193.reuse ;  /* 0x0000001111a77c23 */ /* 0x100fe200080108c1 */
[----:B------:R-:W-:Y:S01]  /*cdd0*/  SEL R206, R206, 0xffffffe0, !P1 ;  /* 0xffffffe0cece7807 */ /* 0x000fe20004800000 */
[----:B------:R-:W2:Y:S01]  /*cde0*/  MUFU.EX2 R204, R10 ;  /* 0x0000000a00cc7308 */ /* 0x000ea20000000800 */
[----:B------:R-:W-:Y:S01]  /*cdf0*/  FSEL R192, R192, RZ, P0 ;  /* 0x000000ffc0c07208 */ /* 0x000fe20000000000 */
[--C-:B------:R-:W-:Y:S01]  /*ce00*/  FFMA.FTZ R166, R12, UR17, -R193.reuse ;  /* 0x000000110ca67c23 */ /* 0x100fe200080108c1 */
[----:B------:R-:W-:Y:S01]  /*ce10*/  IADD3 R184, PT, PT, R0, R206, RZ ;  /* 0x000000ce00b87210 */ /* 0x000fe20007ffe0ff */
[----:B------:R-:W3:Y:S01]  /*ce20*/  MUFU.EX2 R203, R9 ;  /* 0x0000000900cb7308 */ /* 0x000ee20000000800 */
[----:B------:R-:W-:Y:S01]  /*ce30*/  FFMA.FTZ R165, R13, UR17, -R193 ;  /* 0x000000110da57c23 */ /* 0x000fe200080108c1 */
[----:B------:R-:W-:Y:S01]  /*ce40*/  @P2 IADD3 R209, PT, PT, R16, -0x40, RZ ;  /* 0xffffffc010d12810 */ /* 0x000fe20007ffe0ff */
[--C-:B------:R-:W-:Y:S01]  /*ce50*/  FFMA.FTZ R2, R24, UR17, -R192.reuse ;  /* 0x0000001118027c23 */ /* 0x100fe200080108c0 */
[----:B------:R-:W4:Y:S01]  /*ce60*/  LDSM.16.MT88.4 R20, [R184+0x18000] ;  /* 0x01800000b814783b */ /* 0x000f220000004200 */
[--C-:B------:R-:W-:Y:S01]  /*ce70*/  FFMA.FTZ R200, R18, UR17, -R192.reuse ;  /* 0x0000001112c87c23 */ /* 0x100fe200080108c0 */
[--C-:B------:R-:W-:Y:S01]  /*ce80*/  FFMA.FTZ R201, R14, UR17, -R192.reuse ;  /* 0x000000110ec97c23 */ /* 0x100fe200080108c0 */
[--C-:B------:R-:W-:Y:S01]  /*ce90*/  FFMA.FTZ R202, R19, UR17, -R192.reuse ;  /* 0x0000001113ca7c23 */ /* 0x100fe200080108c0 */
[----:B------:R-:W5:Y:S01]  /*cea0*/  LDSM.16.MT88.4 R28, [R209] ;  /* 0x00000000d11c783b */ /* 0x000f620000004200 */
[----:B------:R-:W-:Y:S01]  /*ceb0*/  IADD3 R206, PT, PT, R206, R209, RZ ;  /* 0x000000d1cece7210 */ /* 0x000fe20007ffe0ff */
[-C--:B--2---:R-:W-:Y:S01]  /*cec0*/  FMUL.FTZ R24, R44, R204.reuse ;  /* 0x000000cc2c187220 */ /* 0x084fe20000410000 */
[-C--:B------:R-:W-:Y:S01]  /*ced0*/  FMUL.FTZ R25, R45, R204.reuse ;  /* 0x000000cc2d197220 */ /* 0x080fe20000410000 */
[----:B------:R-:W-:Y:S01]  /*cee0*/  MUFU.EX2 R205, R205 ;  /* 0x000000cd00cd7308 */ /* 0x000fe20000000800 */
[-C--:B------:R-:W-:Y:S01]  /*cef0*/  FMUL.FTZ R16, R36, R204.reuse ;  /* 0x000000cc24107220 */ /* 0x080fe20000410000 */
[-C--:B---3--:R-:W-:Y:S01]  /*cf00*/  FMUL.FTZ R26, R46, R203.reuse ;  /* 0x000000cb2e1a7220 */ /* 0x088fe20000410000 */
[-C--:B------:R-:W-:Y:S01]  /*cf10*/  FMUL.FTZ R27, R47, R203.reuse ;  /* 0x000000cb2f1b7220 */ /* 0x080fe20000410000 */
[----:B------:R-:W2:Y:S01]  /*cf20*/  MUFU.EX2 R167, R167 ;  /* 0x000000a700a77308 */ /* 0x000ea20000000800 */
[----:B------:R-:W3:Y:S01]  /*cf30*/  LDSM.16.MT88.4 R44, [R0+0x1a000] ;  /* 0x01a00000002c783b */ /* 0x000ee20000004200 */
[-C--:B------:R-:W-:Y:S01]  /*cf40*/  FMUL.FTZ R17, R37, R204.reuse ;  /* 0x000000cc25117220 */ /* 0x080fe20000410000 */
[-C--:B------:R-:W-:Y:S01]  /*cf50*/  FMUL.FTZ R18, R38, R203.reuse ;  /* 0x000000cb26127220 */ /* 0x080fe20000410000 */
[----:B------:R-:W-:Y:S01]  /*cf60*/  MUFU.EX2 R166, R166 ;  /* 0x000000a600a67308 */ /* 0x000fe20000000800 */
[----:B------:R-:W-:Y:S01]  /*cf70*/  FMUL.FTZ R19, R39, R203 ;  /* 0x000000cb27137220 */ /* 0x000fe20000410000 */
[----:B-1----:R-:W-:Y:S01]  /*cf80*/  LOP3.LUT R8, R8, 0xff, RZ, 0xc0, !PT ;  /* 0x000000ff08087812 */ /* 0x002fe200078ec0ff */
[----:B------:R-:W1:Y:S01]  /*cf90*/  LDSM.16.MT88.4 R36, [R206] ;  /* 0x00000000ce24783b */ /* 0x000e620000004200 */
[----:B------:R-:W4:Y:S01]  /*cfa0*/  MUFU.EX2 R165, R165 ;  /* 0x000000a500a57308 */ /* 0x000f220000000800 */
[----:B------:R-:W-:Y:S01]  /*cfb0*/  LOP3.LUT R7, R7, 0xff00ff, RZ, 0xc0, !PT ;  /* 0x00ff00ff07077812 */ /* 0x000fe200078ec0ff */
[----:B------:R-:W-:Y:S01]  /*cfc0*/  FMUL.FTZ R40, R40, R204 ;  /* 0x000000cc28287220 */ /* 0x000fe20000410000 */
[----:B------:R-:W-:Y:S01]  /*cfd0*/  LEA R185, R8, R8, 0x10 ;  /* 0x0000000808b97211 */ /* 0x000fe200078e80ff */
[----:B------:R-:W-:Y:S01]  /*cfe0*/  MUFU.EX2 R200, R200 ;  /* 0x000000c800c87308 */ /* 0x000fe20000000800 */
[-C--:B------:R-:W-:Y:S01]  /*cff0*/  FMUL.FTZ R41, R41, R204.reuse ;  /* 0x000000cc29297220 */ /* 0x080fe20000410000 */
[----:B--2---:R-:W-:Y:S01]  /*d000*/  F2FP.BF16.F32.PACK_AB R9, R167, R205 ;  /* 0x000000cda709723e */ /* 0x004fe200000010ff */
[-C--:B------:R-:W-:Y:S01]  /*d010*/  FMUL.FTZ R42, R42, R203.reuse ;  /* 0x000000cb2a2a7220 */ /* 0x080fe20000410000 */
[----:B------:R-:W-:Y:S01]  /*d020*/  MUFU.EX2 R201, R201 ;  /* 0x000000c900c97308 */ /* 0x000fe20000000800 */
[--C-:B------:R-:W-:Y:S01]  /*d030*/  HSET2.LE.AND R6, R6, R185.reuse, PT ;  /* 0x000000b906067233 */ /* 0x100fe20003803000 */
[-C--:B------:R-:W-:Y:S01]  /*d040*/  FMUL.FTZ R43, R43, R203.reuse ;  /* 0x000000cb2b2b7220 */ /* 0x080fe20000410000 */
[--C-:B------:R-:W-:Y:S01]  /*d050*/  HSET2.LE.AND R7, R7, R185.reuse, PT ;  /* 0x000000b907077233 */ /* 0x100fe20003803000 */
[----:B------:R-:W2:Y:S01]  /*d060*/  MUFU.EX2 R2, R2 ;  /* 0x0000000200027308 */ /* 0x000ea20000000800 */
[--C-:B------:R-:W-:Y:S01]  /*d070*/  HSET2.LE.AND R4, R4, R185.reuse, PT ;  /* 0x000000b904047233 */ /* 0x100fe20003803000 */
[----:B------:R-:W-:Y:S01]  /*d080*/  FMUL.FTZ R48, R48, R204 ;  /* 0x000000cc30307220 */ /* 0x000fe20000410000 */
[--C-:B------:R-:W-:Y:S01]  /*d090*/  HSET2.LE.AND R5, R5, R185.reuse, PT ;  /* 0x000000b905057233 */ /* 0x100fe20003803000 */
[----:B------:R-:W5:Y:S01]  /*d0a0*/  MUFU.EX2 R202, R202 ;  /* 0x000000ca00ca7308 */ /* 0x000f620000000800 */
[----:B----4-:R-:W-:Y:S01]  /*d0b0*/  F2FP.BF16.F32.PACK_AB R11, R165, R166 ;  /* 0x000000a6a50b723e */ /* 0x010fe200000010ff */
[----:B------:R-:W-:Y:S01]  /*d0c0*/  FMUL.FTZ R49, R49, R204 ;  /* 0x000000cc31317220 */ /* 0x000fe20000410000 */
[----:B------:R-:W-:Y:S01]  /*d0d0*/  LOP3.LUT R4, R9, R4, RZ, 0xc0, !PT ;  /* 0x0000000409047212 */ /* 0x000fe200078ec0ff */
[-C--:B------:R-:W-:Y:S01]  /*d0e0*/  FMUL.FTZ R50, R50, R203.reuse ;  /* 0x000000cb32327220 */ /* 0x080fe20000410000 */
[----:B------:R-:W-:Y:S01]  /*d0f0*/  LOP3.LUT R6, R11, R6, RZ, 0xc0, !PT ;  /* 0x000000060b067212 */ /* 0x000fe200078ec0ff */
[-C--:B------:R-:W-:Y:S01]  /*d100*/  FMUL.FTZ R51, R51, R203.reuse ;  /* 0x000000cb33337220 */ /* 0x080fe20000410000 */
[-C--:B------:R-:W-:Y:S01]  /*d110*/  FMUL.FTZ R64, R64, R204.reuse ;  /* 0x000000cc40407220 */ /* 0x080fe20000410000 */
[-C--:B------:R-:W-:Y:S01]  /*d120*/  FMUL.FTZ R65, R65, R204.reuse ;  /* 0x000000cc41417220 */ /* 0x080fe20000410000 */
[----:B------:R-:W-:Y:S01]  /*d130*/  FMUL.FTZ R66, R66, R203 ;  /* 0x000000cb42427220 */ /* 0x000fe20000410000 */
[----:B--2---:R-:W-:Y:S01]  /*d140*/  F2FP.BF16.F32.PACK_AB R10, R2, R201 ;  /* 0x000000c9020a723e */ /* 0x004fe200000010ff */
[-C--:B------:R-:W-:Y:S01]  /*d150*/  FMUL.FTZ R67, R67, R203.reuse ;  /* 0x000000cb43437220 */ /* 0x080fe20000410000 */
[-C--:B------:R-:W-:Y:S01]  /*d160*/  FMUL.FTZ R32, R52, R204.reuse ;  /* 0x000000cc34207220 */ /* 0x080fe20000410000 */
[----:B------:R-:W-:Y:S01]  /*d170*/  FMUL.FTZ R33, R53, R204 ;  /* 0x000000cc35217220 */ /* 0x000fe20000410000 */
[----:B-----5:R-:W-:Y:S01]  /*d180*/  F2FP.BF16.F32.PACK_AB R8, R202, R200 ;  /* 0x000000c8ca08723e */ /* 0x020fe200000010ff */
[----:B------:R-:W-:Y:S01]  /*d190*/  FMUL.FTZ R34, R54, R203 ;  /* 0x000000cb36227220 */ /* 0x000fe20000410000 */
[----:B------:R-:W-:Y:S01]  /*d1a0*/  LOP3.LUT R7, R10, R7, RZ, 0xc0, !PT ;  /* 0x000000070a077212 */ /* 0x000fe200078ec0ff */
[----:B------:R-:W-:Y:S01]  /*d1b0*/  FMUL.FTZ R35, R55, R203 ;  /* 0x000000cb37237220 */ /* 0x000fe20000410000 */
[----:B------:R-:W-:Y:S01]  /*d1c0*/  LOP3.LUT R5, R8, R5, RZ, 0xc0, !PT ;  /* 0x0000000508057212 */ /* 0x000fe200078ec0ff */
[----:B------:R-:W2:Y:S01]  /*d1d0*/  LDSM.16.MT88.4 R52, [R184+0x1a000] ;  /* 0x01a00000b834783b */ /* 0x000ea20000004200 */
        /* <DEDUP_REMOVED lines=36> */
[-C--:B------:R-:W-:Y:S01]  /*d420*/  FMUL.FTZ R98, R98, R203.reuse ;  /* 0x000000cb62627220 */ /* 0x080fe20000410000 */
[C---:B---3--:R-:W-:Y:S01]  /*d430*/  HMMA.16816.F32.BF16 R40, R4.reuse, R44, R40 ;  /* 0x0000002c0428723c */ /* 0x048fe20000041828 */
[-C--:B------:R-:W-:Y:S01]  /*d440*/  FMUL.FTZ R99, R99, R203.reuse ;  /* 0x000000cb63637220 */ /* 0x080fe20000410000 */
[-C--:B------:R-:W-:Y:S01]  /*d450*/  FMUL.FTZ R120, R120, R204.reuse ;  /* 0x000000cc78787220 */ /* 0x080fe20000410000 */
[-C--:B------:R-:W-:Y:S01]  /*d460*/  FMUL.FTZ R121, R121, R204.reuse ;  /* 0x000000cc79797220 */ /* 0x080fe20000410000 */
[-C--:B------:R-:W-:Y:S01]  /*d470*/  FMUL.FTZ R122, R122, R203.reuse ;  /* 0x000000cb7a7a7220 */ /* 0x080fe20000410000 */
[-C--:B------:R-:W-:Y:S01]  /*d480*/  FMUL.FTZ R123, R123, R203.reuse ;  /* 0x000000cb7b7b7220 */ /* 0x080fe20000410000 */
[----:B------:R-:W-:Y:S01]  /*d490*/  LOP3.LUT R170, R172, UR7, R171, 0x96, !PT ;  /* 0x00000007acaa7c12 */ /* 0x000fe2000f8e96ab */
        /* <DEDUP_REMOVED lines=11> */
[--C-:B------:R-:W-:Y:S01]  /*d550*/  FFMA.FTZ R216, R212, UR17, -R193.reuse ;  /* 0x00000011d4d87c23 */ /* 0x100fe200080108c1 */
[--C-:B------:R-:W-:Y:S01]  /*d560*/  FFMA.FTZ R212, R215, UR17, -R193.reuse ;  /* 0x00000011d7d47c23 */ /* 0x100fe200080108c1 */
        /* <DEDUP_REMOVED lines=9> */
[----:B------:R-:W-:Y:S01]  /*d600*/  IMAD.WIDE.U32 R170, R170, -0x2daee0ad, RZ ;  /* 0xd2511f53aaaa7825 */ /* 0x000fe200078e00ff */
[----:B------:R-:W1:Y:S03]  /*d610*/  LDSM.16.MT88.4 R76, [R0+0x1c000] ;  /* 0x01c00000004c783b */ /* 0x000e660000004200 */
[----:B------:R-:W-:Y:S01]  /*d620*/  FFMA.FTZ R214, R214, UR17, -R193 ;  /* 0x00000011d6d67c23 */ /* 0x000fe200080108c1 */
[C---:B--2---:R-:W-:Y:S01]  /*d630*/  HMMA.16816.F32.BF16 R48, R4.reuse, R52, R48 ;  /* 0x000000340430723c */ /* 0x044fe20000041830 */
[----:B------:R-:W-:Y:S01]  /*d640*/  MUFU.EX2 R212, R212 ;  /* 0x000000d400d47308 */ /* 0x000fe20000000800 */
[----:B------:R-:W-:Y:S01]  /*d650*/  LDSM.16.MT88.4 R12, [R0+0x18000] ;  /* 0x01800000000c783b */ /* 0x000fe20000004200 */
[-C--:B------:R-:W-:Y:S01]  /*d660*/  FMUL.FTZ R8, R160, R204.reuse ;  /* 0x000000cca0087220 */ /* 0x080fe20000410000 */
[-C--:B------:R-:W-:Y:S01]  /*d670*/  FMUL.FTZ R9, R161, R204.reuse ;  /* 0x000000cca1097220 */ /* 0x080fe20000410000 */
[----:B------:R2:W-:Y:S01]  /*d680*/  MUFU.EX2 R215, R214 ;  /* 0x000000d600d77308 */ /* 0x0005e20000000800 */
[-C--:B------:R-:W-:Y:S01]  /*d690*/  FMUL.FTZ R10, R162, R203.reuse ;  /* 0x000000cba20a7220 */ /* 0x080fe20000410000 */
[-C--:B------:R-:W-:Y:S01]  /*d6a0*/  FMUL.FTZ R11, R163, R203.reuse ;  /* 0x000000cba30b7220 */ /* 0x080fe20000410000 */
[C---:B----4-:R-:W-:Y:S01]  /*d6b0*/  HMMA.16816.F32.BF16 R56, R4.reuse, R60, R56 ;  /* 0x0000003c0438723c */ /* 0x050fe20000041838 */
[----:B------:R-:W-:Y:S01]  /*d6c0*/  LDSM.16.MT88.4 R160, [R206+0x6000] ;  /* 0x00600000cea0783b */ /* 0x000fe20000004200 */
[-C--:B------:R-:W-:Y:S01]  /*d6d0*/  FMUL.FTZ R136, R136, R204.reuse ;  /* 0x000000cc88887220 */ /* 0x080fe20000410000 */
[-C--:B------:R-:W-:Y:S01]  /*d6e0*/  FMUL.FTZ R137, R137, R204.reuse ;  /* 0x000000cc89897220 */ /* 0x080fe20000410000 */
[-C--:B------:R-:W-:Y:S01]  /*d6f0*/  FMUL.FTZ R138, R138, R203.reuse ;  /* 0x000000cb8a8a7220 */ /* 0x080fe20000410000 */
[-C--:B------:R-:W-:Y:S01]  /*d700*/  FMUL.FTZ R139, R139, R203.reuse ;  /* 0x000000cb8b8b7220 */ /* 0x080fe20000410000 */
[----:B------:R-:W-:Y:S01]  /*d710*/  LOP3.LUT R168, R168, UR12, R171, 0x96, !PT ;  /* 0x0000000ca8a87c12 */ /* 0x000fe2000f8e96ab */
[--C-:B------:R-:W-:Y:S01]  /*d720*/  FFMA.FTZ R218, R199, UR17, -R193.reuse ;  /* 0x00000011c7da7c23 */ /* 0x100fe200080108c1 */
[C---:B------:R-:W-:Y:S01]  /*d730*/  HMMA.16816.F32.BF16 R60, R4.reuse, R62, R80 ;  /* 0x0000003e043c723c */ /* 0x040fe20000041850 */
[-C--:B------:R-:W-:Y:S01]  /*d740*/  FMUL.FTZ R80, R100, R204.reuse ;  /* 0x000000cc64507220 */ /* 0x080fe20000410000 */
[-C--:B------:R-:W-:Y:S01]  /*d750*/  FMUL.FTZ R81, R101, R204.reuse ;  /* 0x000000cc65517220 */ /* 0x080fe20000410000 */
[-C--:B------:R-:W-:Y:S01]  /*d760*/  FMUL.FTZ R82, R102, R203.reuse ;  /* 0x000000cb66527220 */ /* 0x080fe20000410000 */
[-C--:B------:R-:W-:Y:S01]  /*d770*/  FMUL.FTZ R83, R103, R203.reuse ;  /* 0x000000cb67537220 */ /* 0x080fe20000410000 */
[--C-:B--2---:R-:W-:Y:S01]  /*d780*/  FFMA.FTZ R214, R213, UR17, -R192.reuse ;  /* 0x00000011d5d67c23 */ /* 0x104fe200080108c0 */
[----:B------:R-:W-:Y:S01]  /*d790*/  LDSM.16.MT88.4 R100, [R206+0x4000] ;  /* 0x00400000ce64783b */ /* 0x000fe20000004200 */
[--C-:B------:R-:W-:Y:S01]  /*d7a0*/  FFMA.FTZ R217, R197, UR17, -R192.reuse ;  /* 0x00000011c5d97c23 */ /* 0x100fe200080108c0 */
[C---:B-----5:R-:W-:Y:S01]  /*d7b0*/  HMMA.16816.F32.BF16 R64, R4.reuse, R68, R64 ;  /* 0x000000440440723c */ /* 0x060fe20000041840 */
[--C-:B------:R-:W-:Y:S01]  /*d7c0*/  FFMA.FTZ R213, R198, UR17, -R192.reuse ;  /* 0x00000011c6d57c23 */ /* 0x100fe200080108c0 */
[--C-:B------:R-:W-:Y:S01]  /*d7d0*/  FFMA.FTZ R219, R196, UR17, -R192.reuse ;  /* 0x00000011c4db7c23 */ /* 0x100fe200080108c0 */
        /* <DEDUP_REMOVED lines=21> */
[C---:B---3--:R-:W-:Y:S01]  /*d930*/  HMMA.16816.F32.BF16 R80, R4.reuse, R84, R80 ;  /* 0x000000540450723c */ /* 0x048fe20000041850 */
[----:B------:R-:W3:Y:S01]  /*d940*/  MUFU.EX2 R213, R213 ;  /* 0x000000d500d57308 */ /* 0x000ee20000000800 */
[-C--:B------:R-:W-:Y:S01]  /*d950*/  FMUL.FTZ R153, R153, R204.reuse ;  /* 0x000000cc99997220 */ /* 0x080fe20000410000 */
[-C--:B------:R-:W-:Y:S01]  /*d960*/  FMUL.FTZ R154, R154, R203.reuse ;  /* 0x000000cb9a9a7220 */ /* 0x080fe20000410000 */
[-C--:B------:R-:W-:Y:S01]  /*d970*/  FMUL.FTZ R155, R155, R203.reuse ;  /* 0x000000cb9b9b7220 */ /* 0x080fe20000410000 */
[----:B------:R-:W5:Y:S01]  /*d980*/  MUFU.EX2 R219, R219 ;  /* 0x000000db00db7308 */ /* 0x000f620000000800 */
        /* <DEDUP_REMOVED lines=10> */
[C---:B-1----:R-:W-:Y:S01]  /*da30*/  HMMA.16816.F32.BF16 R72, R4.reuse, R76, R72 ;  /* 0x0000004c0448723c */ /* 0x042fe20000041848 */
[--C-:B------:R-:W-:Y:S01]  /*da40*/  FFMA.FTZ R221, R176, UR17, -R193.reuse ;  /* 0x00000011b0dd7c23 */ /* 0x100fe200080108c1 */
[--C-:B------:R-:W-:Y:S01]  /*da50*/  FFMA.FTZ R242, R177, UR17, -R193.reuse ;  /* 0x00000011b1f27c23 */ /* 0x100fe200080108c1 */
[----:B------:R-:W-:Y:S01]  /*da60*/  LDSM.16.MT88.4 R172, [R206+0x800] ;  /* 0x00080000ceac783b */ /* 0x000fe20000004200 */
[--C-:B------:R-:W-:Y:S01]  /*da70*/  FFMA.FTZ R222, R180, UR17, -R193.reuse ;  /* 0x00000011b4de7c23 */ /* 0x100fe200080108c1 */
[--C-:B------:R-:W-:Y:S01]  /*da80*/  FFMA.FTZ R220, R181, UR17, -R193.reuse ;  /* 0x00000011b5dc7c23 */ /* 0x100fe200080108c1 */
[--C-:B------:R-:W-:Y:S01]  /*da90*/  FFMA.FTZ R245, R182, UR17, -R192.reuse ;  /* 0x00000011b6f57c23 */ /* 0x100fe200080108c0 */
[----:B------:R-:W-:Y:S01]  /*daa0*/  MUFU.EX2 R221, R221 ;  /* 0x000000dd00dd7308 */ /* 0x000fe20000000800 */
        /* <DEDUP_REMOVED lines=9> */
[--C-:B------:R-:W-:Y:S01]  /*db40*/  FFMA.FTZ R244, R179, UR17, -R192.reuse ;  /* 0x00000011b3f47c23 */ /* 0x100fe200080108c0 */
[----:B------:R-:W-:Y:S01]  /*db50*/  MUFU.EX2 R222, R222 ;  /* 0x000000de00de7308 */ /* 0x000fe20000000800 */
[----:B------:R-:W-:Y:S01]  /*db60*/  LDSM.16.MT88.4 R176, [R0+0x1d000] ;  /* 0x01d0000000b0783b */ /* 0x000fe20000004200 */
[--C-:B------:R-:W-:Y:S01]  /*db70*/  FFMA.FTZ R248, R194, UR17, -R193.reuse ;  /* 0x00000011c2f87c23 */ /* 0x100fe200080108c1 */
[--C-:B------:R-:W-:Y:S01]  /*db80*/  FFMA.FTZ R251, R190, UR17, -R192.reuse ;  /* 0x00000011befb7c23 */ /* 0x100fe200080108c0 */
[----:B------:R-:W-:Y:S01]  /*db90*/  MUFU.EX2 R220, R220 ;  /* 0x000000dc00dc7308 */ /* 0x000fe20000000800 */
[--C-:B------:R-:W-:Y:S01]  /*dba0*/  FFMA.FTZ R250, R189, UR17, -R192.reuse ;  /* 0x00000011bdfa7c23 */ /* 0x100fe200080108c0 */
[C---:B------:R-:W-:Y:S01]  /*dbb0*/  HMMA.16816.F32.BF16 R96, R4.reuse, R100, R96 ;  /* 0x000000640460723c */ /* 0x040fe20000041860 */
[--C-:B------:R-:W-:Y:S01]  /*dbc0*/  FFMA.FTZ R186, R186, UR17, -R192.reuse ;  /* 0x00000011baba7c23 */ /* 0x100fe200080108c0 */
[----:B------:R-:W2:Y:S01]  /*dbd0*/  MUFU.EX2 R245, R245 ;  /* 0x000000f500f57308 */ /* 0x000ea20000000800 */
[--C-:B------:R-:W-:Y:S01]  /*dbe0*/  FFMA.FTZ R249, R188, UR17, -R193.reuse ;  /* 0x00000011bcf97c23 */ /* 0x100fe200080108c1 */
[----:B------:R-:W-:Y:S01]  /*dbf0*/  FFMA.FTZ R252, R187, UR17, -R192 ;  /* 0x00000011bbfc7c23 */ /* 0x000fe200080108c0 */
[----:B------:R-:W-:Y:S01]  /*dc00*/  FFMA.FTZ R191, R191, UR17, -R193 ;  /* 0x00000011bfbf7c23 */ /* 0x000fe200080108c1 */
[----:B------:R-:W-:Y:S01]  /*dc10*/  MUFU.EX2 R243, R243 ;  /* 0x000000f300f37308 */ /* 0x000fe20000000800 */
[-C--:B------:R-:W-:Y:S01]  /*dc20*/  FFMA.FTZ R200, R238, R203.reuse, R200 ;  /* 0x000000cbeec87223 */ /* 0x080fe200000100c8 */
[C---:B------:R-:W-:Y:S01]  /*dc30*/  HMMA.16816.F32.BF16 R100, R4.reuse, R102, R120 ;  /* 0x000000660464723c */ /* 0x040fe20000041878 */
[-C--:B------:R-:W-:Y:S01]  /*dc40*/  FMUL.FTZ R120, R140, R204.reuse ;  /* 0x000000cc8c787220 */ /* 0x080fe20000410000 */
[----:B------:R-:W-:Y:S01]  /*dc50*/  FMUL.FTZ R121, R141, R204 ;  /* 0x000000cc8d797220 */ /* 0x000fe20000410000 */
[-C--:B------:R-:W-:Y:S01]  /*dc60*/  FMUL.FTZ R122, R142, R203.reuse ;  /* 0x000000cb8e7a7220 */ /* 0x080fe20000410000 */
[-C--:B------:R-:W-:Y:S01]  /*dc70*/  FMUL.FTZ R123, R143, R203.reuse ;  /* 0x000000cb8f7b7220 */ /* 0x080fe20000410000 */
[----:B------:R-:W2:Y:S01]  /*dc80*/  MUFU.EX2 R244, R244 ;  /* 0x000000f400f47308 */ /* 0x000ea20000000800 */
[----:B------:R-:W2:Y:S01]  /*dc90*/  LDSM.16.MT88.4 R140, [R184+0x18800] ;  /* 0x01880000b88c783b */ /* 0x000ea20000004200 */
[----:B------:R-:W-:Y:S01]  /*dca0*/  FADD.FTZ R202, R202, R200 ;  /* 0x000000c8caca7221 */ /* 0x000fe20000010000 */
[C---:B------:R-:W-:Y:S01]  /*dcb0*/  HMMA.16816.F32.BF16 R108, R4.reuse, R110, R128 ;  /* 0x0000006e046c723c */ /* 0x040fe20000041880 */
[----:B------:R-:W-:Y:S01]  /*dcc0*/  MOV R128, R170 ;  /* 0x000000aa00807202 */ /* 0x000fe20000000f00 */
[-C--:B------:R-:W-:Y:S01]  /*dcd0*/  FMUL.FTZ R130, R150, R203.reuse ;  /* 0x000000cb96827220 */ /* 0x080fe20000410000 */
[----:B------:R-:W-:Y:S01]  /*dce0*/  PRMT R129, R170, 0x7773, RZ ;  /* 0x00007773aa817816 */ /* 0x000fe200000000ff */
[-C--:B------:R-:W-:Y:S01]  /*dcf0*/  FMUL.FTZ R131, R151, R203.reuse ;  /* 0x000000cb97837220 */ /* 0x080fe20000410000 */
[----:B---3--:R-:W-:Y:S01]  /*dd00*/  F2FP.BF16.F32.PACK_AB R151, R213, R214 ;  /* 0x000000d6d597723e */ /* 0x008fe200000010ff */
[----:B------:R-:W-:Y:S01]  /*dd10*/  MUFU.EX2 R248, R248 ;  /* 0x000000f800f87308 */ /* 0x000fe20000000800 */
[----:B------:R-:W-:Y:S01]  /*dd20*/  F2FP.BF16.F32.PACK_AB R150, R216, R218 ;  /* 0x000000dad896723e */ /* 0x000fe200000010ff */
[C---:B----4-:R-:W-:Y:S01]  /*dd30*/  HMMA.16816.F32.BF16 R88, R4.reuse, R92, R88 ;  /* 0x0000005c0458723c */ /* 0x050fe20000041858 */
[----:B------:R-:W-:Y:S01]  /*dd40*/  FADD.FTZ R202, R201, R202 ;  /* 0x000000cac9ca7221 */ /* 0x000fe20000010000 */
[----:B------:R-:W-:Y:S03]  /*dd50*/  MUFU.EX2 R251, R251 ;  /* 0x000000fb00fb7308 */ /* 0x000fe60000000800 */
[----:B------:R-:W-:Y:S01]  /*dd60*/  FADD.FTZ R2, R2, R202 ;  /* 0x000000ca02027221 */ /* 0x000fe20000010000 */
[----:B------:R-:W-:Y:S02]  /*dd70*/  MUFU.EX2 R250, R250 ;  /* 0x000000fa00fa7308 */ /* 0x000fe40000000800 */
[C---:B------:R-:W-:Y:S01]  /*dd80*/  HMMA.16816.F32.BF16 R92, R4.reuse, R94, R112 ;  /* 0x0000005e045c723c */ /* 0x040fe20000041870 */
[-C--:B------:R-:W-:Y:S01]  /*dd90*/  FMUL.FTZ R114, R134, R203.reuse ;  /* 0x000000cb86727220 */ /* 0x080fe20000410000 */
[-C--:B------:R-:W-:Y:S01]  /*dda0*/  FMUL.FTZ R112, R132, R204.reuse ;  /* 0x000000cc84707220 */ /* 0x080fe20000410000 */
[-C--:B------:R-:W-:Y:S01]  /*ddb0*/  FMUL.FTZ R113, R133, R204.reuse ;  /* 0x000000cc85717220 */ /* 0x080fe20000410000 */
[----:B------:R-:W-:Y:S01]  /*ddc0*/  FMUL.FTZ R115, R135, R203 ;  /* 0x000000cb87737220 */ /* 0x000fe20000410000 */
[C---:B------:R-:W-:Y:S01]  /*ddd0*/  PRMT R134, R170.reuse, 0x7771, RZ ;  /* 0x00007771aa867816 */ /* 0x040fe200000000ff */
[----:B------:R-:W-:Y:S01]  /*dde0*/  MUFU.EX2 R249, R249 ;  /* 0x000000f900f97308 */ /* 0x000fe20000000800 */
[----:B------:R-:W-:Y:S01]  /*ddf0*/  PRMT R132, R170, 0x7772, RZ ;  /* 0x00007772aa847816 */ /* 0x000fe200000000ff */
[C---:B-----5:R-:W-:Y:S01]  /*de00*/  HMMA.16816.F32.BF16 R120, R4.reuse, R124, R120 ;  /* 0x0000007c0478723c */ /* 0x060fe20000041878 */
[----:B------:R-:W-:Y:S01]  /*de10*/  LOP3.LUT R124, R128, 0xff, RZ, 0xc0, !PT ;  /* 0x000000ff807c7812 */ /* 0x000fe200078ec0ff */
[-C--:B------:R-:W-:Y:S01]  /*de20*/  FMUL.FTZ R128, R148, R204.reuse ;  /* 0x000000cc94807220 */ /* 0x080fe20000410000 */
[----:B------:R-:W-:Y:S01]  /*de30*/  PRMT R132, R132, 0x5410, R129 ;  /* 0x0000541084847816 */ /* 0x000fe20000000081 */
[-C--:B------:R-:W-:Y:S01]  /*de40*/  FMUL.FTZ R129, R149, R204.reuse ;  /* 0x000000cc95817220 */ /* 0x080fe20000410000 */
[----:B------:R-:W-:Y:S01]  /*de50*/  PRMT R134, R124, 0x5410, R134 ;  /* 0x000054107c867816 */ /* 0x000fe20000000086 */
[----:B------:R-:W-:Y:S01]  /*de60*/  MUFU.EX2 R252, R252 ;  /* 0x000000fc00fc7308 */ /* 0x000fe20000000800 */
[C---:B------:R-:W-:Y:S01]  /*de70*/  PRMT R135, R168.reuse, 0x7632, R135 ;  /* 0x00007632a8877816 */ /* 0x040fe20000000087 */
[C---:B-1----:R-:W-:Y:S01]  /*de80*/  HMMA.16816.F32.BF16 R112, R4.reuse, R116, R112 ;  /* 0x000000740470723c */ /* 0x042fe20000041870 */
[C---:B------:R-:W-:Y:S01]  /*de90*/  LOP3.LUT R133, R168.reuse, 0xffff, RZ, 0xc0, !PT ;  /* 0x0000ffffa8857812 */ /* 0x040fe200078ec0ff */
[----:B------:R-:W-:Y:S01]  /*dea0*/  FFMA.FTZ R204, R239, R204, R205 ;  /* 0x000000ccefcc7223 */ /* 0x000fe200000100cd */
[----:B------:R-:W-:Y:S01]  /*deb0*/  LOP3.LUT R125, R168, 0xff, RZ, 0xc0, !PT ;  /* 0x000000ffa87d7812 */ /* 0x000fe200078ec0ff */
[----:B------:R-:W-:Y:S01]  /*dec0*/  FADD.FTZ R2, R217, R2 ;  /* 0x00000002d9027221 */ /* 0x000fe20000010000 */
[----:B------:R-:W-:Y:S01]  /*ded0*/  SHF.R.U32.HI R168, RZ, 0x18, R168 ;  /* 0x00000018ffa87819 */ /* 0x000fe200000116a8 */
[----:B------:R-:W-:Y:S01]  /*dee0*/  FADD.FTZ R204, R167, R204 ;  /* 0x000000cca7cc7221 */ /* 0x000fe20000010000 */
[----:B------:R-:W-:Y:S01]  /*def0*/  LOP3.LUT R135, R135, 0xff, RZ, 0xc0, !PT ;  /* 0x000000ff87877812 */ /* 0x000fe200078ec0ff */
[----:B------:R-:W-:Y:S01]  /*df00*/  HMMA.16816.F32.BF16 R116, R4, R118, R136 ;  /* 0x000000760474723c */ /* 0x000fe20000041888 */
[----:B------:R-:W-:Y:S01]  /*df10*/  HSET2.LE.AND R134, R134, R185, PT ;  /* 0x000000b986867233 */ /* 0x000fe20003803000 */
[----:B------:R-:W-:Y:S01]  /*df20*/  FADD.FTZ R166, R166, R204 ;  /* 0x000000cca6a67221 */ /* 0x000fe20000010000 */
[----:B------:R-:W-:-:S02]  /*df30*/  F2FP.BF16.F32.PACK_AB R137, R212, R215 ;  /* 0x000000d7d489723e */ /* 0x000fc400000010ff */
        /* <DEDUP_REMOVED lines=8> */
[----:B------:R-:W-:Y:S01]  /*dfc0*/  SHF.R.U32.HI R133, RZ, 0x8, R133 ;  /* 0x00000008ff857819 */ /* 0x000fe20000011685 */
[----:B------:R-:W1:Y:S01]  /*dfd0*/  LDSM.16.MT88.4 R136, [R209+0x800] ;  /* 0x00080000d188783b */ /* 0x000e620000004200 */
[----:B------:R-:W-:Y:S01]  /*dfe0*/  F2FP.BF16.F32.PACK_AB R149, R219, R217 ;  /* 0x000000d9db95723e */ /* 0x000fe200000010ff */
[----:B------:R-:W-:Y:S01]  /*dff0*/  HMMA.16816.F32.BF16 R12, R4, R14, R156 ;  /* 0x0000000e040c723c */ /* 0x000fe2000004189c */
[----:B------:R-:W-:Y:S01]  /*e000*/  PRMT R133, R125, 0x5410, R133 ;  /* 0x000054107d857816 */ /* 0x000fe20000000085 */
[----:B------:R-:W-:Y:S01]  /*e010*/  LDSM.16.MT88.4 R156, [R0+0x18800] ;  /* 0x01880000009c783b */ /* 0x000fe20000004200 */
[----:B------:R-:W-:Y:S01]  /*e020*/  LOP3.LUT R135, R151, R135, RZ, 0xc0, !PT ;  /* 0x0000008797877212 */ /* 0x000fe200078ec0ff */
[----:B------:R-:W-:Y:S01]  /*e030*/  FADD.FTZ R218, R216, R218 ;  /* 0x000000dad8da7221 */ /* 0x000fe20000010000 */
[----:B------:R-:W-:Y:S01]  /*e040*/  FADD.FTZ R219, R219, R2 ;  /* 0x00000002dbdb7221 */ /* 0x000fe20000010000 */
[----:B------:R-:W-:-:S02]  /*e050*/  HSET2.LE.AND R148, R133, R185, PT ;  /* 0x000000b985947233 */ /* 0x000fc40003803000 */
[C---:B------:R-:W-:Y:S01]  /*e060*/  HMMA.16816.F32.BF16 R124, R4.reuse, R126, R152 ;  /* 0x0000007e047c723c */ /* 0x040fe20000041898 */
[----:B------:R-:W-:Y:S01]  /*e070*/  HSET2.LE.AND R133, R132, R185, PT ;  /* 0x000000b984857233 */ /* 0x000fe20003803000 */
[----:B------:R-:W3:Y:S01]  /*e080*/  LDSM.16.MT88.4 R152, [R184+0x1a800] ;  /* 0x01a80000b898783b */ /* 0x000ee20000004200 */
[----:B------:R-:W-:Y:S01]  /*e090*/  LOP3.LUT R132, R150, R148, RZ, 0xc0, !PT ;  /* 0x0000009496847212 */ /* 0x000fe200078ec0ff */
[----:B------:R-:W-:Y:S01]  /*e0a0*/  FADD.FTZ R215, R215, R218 ;  /* 0x000000dad7d77221 */ /* 0x000fe20000010000 */
[----:B------:R-:W-:Y:S01]  /*e0b0*/  FADD.FTZ R219, R214, R219 ;  /* 0x000000dbd6db7221 */ /* 0x000fe20000010000 */
[----:B------:R-:W-:Y:S02]  /*e0c0*/  LOP3.LUT R133, R149, R133, RZ, 0xc0, !PT ;  /* 0x0000008595857212 */ /* 0x000fe400078ec0ff */
[----:B------:R-:W-:Y:S01]  /*e0d0*/  HMMA.16816.F32.BF16 R128, R4, R160, R128 ;  /* 0x000000a00480723c */ /* 0x000fe20000041880 */
[----:B------:R-:W-:Y:S01]  /*e0e0*/  LDSM.16.MT88.4 R148, [R0+0x1c800] ;  /* 0x01c800000094783b */ /* 0x000fe20000004200 */
[----:B------:R-:W-:Y:S01]  /*e0f0*/  FADD.FTZ R215, R212, R215 ;  /* 0x000000d7d4d77221 */ /* 0x000fe20000010000 */
[----:B------:R-:W-:-:S04]  /*e100*/  FADD.FTZ R213, R213, R219 ;  /* 0x000000dbd5d57221 */ /* 0x000fc80000010000 */
[----:B--2---:R-:W-:Y:S01]  /*e110*/  FADD.FTZ R213, R245, R213 ;  /* 0x000000d5f5d57221 */ /* 0x004fe20000010000 */
[----:B------:R-:W-:Y:S01]  /*e120*/  HMMA.16816.F32.BF16 R4, R4, R162, R144 ;  /* 0x000000a20404723c */ /* 0x000fe20000041890 */
[----:B------:R-:W2:Y:S04]  /*e130*/  LDSM.16.MT88.4 R144, [R184+0x1c800] ;  /* 0x01c80000b890783b */ /* 0x000ea80000004200 */
[----:B------:R-:W-:Y:S03]  /*e140*/  LDSM.16.MT88.4 R160, [R209+0x2800] ;  /* 0x00280000d1a0783b */ /* 0x000fe60000004200 */
[C---:B------:R-:W-:Y:S08]  /*e150*/  HMMA.16816.F32.BF16 R16, R132.reuse, R140, R16 ;  /* 0x0000008c8410723c */ /* 0x040ff00000041810 */
[C---:B------:R-:W-:Y:S01]  /*e160*/  HMMA.16816.F32.BF16 R20, R132.reuse, R142, R20 ;  /* 0x0000008e8414723c */ /* 0x040fe20000041814 */
[----:B------:R-:W4:Y:S07]  /*e170*/  LDSM.16.MT88.4 R140, [R209+0x4800] ;  /* 0x00480000d18c783b */ /* 0x000f2e0000004200 */
[C---:B-1----:R-:W-:Y:S08]  /*e180*/  HMMA.16816.F32.BF16 R24, R132.reuse, R136, R24 ;  /* 0x000000888418723c */ /* 0x042ff00000041818 */
[C---:B------:R-:W-:Y:S01]  /*e190*/  HMMA.16816.F32.BF16 R28, R132.reuse, R138, R28 ;  /* 0x0000008a841c723c */ /* 0x040fe2000004181c */
[----:B------:R-:W1:Y:S07]  /*e1a0*/  LDSM.16.MT88.4 R136, [R206+0x4800] ;  /* 0x00480000ce88783b */ /* 0x000e6e0000004200 */
[C---:B---3--:R-:W-:Y:S08]  /*e1b0*/  HMMA.16816.F32.BF16 R48, R132.reuse, R152, R48 ;  /* 0x000000988430723c */ /* 0x048ff00000041830 */
[----:B--2---:R-:W-:Y:S01]  /*e1c0*/  HMMA.16816.F32.BF16 R80, R132, R144, R80 ;  /* 0x000000908450723c */ /* 0x004fe20000041850 */
        /* <DEDUP_REMOVED lines=12> */
[----:B------:R-:W-:-:S04]  /*e290*/  IMAD.WIDE.U32 R148, R148, -0x2daee0ad, RZ ;  /* 0xd2511f5394947825 */ /* 0x000fc800078e00ff */
        /* <DEDUP_REMOVED lines=13> */
[----:B------:R-:W-:Y:S01]  /*e370*/  IMAD.WIDE.U32 R198, R198, -0x2daee0ad, RZ ;  /* 0xd2511f53c6c67825 */ /* 0x000fe200078e00ff */
[C---:B--2---:R-:W-:Y:S04]  /*e380*/  HMMA.16816.F32.BF16 R104, R132.reuse, R152, R104 ;  /* 0x000000988468723c */ /* 0x044fe80000041868 */
[----:B------:R-:W-:Y:S02]  /*e390*/  LOP3.LUT R152, R246, UR13, R199, 0x96, !PT ;  /* 0x0000000df6987c12 */ /* 0x000fe4000f8e96c7 */
[----:B------:R-:W-:Y:S02]  /*e3a0*/  LOP3.LUT R246, R148, UR14, R247, 0x96, !PT ;  /* 0x0000000e94f67c12 */ /* 0x000fe4000f8e96f7 */
[----:B------:R-:W-:Y:S01]  /*e3b0*/  HMMA.16816.F32.BF16 R76, R132, R150, R76 ;  /* 0x00000096844c723c */ /* 0x000fe2000004184c */
[----:B------:R-:W-:Y:S01]  /*e3c0*/  IMAD.WIDE.U32 R152, R152, -0x326172a9, RZ ;  /* 0xcd9e8d5798987825 */ /* 0x000fe200078e00ff */
[----:B------:R-:W2:Y:S03]  /*e3d0*/  LDSM.16.MT88.4 R148, [R206+0x6800] ;  /* 0x00680000ce94783b */ /* 0x000ea60000004200 */
[----:B------:R-:W-:-:S03]  /*e3e0*/  IMAD.WIDE.U32 R246, R246, -0x326172a9, RZ ;  /* 0xcd9e8d57f6f67825 */ /* 0x000fc600078e00ff */
[C---:B------:R-:W-:Y:S08]  /*e3f0*/  HMMA.16816.F32.BF16 R100, R132.reuse, R138, R100 ;  /* 0x0000008a8464723c */ /* 0x040ff00000041864 */
[----:B---3--:R-:W-:Y:S01]  /*e400*/  HMMA.16816.F32.BF16 R136, R132, R142, R116 ;  /* 0x0000008e8488723c */ /* 0x008fe20000041874 */
[----:B------:R-:W-:Y:S02]  /*e410*/  MOV R119, R152 ;  /* 0x0000009800777202 */ /* 0x000fe40000000f00 */
[----:B------:R-:W-:-:S02]  /*e420*/  PRMT R117, R152, 0x7771, RZ ;  /* 0x0000777198757816 */ /* 0x000fc400000000ff */
        /* <DEDUP_REMOVED lines=11> */
[C---:B------:R-:W-:Y:S01]  /*e4e0*/  LOP3.LUT R119, R144.reuse, 0xffff, RZ, 0xc0, !PT ;  /* 0x0000ffff90777812 */ /* 0x040fe200078ec0ff */
[----:B------:R-:W-:Y:S01]  /*e4f0*/  UIADD3 UR6, UPT, UPT, UR20, -0x4, URZ ;  /* 0xfffffffc14067890 */ /* 0x000fe2000fffe0ff */
        /* <DEDUP_REMOVED lines=26> */
[----:B------:R-:W-:Y:S01]  /*e6a0*/  HMMA.16816.F32.BF16 R32, R132, R172, R32 ;  /* 0x000000ac8420723c */ /* 0x000fe20000041820 */
[----:B------:R-:W-:Y:S01]  /*e6b0*/  LOP3.LUT R144, R149, R148, RZ, 0xc0, !PT ;  /* 0x0000009495907212 */ /* 0x000fe200078ec0ff */
[----:B------:R-:W-:-:S04]  /*e6c0*/  FADD.FTZ R222, R220, R222 ;  /* 0x000000dedcde7221 */ /* 0x000fc80000010000 */
[----:B------:R-:W-:Y:S02]  /*e6d0*/  FADD.FTZ R221, R221, R222 ;  /* 0x000000dedddd7221 */ /* 0x000fe40000010000 */
[----:B------:R-:W-:Y:S01]  /*e6e0*/  HMMA.16816.F32.BF16 R36, R132, R174, R36 ;  /* 0x000000ae8424723c */ /* 0x000fe20000041824 */
[----:B------:R-:W-:Y:S01]  /*e6f0*/  LDSM.16.MT88.4 R172, [R184+0x1d000] ;  /* 0x01d00000b8ac783b */ /* 0x000fe20000004200 */
[----:B------:R-:W-:-:S06]  /*e700*/  FADD.FTZ R221, R242, R221 ;  /* 0x000000ddf2dd7221 */ /* 0x000fcc0000010000 */
[C---:B------:R-:W-:Y:S01]  /*e710*/  HMMA.16816.F32.BF16 R56, R132.reuse, R160, R56 ;  /* 0x000000a08438723c */ /* 0x040fe20000041838 */
[----:B------:R-:W-:Y:S02]  /*e720*/  F2FP.BF16.F32.PACK_AB R161, R244, R243 ;  /* 0x000000f3f4a1723e */ /* 0x000fe400000010ff */
[C---:B-1----:R-:W-:Y:S01]  /*e730*/  F2FP.BF16.F32.PACK_AB R160, R246.reuse, R245 ;  /* 0x000000f5f6a0723e */ /* 0x042fe200000010ff */
[----:B------:R-:W-:Y:S01]  /*e740*/  FADD.FTZ R246, R246, R213 ;  /* 0x000000d5f6f67221 */ /* 0x000fe20000010000 */
[----:B------:R-:W-:Y:S02]  /*e750*/  LOP3.LUT R147, R161, R147, RZ, 0xc0, !PT ;  /* 0x00000093a1937212 */ /* 0x000fe400078ec0ff */
[----:B------:R-:W-:Y:S01]  /*e760*/  LOP3.LUT R145, R160, R145, RZ, 0xc0, !PT ;  /* 0x00000091a0917212 */ /* 0x000fe200078ec0ff */
[----:B------:R-:W-:Y:S01]  /*e770*/  HMMA.16816.F32.BF16 R60, R132, R162, R60 ;  /* 0x000000a2843c723c */ /* 0x000fe2000004183c */
[----:B------:R-:W-:-:S04]  /*e780*/  FADD.FTZ R246, R243, R246 ;  /* 0x000000f6f3f67221 */ /* 0x000fc80000010000 */
[----:B------:R-:W-:-:S03]  /*e790*/  FADD.FTZ R244, R244, R246 ;  /* 0x000000f6f4f47221 */ /* 0x000fc60000010000 */
        /* <DEDUP_REMOVED lines=29> */
[C---:B------:R-:W-:Y:S01]  /*e970*/  HMMA.16816.F32.BF16 R12, R144.reuse, R180, R64 ;  /* 0x000000b4900c723c */ /* 0x040fe20000041840 */
[----:B------:R-:W-:Y:S01]  /*e980*/  LOP3.LUT R66, R196, UR7, R247, 0x96, !PT ;  /* 0x00000007c4427c12 */ /* 0x000fe2000f8e96f7 */
[----:B------:R-:W-:Y:S01]  /*e990*/  FFMA.FTZ R247, R195, UR17, -R193 ;  /* 0x00000011c3f77c23 */ /* 0x000fe200080108c1 */
[----:B------:R-:W-:Y:S01]  /*e9a0*/  MUFU.EX2 R180, R186 ;  /* 0x000000ba00b47308 */ /* 0x000fe20000000800 */
[----:B------:R-:W-:Y:S02]  /*e9b0*/  LDSM.16.MT88.4 R192, [R184+0x1d800] ;  /* 0x01d80000b8c0783b */ /* 0x000fe40000004200 */
[----:B------:R-:W-:Y:S01]  /*e9c0*/  IMAD.WIDE.U32 R66, R66, -0x2daee0ad, RZ ;  /* 0xd2511f5342427825 */ /* 0x000fe200078e00ff */
[----:B------:R4:W-:Y:S01]  /*e9d0*/  MUFU.EX2 R181, R191 ;  /* 0x000000bf00b57308 */ /* 0x0009e20000000800 */
[----:B-1----:R-:W-:Y:S03]  /*e9e0*/  HMMA.16816.F32.BF16 R140, R144, R60, R140 ;  /* 0x0000003c908c723c */ /* 0x002fe6000004188c */
[----:B------:R-:W-:Y:S01]  /*e9f0*/  LOP3.LUT R198, R198, UR12, R67, 0x96, !PT ;  /* 0x0000000cc6c67c12 */ /* 0x000fe2000f8e9643 */
[----:B------:R-:W1:Y:S01]  /*ea00*/  MUFU.EX2 R247, R247 ;  /* 0x000000f700f77308 */ /* 0x000e620000000800 */
[----:B------:R-:W-:-:S02]  /*ea10*/  PRMT R65, R66, 0x7773, RZ ;  /* 0x0000777342417816 */ /* 0x000fc400000000ff */
[----:B------:R-:W-:Y:S01]  /*ea20*/  PRMT R96, R66, 0x7772, RZ ;  /* 0x0000777242607816 */ /* 0x000fe200000000ff */
[C---:B------:R-:W-:Y:S01]  /*ea30*/  HMMA.16816.F32.BF16 R48, R144.reuse, R8, R48 ;  /* 0x000000089030723c */ /* 0x040fe20000041830 */
[----:B------:R-:W-:Y:S02]  /*ea40*/  LOP3.LUT R98, R198, 0xffff, RZ, 0xc0, !PT ;  /* 0x0000ffffc6627812 */ /* 0x000fe400078ec0ff */
[----:B------:R-:W-:Y:S02]  /*ea50*/  MOV R64, R66 ;  /* 0x0000004200407202 */ /* 0x000fe40000000f00 */
[----:B------:R-:W-:Y:S01]  /*ea60*/  PRMT R96, R96, 0x5410, R65 ;  /* 0x0000541060607816 */ /* 0x000fe20000000041 */
[----:B----4-:R-:W-:Y:S01]  /*ea70*/  LDSM.16.MT88.4 R188, [R184+0x1f800] ;  /* 0x01f80000b8bc783b */ /* 0x010fe20000004200 */
[----:B------:R-:W-:Y:S01]  /*ea80*/  LOP3.LUT R60, R198, 0xff, RZ, 0xc0, !PT ;  /* 0x000000ffc63c7812 */ /* 0x000fe200078ec0ff */
[----:B------:R-:W-:Y:S01]  /*ea90*/  HMMA.16816.F32.BF16 R8, R144, R182, R68 ;  /* 0x000000b69008723c */ /* 0x000fe20000041844 */
[----:B------:R-:W-:-:S02]  /*eaa0*/  SHF.R.U32.HI R98, RZ, 0x8, R98 ;  /* 0x00000008ff627819 */ /* 0x000fc40000011662 */
[----:B------:R-:W-:Y:S02]  /*eab0*/  PRMT R61, R198, 0x7632, R61 ;  /* 0x00007632c63d7816 */ /* 0x000fe4000000003d */
[----:B------:R-:W-:Y:S02]  /*eac0*/  PRMT R97, R66, 0x7771, RZ ;  /* 0x0000777142617816 */ /* 0x000fe400000000ff */
[----:B------:R-:W-:Y:S01]  /*ead0*/  PRMT R60, R60, 0x5410, R98 ;  /* 0x000054103c3c7816 */ /* 0x000fe20000000062 */
[C---:B-----5:R-:W-:Y:S01]  /*eae0*/  HMMA.16816.F32.BF16 R68, R144.reuse, R170, R108 ;  /* 0x000000aa9044723c */ /* 0x060fe2000004186c */
[----:B------:R-:W-:Y:S01]  /*eaf0*/  LOP3.LUT R170, R64, 0xff, RZ, 0xc0, !PT ;  /* 0x000000ff40aa7812 */ /* 0x000fe200078ec0ff */
[----:B------:R-:W-:Y:S01]  /*eb00*/  LDSM.16.MT88.4 R108, [R209+0x3800] ;  /* 0x00380000d16c783b */ /* 0x000fe20000004200 */
[----:B------:R-:W-:Y:S02]  /*eb10*/  LOP3.LUT R171, R96, 0xff00ff, RZ, 0xc0, !PT ;  /* 0x00ff00ff60ab7812 */ /* 0x000fe400078ec0ff */
[----:B------:R-:W-:Y:S01]  /*eb20*/  LOP3.LUT R61, R61, 0xff, RZ, 0xc0, !PT ;  /* 0x000000ff3d3d7812 */ /* 0x000fe200078ec0ff */
[----:B------:R-:W-:Y:S01]  /*eb30*/  LDSM.16.MT88.4 R64, [R0+0x1b800] ;  /* 0x01b800000040783b */ /* 0x000fe20000004200 */
[----:B------:R-:W-:Y:S01]  /*eb40*/  PRMT R170, R170, 0x5410, R97 ;  /* 0x00005410aaaa7816 */ /* 0x000fe20000000061 */
[----:B------:R-:W-:Y:S01]  /*eb50*/  HMMA.16816.F32.BF16 R104, R144, R168, R104 ;  /* 0x000000a89068723c */ /* 0x000fe20000041868 */
[----:B------:R-:W-:Y:S01]  /*eb60*/  SHF.R.U32.HI R169, RZ, 0x18, R198 ;  /* 0x00000018ffa97819 */ /* 0x000fe200000116c6 */
[----:B------:R-:W4:Y:S01]  /*eb70*/  LDSM.16.MT88.4 R96, [R0+0x1d800] ;  /* 0x01d800000060783b */ /* 0x000f220000004200 */
[----:B------:R-:W-:-:S02]  /*eb80*/  HSET2.LE.AND R60, R60, R185, PT ;  /* 0x000000b93c3c7233 */ /* 0x000fc40003803000 */
[--C-:B------:R-:W-:Y:S01]  /*eb90*/  HSET2.LE.AND R171, R171, R185.reuse, PT ;  /* 0x000000b9abab7233 */ /* 0x100fe20003803000 */
[----:B------:R-:W-:Y:S01]  /*eba0*/  LDSM.16.MT88.4 R196, [R184+0x19800] ;  /* 0x01980000b8c4783b */ /* 0x000fe20000004200 */
[----:B------:R-:W-:Y:S01]  /*ebb0*/  PRMT R169, R61, 0x5410, R169 ;  /* 0x000054103da97816 */ /* 0x000fe200000000a9 */
[C---:B------:R-:W-:Y:S01]  /*ebc0*/  HMMA.16816.F32.BF16 R80, R144.reuse, R172, R80 ;  /* 0x000000ac9050723c */ /* 0x040fe20000041850 */
[----:B-1----:R-:W-:Y:S01]  /*ebd0*/  F2FP.BF16.F32.PACK_AB R168, R248, R247 ;  /* 0x000000f7f8a8723e */ /* 0x002fe200000010ff */
[----:B------:R-:W-:Y:S01]  /*ebe0*/  FADD.FTZ R247, R247, R221 ;  /* 0x000000ddf7f77221 */ /* 0x000fe20000010000 */
[--C-:B------:R-:W-:Y:S02]  /*ebf0*/  HSET2.LE.AND R170, R170, R185.reuse, PT ;  /* 0x000000b9aaaa7233 */ /* 0x100fe40003803000 */
[----:B------:R-:W-:Y:S01]  /*ec00*/  LOP3.LUT R168, R168, R60, RZ, 0xc0, !PT ;  /* 0x0000003ca8a87212 */ /* 0x000fe200078ec0ff */
[----:B------:R-:W-:Y:S01]  /*ec10*/  FADD.FTZ R247, R248, R247 ;  /* 0x000000f7f8f77221 */ /* 0x000fe20000010000 */
[----:B------:R-:W-:Y:S01]  /*ec20*/  HSET2.LE.AND R169, R169, R185, PT ;  /* 0x000000b9a9a97233 */ /* 0x000fe20003803000 */
[----:B------:R-:W-:Y:S01]  /*ec30*/  HMMA.16816.F32.BF16 R84, R144, R174, R84 ;  /* 0x000000ae9054723c */ /* 0x000fe20000041854 */
[----:B------:R-:W-:Y:S01]  /*ec40*/  F2FP.BF16.F32.PACK_AB R61, R252, R180 ;  /* 0x000000b4fc3d723e */ /* 0x000fe200000010ff */
[----:B------:R-:W-:Y:S01]  /*ec50*/  FADD.FTZ R247, R249, R247 ;  /* 0x000000f7f9f77221 */ /* 0x000fe20000010000 */
[----:B------:R-:W-:-:S02]  /*ec60*/  F2FP.BF16.F32.PACK_AB R60, R181, R249 ;  /* 0x000000f9b53c723e */ /* 0x000fc400000010ff */
[----:B------:R-:W-:Y:S02]  /*ec70*/  LOP3.LUT R169, R61, R169, RZ, 0xc0, !PT ;  /* 0x000000a93da97212 */ /* 0x000fe400078ec0ff */
[----:B------:R-:W-:Y:S01]  /*ec80*/  LOP3.LUT R170, R60, R170, RZ, 0xc0, !PT ;  /* 0x000000aa3caa7212 */ /* 0x000fe200078ec0ff */
[C---:B--2---:R-:W-:Y:S01]  /*ec90*/  HMMA.16816.F32.BF16 R172, R144.reuse, R100, R128 ;  /* 0x0000006490ac723c */ /* 0x044fe20000041880 */
[----:B------:R1:W-:Y:S07]  /*eca0*/  LDSM.16.MT88.4 R128, [R0+0x1f800] ;  /* 0x01f800000080783b */ /* 0x0003ee0000004200 */
[C---:B---3--:R-:W-:Y:S08]  /*ecb0*/  HMMA.16816.F32.BF16 R112, R144.reuse, R152, R112 ;  /* 0x000000989070723c */ /* 0x048ff00000041870 */
[C---:B------:R-:W-:Y:S08]  /*ecc0*/  HMMA.16816.F32.BF16 R136, R144.reuse, R154, R136 ;  /* 0x0000009a9088723c */ /* 0x040ff00000041888 */
[----:B------:R-:W-:Y:S01]  /*ecd0*/  HMMA.16816.F32.BF16 R72, R144, R176, R72 ;  /* 0x000000b09048723c */ /* 0x000fe20000041848 */
[----:B-1----:R-:W-:-:S04]  /*ece0*/  F2FP.BF16.F32.PACK_AB R0, R250, R251 ;  /* 0x000000fbfa00723e */ /* 0x002fc800000010ff */
[----:B------:R-:W-:Y:S02]  /*ecf0*/  LOP3.LUT R171, R0, R171, RZ, 0xc0, !PT ;  /* 0x000000ab00ab7212 */ /* 0x000fe400078ec0ff */
[----:B------:R-:W-:Y:S01]  /*ed00*/  MOV R0, R181 ;  /* 0x000000b500007202 */ /* 0x000fe20000000f00 */
[----:B------:R-:W-:Y:S01]  /*ed10*/  HMMA.16816.F32.BF16 R76, R144, R178, R76 ;  /* 0x000000b2904c723c */ /* 0x000fe2000004184c */
[----:B------:R-:W-:Y:S03]  /*ed20*/  LDSM.16.MT88.4 R176, [R209+0x7800] ;  /* 0x00780000d1b0783b */ /* 0x000fe60000004200 */
[----:B------:R-:W-:-:S04]  /*ed30*/  FADD.FTZ R239, R0, R247 ;  /* 0x000000f700ef7221 */ /* 0x000fc80000010000 */
[C---:B------:R-:W-:Y:S08]  /*ed40*/  HMMA.16816.F32.BF16 R152, R144.reuse, R62, R124 ;  /* 0x0000003e9098723c */ /* 0x040ff0000004187c */
[----:B------:R-:W-:Y:S01]  /*ed50*/  HMMA.16816.F32.BF16 R144, R144, R102, R148 ;  /* 0x000000669090723c */ /* 0x000fe20000041894 */
[----:B------:R-:W-:Y:S01]  /*ed60*/  MOV R151, R180 ;  /* 0x000000b400977202 */ /* 0x000fe20000000f00 */
[----:B------:R-:W1:Y:S04]  /*ed70*/  LDSM.16.MT88.4 R100, [R184+0x1b800] ;  /* 0x01b80000b864783b */ /* 0x000e680000004200 */
[----:B------:R-:W2:Y:S02]  /*ed80*/  LDSM.16.MT88.4 R184, [R209+0x1800] ;  /* 0x00180000d1b8783b */ /* 0x000ea40000004200 */
[C---:B------:R-:W-:Y:S02]  /*ed90*/  HMMA.16816.F32.BF16 R160, R168.reuse, R92, R160 ;  /* 0x0000005ca8a0723c */ /* 0x040fe400000418a0 */
[----:B------:R3:W-:Y:S06]  /*eda0*/  LDSM.16.MT88.4 R180, [R209+0x5800] ;  /* 0x00580000d1b4783b */ /* 0x0007ec0000004200 */
[C---:B------:R-:W-:Y:S08]  /*edb0*/  HMMA.16816.F32.BF16 R156, R168.reuse, R94, R156 ;  /* 0x0000005ea89c723c */ /* 0x040ff0000004189c */
[C---:B----4-:R-:W-:Y:S08]  /*edc0*/  HMMA.16816.F32.BF16 R92, R168.reuse, R96, R72 ;  /* 0x00000060a85c723c */ /* 0x050ff00000041848 */
[----:B------:R-:W-:Y:S01]  /*edd0*/  HMMA.16816.F32.BF16 R96, R168, R98, R76 ;  /* 0x00000062a860723c */ /* 0x000fe2000004184c */
[----:B---3--:R-:W-:-:S02]  /*ede0*/  MOV R209, R151 ;  /* 0x0000009700d17202 */ /* 0x008fc40000000f00 */
[----:B------:R-:W3:Y:S03]  /*edf0*/  LDSM.16.MT88.4 R148, [R206+0x1800] ;  /* 0x00180000ce94783b */ /* 0x000ee60000004200 */
[----:B------:R-:W-:Y:S02]  /*ee00*/  FADD.FTZ R244, R209, R244 ;  /* 0x000000f4d1f47221 */ /* 0x000fe40000010000 */
[----:B------:R-:W-:Y:S02]  /*ee10*/  HMMA.16816.F32.BF16 R60, R168, R64, R40 ;  /* 0x00000040a83c723c */ /* 0x000fe40000041828 */
[----:B------:R-:W-:-:S04]  /*ee20*/  FADD.FTZ R244, R252, R244 ;  /* 0x000000f4fcf47221 */ /* 0x000fc80000010000 */
[----:B------:R-:W-:Y:S02]  /*ee30*/  FADD.FTZ R244, R251, R244 ;  /* 0x000000f4fbf47221 */ /* 0x000fe40000010000 */
[----:B-1----:R-:W-:Y:S02]  /*ee40*/  HMMA.16816.F32.BF16 R72, R168, R102, R44 ;  /* 0x00000066a848723c */ /* 0x002fe4000004182c */
[----:B------:R-:W-:-:S06]  /*ee50*/  FADD.FTZ R238, R250, R244 ;  /* 0x000000f4faee7221 */ /* 0x000fcc0000010000 */
[C---:B------:R-:W-:Y:S08]  /*ee60*/  HMMA.16816.F32.BF16 R76, R168.reuse, R108, R56 ;  /* 0x0000006ca84c723c */ /* 0x040ff00000041838 */
[C---:B------:R-:W-:Y:S01]  /*ee70*/  HMMA.16816.F32.BF16 R40, R168.reuse, R198, R20 ;  /* 0x000000c6a828723c */ /* 0x040fe20000041814 */
[----:B------:R-:W1:Y:S07]  /*ee80*/  LDSM.16.MT88.4 R20, [R206+0x3800] ;  /* 0x00380000ce14783b */ /* 0x000e6e0000004200 */
[C---:B--2---:R-:W-:Y:S01]  /*ee90*/  HMMA.16816.F32.BF16 R44, R168.reuse, R184, R24 ;  /* 0x000000b8a82c723c */ /* 0x044fe20000041818 */
        /* <DEDUP_REMOVED lines=24> */
[----:B------:R-:W-:-:S15]  /*f020*/  HMMA.16816.F32.BF16 R144, R168, R6, R144 ;  /* 0x00000006a890723c */ /* 0x000fde0000041890 */
[----:B------:R-:W-:-:S05]  /*f030*/  NOP ;  /* 0x0000000000007918 */ /* 0x000fca0000000000 */
.L_x_808:
[----:B------:R-:W-:-:S09]  /*f040*/  UISETP.GE.AND UP0, UPT, UR6, URZ, UPT ;  /* 0x000000ff0600728c */ /* 0x000fd2000bf06270 */
[----:B------:R-:W-:Y:S05]  /*f050*/  BRA.U !UP0, `(.L_x_811) ;  /* 0x0000003d08c47547 */ /* 0x000fea000b800000 */
[----:B------:R-:W1:Y:S01]  /*f060*/  S2R R208, SR_TID.X ;  /* 0x0000000000d07919 */ /* 0x000e620000002100 */
[----:B------:R-:W2:Y:S01]  /*f070*/  S2UR UR5, SR_CgaCtaId ;  /* 0x00000000000579c3 */ /* 0x000ea20000008800 */
[----:B------:R-:W3:Y:S01]  /*f080*/  LDCU UR4, c[0x0][0x440] ;  /* 0x00008800ff0477ac */ /* 0x000ee20008000800 */
[----:B------:R-:W-:Y:S02]  /*f090*/  IMAD.MOV.U32 R209, RZ, RZ, 0x40 ;  /* 0x00000040ffd17424 */ /* 0x000fe400078e00ff */
[----:B------:R-:W-:Y:S01]  /*f0a0*/  IMAD.MOV.U32 R204, RZ, RZ, 0x20 ;  /* 0x00000020ffcc7424 */ /* 0x000fe200078e00ff */
[----:B------:R-:W-:Y:S01]  /*f0b0*/  UMOV UR7, 0x400 ;  /* 0x0000040000077882 */ /* 0x000fe20000000000 */
[----:B------:R-:W-:Y:S01]  /*f0c0*/  IMAD.MOV.U32 R2, RZ, RZ, R3 ;  /* 0x000000ffff027224 */ /* 0x000fe200078e0003 */
[----:B------:R-:W4:Y:S01]  /*f0d0*/  LDCU UR20, c[0x0][0x440] ;  /* 0x00008800ff1477ac */ /* 0x000f220008000800 */
[----:B------:R-:W4:Y:S01]  /*f0e0*/  LDC.64 R220, c[0x0][0x3c0] ;  /* 0x0000f000ffdc7b82 */ /* 0x000f220000000a00 */
[----:B------:R-:W-:Y:S01]  /*f0f0*/  IMAD.MOV.U32 R0, RZ, RZ, R164 ;  /* 0x000000ffff007224 */ /* 0x000fe200078e00a4 */
[----:B---3--:R-:W-:Y:S01]  /*f100*/  ISETP.GE.AND P2, PT, R207, UR4, PT ;  /* 0x00000004cf007c0c */ /* 0x008fe2000bf46270 */
[----:B------:R-:W3:Y:S01]  /*f110*/  LDCU UR4, c[0x0][0x45c] ;  /* 0x00008b80ff0477ac */ /* 0x000ee20008000800 */
[----:B--2---:R-:W-:Y:S01]  /*f120*/  ULEA UR5, UR5, UR7, 0x18 ;  /* 0x0000000705057291 */ /* 0x004fe2000f8ec0ff */
[C---:B-1----:R-:W-:Y:S01]  /*f130*/  IMAD.SHL.U32 R206, R208.reuse, 0x40, RZ ;  /* 0x00000040d0ce7824 */ /* 0x042fe200078e00ff */
[C---:B------:R-:W-:Y:S01]  /*f140*/  LOP3.LUT P1, RZ, R208.reuse, 0x4, RZ, 0xc0, !PT ;  /* 0x00000004d0ff7812 */ /* 0x040fe2000782c0ff */
[C---:B------:R-:W-:Y:S01]  /*f150*/  IMAD.SHL.U32 R222, R208.reuse, 0x20, RZ ;  /* 0x00000020d0de7824 */ /* 0x040fe200078e00ff */
[----:B------:R-:W-:-:S02]  /*f160*/  LOP3.LUT P0, RZ, R208, 0x2, RZ, 0xc0, !PT ;  /* 0x00000002d0ff7812 */ /* 0x000fc4000780c0ff */
[----:B------:R-:W-:Y:S02]  /*f170*/  SEL R209, R209, 0xffffffc0, !P1 ;  /* 0xffffffc0d1d17807 */ /* 0x000fe40004800000 */
[----:B------:R-:W-:Y:S02]  /*f180*/  SEL R204, R204, 0xffffffe0, !P0 ;  /* 0xffffffe0cccc7807 */ /* 0x000fe40004000000 */
[----:B------:R-:W-:Y:S01]  /*f190*/  LOP3.LUT R205, R206, 0x400, RZ, 0xc0, !PT ;  /* 0x00000400cecd7812 */ /* 0x000fe200078ec0ff */
[----:B---3--:R-:W-:Y:S06]  /*f1a0*/  BRA `(.L_x_812) ;  /* 0x0000000000ec7947 */ /* 0x008fec0003800000 */
.L_x_814:
        /* <DEDUP_REMOVED lines=8> */
[----:B------:R-:W-:Y:S02]  /*f230*/  IMAD R171, R165, UR7, R173 ;  /* 0x00000007a5ab7c24 */ /* 0x000fe4000f8e02ad */
[C---:B------:R-:W-:Y:S03]  /*f240*/  IMAD.SHL.U32 R167, R172.reuse, 0x40, RZ ;  /* 0x00000040aca77824 */ /* 0x040fe600078e00ff */
[----:B------:R-:W-:Y:S02]  /*f250*/  SHF.L.U64.HI R170, R172, 0x6, R171 ;  /* 0x00000006acaa7819 */ /* 0x000fe400000102ab */
[C---:B------:R-:W-:Y:S04]  /*f260*/  LEA R167, P5, R164.reuse, R167, 0x5 ;  /* 0x000000a7a4a77211 */ /* 0x040fe800078a28ff */
[----:B------:R-:W-:Y:S02]  /*f270*/  LEA.HI.X R170, R164, R170, R165, 0x5, P5 ;  /* 0x000000aaa4aa7211 */ /* 0x000fe400028f2ca5 */
[CC--:B------:R-:W-:Y:S02]  /*f280*/  LEA R164, P6, R172.reuse, R226.reuse, 0x7 ;  /* 0x000000e2aca47211 */ /* 0x0c0fe400078c38ff */
[C---:B------:R-:W-:Y:S02]  /*f290*/  LEA R174, P5, R167.reuse, R226, 0x1 ;  /* 0x000000e2a7ae7211 */ /* 0x040fe400078a08ff */
[-C--:B------:R-:W-:Y:S02]  /*f2a0*/  LEA.HI.X R165, R172, R225.reuse, R171, 0x7, P6 ;  /* 0x000000e1aca57211 */ /* 0x080fe400030f3cab */
[----:B------:R-:W-:Y:S03]  /*f2b0*/  LEA.HI.X R175, R167, R225, R170, 0x1, P5 ;  /* 0x000000e1a7af7211 */ /* 0x000fe600028f0caa */
        /* <DEDUP_REMOVED lines=42> */
.L_x_812:
[----:B------:R-:W-:Y:S04]  /*f560*/  DEPBAR.LE SB0, 0x0 ;  /* 0x000080000000791a */ /* 0x000fe80000000000 */
[----:B------:R-:W-:Y:S01]  /*f570*/  BAR.SYNC.DEFER_BLOCKING 0x0 ;  /* 0x0000000000007b1d */ /* 0x000fe20000010000 */
[----:B------:R-:W-:Y:S01]  /*f580*/  IMAD.SHL.U32 R233, R208, 0x8, RZ ;  /* 0x00000008d0e97824 */ /* 0x000fe200078e00ff */
[----:B------:R-:W-:Y:S01]  /*f590*/  SHF.R.U32.HI R211, RZ, 0x1, R208 ;  /* 0x00000001ffd37819 */ /* 0x000fe200000116d0 */
[----:B----4-:R-:W-:Y:S01]  /*f5a0*/  IMAD.WIDE.U32 R8, R220, UR6, RZ ;  /* 0x00000006dc087c25 */ /* 0x010fe2000f8e00ff */
[----:B------:R-:W-:Y:S01]  /*f5b0*/  LOP3.LUT R210, R222, 0x7c00, RZ, 0xc0, !PT ;  /* 0x00007c00ded27812 */ /* 0x000fe200078ec0ff */
[----:B------:R-:W-:Y:S01]  /*f5c0*/  UISETP.NE.AND UP0, UPT, UR6, URZ, UPT ;  /* 0x000000ff0600728c */ /* 0x000fe2000bf05270 */
[----:B------:R-:W-:Y:S01]  /*f5d0*/  LOP3.LUT R207, R233, 0x38, RZ, 0xc0, !PT ;  /* 0x00000038e9cf7812 */ /* 0x000fe200078ec0ff */
[----:B------:R-:W-:Y:S01]  /*f5e0*/  IMAD R7, R221, UR6, R9 ;  /* 0x00000006dd077c24 */ /* 0x000fe2000f8e0209 */
[CC--:B------:R-:W-:Y:S01]  /*f5f0*/  LEA R6, P3, R8.reuse, R224.reuse, 0x7 ;  /* 0x000000e008067211 */ /* 0x0c0fe200078638ff */
[C---:B------:R-:W-:Y:S01]  /*f600*/  IMAD.SHL.U32 R5, R8.reuse, 0x40, RZ ;  /* 0x0000004008057824 */ /* 0x040fe200078e00ff */
[C---:B------:R-:W-:Y:S01]  /*f610*/  LOP3.LUT R232, R207.reuse, 0x40, RZ, 0xfc, !PT ;  /* 0x00000040cfe87812 */ /* 0x040fe200078efcff */
[----:B------:R-:W-:Y:S01]  /*f620*/  USHF.L.U32 UR21, UR6, 0x1, URZ ;  /* 0x0000000106157899 */ /* 0x000fe200080006ff */
[C-C-:B------:R-:W-:Y:S02]  /*f630*/  SHF.L.U64.HI R3, R8.reuse, 0x6, R7.reuse ;  /* 0x0000000608037819 */ /* 0x140fe40000010207 */
[----:B------:R-:W-:Y:S02]  /*f640*/  LEA.HI.X R7, R8, R223, R7, 0x7, P3 ;  /* 0x000000df08077211 */ /* 0x000fe400018f3c07 */
[----:B------:R-:W-:Y:S02]  /*f650*/  ISETP.GE.AND P4, PT, R232, UR20, PT ;  /* 0x00000014e8007c0c */ /* 0x000fe4000bf86270 */
[----:B------:R-:W-:Y:S02]  /*f660*/  LOP3.LUT R231, R207, 0x80, RZ, 0xfc, !PT ;  /* 0x00000080cfe77812 */ /* 0x000fe400078efcff */
[C---:B------:R-:W-:Y:S02]  /*f670*/  LEA R5, P0, R220.reuse, R5, 0x5 ;  /* 0x00000005dc057211 */ /* 0x040fe400078028ff */
[----:B------:R-:W-:Y:S01]  /*f680*/  ISETP.GE.AND P3, PT, R231, UR20, PT ;  /* 0x00000014e7007c0c */ /* 0x000fe2000bf66270 */
[----:B------:R-:W-:Y:S01]  /*f690*/  @!PT LDS RZ, [RZ] ;  /* 0x00000000fffff984 */ /* 0x000fe20000000800 */
[----:B------:R-:W-:Y:S01]  /*f6a0*/  @!PT LDS RZ, [RZ] ;  /* 0x00000000fffff984 */ /* 0x000fe20000000800 */
[----:B------:R-:W-:Y:S01]  /*f6b0*/  @!PT LDS RZ, [RZ] ;  /* 0x00000000fffff984 */ /* 0x000fe20000000800 */
[----:B------:R-:W-:Y:S01]  /*f6c0*/  @!P2 LDGSTS.E.BYPASS.LTC128B.128 [R227+0x18000], desc[UR24][R6.64] ;  /* 0x1800000006e3afae */ /* 0x000fe2000b981a18 */
[----:B------:R-:W-:Y:S02]  /*f6d0*/  LEA.HI.X R3, R220, R3, R221, 0x5, P0 ;  /* 0x00000003dc037211 */ /* 0x000fe400000f2cdd */
[----:B------:R-:W-:Y:S02]  /*f6e0*/  LEA R4, P0, R5, R224, 0x1 ;  /* 0x000000e005047211 */ /* 0x000fe400078008ff */
[----:B------:R-:W-:Y:S01]  /*f6f0*/  @P2 STS.128 [R227+0x18000], RZ ;  /* 0x018000ffe3002388 */ /* 0x000fe20000000c00 */
[----:B------:R-:W-:Y:S02]  /*f700*/  LOP3.LUT R230, R207, 0xc0, RZ, 0xfc, !PT ;  /* 0x000000c0cfe67812 */ /* 0x000fe400078efcff */
[----:B------:R-:W-:Y:S02]  /*f710*/  LEA.HI.X R5, R5, R223, R3, 0x1, P0 ;  /* 0x000000df05057211 */ /* 0x000fe400000f0c03 */
[----:B------:R-:W-:Y:S01]  /*f720*/  @!PT LDS RZ, [RZ] ;  /* 0x00000000fffff984 */ /* 0x000fe20000000800 */
[----:B------:R-:W-:Y:S01]  /*f730*/  @!PT LDS RZ, [RZ] ;  /* 0x00000000fffff984 */ /* 0x000fe20000000800 */
[----:B------:R-:W-:Y:S01]  /*f740*/  @!PT LDS RZ, [RZ] ;  /* 0x00000000fffff984 */ /* 0x000fe20000000800 */
[----:B------:R-:W-:Y:S01]  /*f750*/  @!P4 LDGSTS.E.BYPASS.LTC128B.128 [R227+0x1a000], desc[UR24][R6.64+0x80] ;  /* 0x1a00008006e3cfae */ /* 0x000fe2000b981a18 */
[----:B------:R-:W-:Y:S02]  /*f760*/  ISETP.GE.AND P0, PT, R230, UR20, PT ;  /* 0x00000014e6007c0c */ /* 0x000fe4000bf06270 */
[--C-:B------:R-:W-:Y:S02]  /*f770*/  LOP3.LUT R218, R207, 0x1c0, R206.reuse, 0xf8, !PT ;  /* 0x000001c0cfda7812 */ /* 0x100fe400078ef8ce */
[----:B------:R-:W-:Y:S01]  /*f780*/  @P4 STS.128 [R227+0x1a000], RZ ;  /* 0x01a000ffe3004388 */ /* 0x000fe20000000c00 */
[----:B------:R-:W-:Y:S02]  /*f790*/  LOP3.LUT R212, R211, 0x8, RZ, 0xc0, !PT ;  /* 0x00000008d3d47812 */ /* 0x000fe400078ec0ff */
[----:B------:R-:W-:Y:S02]  /*f7a0*/  LOP3.LUT R219, R210, 0x200, R206, 0xf8, !PT ;  /* 0x00000200d2db7812 */ /* 0x000fe400078ef8ce */
[----:B------:R-:W-:Y:S01]  /*f7b0*/  @!PT LDS RZ, [RZ] ;  /* 0x00000000fffff984 */ /* 0x000fe20000000800 */
[----:B------:R-:W-:Y:S01]  /*f7c0*/  @!PT LDS RZ, [RZ] ;  /* 0x00000000fffff984 */ /* 0x000fe20000000800 */
[----:B------:R-:W-:Y:S01]  /*f7d0*/  @!PT LDS RZ, [RZ] ;  /* 0x00000000fffff984 */ /* 0x000fe20000000800 */
[----:B------:R-:W-:Y:S01]  /*f7e0*/  @!P3 LDGSTS.E.BYPASS.LTC128B.128 [R227+0x1c000], desc[UR24][R6.64+0x100] ;  /* 0x1c00010006e3bfae */ /* 0x000fe2000b981a18 */
[C---:B------:R-:W-:Y:S02]  /*f7f0*/  LOP3.LUT R212, R218.reuse, R212, RZ, 0x3c, !PT ;  /* 0x000000d4dad47212 */ /* 0x040fe400078e3cff */
[----:B------:R-:W-:Y:S02]  /*f800*/  LOP3.LUT R218, R218, 0x8, R208, 0x78, !PT ;  /* 0x00000008dada7812 */ /* 0x000fe400078e78d0 */
[----:B------:R-:W-:Y:S01]  /*f810*/  @P3 STS.128 [R227+0x1c000], RZ ;  /* 0x01c000ffe3003388 */ /* 0x000fe20000000c00 */
[----:B------:R-:W-:Y:S04]  /*f820*/  LOP3.LUT R219, R219, R212, RZ, 0xfc, !PT ;  /* 0x000000d4dbdb7212 */ /* 0x000fe800078efcff */
[----:B------:R-:W-:Y:S01]  /*f830*/  @!PT LDS RZ, [RZ] ;  /* 0x00000000fffff984 */ /* 0x000fe20000000800 */
[----:B------:R-:W-:Y:S01]  /*f840*/  @!PT LDS RZ, [RZ] ;  /* 0x00000000fffff984 */ /* 0x000fe20000000800 */
[----:B------:R-:W-:Y:S01]  /*f850*/  @!PT LDS RZ, [RZ] ;  /* 0x00000000fffff984 */ /* 0x000fe20000000800 */
[----:B------:R-:W-:Y:S01]  /*f860*/  @!P0 LDGSTS.E.BYPASS.LTC128B.128 [R227+0x1e000], desc[UR24][R6.64+0x180] ;  /* 0x1e00018006e38fae */ /* 0x000fe2000b981a18 */
[----:B------:R-:W-:Y:S01]  /*f870*/  IMAD R218, R218, 0x2, R205 ;  /* 0x00000002dada7824 */ /* 0x000fe200078e02cd */
[----:B------:R-:W-:Y:S03]  /*f880*/  LEA R219, R219, UR5, 0x1 ;  /* 0x00000005dbdb7c11 */ /* 0x000fe6000f8e08ff */
[----:B------:R-:W-:Y:S01]  /*f890*/  @P0 STS.128 [R227+0x1e000], RZ ;  /* 0x01e000ffe3000388 */ /* 0x000fe20000000c00 */
[----:B------:R-:W-:Y:S02]  /*f8a0*/  VIADD R3, R218, UR5 ;  /* 0x00000005da037c36 */ /* 0x000fe40008000000 */
[--C-:B------:R-:W-:Y:S02]  /*f8b0*/  IMAD.IADD R217, R219, 0x1, R204.reuse ;  /* 0x00000001dbd97824 */ /* 0x100fe400078e02cc */
[----:B------:R-:W-:Y:S01]  /*f8c0*/  @!PT LDS RZ, [RZ] ;  /* 0x00000000fffff984 */ /* 0x000fe20000000800 */
[----:B------:R-:W-:Y:S01]  /*f8d0*/  @!PT LDS RZ, [RZ] ;  /* 0x00000000fffff984 */ /* 0x000fe20000000800 */
[----:B------:R-:W-:Y:S01]  /*f8e0*/  @!PT LDS RZ, [RZ] ;  /* 0x00000000fffff984 */ /* 0x000fe20000000800 */
[----:B------:R-:W-:Y:S01]  /*f8f0*/  @!P2 LDGSTS.E.BYPASS.LTC128B.128 [R227+0x19000], desc[UR24][R4.64] ;  /* 0x1900000004e3afae */ /* 0x000fe2000b981a18 */
[----:B------:R-:W-:Y:S02]  /*f900*/  IMAD.IADD R216, R3, 0x1, R204 ;  /* 0x0000000103d87824 */ /* 0x000fe400078e02cc */
[--C-:B------:R-:W-:Y:S02]  /*f910*/  IMAD.IADD R215, R219, 0x1, R209.reuse ;  /* 0x00000001dbd77824 */ /* 0x100fe400078e02d1 */
[----:B------:R-:W-:Y:S01]  /*f920*/  @P2 STS.128 [R227+0x19000], RZ ;  /* 0x019000ffe3002388 */ /* 0x000fe20000000c00 */
[----:B------:R-:W-:Y:S02]  /*f930*/  IMAD.IADD R3, R3, 0x1, R209 ;  /* 0x0000000103037824 */ /* 0x000fe400078e02d1 */
[C---:B------:R-:W-:Y:S02]  /*f940*/  IMAD.IADD R214, R204.reuse, 0x1, R215 ;  /* 0x00000001ccd67824 */ /* 0x040fe400078e02d7 */
[----:B------:R-:W-:Y:S01]  /*f950*/  @!PT LDS RZ, [RZ] ;  /* 0x00000000fffff984 */ /* 0x000fe20000000800 */
[----:B------:R-:W-:Y:S01]  /*f960*/  @!PT LDS RZ, [RZ] ;  /* 0x00000000fffff984 */ /* 0x000fe20000000800 */
[----:B------:R-:W-:Y:S01]  /*f970*/  @!PT LDS RZ, [RZ] ;  /* 0x00000000fffff984 */ /* 0x000fe20000000800 */
[----:B------:R-:W-:Y:S01]  /*f980*/  @!P4 LDGSTS.E.BYPASS.LTC128B.128 [R227+0x1b000], desc[UR24][R4.64+0x80] ;  /* 0x1b00008004e3cfae */ /* 0x000fe2000b981a18 */
[----:B------:R-:W-:Y:S04]  /*f990*/  IMAD.IADD R213, R204, 0x1, R3 ;  /* 0x00000001ccd57824 */ /* 0x000fe800078e0203 */
        /* <DEDUP_REMOVED lines=12> */
[----:B------:R-:W1:Y:S05]  /*fa60*/  LDSM.16.M88.4 R8, [R218+UR5+0x10000] ;  /* 0x01000005da08783b */ /* 0x000e6a0008000200 */
[----:B------:R-:W2:Y:S05]  /*fa70*/  LDSM.16.M88.4 R16, [R218+UR5+0x10800] ;  /* 0x01080005da10783b */ /* 0x000eaa0008000200 */
[----:B------:R-:W3:Y:S05]  /*fa80*/  LDSM.16.M88.4 R24, [R218+UR5+0x11000] ;  /* 0x01100005da18783b */ /* 0x000eea0008000200 */
[----:B------:R-:W0:Y:S05]  /*fa90*/  LDGDEPBAR ;  /* 0x00000000000079af */ /* 0x000e2a0000000000 */
[----:B------:R-:W4:Y:S05]  /*faa0*/  LDSM.16.M88.4 R164, [R218+UR5+0x11800] ;  /* 0x01180005daa4783b */ /* 0x000f2a0008000200 */
[----:B------:R-:W-:Y:S05]  /*fab0*/  LDSM.16.M88.4 R168, [R217] ;  /* 0x00000000d9a8783b */ /* 0x000fea0000000200 */
[----:B------:R-:W5:Y:S05]  /*fac0*/  LDSM.16.M88.4 R172, [R216+0x10000] ;  /* 0x01000000d8ac783b */ /* 0x000f6a0000000200 */
[----:B------:R-:W5:Y:S05]  /*fad0*/  LDSM.16.M88.4 R176, [R216+0x10800] ;  /* 0x01080000d8b0783b */ /* 0x000f6a0000000200 */
[----:B------:R-:W5:Y:S01]  /*fae0*/  LDSM.16.M88.4 R180, [R216+0x11000] ;  /* 0x01100000d8b4783b */ /* 0x000f620000000200 */
[C---:B-1----:R-:W-:Y:S04]  /*faf0*/  HMMA.16816.F32.BF16 R4, R32.reuse, R8, RZ ;  /* 0x000000082004723c */ /* 0x042fe800000418ff */
[----:B------:R-:W1:Y:S04]  /*fb00*/  LDSM.16.M88.4 R184, [R216+0x11800] ;  /* 0x01180000d8b8783b */ /* 0x000e680000000200 */
[C---:B------:R-:W-:Y:S01]  /*fb10*/  HMMA.16816.F32.BF16 R8, R32.reuse, R10, RZ ;  /* 0x0000000a2008723c */ /* 0x040fe200000418ff */
[----:B------:R-:W-:Y:S05]  /*fb20*/  LDSM.16.M88.4 R188, [R3+0x10000] ;  /* 0x0100000003bc783b */ /* 0x000fea0000000200 */
[----:B------:R-:W-:Y:S02]  /*fb30*/  LDSM.16.M88.4 R192, [R214] ;  /* 0x00000000d6c0783b */ /* 0x000fe40000000200 */
[C---:B--2---:R-:W-:Y:S03]  /*fb40*/  HMMA.16816.F32.BF16 R12, R32.reuse, R16, RZ ;  /* 0x00000010200c723c */ /* 0x044fe600000418ff */
[----:B------:R-:W-:Y:S05]  /*fb50*/  LDSM.16.M88.4 R196, [R213+0x10000] ;  /* 0x01000000d5c4783b */ /* 0x000fea0000000200 */
[C---:B------:R-:W-:Y:S01]  /*fb60*/  HMMA.16816.F32.BF16 R16, R32.reuse, R18, RZ ;  /* 0x000000122010723c */ /* 0x040fe200000418ff */
[----:B------:R-:W-:Y:S07]  /*fb70*/  LDSM.16.M88.4 R200, [R218+UR5+0x12000] ;  /* 0x01200005dac8783b */ /* 0x000fee0008000200 */
[C---:B---3--:R-:W-:Y:S08]  /*fb80*/  HMMA.16816.F32.BF16 R20, R32.reuse, R24, RZ ;  /* 0x000000182014723c */ /* 0x048ff000000418ff */
[C---:B------:R-:W-:Y:S08]  /*fb90*/  HMMA.16816.F32.BF16 R24, R32.reuse, R26, RZ ;  /* 0x0000001a2018723c */ /* 0x040ff000000418ff */
[C---:B----4-:R-:W-:Y:S08]  /*fba0*/  HMMA.16816.F32.BF16 R28, R32.reuse, R164, RZ ;  /* 0x000000a4201c723c */ /* 0x050ff000000418ff */
[----:B------:R-:W-:Y:S01]  /*fbb0*/  HMMA.16816.F32.BF16 R32, R32, R166, RZ ;  /* 0x000000a62020723c */ /* 0x000fe200000418ff */
[----:B------:R-:W2:Y:S07]  /*fbc0*/  LDSM.16.M88.4 R164, [R215] ;  /* 0x00000000d7a4783b */ /* 0x000eae0000000200 */
[C---:B-----5:R-:W-:Y:S08]  /*fbd0*/  HMMA.16816.F32.BF16 R4, R168.reuse, R172, R4 ;  /* 0x000000aca804723c */ /* 0x060ff00000041804 */
[C---:B------:R-:W-:Y:S01]  /*fbe0*/  HMMA.16816.F32.BF16 R8, R168.reuse, R174, R8 ;  /* 0x000000aea808723c */ /* 0x040fe20000041808 */
[----:B------:R-:W3:Y:S07]  /*fbf0*/  LDSM.16.M88.4 R172, [R3+0x10800] ;  /* 0x0108000003ac783b */ /* 0x000eee0000000200 */
        /* <DEDUP_REMOVED lines=8> */
[----:B------:R-:W1:Y:S05]  /*fc80*/  LDSM.16.M88.4 R168, [R213+0x10800] ;  /* 0x01080000d5a8783b */ /* 0x000e6a0000000200 */
        /* <DEDUP_REMOVED lines=9> */
[----:B------:R-:W-:Y:S07]  /*fd20*/  LDSM.16.M88.4 R176, [R218+UR5+0x13000] ;  /* 0x01300005dab0783b */ /* 0x000fee0008000200 */
[C---:B-----5:R-:W-:Y:S08]  /*fd30*/  HMMA.16816.F32.BF16 R28, R164.reuse, R180, R28 ;  /* 0x000000b4a41c723c */ /* 0x060ff0000004181c */
[----:B------:R-:W-:Y:S01]  /*fd40*/  HMMA.16816.F32.BF16 R32, R164, R182, R32 ;  /* 0x000000b6a420723c */ /* 0x000fe20000041820 */
[----:B------:R-:W3:Y:S05]  /*fd50*/  LDSM.16.M88.4 R164, [R218+UR5+0x12800] ;  /* 0x01280005daa4783b */ /* 0x000eea0008000200 */
[----:B------:R-:W4:Y:S02]  /*fd60*/  LDSM.16.M88.4 R180, [R218+UR5+0x13800] ;  /* 0x01380005dab4783b */ /* 0x000f240008000200 */
        /* <DEDUP_REMOVED lines=11> */
[----:B------:R-:W-:Y:S05]  /*fe20*/  LDSM.16.M88.4 R184, [R216+0x13000] ;  /* 0x01300000d8b8783b */ /* 0x000fea0000000200 */
        /* <DEDUP_REMOVED lines=10> */
[C---:B----4-:R-:W-:Y:S08]  /*fed0*/  HMMA.16816.F32.BF16 R28, R188.reuse, R180, R28 ;  /* 0x000000b4bc1c723c */ /* 0x050ff0000004181c */
        /* <DEDUP_REMOVED lines=144> */
[C---:B--2---:R-:W-:Y:S01]  /*107e0*/  HMMA.16816.F32.BF16 R28, R192.reuse, R168, R28 ;  /* 0x000000a8c01c723c */ /* 0x044fe2000004181c */
[----:B------:R-:W-:Y:S02]  /*107f0*/  IMAD.U32 R168, RZ, RZ, UR21 ;  /* 0x00000015ffa87e24 */ /* 0x000fe4000f8e00ff */
        /* <DEDUP_REMOVED lines=9> */
.L_x_813:
[----:B------:R-:W2:Y:S01]  /*10890*/  SHFL.BFLY PT, R167, R166, 0x2, 0x1f ;  /* 0x0c401f00a6a77f89 */ /* 0x000ea200000e0000 */
[----:B------:R-:W-:Y:S01]  /*108a0*/  LOP3.LUT R168, R168, UR31, R237, 0x96, !PT ;  /* 0x0000001fa8a87c12 */ /* 0x000fe2000f8e96ed */
[----:B------:R-:W-:Y:S01]  /*108b0*/  UIADD3 UR7, UPT, UPT, UR30, -0x61c88647, URZ ;  /* 0x9e3779b91e077890 */ /* 0x000fe2000fffe0ff */
[----:B------:R-:W-:Y:S01]  /*108c0*/  FMNMX3.FTZ R3, R3, R34, R35, !PT ;  /* 0x0000002203037276 */ /* 0x000fe20007810023 */
[----:B------:R-:W-:Y:S02]  /*108d0*/  UIADD3 UR9, UPT, UPT, UR30, 0x3c6ef372, URZ ;  /* 0x3c6ef3721e097890 */ /* 0x000fe4000fffe0ff */
[----:B------:R-:W-:Y:S01]  /*108e0*/  IMAD.WIDE.U32 R168, R168, -0x326172a9, RZ ;  /* 0xcd9e8d57a8a87825 */ /* 0x000fe200078e00ff */
[----:B------:R-:W-:Y:S01]  /*108f0*/  UIADD3 UR17, UPT, UPT, UR31, 0x76cf5d0a, URZ ;  /* 0x76cf5d0a1f117890 */ /* 0x000fe2000fffe0ff */
[----:B-1----:R-:W1:Y:S01]  /*10900*/  SHFL.BFLY PT, R165, R3, 0x2, 0x1f ;  /* 0x0c401f0003a57f89 */ /* 0x002e6200000e0000 */
        /* <DEDUP_REMOVED lines=17> */
[----:B------:R-:W-:Y:S02]  /*10a20*/  UISETP.NE.AND UP0, UPT, UR6, URZ, UPT ;  /* 0x000000ff0600728c */ /* 0x000fe4000bf05270 */
[----:B--2---:R-:W-:Y:S01]  /*10a30*/  FMNMX.FTZ R166, R166, R167, !PT ;  /* 0x000000a7a6a67209 */ /* 0x004fe20007810000 */
[----:B------:R-:W-:Y:S01]  /*10a40*/  UIADD3 UR6, UPT, UPT, UR6, -0x1, URZ ;  /* 0xffffffff06067890 */ /* 0x000fe2000fffe0ff */
[----:B------:R-:W-:Y:S02]  /*10a50*/  LOP3.LUT R167, R228, UR11, R181, 0x96, !PT ;  /* 0x0000000be4a77c12 */ /* 0x000fe4000f8e96b5 */
[----:B------:R-:W-:Y:S01]  /*10a60*/  LOP3.LUT R180, R180, UR8, R183, 0x96, !PT ;  /* 0x00000008b4b47c12 */ /* 0x000fe2000f8e96b7 */
[----:B------:R-:W2:Y:S01]  /*10a70*/  SHFL.BFLY PT, R164, R166, 0x1, 0x1f ;  /* 0x0c201f00a6a47f89 */ /* 0x000ea200000e0000 */
[----:B-1----:R-:W-:Y:S01]  /*10a80*/  FMNMX.FTZ R165, R3, R165, !PT ;  /* 0x000000a503a57209 */ /* 0x002fe20007810000 */
[----:B------:R-:W-:Y:S04]  /*10a90*/  IMAD.WIDE.U32 R168, R167, -0x2daee0ad, RZ ;  /* 0xd2511f53a7a87825 */ /* 0x000fe800078e00ff */
[----:B------:R-:W-:Y:S02]  /*10aa0*/  IMAD.WIDE.U32 R180, R180, -0x2daee0ad, RZ ;  /* 0xd2511f53b4b47825 */ /* 0x000fe400078e00ff */
[----:B------:R-:W1:Y:S01]  /*10ab0*/  SHFL.BFLY PT, R3, R165, 0x1, 0x1f ;  /* 0x0c201f00a5037f89 */ /* 0x000e6200000e0000 */
[----:B------:R-:W-:Y:S02]  /*10ac0*/  LOP3.LUT R184, R184, UR15, R169, 0x96, !PT ;  /* 0x0000000fb8b87c12 */ /* 0x000fe4000f8e96a9 */
[----:B------:R-:W-:Y:S03]  /*10ad0*/  LOP3.LUT R170, R168, UR14, R181, 0x96, !PT ;  /* 0x0000000ea8aa7c12 */ /* 0x000fe6000f8e96b5 */
[----:B------:R-:W-:Y:S04]  /*10ae0*/  IMAD.WIDE.U32 R184, R184, -0x326172a9, RZ ;  /* 0xcd9e8d57b8b87825 */ /* 0x000fe800078e00ff */
[----:B------:R-:W-:Y:S01]  /*10af0*/  IMAD.WIDE.U32 R170, R170, -0x326172a9, RZ ;  /* 0xcd9e8d57aaaa7825 */ /* 0x000fe200078e00ff */
[----:B------:R-:W-:Y:S02]  /*10b00*/  LOP3.LUT R182, R182, UR12, R185, 0x96, !PT ;  /* 0x0000000cb6b67c12 */ /* 0x000fe4000f8e96b9 */
[----:B------:R-:W-:Y:S03]  /*10b10*/  PRMT R169, R170, 0x7773, RZ ;  /* 0x00007773aaa97816 */ /* 0x000fe600000000ff */
[----:B------:R-:W-:Y:S01]  /*10b20*/  IMAD.WIDE.U32 R182, R182, -0x2daee0ad, RZ ;  /* 0xd2511f53b6b67825 */ /* 0x000fe200078e00ff */
[----:B--2---:R-:W-:Y:S02]  /*10b30*/  FMNMX.FTZ R164, R166, R164, !PT ;  /* 0x000000a4a6a47209 */ /* 0x004fe40007810000 */
[----:B------:R-:W-:Y:S02]  /*10b40*/  PRMT R166, R170, 0x7772, RZ ;  /* 0x00007772aaa67816 */ /* 0x000fe400000000ff */
[C---:B------:R-:W-:Y:S01]  /*10b50*/  FSETP.NEU.FTZ.AND P0, PT, R164.reuse, -INF , PT ;  /* 0xff800000a400780b */ /* 0x040fe20003f1d000 */
[----:B------:R-:W-:Y:S01]  /*10b60*/  FMUL.FTZ R202, R164, UR4 ;  /* 0x00000004a4ca7c20 */ /* 0x000fe20008410000 */
[----:B------:R-:W-:Y:S02]  /*10b70*/  PRMT R166, R166, 0x5410, R169 ;  /* 0x00005410a6a67816 */ /* 0x000fe400000000a9 */
[----:B------:R-:W2:Y:S01]  /*10b80*/  LDC R169, c[0x0][0x4f8] ;  /* 0x00013e00ffa97b82 */ /* 0x000ea20000000800 */
[----:B------:R-:W-:Y:S02]  /*10b90*/  MOV R168, R170 ;  /* 0x000000aa00a87202 */ /* 0x000fe40000000f00 */
[----:B------:R-:W-:Y:S02]  /*10ba0*/  LOP3.LUT R167, R184, UR10, R171, 0x96, !PT ;  /* 0x0000000ab8a77c12 */ /* 0x000fe4000f8e96ab */
[----:B------:R-:W-:Y:S02]  /*10bb0*/  FSEL R202, R202, RZ, P0 ;  /* 0x000000ffcaca7208 */ /* 0x000fe40000000000 */
[----:B-1----:R-:W-:Y:S02]  /*10bc0*/  FMNMX.FTZ R3, R165, R3, !PT ;  /* 0x00000003a5037209 */ /* 0x002fe40007810000 */
[----:B------:R-:W-:Y:S01]  /*10bd0*/  LOP3.LUT R165, R168, 0xff, RZ, 0xc0, !PT ;  /* 0x000000ffa8a57812 */ /* 0x000fe200078ec0ff */
[--C-:B------:R-:W-:Y:S01]  /*10be0*/  FFMA.FTZ R193, R8, UR4, -R202.reuse ;  /* 0x0000000408c17c23 */ /* 0x100fe200080108ca */
[----:B------:R-:W-:Y:S01]  /*10bf0*/  PRMT R170, R170, 0x7771, RZ ;  /* 0x00007771aaaa7816 */ /* 0x000fe200000000ff */
[----:B------:R-:W-:Y:S01]  /*10c00*/  FMUL.FTZ R203, R3, UR4 ;  /* 0x0000000403cb7c20 */ /* 0x000fe20008410000 */
        /* <DEDUP_REMOVED lines=11> */
[----:B------:R-:W1:Y:S01]  /*10cc0*/  MUFU.EX2 R194, R194 ;  /* 0x000000c200c27308 */ /* 0x000e620000000800 */
[----:B------:R-:W-:Y:S01]  /*10cd0*/  PRMT R168, R168, 0x5410, R8 ;  /* 0x00005410a8a87816 */ /* 0x000fe20000000008 */
[----:B------:R-:W-:Y:S01]  /*10ce0*/  FFMA.FTZ R213, R17, UR4, -R202 ;  /* 0x0000000411d57c23 */ /* 0x000fe200080108ca */
[----:B------:R-:W-:Y:S01]  /*10cf0*/  FSETP.NEU.FTZ.AND P0, PT, R3, -INF , PT ;  /* 0xff8000000300780b */ /* 0x000fe20003f1d000 */
[----:B------:R-:W3:Y:S01]  /*10d00*/  LDSM.16.MT88.4 R172, [R165+0x18000] ;  /* 0x01800000a5ac783b */ /* 0x000ee20000004200 */
        /* <DEDUP_REMOVED lines=32> */
[----:B------:R-:W3:Y:S01]  /*10f10*/  MUFU.EX2 R2, R2 ;  /* 0x0000000200027308 */ /* 0x000ee20000000800 */
[--C-:B------:R-:W-:Y:S01]  /*10f20*/  HSET2.LE.AND R169, R169, R201.reuse, PT ;  /* 0x000000c9a9a97233 */ /* 0x100fe20003803000 */
[--C-:B------:R-:W-:Y:S01]  /*10f30*/  FFMA.FTZ R219, R14, UR4, -R203.reuse ;  /* 0x000000040edb7c23 */ /* 0x100fe200080108cb */
[----:B-1----:R-:W-:Y:S07]  /*10f40*/  F2FP.BF16.F32.PACK_AB R7, R194, R193 ;  /* 0x000000c1c207723e */ /* 0x002fee00000010ff */
[----:B------:R-:W1:Y:S01]  /*10f50*/  MUFU.EX2 R0, R0 ;  /* 0x0000000000007308 */ /* 0x000e620000000800 */
        /* <DEDUP_REMOVED lines=9> */
[C---:B---3--:R-:W-:Y:S01]  /*10ff0*/  FMUL.FTZ R8, R2.reuse, R156 ;  /* 0x0000009c02087220 */ /* 0x048fe20000410000 */
[----:B------:R-:W-:Y:S01]  /*11000*/  LOP3.LUT R170, R7, R170, RZ, 0xc0, !PT ;  /* 0x000000aa07aa7212 */ /* 0x000fe200078ec0ff */
[----:B------:R-:W-:Y:S01]  /*11010*/  FMUL.FTZ R9, R2, R157 ;  /* 0x0000009d02097220 */ /* 0x000fe20000410000 */
[----:B------:R-:W-:Y:S01]  /*11020*/  LOP3.LUT R171, R6, R171, RZ, 0xc0, !PT ;  /* 0x000000ab06ab7212 */ /* 0x000fe200078ec0ff */
[----:B-1----:R-:W-:Y:S01]  /*11030*/  FMUL.FTZ R6, R0, R162 ;  /* 0x000000a200067220 */ /* 0x002fe20000410000 */
        /* <DEDUP_REMOVED lines=14> */
[----:B------:R-:W-:Y:S01]  /*11120*/  FMUL.FTZ R17, R2, R153 ;  /* 0x0000009902117220 */ /* 0x000fe20000410000 */
[C---:B------:R-:W-:Y:S01]  /*11130*/  FMUL.FTZ R18, R0.reuse, R154 ;  /* 0x0000009a00127220 */ /* 0x040fe20000410000 */
[----:B------:R-:W-:Y:S01]  /*11140*/  FMUL.FTZ R19, R0, R155 ;  /* 0x0000009b00137220 */ /* 0x000fe20000410000 */
[C---:B------:R-:W-:Y:S03]  /*11150*/  HMMA.16816.F32.BF16 R8, R168.reuse, R174, R8 ;  /* 0x000000aea808723c */ /* 0x040fe60000041808 */
[----:B------:R-:W-:Y:S01]  /*11160*/  MUFU.EX2 R219, R219 ;  /* 0x000000db00db7308 */ /* 0x000fe20000000800 */
[C---:B------:R-:W-:Y:S01]  /*11170*/  FMUL.FTZ R36, R2.reuse, R36 ;  /* 0x0000002402247220 */ /* 0x040fe20000410000 */
        /* <DEDUP_REMOVED lines=479> */
.L_x_811:
[----:B------:R-:W1:Y:S01]  /*12f70*/  SHFL.BFLY PT, R0, R238, 0x2, 0x1f ;  /* 0x0c401f00ee007f89 */ /* 0x000e6200000e0000 */
[----:B------:R-:W2:Y:S01]  /*12f80*/  LDCU UR4, c[0x0][0x4fc] ;  /* 0x00009f80ff0477ac */ /* 0x000ea20008000800 */
[C---:B------:R-:W-:Y:S01]  /*12f90*/  SHF.L.U32 R6, R208.reuse, 0x4, RZ ;  /* 0x00000004d0067819 */ /* 0x040fe200000006ff */
[----:B------:R-:W3:Y:S01]  /*12fa0*/  S2UR UR12, SR_CTAID.Y ;  /* 0x00000000000c79c3 */ /* 0x000ee20000002600 */
[----:B------:R-:W4:Y:S01]  /*12fb0*/  SHFL.BFLY PT, R5, R239, 0x2, 0x1f ;  /* 0x0c401f00ef057f89 */ /* 0x000f2200000e0000 */
[----:B------:R-:W-:Y:S01]  /*12fc0*/  LOP3.LUT P1, RZ, R208, 0x10, RZ, 0xc0, !PT ;  /* 0x00000010d0ff7812 */ /* 0x000fe2000782c0ff */
[----:B------:R-:W-:Y:S01]  /*12fd0*/  UISETP.NE.AND UP3, UPT, UR19, -0x1, UPT ;  /* 0xffffffff1300788c */ /* 0x000fe2000bf65270 */
[----:B------:R-:W-:Y:S01]  /*12fe0*/  LOP3.LUT R6, R6, 0x1c0, RZ, 0xc0, !PT ;  /* 0x000001c006067812 */ /* 0x000fe200078ec0ff */
[----:B------:R-:W5:Y:S01]  /*12ff0*/  LDCU UR10, c[0x0][0x434] ;  /* 0x00008680ff0a77ac */ /* 0x000f620008000800 */
[C---:B------:R-:W-:Y:S02]  /*13000*/  LOP3.LUT P2, RZ, R208.reuse, 0x8, RZ, 0xc0, !PT ;  /* 0x00000008d0ff7812 */ /* 0x040fe4000784c0ff */
[----:B------:R-:W-:Y:S01]  /*13010*/  LOP3.LUT P0, RZ, R208, 0x4, RZ, 0xc0, !PT ;  /* 0x00000004d0ff7812 */ /* 0x000fe2000780c0ff */
[----:B------:R-:W2:Y:S01]  /*13020*/  LDCU.U8 UR11, c[0x0][0x548] ;  /* 0x0000a900ff0b77ac */ /* 0x000ea20008000000 */
[----:B------:R-:W-:Y:S01]  /*13030*/  MOV R8, 0x10 ;  /* 0x0000001000087802 */ /* 0x000fe20000000f00 */
[----:B------:R-:W-:-:S03]  /*13040*/  UISETP.NE.AND UP2, UPT, UR19, -0x1, UPT ;  /* 0xffffffff1300788c */ /* 0x000fc6000bf45270 */
[----:B------:R-:W-:Y:S01]  /*13050*/  SEL R8, R8, 0xfffffff0, !P0 ;  /* 0xfffffff008087807 */ /* 0x000fe20004000000 */
[----:B------:R-:W3:Y:S01]  /*13060*/  @!UP3 LDCU.64 UR8, c[0x0][0x400] ;  /* 0x00008000ff08b7ac */ /* 0x000ee20008000a00 */
[----:B------:R-:W5:Y:S01]  /*13070*/  @UP3 LDCU.64 UR6, c[0x0][0x408] ;  /* 0x00008100ff0637ac */ /* 0x000f620008000a00 */
[----:B-1----:R-:W-:Y:S01]  /*13080*/  FADD.FTZ R238, R0, R238 ;  /* 0x000000ee00ee7221 */ /* 0x002fe20000010000 */
[----:B------:R-:W1:Y:S01]  /*13090*/  LDCU UR13, c[0x0][0x434] ;  /* 0x00008680ff0d77ac */ /* 0x000e620008000800 */
[----:B----4-:R-:W-:-:S03]  /*130a0*/  FADD.FTZ R5, R5, R239 ;  /* 0x000000ef05057221 */ /* 0x010fc60000010000 */
[----:B------:R-:W4:Y:S04]  /*130b0*/  SHFL.BFLY PT, R4, R238, 0x1, 0x1f ;  /* 0x0c201f00ee047f89 */ /* 0x000f2800000e0000 */
[----:B------:R-:W2:Y:S01]  /*130c0*/  SHFL.BFLY PT, R0, R5, 0x1, 0x1f ;  /* 0x0c201f0005007f89 */ /* 0x000ea200000e0000 */
[----:B---3--:R-:W-:Y:S01]  /*130d0*/  @!UP3 UIMAD.WIDE.U32 UR14, UR12, UR8, URZ ;  /* 0x000000080c0eb2a5 */ /* 0x008fe2000f8e00ff */
[----:B------:R-:W3:Y:S01]  /*130e0*/  S2UR UR8, SR_CTAID.X ;  /* 0x00000000000879c3 */ /* 0x000ee20000002500 */
[----:B-----5:R-:W-:Y:S02]  /*130f0*/  @UP3 UIMAD.WIDE.U32 UR16, UR19, UR6, URZ ;  /* 0x00000006131032a5 */ /* 0x020fe4000f8e00ff */
[----:B------:R-:W-:Y:S02]  /*13100*/  @!UP3 UIMAD UR9, UR12, UR9, UR15 ;  /* 0x000000090c09b2a4 */ /* 0x000fe4000f8e020f */
[----:B------:R-:W-:-:S03]  /*13110*/  @UP3 UIMAD UR9, UR19, UR7, UR17 ;  /* 0x00000007130932a4 */ /* 0x000fc6000f8e0211 */
[----:B------:R-:W1:Y:S01]  /*13120*/  S2UR UR6, SR_CTAID.Z ;  /* 0x00000000000679c3 */ /* 0x000e620000002700 */
[----:B------:R-:W-:Y:S01]  /*13130*/  @!UP2 UIMAD UR19, UR12, UR10, URZ ;  /* 0x0000000a0c13a2a4 */ /* 0x000fe2000f8e02ff */
[----:B------:R-:W-:Y:S01]  /*13140*/  @UP3 UMOV UR14, UR16 ;  /* 0x00000010000e3c82 */ /* 0x000fe20008000000 */
[----:B----4-:R-:W-:Y:S01]  /*13150*/  FADD.FTZ R4, R238, R4 ;  /* 0x00000004ee047221 */ /* 0x010fe20000010000 */
[----:B--2---:R-:W-:-:S03]  /*13160*/  FADD.FTZ R5, R5, R0 ;  /* 0x0000000005057221 */ /* 0x004fc60000010000 */
[----:B------:R-:W2:Y:S01]  /*13170*/  MUFU.RCP R7, R4 ;  /* 0x0000000400077308 */ /* 0x000ea20000001000 */
[----:B------:R-:W-:Y:S02]  /*13180*/  FSETP.NE.FTZ.AND P3, PT, R4, RZ, PT ;  /* 0x000000ff0400720b */ /* 0x000fe40003f75000 */
[----:B------:R-:W-:Y:S02]  /*13190*/  SHF.L.U32 R0, R208, 0x1, RZ ;  /* 0x00000001d0007819 */ /* 0x000fe400000006ff */
[----:B------:R-:W-:Y:S02]  /*131a0*/  FSETP.NE.FTZ.AND P4, PT, R5, RZ, PT ;  /* 0x000000ff0500720b */ /* 0x000fe40003f95000 */
[--C-:B------:R-:W-:Y:S01]  /*131b0*/  LOP3.LUT R210, R210, 0x6, R0.reuse, 0xf8, !PT ;  /* 0x00000006d2d27812 */ /* 0x100fe200078ef800 */
[----:B------:R-:W4:Y:S01]  /*131c0*/  MUFU.RCP R2, R5 ;  /* 0x0000000500027308 */ /* 0x000f220000001000 */
[----:B------:R-:W-:Y:S02]  /*131d0*/  LOP3.LUT R6, R6, 0x38, R0, 0xf8, !PT ;  /* 0x0000003806067812 */ /* 0x000fe400078ef800 */
[----:B------:R-:W-:-:S02]  /*131e0*/  MOV R0, 0x20 ;  /* 0x0000002000007802 */ /* 0x000fc40000000f00 */
[----:B------:R-:W-:Y:S02]  /*131f0*/  LOP3.LUT R6, R210, R6, RZ, 0xfc, !PT ;  /* 0x00000006d2067212 */ /* 0x000fe400078efcff */
[----:B------:R-:W-:Y:S02]  /*13200*/  SEL R0, R0, 0xffffffe0, !P2 ;  /* 0xffffffe000007807 */ /* 0x000fe40005000000 */
[----:B------:R-:W-:Y:S02]  /*13210*/  LEA R6, R6, UR5, 0x1 ;  /* 0x0000000506067c11 */ /* 0x000fe4000f8e08ff */
[----:B--2---:R-:W-:Y:S02]  /*13220*/  FSEL R7, R7, 1, P3 ;  /* 0x3f80000007077808 */ /* 0x004fe40001800000 */
[C---:B------:R-:W-:Y:S02]  /*13230*/  IADD3 R10, PT, PT, R6.reuse, 0x40, RZ ;  /* 0x00000040060a7810 */ /* 0x040fe40007ffe0ff */
[C---:B------:R-:W-:Y:S01]  /*13240*/  IADD3 R9, PT, PT, R6.reuse, R0, RZ ;  /* 0x0000000006097210 */ /* 0x040fe20007ffe0ff */
[----:B------:R-:W-:Y:S01]  /*13250*/  FMUL.FTZ R7, R7, UR4 ;  /* 0x0000000407077c20 */ /* 0x000fe20008410000 */
        /* <DEDUP_REMOVED lines=142> */
[----:B------:R-:W2:Y:S01]  /*13b40*/  LDCU.U8 UR4, c[0x0][0x549] ;  /* 0x0000a920ff0477ac */ /* 0x000ea20008000000 */
[C---:B------:R-:W-:Y:S01]  /*13b50*/  FMUL.FTZ R96, R2.reuse, R96 ;  /* 0x0000006002607220 */ /* 0x040fe20000410000 */
        /* <DEDUP_REMOVED lines=82> */
[----:B------:R-:W-:Y:S01]  /*14080*/  UISETP.NE.AND UP0, UPT, UR11, URZ, !UP1 ;  /* 0x000000ff0b00728c */ /* 0x000fe2000cf05270 */
[----:B------:R-:W-:Y:S01]  /*14090*/  F2FP.BF16.F32.PACK_AB R138, R139, R138 ;  /* 0x0000008a8b8a723e */ /* 0x000fe200000010ff */
[----:B------:R-:W-:Y:S01]  /*140a0*/  STS [R6+0x8000], R92 ;  /* 0x0080005c06007388 */ /* 0x000fe20000000800 */
[----:B------:R-:W-:-:S02]  /*140b0*/  F2FP.BF16.F32.PACK_AB R140, R141, R140 ;  /* 0x0000008c8d8c723e */ /* 0x000fc400000010ff */
[----:B------:R-:W-:Y:S01]  /*140c0*/  F2FP.BF16.F32.PACK_AB R142, R143, R142 ;  /* 0x0000008e8f8e723e */ /* 0x000fe200000010ff */
[----:B------:R-:W-:Y:S01]  /*140d0*/  STS [R6+0x8400], R94 ;  /* 0x0084005e06007388 */ /* 0x000fe20000000800 */
[----:B------:R-:W-:Y:S01]  /*140e0*/  F2FP.BF16.F32.PACK_AB R152, R153, R152 ;  /* 0x000000989998723e */ /* 0x000fe200000010ff */
[----:B------:R-:W1:Y:S01]  /*140f0*/  @UP1 LDCU UR4, c[0x0][0x430] ;  /* 0x00008600ff0417ac */ /* 0x000e620008000800 */
[----:B------:R-:W-:Y:S01]  /*14100*/  F2FP.BF16.F32.PACK_AB R154, R155, R154 ;  /* 0x0000009a9b9a723e */ /* 0x000fe200000010ff */
[----:B------:R-:W-:Y:S01]  /*14110*/  STS [R7+0x8000], R96 ;  /* 0x0080006007007388 */ /* 0x000fe20000000800 */
[----:B------:R-:W-:Y:S01]  /*14120*/  F2FP.BF16.F32.PACK_AB R148, R149, R148 ;  /* 0x000000949594723e */ /* 0x000fe200000010ff */
[----:B------:R-:W2:Y:S01]  /*14130*/  @UP1 LDCU UR15, c[0x0][0x430] ;  /* 0x00008600ff0f17ac */ /* 0x000ea20008000800 */
[----:B------:R-:W-:Y:S01]  /*14140*/  F2FP.BF16.F32.PACK_AB R150, R151, R150 ;  /* 0x000000969796723e */ /* 0x000fe200000010ff */
[----:B------:R-:W-:Y:S01]  /*14150*/  STS [R7+0x8400], R98 ;  /* 0x0084006207007388 */ /* 0x000fe20000000800 */
[----:B------:R-:W-:Y:S01]  /*14160*/  F2FP.BF16.F32.PACK_AB R2, R2, R144 ;  /* 0x000000900202723e */ /* 0x000fe200000010ff */
[----:B------:R-:W-:-:S02]  /*14170*/  @UP1 UMOV UR7, 0x1 ;  /* 0x0000000100071882 */ /* 0x000fc40000000000 */
[----:B------:R-:W-:Y:S04]  /*14180*/  STS [R9+0x8000], R100 ;  /* 0x0080006409007388 */ /* 0x000fe80000000800 */
[----:B------:R-:W-:Y:S04]  /*14190*/  STS [R9+0x8400], R102 ;  /* 0x0084006609007388 */ /* 0x000fe80000000800 */
[----:B------:R-:W-:Y:S01]  /*141a0*/  STS [R11+0x8000], R104 ;  /* 0x008000680b007388 */ /* 0x000fe20000000800 */
[----:B-1----:R-:W-:Y:S02]  /*141b0*/  @UP1 UIMAD UR13, UR4, UR10, URZ ;  /* 0x0000000a040d12a4 */ /* 0x002fe4000f8e02ff */
[----:B------:R-:W-:Y:S01]  /*141c0*/  USHF.R.S32.HI UR4, URZ, 0x1f, UR19 ;  /* 0x0000001fff047899 */ /* 0x000fe20008011413 */
        /* <DEDUP_REMOVED lines=25> */
[----:B-1----:R-:W-:-:S04]  /*14360*/  LOP3.LUT R0, R233, 0x1f8, RZ, 0xc0, !PT ;  /* 0x000001f8e9007812 */ /* 0x002fc800078ec0ff */
[----:B------:R-:W-:-:S04]  /*14370*/  LOP3.LUT R0, R0, 0x38, R208, 0x78, !PT ;  /* 0x0000003800007812 */ /* 0x000fc800078e78d0 */
[----:B------:R-:W-:-:S04]  /*14380*/  LOP3.LUT R0, R0, 0x1e00, R233, 0xf8, !PT ;  /* 0x00001e0000007812 */ /* 0x000fc800078ef8e9 */
[----:B------:R-:W-:Y:S01]  /*14390*/  LEA R0, R0, UR5, 0x1 ;  /* 0x0000000500007c11 */ /* 0x000fe2000f8e08ff */
[----:B--234-:R-:W-:Y:S06]  /*143a0*/  BRA.U UP1, `(.L_x_815) ;  /* 0x0000000101207547 */ /* 0x01cfec000b800000 */
        /* <DEDUP_REMOVED lines=8> */
.L_x_815:
        /* <DEDUP_REMOVED lines=8> */
[----:B------:R-:W-:Y:S01]  /*144b0*/  @!UP0 UIMAD UR13, UR12, UR7, UR13 ;  /* 0x000000070c0d82a4 */ /* 0x000fe2000f8e020d */
[----:B------:R-:W-:Y:S01]  /*144c0*/  SHF.R.U32.HI R13, RZ, 0x2, R208 ;  /* 0x00000002ff0d7819 */ /* 0x000fe200000116d0 */
[----:B------:R-:W-:Y:S01]  /*144d0*/  USHF.L.U32 UR10, UR10, 0x7, URZ ;  /* 0x000000070a0a7899 */ /* 0x000fe200080006ff */
[----:B------:R-:W-:Y:S01]  /*144e0*/  BSSY.RECONVERGENT B0, `(.L_x_816) ;  /* 0x0000022000007945 */ /* 0x000fe20003800200 */
[----:B------:R-:W-:Y:S01]  /*144f0*/  USEL UR4, UR4, URZ, UP0 ;  /* 0x000000ff04047287 */ /* 0x000fe20008000000 */
[----:B------:R-:W-:Y:S01]  /*14500*/  MOV R12, 0x7f800000 ;  /* 0x7f800000000c7802 */ /* 0x000fe20000000f00 */
[----:B------:R-:W4:Y:S01]  /*14510*/  @P3 MUFU.LG2 R4, R4 ;  /* 0x0000000400043308 */ /* 0x000f220000000c00 */
[----:B------:R-:W-:Y:S01]  /*14520*/  USHF.R.S32.HI UR7, URZ, 0x1f, UR13 ;  /* 0x0000001fff077899 */ /* 0x000fe2000801140d */
[----:B------:R-:W-:Y:S01]  /*14530*/  MOV R7, 0x7f800000 ;  /* 0x7f80000000077802 */ /* 0x000fe20000000f00 */
[----:B------:R-:W-:-:S02]  /*14540*/  USHF.R.S32.HI UR5, URZ, 0x1f, UR10 ;  /* 0x0000001fff057899 */ /* 0x000fc4000801140a */
[----:B------:R-:W-:-:S04]  /*14550*/  UIADD3 UR19, UP1, UP0, UR10, UR19, UR13 ;  /* 0x000000130a137290 */ /* 0x000fc8000f83e00d */
[----:B------:R-:W-:Y:S01]  /*14560*/  UIADD3.X UR4, UPT, UPT, UR5, UR4, UR7, UP1, UP0 ;  /* 0x0000000405047290 */ /* 0x000fe20008fe0407 */
[----:B------:R3:W3:Y:S01]  /*14570*/  LDS.128 R8, [R0+0x3000] ;  /* 0x0030000000087984 */ /* 0x0006e20000000c00 */
[----:B-1----:R-:W1:Y:S01]  /*14580*/  @P4 LDC R5, c[0x0][0x458] ;  /* 0x00011600ff054b82 */ /* 0x002e620000000800 */
[----:B--2---:R-:W-:Y:S01]  /*14590*/  @P4 FMUL.FTZ R14, R6, 0.69314718246459960938 ;  /* 0x3f317218060e4820 */ /* 0x004fe20000410000 */
[----:B------:R-:W-:Y:S01]  /*145a0*/  LOP3.LUT R6, R211, 0x7, R13, 0xf8, !PT ;  /* 0x00000007d3067812 */ /* 0x000fe200078ef80d */
[----:B----4-:R-:W-:-:S04]  /*145b0*/  @P3 FMUL.FTZ R4, R4, 0.69314718246459960938 ;  /* 0x3f31721804043820 */ /* 0x010fc80000410000 */
[----:B---3--:R-:W-:Y:S01]  /*145c0*/  @P3 FFMA.FTZ R7, R3, R2, R4 ;  /* 0x0000000203073223 */ /* 0x008fe20000010004 */
[----:B-1----:R-:W-:Y:S01]  /*145d0*/  @P4 FFMA.FTZ R12, R164, R5, R14 ;  /* 0x00000005a40c4223 */ /* 0x002fe2000001000e */
        /* <DEDUP_REMOVED lines=18> */
.L_x_817:
[----:B------:R-:W-:Y:S05]  /*14700*/  BSYNC.RECONVERGENT B0 ;  /* 0x0000000000007941 */ /* 0x000fea0003800200 */
.L_x_816:
        /* <DEDUP_REMOVED lines=42> */
.L_x_819:
[----:B------:R-:W-:Y:S05]  /*149b0*/  BSYNC.RECONVERGENT B0 ;  /* 0x0000000000007941 */ /* 0x000fea0003800200 */
.L_x_818:
        /* <DEDUP_REMOVED lines=27> */
.L_x_821:
[----:B------:R-:W-:Y:S05]  /*14b70*/  BSYNC.RECONVERGENT B0 ;  /* 0x0000000000007941 */ /* 0x000fea0003800200 */
.L_x_820:
        /* <DEDUP_REMOVED lines=27> */
.L_x_823:
[----:B------:R-:W-:Y:S05]  /*14d30*/  BSYNC.RECONVERGENT B0 ;  /* 0x0000000000007941 */ /* 0x000fea0003800200 */
.L_x_822:
[----:B-12---:R1:W2:Y:S04]  /*14d40*/  LDS.128 R12, [R0+0x7000] ;  /* 0x00700000000c7984 */ /* 0x0062a80000000c00 */
[----:B------:R1:W1:Y:S01]  /*14d50*/  LDS.128 R4, [R0+0xb000] ;  /* 0x00b0000000047984 */ /* 0x0002620000000c00 */
[----:B------:R-:W-:Y:S05]  /*14d60*/  @P0 EXIT ;  /* 0x000000000000094d */ /* 0x000fea0003800000 */
[----:B------:R-:W5:Y:S01]  /*14d70*/  LDCU.64 UR6, c[0x0][0x408] ;  /* 0x00008100ff0677ac */ /* 0x000f620008000a00 */
[----:B------:R-:W-:Y:S01]  /*14d80*/  IADD3 R2, P0, PT, R2, 0x60, RZ ;  /* 0x0000006002027810 */ /* 0x000fe20007f1e0ff */
[----:B----4-:R1:W4:Y:S01]  /*14d90*/  LDS.128 R16, [R0+0xf000] ;  /* 0x00f0000000107984 */ /* 0x0103220000000c00 */
[----:B---3--:R-:W-:Y:S01]  /*14da0*/  IMAD.MOV.U32 R20, RZ, RZ, R24 ;  /* 0x000000ffff147224 */ /* 0x008fe200078e0018 */
[----:B------:R-:W3:Y:S01]  /*14db0*/  LDCU.64 UR4, c[0x0][0x3f0] ;  /* 0x00007e00ff0477ac */ /* 0x000ee20008000a00 */
[----:B------:R-:W-:Y:S01]  /*14dc0*/  IMAD.MOV.U32 R21, RZ, RZ, R27 ;  /* 0x000000ffff157224 */ /* 0x000fe200078e001b */
[----:B------:R-:W3:Y:S01]  /*14dd0*/  LDCU UR10, c[0x0][0x440] ;  /* 0x00008800ff0a77ac */ /* 0x000ee20008000800 */
[----:B-----5:R-:W-:-:S04]  /*14de0*/  IMAD.WIDE.U32 R20, R2, UR6, R20 ;  /* 0x0000000602147c25 */ /* 0x020fc8000f8e0014 */
[----:B-1----:R-:W-:Y:S01]  /*14df0*/  IMAD.X R0, RZ, RZ, UR9, P0 ;  /* 0x00000009ff007e24 */ /* 0x002fe200080e06ff */
[----:B---3--:R-:W-:Y:S02]  /*14e00*/  ISETP.GE.AND P3, PT, R207, UR10, PT ;  /* 0x0000000acf007c0c */ /* 0x008fe4000bf66270 */
[----:B------:R-:W-:Y:S01]  /*14e10*/  ISETP.GE.AND P2, PT, R232, UR10, PT ;  /* 0x0000000ae8007c0c */ /* 0x000fe2000bf46270 */
[----:B------:R-:W-:Y:S01]  /*14e20*/  IMAD R0, R0, UR6, RZ ;  /* 0x0000000600007c24 */ /* 0x000fe2000f8e02ff */
[----:B------:R-:W-:-:S03]  /*14e30*/  ISETP.GE.AND P1, PT, R231, UR10, PT ;  /* 0x0000000ae7007c0c */ /* 0x000fc6000bf26270 */
[----:B------:R-:W-:Y:S01]  /*14e40*/  IMAD R0, R2, UR7, R0 ;  /* 0x0000000702007c24 */ /* 0x000fe2000f8e0200 */
[----:B------:R-:W-:-:S03]  /*14e50*/  LEA R2, P0, R20, UR4, 0x1 ;  /* 0x0000000414027c11 */ /* 0x000fc6000f8008ff */
[----:B------:R-:W-:-:S05]  /*14e60*/  IMAD.IADD R0, R0, 0x1, R21 ;  /* 0x0000000100007824 */ /* 0x000fca00078e0215 */
[----:B------:R-:W-:Y:S02]  /*14e70*/  LEA.HI.X R3, R20, UR5, R0, 0x1, P0 ;  /* 0x0000000514037c11 */ /* 0x000fe400080f0c00 */
[----:B------:R-:W-:-:S03]  /*14e80*/  ISETP.GE.AND P0, PT, R230, UR10, PT ;  /* 0x0000000ae6007c0c */ /* 0x000fc6000bf06270 */
[----:B------:R1:W-:Y:S04]  /*14e90*/  @!P3 STG.E.128 desc[UR24][R2.64], R8 ;  /* 0x000000080200b986 */ /* 0x0003e8000c101d18 */
[----:B--2---:R1:W-:Y:S04]  /*14ea0*/  @!P2 STG.E.128 desc[UR24][R2.64+0x80], R12 ;  /* 0x0000800c0200a986 */ /* 0x0043e8000c101d18 */
[----:B------:R1:W-:Y:S02]  /*14eb0*/  @!P1 STG.E.128 desc[UR24][R2.64+0x100], R4 ;  /* 0x0001000402009986 */ /* 0x0003e4000c101d18 */
[----:B----4-:R-:W-:Y:S05]  /*14ec0*/  @P0 EXIT ;  /* 0x000000000000094d */ /* 0x010fea0003800000 */
[----:B------:R-:W-:Y:S01]  /*14ed0*/  STG.E.128 desc[UR24][R2.64+0x180], R16 ;  /* 0x0001801002007986 */ /* 0x000fe2000c101d18 */
[----:B------:R-:W-:Y:S05]  /*14ee0*/  EXIT ;  /* 0x000000000000794d */ /* 0x000fea0003800000 */
.L_x_824:
        /* <DEDUP_REMOVED lines=9> */
.L_x_1197:


//--------------------- .text._ZN5flash16flash_fwd_kernelI23Flash_fwd_kernel_traitsILi256ELi128ELi64ELi8ELb0ELb0EN7cutlass10bfloat16_tE19Flash_kernel_traitsILi256ELi128ELi64ELi8ES3_EELb1ELb1ELb0ELb0ELb0ELb1ELb0ELb0EEEvNS_16Flash_fwd_paramsE --------------------------
	.section	.text._ZN5flash16flash_fwd_kernelI23Flash_fwd_kernel_traitsILi256ELi128ELi64ELi8ELb0ELb0EN7cutlass10bfloat16_tE19Flash_kernel_traitsILi256ELi128ELi64ELi8ES3_EELb1ELb1ELb0ELb0ELb0ELb1ELb0ELb0EEEvNS_16Flash_fwd_paramsE,"ax",@progbits
	.align	128
        .global         _ZN5flash16flash_fwd_kernelI23Flash_fwd_kernel_traitsILi256ELi128ELi64ELi8ELb0ELb0EN7cutlass10bfloat16_tE19Flash_kernel_traitsILi256ELi128ELi64ELi8ES3_EELb1ELb1ELb0ELb0ELb0ELb1ELb0ELb0EEEvNS_16Flash_fwd_paramsE
        .type           _ZN5flash16flash_fwd_kernelI23Flash_fwd_kernel_traitsILi256ELi128ELi64ELi8ELb0ELb0EN7cutlass10bfloat16_tE19Flash_kernel_traitsILi256ELi128ELi64ELi8ES3_EELb1ELb1ELb0ELb0ELb0ELb1ELb0ELb0EEEvNS_16Flash_fwd_paramsE,@function
        .size           _ZN5flash16flash_fwd_kernelI23Flash_fwd_kernel_traitsILi256ELi128ELi64ELi8ELb0ELb0EN7cutlass10bfloat16_tE19Flash_kernel_traitsILi256ELi128ELi64ELi8ES3_EELb1ELb1ELb0ELb0ELb0ELb1ELb0ELb0EEEvNS_16Flash_fwd_paramsE,(.L_x_1198 - _ZN5flash16flash_fwd_kernelI23Flash_fwd_kernel_traitsILi256ELi128ELi64ELi8ELb0ELb0EN7cutlass10bfloat16_tE19Flash_kernel_traitsILi256ELi128ELi64ELi8ES3_EELb1ELb1ELb0ELb0ELb0ELb1ELb0ELb0EEEvNS_16Flash_fwd_paramsE)
        .other          _ZN5flash16flash_fwd_kernelI23Flash_fwd_kernel_traitsILi256ELi128ELi64ELi8ELb0ELb0EN7cutlass10bfloat16_tE19Flash_kernel_traitsILi256ELi128ELi64ELi8ES3_EELb1ELb1ELb0ELb0ELb0ELb1ELb0ELb0EEEvNS_16Flash_fwd_paramsE,@"STO_CUDA_ENTRY STV_DEFAULT"
_ZN5flash16flash_fwd_kernelI23Flash_fwd_kernel_traitsILi256ELi128ELi64ELi8ELb0ELb0EN7cutlass10bfloat16_tE19Flash_kernel_traitsILi256ELi128ELi64ELi8ES3_EELb1ELb1ELb0ELb0ELb0ELb1ELb0ELb0EEEvNS_16Flash_fwd_paramsE:
.text._ZN5flash16flash_fwd_kernelI23Flash_fwd_kernel_traitsILi256ELi128ELi64ELi8ELb0ELb0EN7cutlass10bfloat16_tE19Flash_kernel_traitsILi256ELi128ELi64ELi8ES3_EELb1ELb1ELb0ELb0ELb0ELb1ELb0ELb0EEEvNS_16Flash_fwd_paramsE:
        /* <DEDUP_REMOVED lines=14> */
[----:B------:R-:W3:Y:S08]  /*00e0*/  S2UR UR18, SR_CTAID.Y ;  /* 0x00000000001279c3 */ /* 0x000ef00000002600 */
[----:B------:R-:W1:Y:S01]  /*00f0*/  S2UR UR17, SR_CTAID.Z ;  /* 0x00000000001179c3 */ /* 0x000e620000002700 */
[----:B----4-:R-:W4:Y:S01]  /*0100*/  @P1 LDG.E.64 R8, desc[UR20][R8.64] ;  /* 0x0000001408081981 */ /* 0x010f22000c1e1b00 */
[----:B--2---:R-:W-:Y:S01]  /*0110*/  @P1 IMAD.MOV.U32 R4, RZ, RZ, R3 ;  /* 0x000000ffff041224 */ /* 0x004fe200078e0003 */
[----:B------:R-:W2:Y:S01]  /*0120*/  LDCU.U8 UR12, c[0x0][0x532] ;  /* 0x0000a640ff0c77ac */ /* 0x000ea20008000000 */
[----:B------:R-:W-:Y:S01]  /*0130*/  @P1 IMAD.MOV.U32 R5, RZ, RZ, R2 ;  /* 0x000000ffff051224 */ /* 0x000fe200078e0002 */
[----:B------:R-:W2:Y:S03]  /*0140*/  LDCU.64 UR6, c[0x0][0x468] ;  /* 0x00008d00ff0677ac */ /* 0x000ea60008000a00 */
[----:B------:R-:W4:Y:S01]  /*0150*/  @P1 LDC R0, c[0x0][0x520] ;  /* 0x00014800ff001b82 */ /* 0x000f220000000800 */
[----:B------:R2:W4:Y:S01]  /*0160*/  @P1 LDG.E.64 R6, desc[UR20][R4.64] ;  /* 0x0000001404061981 */ /* 0x000522000c1e1b00 */
[----:B------:R-:W-:Y:S01]  /*0170*/  ISETP.NE.U32.AND P4, PT, RZ, UR10, PT ;  /* 0x0000000aff007c0c */ /* 0x000fe2000bf85070 */
[----:B------:R-:W-:-:S02]  /*0180*/  UISETP.NE.U32.AND UP4, UPT, UR10, URZ, UPT ;  /* 0x000000ff0a00728c */ /* 0x000fc4000bf85070 */
[----:B------:R-:W-:Y:S01]  /*0190*/  UISETP.NE.U32.AND UP3, UPT, UR8, URZ, UPT ;  /* 0x000000ff0800728c */ /* 0x000fe2000bf65070 */
[----:B------:R-:W-:Y:S01]  /*01a0*/  ISETP.NE.AND.EX P4, PT, RZ, UR11, PT, P4 ;  /* 0x0000000bff007c0c */ /* 0x000fe2000bf85340 */
[----:B------:R-:W-:Y:S02]  /*01b0*/  UISETP.NE.AND.EX UP4, UPT, UR11, URZ, UPT, UP4 ;  /* 0x000000ff0b00728c */ /* 0x000fe4000bf85340 */
[----:B------:R-:W-:Y:S02]  /*01c0*/  UISETP.NE.AND.EX UP3, UPT, UR9, URZ, UPT, UP3 ;  /* 0x000000ff0900728c */ /* 0x000fe4000bf65330 */
[----:B---3--:R-:W-:Y:S02]  /*01d0*/  USHF.L.U32 UR11, UR18, 0x2, URZ ;  /* 0x00000002120b7899 */ /* 0x008fe400080006ff */
[----:B------:R-:W-:Y:S01]  /*01e0*/  PLOP3.LUT P2, PT, PT, PT, UP4, 0x80, 0x8 ;  /* 0x000000000008781c */ /* 0x000fe20003f4f048 */
[----:B-1----:R-:W-:Y:S02]  /*01f0*/  UIMAD.WIDE.U32 UR14, UR18, 0x4, UR14 ;  /* 0x00000004120e78a5 */ /* 0x002fe4000f8e000e */
[----:B------:R-:W-:-:S02]  /*0200*/  ULOP3.LUT UR4, UR17, UR26, UR18, 0xfe, !UPT ;  /* 0x0000001a11047292 */ /* 0x000fc4000f8efe12 */
[----:B--2---:R-:W-:Y:S02]  /*0210*/  UISETP.NE.AND UP5, UPT, UR12, URZ, UPT ;  /* 0x000000ff0c00728c */ /* 0x004fe4000bfa5270 */
[----:B------:R-:W-:Y:S02]  /*0220*/  UISETP.EQ.U32.AND UP2, UPT, UR6, URZ, UPT ;  /* 0x000000ff0600728c */ /* 0x000fe4000bf42070 */
[----:B------:R-:W-:Y:S01]  /*0230*/  LOP3.LUT P3, RZ, R166, UR4, RZ, 0xfc, !PT ;  /* 0x00000004a6ff7c12 */ /* 0x000fe2000f86fcff */
[----:B------:R-:W-:-:S04]  /*0240*/  USHF.R.U32.HI UR10, URZ, 0x1e, UR18 ;  /* 0x0000001eff0a7899 */ /* 0x000fc80008011612 */
[----:B------:R-:W1:Y:S08]  /*0250*/  LDCU.64 UR4, c[0x0][0x478] ;  /* 0x00008f00ff0477ac */ /* 0x000e700008000a00 */
[----:B------:R-:W2:Y:S01]  /*0260*/  @!P3 LDC.64 R4, c[0x0][0x528] ;  /* 0x00014a00ff04bb82 */ /* 0x000ea20000000a00 */
[----:B------:R-:W-:Y:S02]  /*0270*/  @UP3 UIADD3 UR12, UP1, UPT, UR11, UR8, URZ ;  /* 0x000000080b0c3290 */ /* 0x000fe4000ff3e0ff */
[----:B------:R-:W-:-:S02]  /*0280*/  UISETP.EQ.OR.EX UP2, UPT, UR7, URZ, !UP5, UP2 ;  /* 0x000000ff0700728c */ /* 0x000fc4000ef42720 */
        /* <DEDUP_REMOVED lines=12> */
[----:B------:R-:W1:Y:S08]  /*0350*/  @!UP4 LDCU UR23, c[0x0][0x434] ;  /* 0x00008680ff17c7ac */ /* 0x000e700008000800 */
[----:B------:R-:W-:Y:S01]  /*0360*/  IMAD.U32 R8, RZ, RZ, UR24 ;  /* 0x00000018ff087e24 */ /* 0x000fe2000f8e00ff */
[----:B------:R-:W3:Y:S01]  /*0370*/  @!UP0 LDCU.64 UR4, c[0x0][0x488] ;  /* 0x00009100ff0487ac */ /* 0x000ee20008000a00 */
[----:B------:R-:W-:-:S02]  /*0380*/  IMAD.U32 R9, RZ, RZ, UR25 ;  /* 0x00000019ff097e24 */ /* 0x000fc4000f8e00ff */
[----:B------:R-:W-:Y:S01]  /*0390*/  @P1 IMAD.X R2, RZ, RZ, R7, P0 ;  /* 0x000000ffff021224 */ /* 0x000fe200000e0607 */
[----:B------:R-:W-:Y:S01]  /*03a0*/  PLOP3.LUT P1, PT, PT, PT, UP3, 0x80, 0x8 ;  /* 0x000000000008781c */ /* 0x000fe20003f2f038 */
[----:B------:R-:W-:Y:S01]  /*03b0*/  @!P3 IMAD.MOV.U32 R6, RZ, RZ, R3 ;  /* 0x000000ffff06b224 */ /* 0x000fe200078e0003 */
[----:B--2---:R2:W-:Y:S01]  /*03c0*/  @!P3 STG.E.64 desc[UR20][R4.64], R8 ;  /* 0x000000080400b986 */ /* 0x0045e2000c101b14 */
[----:B------:R-:W-:-:S05]  /*03d0*/  @!P3 IMAD.MOV.U32 R7, RZ, RZ, R2 ;  /* 0x000000ffff07b224 */ /* 0x000fca00078e0002 */
[----:B------:R4:W-:Y:S01]  /*03e0*/  @!P3 STG.E.64 desc[UR20][R4.64+0x8], R6 ;  /* 0x000008060400b986 */ /* 0x0009e2000c101b14 */
[----:B------:R-:W-:Y:S02]  /*03f0*/  PLOP3.LUT P3, PT, PT, PT, UP2, 0x80, 0x8 ;  /* 0x000000000008781c */ /* 0x000fe40003f6f028 */
[----:B------:R-:W-:-:S13]  /*0400*/  PLOP3.LUT P0, PT, PT, PT, UP0, 0x80, 0x8 ;  /* 0x000000000008781c */ /* 0x000fda0003f0f008 */
[----:B------:R-:W5:Y:S01]  /*0410*/  @P0 LDG.E R0, desc[UR20][R10.64] ;  /* 0x000000140a000981 */ /* 0x000f62000c1e1900 */
[----:B--2---:R-:W-:Y:S01]  /*0420*/  IMAD.U32 R8, RZ, RZ, UR14 ;  /* 0x0000000eff087e24 */ /* 0x004fe2000f8e00ff */
[----:B------:R-:W-:-:S05]  /*0430*/  MOV R9, UR15 ;  /* 0x0000000f00097c02 */ /* 0x000fca0008000f00 */
[----:B----4-:R-:W2:Y:S04]  /*0440*/  @P4 LDG.E R7, desc[UR20][R8.64] ;  /* 0x0000001408074981 */ /* 0x010ea8000c1e1900 */
[----:B------:R4:W3:Y:S02]  /*0450*/  @P2 LDG.E R4, desc[UR20][R8.64+0x4] ;  /* 0x0000041408042981 */ /* 0x0008e4000c1e1900 */
[----:B----4-:R-:W-:Y:S02]  /*0460*/  IMAD.U32 R8, RZ, RZ, UR12 ;  /* 0x0000000cff087e24 */ /* 0x010fe4000f8e00ff */
[----:B------:R-:W-:-:S05]  /*0470*/  IMAD.U32 R9, RZ, RZ, UR13 ;  /* 0x0000000dff097e24 */ /* 0x000fca000f8e00ff */
[----:B------:R4:W3:Y:S02]  /*0480*/  @P1 LDG.E R5, desc[UR20][R8.64] ;  /* 0x0000001408051981 */ /* 0x0008e4000c1e1900 */
[----:B----4-:R-:W-:Y:S01]  /*0490*/  MOV R8, UR9 ;  /* 0x0000000900087c02 */ /* 0x010fe20008000f00 */
[----:B------:R-:W-:-:S05]  /*04a0*/  IMAD.U32 R9, RZ, RZ, UR8 ;  /* 0x00000008ff097e24 */ /* 0x000fca000f8e00ff */
[----:B------:R-:W4:Y:S01]  /*04b0*/  @!P3 LDG.E R6, desc[UR20][R8.64] ;  /* 0x000000140806b981 */ /* 0x000f22000c1e1900 */
[----:B------:R-:W-:Y:S01]  /*04c0*/  UMOV UR14, 0xffffffff ;  /* 0xffffffff000e7882 */ /* 0x000fe20000000000 */
        /* <DEDUP_REMOVED lines=11> */
[----:B------:R-:W-:Y:S01]  /*0580*/  PLOP3.LUT P1, PT, PT, PT, UP2, 0x80, 0x8 ;  /* 0x000000000008781c */ /* 0x000fe20003f2f028 */
[----:B------:R-:W-:Y:S01]  /*0590*/  @!UP0 UISETP.NE.U32.AND UP2, UPT, UR4, URZ, UPT ;  /* 0x000000ff0400828c */ /* 0x000fe2000bf45070 */
        /* <DEDUP_REMOVED lines=9> */
.L_x_825:
        /* <DEDUP_REMOVED lines=22> */
[----:B------:R-:W-:-:S11]  /*0790*/  UISETP.NE.AND UP0, UPT, UR14, -0x1, UPT ;  /* 0xffffffff0e00788c */ /* 0x000fd6000bf05270 */
[----:B------:R-:W2:Y:S01]  /*07a0*/  @!UP0 LDCU.64 UR8, c[0x0][0x400] ;  /* 0x00008000ff0887ac */ /* 0x000ea20008000a00 */
[----:B-1----:R-:W-:Y:S01]  /*07b0*/  UISETP.NE.AND UP1, UPT, UR4, URZ, UPT ;  /* 0x000000ff0400728c */ /* 0x002fe2000bf25270 */
[----:B------:R-:W1:Y:S10]  /*07c0*/  @UP0 LDCU.64 UR6, c[0x0][0x408] ;  /* 0x00008100ff0607ac */ /* 0x000e740008000a00 */
[----:B------:R-:W3:Y:S01]  /*07d0*/  @UP1 LDCU.64 UR4, c[0x0][0x430] ;  /* 0x00008600ff0417ac */ /* 0x000ee20008000a00 */
[----:B--2---:R-:W-:Y:S01]  /*07e0*/  @!UP0 UIMAD.WIDE.U32 UR10, UR18, UR8, URZ ;  /* 0x00000008120a82a5 */ /* 0x004fe2000f8e00ff */
[----:B------:R-:W2:Y:S01]  /*07f0*/  @UP1 LDCU UR8, c[0x0][0x430] ;  /* 0x00008600ff0817ac */ /* 0x000ea20008000800 */
[----:B-1----:R-:W-:-:S02]  /*0800*/  @UP0 UIMAD.WIDE.U32 UR24, UR14, UR6, URZ ;  /* 0x000000060e1802a5 */ /* 0x002fc4000f8e00ff */
[----:B------:R-:W-:Y:S02]  /*0810*/  @!UP0 UIMAD UR9, UR18, UR9, UR11 ;  /* 0x00000009120982a4 */ /* 0x000fe4000f8e020b */
[----:B------:R-:W-:-:S05]  /*0820*/  @UP0 UIMAD UR9, UR14, UR7, UR25 ;  /* 0x000000070e0902a4 */ /* 0x000fca000f8e0219 */
[----:B------:R-:W1:Y:S01]  /*0830*/  LDCU.U8 UR11, c[0x0][0x548] ;  /* 0x0000a900ff0b77ac */ /* 0x000e620008000000 */
[----:B---3--:R-:W-:Y:S01]  /*0840*/  @UP1 UIMAD UR12, UR4, UR5, URZ ;  /* 0x00000005040c12a4 */ /* 0x008fe2000f8e02ff */
[----:B------:R-:W-:Y:S01]  /*0850*/  @UP1 UMOV UR7, 0x1 ;  /* 0x0000000100071882 */ /* 0x000fe20000000000 */
[----:B------:R-:W-:Y:S01]  /*0860*/  @UP0 UMOV UR10, UR24 ;  /* 0x00000018000a0c82 */ /* 0x000fe20008000000 */
[----:B--2---:R-:W-:Y:S09]  /*0870*/  BRA.U UP1, `(.L_x_827) ;  /* 0x0000000101287547 */ /* 0x004ff2000b800000 */
[----:B-1----:R-:W-:Y:S01]  /*0880*/  UISETP.NE.AND UP0, UPT, UR11, URZ, UPT ;  /* 0x000000ff0b00728c */ /* 0x002fe2000bf05270 */
        /* <DEDUP_REMOVED lines=9> */
.L_x_827:
[----:B------:R-:W2:Y:S01]  /*0920*/  LDCU.64 UR4, c[0x0][0x410] ;  /* 0x00008200ff0477ac */ /* 0x000ea20008000a00 */
[C---:B------:R-:W-:Y:S01]  /*0930*/  IMAD.SHL.U32 R2, R166.reuse, 0x8, RZ ;  /* 0x00000008a6027824 */ /* 0x040fe200078e00ff */
[----:B------:R-:W-:Y:S01]  /*0940*/  SHF.R.U32.HI R0, RZ, 0x3, R166 ;  /* 0x00000003ff007819 */ /* 0x000fe200000116a6 */
[----:B------:R-:W-:Y:S01]  /*0950*/  BSSY.RECONVERGENT B0, `(.L_x_828) ;  /* 0x0000033000007945 */ /* 0x000fe20003800200 */
[----:B------:R-:W4:Y:S01]  /*0960*/  LDCU UR6, c[0x0][0x434] ;  /* 0x00008680ff0677ac */ /* 0x000f220008000800 */
[----:B------:R-:W-:Y:S02]  /*0970*/  LOP3.LUT P6, R166, R166, 0x7, RZ, 0xc0, !PT ;  /* 0x00000007a6a67812 */ /* 0x000fe400078cc0ff */
[----:B------:R-:W-:Y:S01]  /*0980*/  LOP3.LUT R2, R2, 0x38, RZ, 0xc0, !PT ;  /* 0x0000003802027812 */ /* 0x000fe200078ec0ff */
[----:B-1----:R-:W-:Y:S01]  /*0990*/  UISETP.NE.AND UP1, UPT, UR11, URZ, !UP1 ;  /* 0x000000ff0b00728c */ /* 0x002fe2000cf25270 */
[----:B------:R-:W-:Y:S01]  /*09a0*/  VIADD R6, R0, 0x20 ;  /* 0x0000002000067836 */ /* 0x000fe20000000000 */
[----:B------:R-:W-:Y:S01]  /*09b0*/  UISETP.NE.AND UP0, UPT, UR14, -0x1, UPT ;  /* 0xffffffff0e00788c */ /* 0x000fe2000bf05270 */
[----:B------:R-:W-:Y:S01]  /*09c0*/  IADD3 R2, P1, PT, R2, UR10, RZ ;  /* 0x0000000a02027c10 */ /* 0x000fe2000ff3e0ff */
[----:B---3--:R-:W-:Y:S01]  /*09d0*/  UIMAD UR12, UR17, UR12, URZ ;  /* 0x0000000c110c72a4 */ /* 0x008fe2000f8e02ff */
[C---:B------:R-:W-:Y:S01]  /*09e0*/  VIADD R5, R0.reuse, 0x40 ;  /* 0x0000004000057836 */ /* 0x040fe20000000000 */
[----:B------:R-:W-:Y:S01]  /*09f0*/  UIMAD.WIDE.U32 UR26, UR26, 0x80, URZ ;  /* 0x000000801a1a78a5 */ /* 0x000fe2000f8e00ff */
[----:B------:R-:W-:-:S02]  /*0a00*/  VIADD R4, R0, 0x60 ;  /* 0x0000006000047836 */ /* 0x000fc40000000000 */
[----:B------:R-:W-:Y:S02]  /*0a10*/  IMAD.X R3, RZ, RZ, UR9, P1 ;  /* 0x00000009ff037e24 */ /* 0x000fe400088e06ff */
[----:B--2---:R-:W-:Y:S01]  /*0a20*/  IMAD.U32 R8, RZ, RZ, UR4 ;  /* 0x00000004ff087e24 */ /* 0x004fe2000f8e00ff */
[----:B------:R-:W-:Y:S01]  /*0a30*/  UIMAD UR4, UR19, UR8, URZ ;  /* 0x00000008130472a4 */ /* 0x000fe2000f8e02ff */
[----:B------:R-:W-:Y:S01]  /*0a40*/  IMAD.U32 R10, RZ, RZ, UR5 ;  /* 0x00000005ff0a7e24 */ /* 0x000fe2000f8e00ff */
[----:B------:R-:W-:Y:S01]  /*0a50*/  UIADD3 UR19, UPT, UPT, -UR19, UR23, URZ ;  /* 0x0000001713137290 */ /* 0x000fe2000fffe1ff */
[----:B------:R-:W-:Y:S01]  /*0a60*/  IMAD.WIDE.U32 R8, R8, UR17, R2 ;  /* 0x0000001108087c25 */ /* 0x000fe2000f8e0002 */
[----:B----4-:R-:W-:Y:S01]  /*0a70*/  UIMAD UR6, UR18, UR6, URZ ;  /* 0x00000006120672a4 */ /* 0x010fe2000f8e02ff */
[----:B------:R-:W-:Y:S01]  /*0a80*/  LOP3.LUT R3, R0, UR26, RZ, 0xfc, !PT ;  /* 0x0000001a00037c12 */ /* 0x000fe2000f8efcff */
        /* <DEDUP_REMOVED lines=14> */
[----:B------:R-:W-:-:S04]  /*0b70*/  UIADD3 UR9, UP1, UP0, UR4, UR9, UR12 ;  /* 0x0000000904097290 */ /* 0x000fc8000f83e00c */
[----:B------:R-:W-:Y:S01]  /*0b80*/  UIADD3.X UR10, UPT, UPT, UR10, UR5, UR6, UP1, UP0 ;  /* 0x000000050a0a7290 */ /* 0x000fe20008fe0406 */
[----:B------:R-:W-:Y:S11]  /*0b90*/  @P3 BRA `(.L_x_829) ;  /* 0x0000000000383947 */ /* 0x000ff60003800000 */
[----:B------:R-:W1:Y:S01]  /*0ba0*/  LDCU.64 UR4, c[0x0][0x408] ;  /* 0x00008100ff0477ac */ /* 0x000e620008000a00 */
[----:B------:R-:W-:Y:S01]  /*0bb0*/  MOV R10, R8 ;  /* 0x00000008000a7202 */ /* 0x000fe20000000f00 */
[----:B------:R-:W2:Y:S01]  /*0bc0*/  LDCU.64 UR6, c[0x0][0x3f0] ;  /* 0x00007e00ff0677ac */ /* 0x000ea20008000a00 */
[----:B-1----:R-:W-:-:S03]  /*0bd0*/  UIMAD UR11, UR27, UR4, URZ ;  /* 0x000000041b0b72a4 */ /* 0x002fc6000f8e02ff */
[----:B------:R-:W-:-:S03]  /*0be0*/  IMAD.WIDE.U32 R12, R3, UR4, R10 ;  /* 0x00000004030c7c25 */ /* 0x000fc6000f8e000a */
[----:B------:R-:W-:Y:S02]  /*0bf0*/  MOV R2, UR11 ;  /* 0x0000000b00027c02 */ /* 0x000fe40008000f00 */
[----:B--2---:R-:W-:-:S03]  /*0c00*/  LEA R14, P3, R12, UR6, 0x1 ;  /* 0x000000060c0e7c11 */ /* 0x004fc6000f8608ff */
[----:B------:R-:W-:-:S05]  /*0c10*/  IMAD R2, R3, UR5, R2 ;  /* 0x0000000503027c24 */ /* 0x000fca000f8e0202 */
[----:B------:R-:W-:-:S04]  /*0c20*/  IADD3 R2, PT, PT, R13, R2, RZ ;  /* 0x000000020d027210 */ /* 0x000fc80007ffe0ff */
[----:B------:R-:W-:-:S05]  /*0c30*/  LEA.HI.X R15, R12, UR7, R2, 0x1, P3 ;  /* 0x000000070c0f7c11 */ /* 0x000fca00098f0c02 */
[----:B------:R1:W-:Y:S04]  /*0c40*/  STG.E.128 desc[UR20][R14.64], RZ ;  /* 0x000000ff0e007986 */ /* 0x0003e8000c101d14 */
[----:B------:R1:W-:Y:S04]  /*0c50*/  STG.E.128 desc[UR20][R14.64+0x80], RZ ;  /* 0x000080ff0e007986 */ /* 0x0003e8000c101d14 */
[----:B------:R1:W-:Y:S04]  /*0c60*/  STG.E.128 desc[UR20][R14.64+0x100], RZ ;  /* 0x000100ff0e007986 */ /* 0x0003e8000c101d14 */
[----:B------:R1:W-:Y:S02]  /*0c70*/  STG.E.128 desc[UR20][R14.64+0x180], RZ ;  /* 0x000180ff0e007986 */ /* 0x0003e4000c101d14 */
.L_x_829:
[----:B------:R-:W-:Y:S05]  /*0c80*/  BSYNC.RECONVERGENT B0 ;  /* 0x0000000000007941 */ /* 0x000fea0003800200 */
.L_x_828:
        /* <DEDUP_REMOVED lines=9> */
[----:B------:R-:W-:-:S04]  /*0d20*/  IMAD.X R2, RZ, RZ, UR27, P0 ;  /* 0x0000001bff027e24 */ /* 0x000fc800080e06ff */
        /* <DEDUP_REMOVED lines=10> */
.L_x_831:
[----:B------:R-:W-:Y:S05]  /*0dd0*/  BSYNC.RECONVERGENT B0 ;  /* 0x0000000000007941 */ /* 0x000fea0003800200 */
.L_x_830:
[----:B------:R-:W-:Y:S04]  /*0de0*/  BSSY.RECONVERGENT B0, `(.L_x_832) ;  /* 0x0000012000007945 */ /* 0x000fe80003800200 */
[----:B------:R-:W-:Y:S05]  /*0df0*/  @P2 BRA `(.L_x_833) ;  /* 0x0000000000402947 */ /* 0x000fea0003800000 */
[----:B------:R-:W3:Y:S01]  /*0e00*/  LDCU.64 UR6, c[0x0][0x408] ;  /* 0x00008100ff0677ac */ /* 0x000ee20008000a00 */
[----:B------:R-:W-:Y:S01]  /*0e10*/  IADD3 R7, P0, PT, R3, 0x40, RZ ;  /* 0x0000004003077810 */ /* 0x000fe20007f1e0ff */
[----:B------:R-:W-:Y:S01]  /*0e20*/  IMAD.MOV.U32 R12, RZ, RZ, R8 ;  /* 0x000000ffff0c7224 */ /* 0x000fe200078e0008 */
[----:B------:R-:W-:Y:S01]  /*0e30*/  MOV R13, R11 ;  /* 0x0000000b000d7202 */ /* 0x000fe20000000f00 */
[----:B------:R-:W1:Y:S02]  /*0e40*/  LDCU.64 UR4, c[0x0][0x3f0] ;  /* 0x00007e00ff0477ac */ /* 0x000e640008000a00 */
[----:B------:R-:W-:-:S04]  /*0e50*/  IMAD.X R2, RZ, RZ, UR27, P0 ;  /* 0x0000001bff027e24 */ /* 0x000fc800080e06ff */
        /* <DEDUP_REMOVED lines=10> */
.L_x_833:
[----:B------:R-:W-:Y:S05]  /*0f00*/  BSYNC.RECONVERGENT B0 ;  /* 0x0000000000007941 */ /* 0x000fea0003800200 */
.L_x_832:
[----:B------:R-:W-:Y:S04]  /*0f10*/  BSSY.RECONVERGENT B0, `(.L_x_834) ;  /* 0x0000011000007945 */ /* 0x000fe80003800200 */
[----:B------:R-:W-:Y:S05]  /*0f20*/  @P1 BRA `(.L_x_835) ;  /* 0x00000000003c1947 */ /* 0x000fea0003800000 */
[----:B------:R-:W4:Y:S01]  /*0f30*/  LDCU.64 UR6, c[0x0][0x408] ;  /* 0x00008100ff0677ac */ /* 0x000f220008000a00 */
[----:B------:R-:W-:Y:S02]  /*0f40*/  IADD3 R3, P0, PT, R3, 0x60, RZ ;  /* 0x0000006003037810 */ /* 0x000fe40007f1e0ff */
[----:B------:R-:W-:Y:S01]  /*0f50*/  MOV R9, R11 ;  /* 0x0000000b00097202 */ /* 0x000fe20000000f00 */
[----:B------:R-:W5:Y:S01]  /*0f60*/  LDCU.64 UR4, c[0x0][0x3f0] ;  /* 0x00007e00ff0477ac */ /* 0x000f620008000a00 */
[----:B------:R-:W-:-:S05]  /*0f70*/  IADD3.X R2, PT, PT, RZ, UR27, RZ, P0, !PT ;  /* 0x0000001bff027c10 */ /* 0x000fca00087fe4ff */
        /* <DEDUP_REMOVED lines=10> */
.L_x_835:
[----:B------:R-:W-:Y:S05]  /*1020*/  BSYNC.RECONVERGENT B0 ;  /* 0x0000000000007941 */ /* 0x000fea0003800200 */
.L_x_834:
        /* <DEDUP_REMOVED lines=10> */
.L_x_837:
[----:B------:R-:W-:Y:S05]  /*10d0*/  BSYNC.RECONVERGENT B0 ;  /* 0x0000000000007941 */ /* 0x000fea0003800200 */
.L_x_836:
[----:B------:R-:W-:Y:S04]  /*10e0*/  BSSY.RECONVERGENT B0, `(.L_x_838) ;  /* 0x000000a000007945 */ /* 0x000fe80003800200 */
[----:B------:R-:W-:Y:S05]  /*10f0*/  @P5 BRA `(.L_x_839) ;  /* 0x0000000000205947 */ /* 0x000fea0003800000 */
[----:B------:R-:W5:Y:S01]  /*1100*/  LDCU.64 UR4, c[0x0][0x420] ;  /* 0x00008400ff0477ac */ /* 0x000f620008000a00 */
[----:B-1----:R-:W-:-:S05]  /*1110*/  IMAD R0, R6, UR8, RZ ;  /* 0x0000000806007c24 */ /* 0x002fca000f8e02ff */
[----:B------:R-:W-:-:S04]  /*1120*/  IADD3 R2, P0, PT, R0, UR9, RZ ;  /* 0x0000000900027c10 */ /* 0x000fc8000ff1e0ff */
[----:B------:R-:W-:Y:S02]  /*1130*/  LEA.HI.X.SX32 R0, R0, UR10, 0x1, P0 ;  /* 0x0000000a00007c11 */ /* 0x000fe400080f0eff */
[----:B-----5:R-:W-:-:S04]  /*1140*/  LEA R6, P0, R2, UR4, 0x2 ;  /* 0x0000000402067c11 */ /* 0x020fc8000f8010ff */
[----:B------:R-:W-:Y:S01]  /*1150*/  LEA.HI.X R7, R2, UR5, R0, 0x2, P0 ;  /* 0x0000000502077c11 */ /* 0x000fe200080f1400 */
[----:B------:R-:W-:-:S05]  /*1160*/  IMAD.MOV.U32 R0, RZ, RZ, 0x7f800000 ;  /* 0x7f800000ff007424 */ /* 0x000fca00078e00ff */
[----:B------:R1:W-:Y:S03]  /*1170*/  STG.E desc[UR20][R6.64], R0 ;  /* 0x0000000006007986 */ /* 0x0003e6000c101914 */
.L_x_839:
[----:B------:R-:W-:Y:S05]  /*1180*/  BSYNC.RECONVERGENT B0 ;  /* 0x0000000000007941 */ /* 0x000fea0003800200 */
.L_x_838:
        /* <DEDUP_REMOVED lines=10> */
.L_x_841:
[----:B------:R-:W-:Y:S05]  /*1230*/  BSYNC.RECONVERGENT B0 ;  /* 0x0000000000007941 */ /* 0x000fea0003800200 */
.L_x_840:
[----:B------:R-:W-:Y:S05]  /*1240*/  @P3 EXIT ;  /* 0x000000000000394d */ /* 0x000fea0003800000 */
[----:B------:R-:W5:Y:S01]  /*1250*/  LDCU.64 UR4, c[0x0][0x420] ;  /* 0x00008400ff0477ac */ /* 0x000f620008000a00 */
[----:B-1----:R-:W-:-:S05]  /*1260*/  IMAD R0, R4, UR8, RZ ;  /* 0x0000000804007c24 */ /* 0x002fca000f8e02ff */
[----:B------:R-:W-:-:S04]  /*1270*/  IADD3 R2, P0, PT, R0, UR9, RZ ;  /* 0x0000000900027c10 */ /* 0x000fc8000ff1e0ff */
[----:B------:R-:W-:Y:S02]  /*1280*/  LEA.HI.X.SX32 R0, R0, UR10, 0x1, P0 ;  /* 0x0000000a00007c11 */ /* 0x000fe400080f0eff */
[----:B-----5:R-:W-:-:S04]  /*1290*/  LEA R4, P0, R2, UR4, 0x2 ;  /* 0x0000000402047c11 */ /* 0x020fc8000f8010ff */
[----:B------:R-:W-:Y:S01]  /*12a0*/  LEA.HI.X R5, R2, UR5, R0, 0x2, P0 ;  /* 0x0000000502057c11 */ /* 0x000fe200080f1400 */
[----:B------:R-:W-:-:S05]  /*12b0*/  IMAD.MOV.U32 R0, RZ, RZ, 0x7f800000 ;  /* 0x7f800000ff007424 */ /* 0x000fca00078e00ff */
[----:B------:R-:W-:Y:S01]  /*12c0*/  STG.E desc[UR20][R4.64], R0 ;  /* 0x0000000004007986 */ /* 0x000fe2000c101914 */
[----:B------:R-:W-:Y:S05]  /*12d0*/  EXIT ;  /* 0x000000000000794d */ /* 0x000fea0003800000 */
.L_x_826:
        /* <DEDUP_REMOVED lines=21> */
.L_x_842:
[----:B------:R-:W1:Y:S01]  /*1430*/  LDCU.64 UR10, c[0x0][0x3b8] ;  /* 0x00007700ff0a77ac */ /* 0x000e620008000a00 */
[----:B------:R-:W-:-:S04]  /*1440*/  UIADD3 UR31, UPT, UPT, UR12, UR13, URZ ;  /* 0x0000000d0c1f7290 */ /* 0x000fc8000fffe0ff */
[----:B-1----:R-:W-:Y:S02]  /*1450*/  UIMAD.WIDE.U32 UR6, UR31, UR10, URZ ;  /* 0x0000000a1f0672a5 */ /* 0x002fe4000f8e00ff */
[----:B------:R-:W-:-:S04]  /*1460*/  UIMAD UR31, UR31, UR11, URZ ;  /* 0x0000000b1f1f72a4 */ /* 0x000fc8000f8e02ff */
[----:B------:R-:W-:Y:S02]  /*1470*/  UIADD3 UR31, UPT, UPT, UR7, UR31, URZ ;  /* 0x0000001f071f7290 */ /* 0x000fe4000fffe0ff */
.L_x_843:
        /* <DEDUP_REMOVED lines=38> */
.L_x_844:
[----:B------:R-:W1:Y:S01]  /*16e0*/  LDCU.64 UR8, c[0x0][0x3c0] ;  /* 0x00007800ff0877ac */ /* 0x000e620008000a00 */
[----:B------:R-:W-:-:S04]  /*16f0*/  UIADD3 UR12, UPT, UPT, UR12, UR13, URZ ;  /* 0x0000000d0c0c7290 */ /* 0x000fc8000fffe0ff */
[----:B-1----:R-:W-:Y:S02]  /*1700*/  UIMAD.WIDE.U32 UR32, UR12, UR8, URZ ;  /* 0x000000080c2072a5 */ /* 0x002fe4000f8e00ff */
[----:B------:R-:W-:-:S04]  /*1710*/  UIMAD UR12, UR12, UR9, URZ ;  /* 0x000000090c0c72a4 */ /* 0x000fc8000f8e02ff */
[----:B------:R-:W-:-:S12]  /*1720*/  UIADD3 UR29, UPT, UPT, UR33, UR12, URZ ;  /* 0x0000000c211d7290 */ /* 0x000fd8000fffe0ff */
.L_x_845:
[----:B------:R-:W-:Y:S01]  /*1730*/  UIADD3 UR27, UPT, UPT, -UR19, UR23, URZ ;  /* 0x00000017131b7290 */ /* 0x000fe2000fffe1ff */
[----:B------:R-:W-:Y:S01]  /*1740*/  SHF.R.U32.HI R13, RZ, 0x3, R166 ;  /* 0x00000003ff0d7819 */ /* 0x000fe200000116a6 */
[C---:B------:R-:W-:Y:S01]  /*1750*/  IMAD.SHL.U32 R196, R166.reuse, 0x8, RZ ;  /* 0x00000008a6c47824 */ /* 0x040fe200078e00ff */
[----:B------:R-:W1:Y:S01]  /*1760*/  LDCU.64 UR12, c[0x0][0x3c8] ;  /* 0x00007900ff0c77ac */ /* 0x000e620008000a00 */
[----:B------:R-:W-:Y:S01]  /*1770*/  SHF.R.S32.HI R12, RZ, 0x1f, R0 ;  /* 0x0000001fff0c7819 */ /* 0x000fe20000011400 */
[----:B------:R-:W-:Y:S01]  /*1780*/  IMAD.SHL.U32 R178, R166, 0x20, RZ ;  /* 0x00000020a6b27824 */ /* 0x000fe200078e00ff */
[C---:B------:R-:W-:Y:S01]  /*1790*/  ISETP.GE.AND P2, PT, R13.reuse, UR27, PT ;  /* 0x0000001b0d007c0c */ /* 0x040fe2000bf46270 */
[C---:B------:R-:W-:Y:S01]  /*17a0*/  VIADD R16, R13.reuse, 0x20 ;  /* 0x000000200d107836 */ /* 0x040fe20000000000 */
[C---:B------:R-:W-:Y:S01]  /*17b0*/  LOP3.LUT R167, R196.reuse, 0x38, RZ, 0xc0, !PT ;  /* 0x00000038c4a77812 */ /* 0x040fe200078ec0ff */
[C---:B------:R-:W-:Y:S01]  /*17c0*/  VIADD R5, R13.reuse, 0x40 ;  /* 0x000000400d057836 */ /* 0x040fe20000000000 */
[----:B------:R-:W-:Y:S01]  /*17d0*/  LOP3.LUT R218, R196, 0x1f8, RZ, 0xc0, !PT ;  /* 0x000001f8c4da7812 */ /* 0x000fe200078ec0ff */
[----:B------:R-:W-:Y:S01]  /*17e0*/  VIADD R4, R13, 0x60 ;  /* 0x000000600d047836 */ /* 0x000fe20000000000 */
[----:B------:R-:W-:Y:S01]  /*17f0*/  IADD3 R24, P0, PT, R167, UR6, RZ ;  /* 0x00000006a7187c10 */ /* 0x000fe2000ff1e0ff */
[----:B------:R-:W2:Y:S01]  /*1800*/  LDCU.128 UR4, c[0x0][0x3d0] ;  /* 0x00007a00ff0477ac */ /* 0x000ea20008000c00 */
[----:B------:R-:W-:Y:S01]  /*1810*/  ISETP.GE.AND P1, PT, R16, UR27, PT ;  /* 0x0000001b10007c0c */ /* 0x000fe2000bf26270 */
[----:B------:R-:W-:Y:S01]  /*1820*/  IMAD.MOV.U32 R212, RZ, RZ, 0x20 ;  /* 0x00000020ffd47424 */ /* 0x000fe200078e00ff */
[----:B------:R-:W-:Y:S01]  /*1830*/  ISETP.GE.AND P6, PT, R5, UR27, PT ;  /* 0x0000001b05007c0c */ /* 0x000fe2000bfc6270 */
[----:B------:R-:W-:Y:S01]  /*1840*/  IMAD.X R25, RZ, RZ, UR31, P0 ;  /* 0x0000001fff197e24 */ /* 0x000fe200080e06ff */
[----:B------:R-:W-:Y:S01]  /*1850*/  IADD3 R6, P0, PT, R167, UR30, RZ ;  /* 0x0000001ea7067c10 */ /* 0x000fe2000ff1e0ff */
[----:B------:R-:W3:Y:S01]  /*1860*/  @!P2 LDC.64 R10, c[0x0][0x3b0] ;  /* 0x0000ec00ff0aab82 */ /* 0x000ee20000000a00 */
[----:B------:R-:W-:Y:S01]  /*1870*/  UIMAD.WIDE.U32 UR30, UR26, 0x80, URZ ;  /* 0x000000801a1e78a5 */ /* 0x000fe2000f8e00ff */
[----:B-1----:R-:W-:Y:S01]  /*1880*/  IMAD.U32 R14, RZ, RZ, UR12 ;  /* 0x0000000cff0e7e24 */ /* 0x002fe2000f8e00ff */
[----:B------:R-:W-:Y:S01]  /*1890*/  ISETP.GE.AND P5, PT, R4, UR27, PT ;  /* 0x0000001b04007c0c */ /* 0x000fe2000bfa6270 */
[----:B------:R-:W-:Y:S01]  /*18a0*/  IMAD.X R7, RZ, RZ, UR28, P0 ;  /* 0x0000001cff077e24 */ /* 0x000fe200080e06ff */
[----:B------:R-:W-:Y:S01]  /*18b0*/  LOP3.LUT R22, R196, 0x1e00, RZ, 0xc0, !PT ;  /* 0x00001e00c4167812 */ /* 0x000fe200078ec0ff */
[----:B------:R-:W-:Y:S01]  /*18c0*/  IMAD.U32 R20, RZ, RZ, UR13 ;  /* 0x0000000dff147e24 */ /* 0x000fe2000f8e00ff */
[----:B------:R-:W1:Y:S01]  /*18d0*/  LDCU.64 UR12, c[0x0][0x388] ;  /* 0x00007100ff0c77ac */ /* 0x000e620008000a00 */
[----:B------:R-:W-:Y:S01]  /*18e0*/  IMAD.WIDE.U32 R14, R14, UR17, R6 ;  /* 0x000000110e0e7c25 */ /* 0x000fe2000f8e0006 */
[----:B------:R-:W4:Y:S01]  /*18f0*/  S2UR UR26, SR_CgaCtaId ;  /* 0x00000000001a79c3 */ /* 0x000f220000008800 */
[C---:B------:R-:W-:Y:S01]  /*1900*/  LOP3.LUT R18, R13.reuse, UR30, RZ, 0xfc, !PT ;  /* 0x0000001e0d127c12 */ /* 0x040fe2000f8efcff */
[----:B------:R-:W5:Y:S01]  /*1910*/  S2R R228, SR_CTAID.X ;  /* 0x0000000000e47919 */ /* 0x000f620000002500 */
[----:B------:R-:W-:Y:S01]  /*1920*/  IMAD.WIDE.U32 R24, R13, UR10, R24 ;  /* 0x0000000a0d187c25 */ /* 0x000fe2000f8e0018 */
[----:B------:R-:W-:-:S02]  /*1930*/  LOP3.LUT R218, R218, 0x38, R166, 0x78, !PT ;  /* 0x00000038dada7812 */ /* 0x000fc400078e78a6 */
[----:B------:R-:W-:Y:S01]  /*1940*/  @!P1 IADD3 R17, P0, PT, R18, 0x20, RZ ;  /* 0x0000002012119810 */ /* 0x000fe20007f1e0ff */
[----:B------:R-:W-:Y:S01]  /*1950*/  IMAD R25, R13, UR11, R25 ;  /* 0x0000000b0d197c24 */ /* 0x000fe2000f8e0219 */
[----:B------:R-:W5:Y:S01]  /*1960*/  @!P2 LDC.64 R8, c[0x0][0x380] ;  /* 0x0000e000ff08ab82 */ /* 0x000f620000000a00 */
[----:B--2---:R-:W-:Y:S01]  /*1970*/  IMAD R216, R12, UR4, RZ ;  /* 0x000000040cd87c24 */ /* 0x004fe2000f8e02ff */
[----:B------:R-:W-:Y:S01]  /*1980*/  LOP3.LUT R218, R218, R22, RZ, 0xfc, !PT ;  /* 0x00000016dada7212 */ /* 0x000fe200078efcff */
[----:B------:R-:W-:Y:S01]  /*1990*/  IMAD R15, R20, UR17, R15 ;  /* 0x00000011140f7c24 */ /* 0x000fe2000f8e020f */
[----:B------:R-:W-:Y:S01]  /*19a0*/  SHF.R.U32.HI R192, RZ, 0x1, R166 ;  /* 0x00000001ffc07819 */ /* 0x000fe200000116a6 */
[----:B------:R-:W-:Y:S01]  /*19b0*/  IMAD R216, R0, UR5, R216 ;  /* 0x0000000500d87c24 */ /* 0x000fe2000f8e02d8 */
[----:B------:R-:W-:Y:S01]  /*19c0*/  UMOV UR5, 0x400 ;  /* 0x0000040000057882 */ /* 0x000fe20000000000 */
[----:B---3--:R-:W-:Y:S01]  /*19d0*/  @!P2 IMAD R19, R10, UR31, RZ ;  /* 0x0000001f0a13ac24 */ /* 0x008fe2000f8e02ff */
[----:B------:R-:W2:Y:S01]  /*19e0*/  @!P1 LDC.64 R6, c[0x0][0x3b0] ;  /* 0x0000ec00ff069b82 */ /* 0x000ea20000000a00 */
[----:B------:R-:W-:Y:S01]  /*19f0*/  IMAD.WIDE.U32 R20, R0, UR4, R24 ;  /* 0x0000000400147c25 */ /* 0x000fe2000f8e0018 */
[----:B------:R-:W-:-:S02]  /*1a00*/  LOP3.LUT R179, R192, 0x8, RZ, 0xc0, !PT ;  /* 0x00000008c0b37812 */ /* 0x000fc400078ec0ff */
[----:B------:R-:W-:Y:S01]  /*1a10*/  LOP3.LUT R224, R166, 0x1f, RZ, 0xc0, !PT ;  /* 0x0000001fa6e07812 */ /* 0x000fe200078ec0ff */
[----:B------:R-:W-:Y:S02]  /*1a20*/  @!P2 IMAD R11, R18, R11, R19 ;  /* 0x0000000b120ba224 */ /* 0x000fe400078e0213 */
[----:B------:R-:W-:Y:S01]  /*1a30*/  @!P1 IMAD.X R19, RZ, RZ, UR31, P0 ;  /* 0x0000001fff139e24 */ /* 0x000fe200080e06ff */
[----:B------:R-:W3:Y:S01]  /*1a40*/  @!P1 LDC.64 R4, c[0x0][0x380] ;  /* 0x0000e000ff049b82 */ /* 0x000ee20000000a00 */
[----:B------:R-:W-:Y:S01]  /*1a50*/  IMAD.IADD R216, R21, 0x1, R216 ;  /* 0x0000000115d87824 */ /* 0x000fe200078e02d8 */
[----:B-1----:R-:W-:Y:S01]  /*1a60*/  LEA R217, P0, R20, UR12, 0x1 ;  /* 0x0000000c14d97c11 */ /* 0x002fe2000f8008ff */
[----:B------:R-:W-:Y:S01]  /*1a70*/  @!P2 IMAD.WIDE.U32 R22, R18, R10, R14 ;  /* 0x0000000a1216a225 */ /* 0x000fe200078e000e */
[----:B------:R-:W-:Y:S02]  /*1a80*/  UIADD3 UR12, UPT, UPT, UR15, -0x1, URZ ;  /* 0xffffffff0f0c7890 */ /* 0x000fe4000fffe0ff */
[----:B------:R-:W-:Y:S01]  /*1a90*/  LEA.HI.X R216, R20, UR13, R216, 0x1, P0 ;  /* 0x0000000d14d87c11 */ /* 0x000fe200080f0cd8 */
[----:B------:R-:W-:Y:S01]  /*1aa0*/  @!P2 IMAD.IADD R11, R23, 0x1, R11 ;  /* 0x00000001170ba824 */ /* 0x000fe200078e020b */
[----:B----4-:R-:W-:Y:S01]  /*1ab0*/  ULEA UR5, UR26, UR5, 0x18 ;  /* 0x000000051a057291 */ /* 0x010fe2000f8ec0ff */
[C---:B-----5:R-:W-:Y:S01]  /*1ac0*/  @!P2 LEA R8, P0, R22.reuse, R8, 0x1 ;  /* 0x000000081608a211 */ /* 0x060fe200078008ff */
[----:B------:R-:W-:Y:S01]  /*1ad0*/  @!P1 IMAD.MOV.U32 R24, RZ, RZ, R14 ;  /* 0x000000ffff189224 */ /* 0x000fe200078e000e */
[----:B------:R-:W-:Y:S01]  /*1ae0*/  USHF.L.U32 UR4, UR12, 0x6, URZ ;  /* 0x000000060c047899 */ /* 0x000fe200080006ff */
[----:B------:R-:W-:Y:S01]  /*1af0*/  @!P1 IMAD.MOV.U32 R25, RZ, RZ, R15 ;  /* 0x000000ffff199224 */ /* 0x000fe200078e000f */
[----:B------:R-:W-:Y:S01]  /*1b00*/  @!P2 LEA.HI.X R9, R22, R9, R11, 0x1, P0 ;  /* 0x000000091609a211 */ /* 0x000fe200000f0c0b */
[----:B------:R-:W-:Y:S01]  /*1b10*/  USHF.L.U64.HI UR13, UR10, 0x6, UR11 ;  /* 0x000000060a0d7899 */ /* 0x000fe2000801020b */
[----:B------:R-:W1:Y:S01]  /*1b20*/  @!P6 LDC.64 R10, c[0x0][0x3b0] ;  /* 0x0000ec00ff0aeb82 */ /* 0x000e620000000a00 */
[-C--:B--2---:R-:W-:Y:S01]  /*1b30*/  @!P1 IMAD R19, R19, R6.reuse, RZ ;  /* 0x0000000613139224 */ /* 0x084fe200078e02ff */
[----:B------:R-:W-:Y:S01]  /*1b40*/  LEA R218, R218, UR5, 0x1 ;  /* 0x00000005dada7c11 */ /* 0x000fe2000f8e08ff */
[----:B------:R-:W-:Y:S01]  /*1b50*/  @!P1 IMAD.WIDE.U32 R24, R17, R6, R24 ;  /* 0x0000000611189225 */ /* 0x000fe200078e0018 */
[----:B------:R-:W-:-:S02]  /*1b60*/  UIADD3 UR28, UPT, UPT, -UR4, UR22, URZ ;  /* 0x00000016041c7290 */ /* 0x000fc4000fffe1ff */
[----:B------:R-:W-:Y:S01]  /*1b70*/  USHF.L.U32 UR26, UR10, 0x6, URZ ;  /* 0x000000060a1a7899 */ /* 0x000fe200080006ff */
[----:B------:R-:W-:Y:S01]  /*1b80*/  @!P1 IMAD R7, R17, R7, R19 ;  /* 0x0000000711079224 */ /* 0x000fe200078e0213 */
[----:B------:R-:W-:Y:S01]  /*1b90*/  @!PT LDS RZ, [RZ] ;  /* 0x00000000fffff984 */ /* 0x000fe20000000800 */
[----:B------:R-:W-:Y:S01]  /*1ba0*/  @!PT LDS RZ, [RZ] ;  /* 0x00000000fffff984 */ /* 0x000fe20000000800 */
[----:B------:R-:W-:Y:S01]  /*1bb0*/  @!PT LDS RZ, [RZ] ;  /* 0x00000000fffff984 */ /* 0x000fe20000000800 */
[----:B------:R-:W-:Y:S01]  /*1bc0*/  @!P2 LDGSTS.E.BYPASS.LTC128B.128 [R218], desc[UR20][R8.64] ;  /* 0x0000000008daafae */ /* 0x000fe2000b981a14 */
[----:B---3--:R-:W-:Y:S01]  /*1bd0*/  @!P1 LEA R20, P0, R24, R4, 0x1 ;  /* 0x0000000418149211 */ /* 0x008fe200078008ff */
[----:B------:R-:W-:Y:S01]  /*1be0*/  UIMAD.WIDE.U32 UR34, UR26, UR12, URZ ;  /* 0x0000000c1a2272a5 */ /* 0x000fe2000f8e00ff */
[----:B------:R-:W-:Y:S01]  /*1bf0*/  @!P1 IMAD.IADD R7, R25, 0x1, R7 ;  /* 0x0000000119079824 */ /* 0x000fe200078e0207 */
[----:B------:R-:W-:Y:S01]  /*1c00*/  @!P2 LDGSTS.E.BYPASS.LTC128B.128 [R218+0x4000], desc[UR20][R8.64+0x80] ;  /* 0x0400008008daafae */ /* 0x000fe2000b981a14 */
[----:B------:R-:W-:Y:S01]  /*1c10*/  ISETP.GE.AND P4, PT, R13, UR28, PT ;  /* 0x0000001c0d007c0c */ /* 0x000fe2000bf86270 */
[----:B------:R-:W-:Y:S01]  /*1c20*/  UIMAD UR30, UR13, UR12, URZ ;  /* 0x0000000c0d1e72a4 */ /* 0x000fe2000f8e02ff */
[----:B------:R-:W-:Y:S01]  /*1c30*/  @!P6 IADD3 R19, P3, PT, R18, 0x40, RZ ;  /* 0x000000401213e810 */ /* 0x000fe20007f7e0ff */
[----:B------:R-:W-:Y:S01]  /*1c40*/  @!P2 LDGSTS.E.BYPASS.LTC128B.128 [R218+0x8000], desc[UR20][R8.64+0x100] ;  /* 0x0800010008daafae */ /* 0x000fe2000b981a14 */
[----:B------:R-:W-:Y:S01]  /*1c50*/  @!P1 LEA.HI.X R21, R24, R5, R7, 0x1, P0 ;  /* 0x0000000518159211 */ /* 0x000fe200000f0c07 */
[----:B------:R-:W-:Y:S01]  /*1c60*/  UIADD3 UR30, UPT, UPT, UR35, UR30, URZ ;  /* 0x0000001e231e7290 */ /* 0x000fe2000fffe0ff */
[----:B------:R-:W-:Y:S01]  /*1c70*/  @!P5 IADD3 R18, P0, PT, R18, 0x60, RZ ;  /* 0x000000601212d810 */ /* 0x000fe20007f1e0ff */
[----:B------:R2:W-:Y:S01]  /*1c80*/  @!P2 LDGSTS.E.BYPASS.LTC128B.128 [R218+0xc000], desc[UR20][R8.64+0x180] ;  /* 0x0c00018008daafae */ /* 0x0005e2000b981a14 */
[----:B------:R-:W-:Y:S01]  /*1c90*/  IADD3 R24, P2, PT, R167, UR32, RZ ;  /* 0x00000020a7187c10 */ /* 0x000fe2000ff5e0ff */
[----:B------:R-:W-:Y:S01]  /*1ca0*/  IMAD.U32 R22, RZ, RZ, UR34 ;  /* 0x00000022ff167e24 */ /* 0x000fe2000f8e00ff */
[----:B------:R-:W3:Y:S01]  /*1cb0*/  @!P5 LDC.64 R6, c[0x0][0x3b0] ;  /* 0x0000ec00ff06db82 */ /* 0x000ee20000000a00 */
[----:B------:R-:W-:Y:S01]  /*1cc0*/  @!P6 IMAD.X R4, RZ, RZ, UR31, P3 ;  /* 0x0000001fff04ee24 */ /* 0x000fe200098e06ff */
[----:B------:R-:W-:Y:S01]  /*1cd0*/  ISETP.GE.AND P3, PT, R16, UR28, PT ;  /* 0x0000001c10007c0c */ /* 0x000fe2000bf66270 */
[----:B------:R-:W-:Y:S01]  /*1ce0*/  IMAD.X R25, RZ, RZ, UR29, P2 ;  /* 0x0000001dff197e24 */ /* 0x000fe200090e06ff */
[----:B------:R-:W-:Y:S01]  /*1cf0*/  USHF.L.U32 UR29, UR10, 0x5, URZ ;  /* 0x000000050a1d7899 */ /* 0x000fe200080006ff */
[----:B------:R-:W-:Y:S01]  /*1d00*/  @!P5 IMAD.X R17, RZ, RZ, UR31, P0 ;  /* 0x0000001fff11de24 */ /* 0x000fe200080e06ff */
[----:B------:R-:W-:Y:S01]  /*1d10*/  @!P4 LEA R26, P0, R22, R217, 0x1 ;  /* 0x000000d9161ac211 */ /* 0x000fe200078008ff */
[C---:B------:R-:W-:Y:S01]  /*1d20*/  IMAD.WIDE.U32 R24, R13.reuse, UR8, R24 ;  /* 0x000000080d187c25 */ /* 0x040fe2000f8e0018 */
[----:B------:R-:W-:Y:S01]  /*1d30*/  ISETP.GE.AND P2, PT, R16, UR28, PT ;  /* 0x0000001c10007c0c */ /* 0x000fe2000bf46270 */
[----:B------:R-:W-:Y:S01]  /*1d40*/  @!P1 LDGSTS.E.BYPASS.LTC128B.128 [R218+0x1000], desc[UR20][R20.64] ;  /* 0x0100000014da9fae */ /* 0x000fe2000b981a14 */
[----:B------:R-:W-:Y:S01]  /*1d50*/  USHF.L.U64.HI UR28, UR10, 0x5, UR11 ;  /* 0x000000050a1c7899 */ /* 0x000fe2000801020b */
[----:B------:R-:W-:Y:S01]  /*1d60*/  IMAD.U32 R5, RZ, RZ, UR30 ;  /* 0x0000001eff057e24 */ /* 0x000fe2000f8e00ff */
[----:B------:R-:W-:Y:S01]  /*1d70*/  USHF.L.U32 UR31, UR8, 0x6, URZ ;  /* 0x00000006081f7899 */ /* 0x000fe200080006ff */
[----:B------:R-:W-:Y:S01]  /*1d80*/  IMAD R25, R13, UR9, R25 ;  /* 0x000000090d197c24 */ /* 0x000fe2000f8e0219 */
[----:B------:R-:W-:Y:S01]  /*1d90*/  @!P1 LDGSTS.E.BYPASS.LTC128B.128 [R218+0x5000], desc[UR20][R20.64+0x80] ;  /* 0x0500008014da9fae */ /* 0x000fe2000b981a14 */
[----:B-1----:R-:W-:Y:S01]  /*1da0*/  @!P6 IMAD R13, R4, R10, RZ ;  /* 0x0000000a040de224 */ /* 0x002fe200078e02ff */
[----:B------:R-:W-:Y:S01]  /*1db0*/  @!P4 LEA.HI.X R27, R22, R216, R5, 0x1, P0 ;  /* 0x000000d8161bc211 */ /* 0x000fe200000f0c05 */
[----:B------:R-:W-:Y:S01]  /*1dc0*/  @!P6 IMAD.MOV.U32 R28, RZ, RZ, R14 ;  /* 0x000000ffff1ce224 */ /* 0x000fe200078e000e */
[----:B------:R-:W1:Y:S01]  /*1dd0*/  @!P5 LDC.64 R4, c[0x0][0x380] ;  /* 0x0000e000ff04db82 */ /* 0x000e620000000a00 */
[----:B------:R-:W-:Y:S01]  /*1de0*/  @!P6 IMAD.MOV.U32 R29, RZ, RZ, R15 ;  /* 0x000000ffff1de224 */ /* 0x000fe200078e000f */
[----:B------:R-:W-:Y:S01]  /*1df0*/  VOTEU.ALL UP0, P3 ;  /* 0x0000000000ff7886 */ /* 0x000fe20001800000 */
[C---:B------:R-:W-:Y:S01]  /*1e00*/  @!P6 IMAD R11, R19.reuse, R11, R13 ;  /* 0x0000000b130be224 */ /* 0x040fe200078e020d */
[----:B------:R-:W-:Y:S01]  /*1e10*/  @!P1 LDGSTS.E.BYPASS.LTC128B.128 [R218+0x9000], desc[UR20][R20.64+0x100] ;  /* 0x0900010014da9fae */ /* 0x000fe2000b981a14 */
[----:B------:R-:W-:Y:S01]  /*1e20*/  @!P6 IMAD.WIDE.U32 R28, R19, R10, R28 ;  /* 0x0000000a131ce225 */ /* 0x000fe200078e001c */
[----:B------:R-:W-:-:S02]  /*1e30*/  UIMAD.WIDE.U32 UR32, UR31, UR12, URZ ;  /* 0x0000000c1f2072a5 */ /* 0x000fc4000f8e00ff */
[----:B--2---:R-:W2:Y:S01]  /*1e40*/  @!P6 LDC.64 R8, c[0x0][0x380] ;  /* 0x0000e000ff08eb82 */ /* 0x004ea20000000a00 */
[-C--:B---3--:R-:W-:Y:S01]  /*1e50*/  @!P5 IMAD R17, R17, R6.reuse, RZ ;  /* 0x000000061111d224 */ /* 0x088fe200078e02ff */
[----:B------:R-:W-:Y:S01]  /*1e60*/  @!UP0 UIADD3 UR34, UP1, UPT, UR29, UR34, URZ ;  /* 0x000000221d228290 */ /* 0x000fe2000ff3e0ff */
[----:B------:R-:W-:Y:S01]  /*1e70*/  @!P6 IMAD.IADD R11, R29, 0x1, R11 ;  /* 0x000000011d0be824 */ /* 0x000fe200078e020b */
[----:B------:R-:W-:Y:S01]  /*1e80*/  @!P1 LDGSTS.E.BYPASS.LTC128B.128 [R218+0xd000], desc[UR20][R20.64+0x180] ;  /* 0x0d00018014da9fae */ /* 0x000fe2000b981a14 */
[C---:B------:R-:W-:Y:S01]  /*1e90*/  @!P5 IMAD R7, R18.reuse, R7, R17 ;  /* 0x000000071207d224 */ /* 0x040fe200078e0211 */
[----:B------:R-:W-:Y:S01]  /*1ea0*/  @!UP0 UIADD3.X UR30, UPT, UPT, UR28, UR30, URZ, UP1, !UPT ;  /* 0x0000001e1c1e8290 */ /* 0x000fe20008ffe4ff */
[----:B------:R-:W-:Y:S01]  /*1eb0*/  @!P5 IMAD.WIDE.U32 R14, R18, R6, R14 ;  /* 0x00000006120ed225 */ /* 0x000fe200078e000e */
[----:B------:R-:W-:-:S03]  /*1ec0*/  UISETP.NE.AND UP1, UPT, UR15, 0x1, UPT ;  /* 0x000000010f00788c */ /* 0x000fc6000bf25270 */
[----:B------:R-:W-:Y:S02]  /*1ed0*/  @!P5 IMAD.IADD R7, R15, 0x1, R7 ;  /* 0x000000010f07d824 */ /* 0x000fe400078e0207 */
[----:B------:R-:W-:Y:S02]  /*1ee0*/  IMAD.U32 R6, RZ, RZ, UR34 ;  /* 0x00000022ff067e24 */ /* 0x000fe4000f8e00ff */
[----:B------:R-:W-:Y:S01]  /*1ef0*/  IMAD.U32 R10, RZ, RZ, UR30 ;  /* 0x0000001eff0a7e24 */ /* 0x000fe2000f8e00ff */
[----:B-1----:R-:W-:Y:S01]  /*1f00*/  @!P5 LEA R4, P1, R14, R4, 0x1 ;  /* 0x000000040e04d211 */ /* 0x002fe200078208ff */
[----:B------:R-:W-:Y:S01]  /*1f10*/  IMAD R12, R12, UR6, RZ ;  /* 0x000000060c0c7c24 */ /* 0x000fe2000f8e02ff */
[----:B------:R-:W-:Y:S01]  /*1f20*/  USHF.L.U64.HI UR30, UR8, 0x6, UR9 ;  /* 0x00000006081e7899 */ /* 0x000fe20008010209 */
[----:B------:R-:W-:Y:S01]  /*1f30*/  IMAD.WIDE.U32 R24, R0, UR6, R24 ;  /* 0x0000000600187c25 */ /* 0x000fe2000f8e0018 */
[----:B------:R-:W-:-:S03]  /*1f40*/  @!P5 LEA.HI.X R5, R14, R5, R7, 0x1, P1 ;  /* 0x000000050e05d211 */ /* 0x000fc600008f0c07 */
[----:B------:R-:W-:Y:S01]  /*1f50*/  IMAD R12, R0, UR7, R12 ;  /* 0x00000007000c7c24 */ /* 0x000fe2000f8e020c */
[----:B--2---:R-:W-:Y:S01]  /*1f60*/  @!P6 LEA R8, P0, R28, R8, 0x1 ;  /* 0x000000081c08e211 */ /* 0x004fe200078008ff */
[----:B------:R-:W1:Y:S01]  /*1f70*/  LDCU.64 UR6, c[0x0][0x390] ;  /* 0x00007200ff0677ac */ /* 0x000e620008000a00 */
[----:B------:R-:W-:Y:S02]  /*1f80*/  IMAD.SHL.U32 R0, R166, 0x40, RZ ;  /* 0x00000040a6007824 */ /* 0x000fe400078e00ff */
[----:B------:R-:W-:Y:S01]  /*1f90*/  @!P6 LEA.HI.X R9, R28, R9, R11, 0x1, P0 ;  /* 0x000000091c09e211 */ /* 0x000fe200000f0c0b */
[----:B------:R-:W-:Y:S01]  /*1fa0*/  IMAD.IADD R12, R25, 0x1, R12 ;  /* 0x00000001190c7824 */ /* 0x000fe200078e020c */
[----:B------:R-:W-:Y:S01]  /*1fb0*/  @!P3 LEA R16, P0, R6, R217, 0x1 ;  /* 0x000000d90610b211 */ /* 0x000fe200078008ff */
[----:B------:R-:W-:Y:S01]  /*1fc0*/  IMAD.U32 R11, RZ, RZ, UR33 ;  /* 0x00000021ff0b7e24 */ /* 0x000fe2000f8e00ff */
[----:B------:R-:W-:Y:S01]  /*1fd0*/  LOP3.LUT R7, R0, 0x200, RZ, 0xc0, !PT ;  /* 0x0000020000077812 */ /* 0x000fe200078ec0ff */
[----:B------:R-:W-:Y:S01]  /*1fe0*/  @!P6 LDGSTS.E.BYPASS.LTC128B.128 [R218+0x2000], desc[UR20][R8.64] ;  /* 0x0200000008daefae */ /* 0x000fe2000b981a14 */
[----:B------:R-:W-:Y:S01]  /*1ff0*/  @!P3 LEA.HI.X R17, R6, R216, R10, 0x1, P0 ;  /* 0x000000d80611b211 */ /* 0x000fe200000f0c0a */
[----:B------:R-:W-:Y:S01]  /*2000*/  IMAD.U32 R6, RZ, RZ, UR9 ;  /* 0x00000009ff067e24 */ /* 0x000fe2000f8e00ff */
[----:B------:R-:W-:Y:S01]  /*2010*/  UIMAD UR9, UR30, UR12, URZ ;  /* 0x0000000c1e0972a4 */ /* 0x000fe2000f8e02ff */
[----:B------:R-:W-:Y:S01]  /*2020*/  @!P6 LDGSTS.E.BYPASS.LTC128B.128 [R218+0x6000], desc[UR20][R8.64+0x80] ;  /* 0x0600008008daefae */ /* 0x000fe2000b981a14 */
[----:B------:R-:W-:Y:S01]  /*2030*/  IMAD.U32 R10, RZ, RZ, UR32 ;  /* 0x00000020ff0a7e24 */ /* 0x000fe2000f8e00ff */
[----:B------:R-:W-:Y:S01]  /*2040*/  LOP3.LUT R178, R7, 0x7c00, R178, 0xf8, !PT ;  /* 0x00007c0007b27812 */ /* 0x000fe200078ef8b2 */
[----:B------:R-:W-:Y:S01]  /*2050*/  UIADD3 UR9, UPT, UPT, UR33, UR9, URZ ;  /* 0x0000000921097290 */ /* 0x000fe2000fffe0ff */
[----:B------:R-:W-:Y:S01]  /*2060*/  @!P6 LDGSTS.E.BYPASS.LTC128B.128 [R218+0xa000], desc[UR20][R8.64+0x100] ;  /* 0x0a00010008daefae */ /* 0x000fe2000b981a14 */
[----:B------:R-:W-:Y:S01]  /*2070*/  LOP3.LUT R7, R166, 0x8, RZ, 0xc0, !PT ;  /* 0x00000008a6077812 */ /* 0x000fe200078ec0ff */
[----:B------:R-:W-:Y:S01]  /*2080*/  IMAD.MOV.U32 R177, RZ, RZ, 0x40 ;  /* 0x00000040ffb17424 */ /* 0x000fe200078e00ff */
[C---:B-1----:R-:W-:Y:S01]  /*2090*/  LEA R215, P1, R24.reuse, UR6, 0x1 ;  /* 0x0000000618d77c11 */ /* 0x042fe2000f8208ff */
[----:B------:R-:W-:Y:S01]  /*20a0*/  @!P6 LDGSTS.E.BYPASS.LTC128B.128 [R218+0xe000], desc[UR20][R8.64+0x180] ;  /* 0x0e00018008daefae */ /* 0x000fe2000b981a14 */
[----:B------:R-:W-:Y:S01]  /*20b0*/  LOP3.LUT R197, R167, 0x1c0, R0, 0xf8, !PT ;  /* 0x000001c0a7c57812 */ /* 0x000fe200078ef800 */
[----:B------:R-:W-:Y:S01]  /*20c0*/  IMAD.U32 R23, RZ, RZ, UR35 ;  /* 0x00000023ff177e24 */ /* 0x000fe2000f8e00ff */
[----:B------:R-:W-:Y:S01]  /*20d0*/  LEA.HI.X R214, R24, UR7, R12, 0x1, P1 ;  /* 0x0000000718d67c11 */ /* 0x000fe200088f0c0c */
[----:B------:R-:W-:Y:S01]  /*20e0*/  @!P5 LDGSTS.E.BYPASS.LTC128B.128 [R218+0x3000], desc[UR20][R4.64] ;  /* 0x0300000004dadfae */ /* 0x000fe2000b981a14 */
[----:B------:R-:W-:Y:S01]  /*20f0*/  LOP3.LUT R88, R0, 0x400, RZ, 0xc0, !PT ;  /* 0x0000040000587812 */ /* 0x000fe200078ec0ff */
[----:B------:R-:W1:Y:S01]  /*2100*/  LDCU UR6, c[0x0][0x3e0] ;  /* 0x00007c00ff0677ac */ /* 0x000e620008000800 */
[C---:B------:R-:W-:Y:S01]  /*2110*/  LOP3.LUT R7, R197.reuse, R7, RZ, 0x3c, !PT ;  /* 0x00000007c5077212 */ /* 0x040fe200078e3cff */
[----:B------:R-:W-:Y:S01]  /*2120*/  @!P5 LDGSTS.E.BYPASS.LTC128B.128 [R218+0x7000], desc[UR20][R4.64+0x80] ;  /* 0x0700008004dadfae */ /* 0x000fe2000b981a14 */
[----:B------:R-:W-:Y:S01]  /*2130*/  LOP3.LUT R179, R197, R179, RZ, 0x3c, !PT ;  /* 0x000000b3c5b37212 */ /* 0x000fe200078e3cff */
[C---:B------:R-:W-:Y:S01]  /*2140*/  IMAD.SHL.U32 R193, R166.reuse, 0x2, RZ ;  /* 0x00000002a6c17824 */ /* 0x040fe200078e00ff */
[----:B------:R-:W-:Y:S01]  /*2150*/  LOP3.LUT P6, RZ, R166, 0x2, RZ, 0xc0, !PT ;  /* 0x00000002a6ff7812 */ /* 0x000fe200078cc0ff */
[----:B------:R-:W-:Y:S01]  /*2160*/  @!P5 LDGSTS.E.BYPASS.LTC128B.128 [R218+0xb000], desc[UR20][R4.64+0x100] ;  /* 0x0b00010004dadfae */ /* 0x000fe2000b981a14 */
[----:B------:R-:W-:-:S02]  /*2170*/  IMAD R88, R7, 0x2, R88 ;  /* 0x0000000207587824 */ /* 0x000fc400078e0258 */
[----:B------:R-:W-:Y:S01]  /*2180*/  IMAD.IADD R89, R179, 0x1, R178 ;  /* 0x00000001b3597824 */ /* 0x000fe200078e02b2 */
[----:B------:R2:W-:Y:S01]  /*2190*/  @!P5 LDGSTS.E.BYPASS.LTC128B.128 [R218+0xf000], desc[UR20][R4.64+0x180] ;  /* 0x0f00018004dadfae */ /* 0x0005e2000b981a14 */
[----:B------:R-:W-:Y:S01]  /*21a0*/  SEL R176, R212, 0xffffffe0, !P6 ;  /* 0xffffffe0d4b07807 */ /* 0x000fe20007000000 */
[----:B------:R-:W-:Y:S01]  /*21b0*/  VIADD R231, R88, UR5 ;  /* 0x0000000558e77c36 */ /* 0x000fe20008000000 */
[----:B------:R-:W-:Y:S01]  /*21c0*/  LOP3.LUT R193, R193, 0x6, RZ, 0xc0, !PT ;  /* 0x00000006c1c17812 */ /* 0x000fe200078ec0ff */
[----:B------:R-:W-:Y:S01]  /*21d0*/  @!P4 LDGSTS.E.BYPASS.LTC128B.128 [R218+0x10000], desc[UR20][R26.64] ;  /* 0x100000001adacfae */ /* 0x000fe2000b981a14 */
[----:B------:R-:W-:Y:S01]  /*21e0*/  LEA R89, R89, UR5, 0x1 ;  /* 0x0000000559597c11 */ /* 0x000fe2000f8e08ff */
[--C-:B------:R-:W-:Y:S02]  /*21f0*/  IMAD.IADD R84, R231, 0x1, R176.reuse ;  /* 0x00000001e7547824 */ /* 0x100fe400078e02b0 */
[----:B------:R-:W-:Y:S01]  /*2200*/  @!P4 LDGSTS.E.BYPASS.LTC128B.128 [R218+0x12000], desc[UR20][R26.64+0x80] ;  /* 0x120000801adacfae */ /* 0x000fe2000b981a14 */
[----:B------:R-:W-:Y:S01]  /*2210*/  IMAD.U32 R194, RZ, RZ, UR22 ;  /* 0x00000016ffc27e24 */ /* 0x000fe2000f8e00ff */
[----:B-1----:R-:W-:Y:S01]  /*2220*/  UIMAD UR6, UR18, UR6, UR17 ;  /* 0x00000006120672a4 */ /* 0x002fe2000f8e0211 */
[----:B------:R-:W-:Y:S01]  /*2230*/  IMAD.IADD R87, R89, 0x1, R176 ;  /* 0x0000000159577824 */ /* 0x000fe200078e02b0 */
[----:B------:R-:W-:Y:S02]  /*2240*/  @!P4 LDGSTS.E.BYPASS.LTC128B.128 [R218+0x14000], desc[UR20][R26.64+0x100] ;  /* 0x140001001adacfae */ /* 0x000fe4000b981a14 */
[----:B------:R-:W-:-:S02]  /*2250*/  USHF.L.U32 UR6, UR6, 0x5, URZ ;  /* 0x0000000506067899 */ /* 0x000fc400080006ff */
[----:B------:R-:W-:Y:S04]  /*2260*/  @!P4 LDGSTS.E.BYPASS.LTC128B.128 [R218+0x16000], desc[UR20][R26.64+0x180] ;  /* 0x160001801adacfae */ /* 0x000fe8000b981a14 */
[----:B------:R-:W-:Y:S04]  /*2270*/  @!P3 LDGSTS.E.BYPASS.LTC128B.128 [R218+0x11000], desc[UR20][R16.64] ;  /* 0x1100000010dabfae */ /* 0x000fe8000b981a14 */
[----:B------:R-:W-:Y:S01]  /*2280*/  @!P3 LDGSTS.E.BYPASS.LTC128B.128 [R218+0x13000], desc[UR20][R16.64+0x80] ;  /* 0x1300008010dabfae */ /* 0x000fe2000b981a14 */
[----:B--2---:R-:W-:-:S03]  /*2290*/  IMAD.U32 R4, RZ, RZ, UR8 ;  /* 0x00000008ff047e24 */ /* 0x004fc6000f8e00ff */
[----:B------:R-:W-:Y:S01]  /*22a0*/  @!P3 LDGSTS.E.BYPASS.LTC128B.128 [R218+0x15000], desc[UR20][R16.64+0x100] ;  /* 0x1500010010dabfae */ /* 0x000fe2000b981a14 */
[----:B------:R-:W-:-:S03]  /*22b0*/  IMAD.U32 R5, RZ, RZ, UR8 ;  /* 0x00000008ff057e24 */ /* 0x000fc6000f8e00ff */
[----:B------:R-:W-:Y:S01]  /*22c0*/  @!P3 LDGSTS.E.BYPASS.LTC128B.128 [R218+0x17000], desc[UR20][R16.64+0x180] ;  /* 0x1700018010dabfae */ /* 0x000fe2000b981a14 */
[----:B------:R-:W-:-:S03]  /*22d0*/  @!P2 LEA R4, P0, R4, UR32, 0x5 ;  /* 0x000000200404ac11 */ /* 0x000fc6000f8028ff */
[----:B------:R-:W0:Y:S01]  /*22e0*/  LDGDEPBAR ;  /* 0x00000000000079af */ /* 0x000e220000000000 */
[----:B------:R-:W-:Y:S01]  /*22f0*/  @!P2 LEA.HI.X R5, R5, UR9, R6, 0x5, P0 ;  /* 0x000000090505ac11 */ /* 0x000fe200080f2c06 */
[----:B------:R-:W-:Y:S01]  /*2300*/  IMAD.U32 R6, RZ, RZ, UR9 ;  /* 0x00000009ff067e24 */ /* 0x000fe2000f8e00ff */
[----:B------:R-:W-:-:S04]  /*2310*/  @!P4 LEA R8, P0, R10, R215, 0x1 ;  /* 0x000000d70a08c211 */ /* 0x000fc800078008ff */
[----:B------:R-:W-:Y:S02]  /*2320*/  @!P4 LEA.HI.X R9, R10, R214, R6, 0x1, P0 ;  /* 0x000000d60a09c211 */ /* 0x000fe400000f0c06 */
[----:B------:R-:W-:-:S04]  /*2330*/  @!P2 LEA R6, P0, R4, R215, 0x1 ;  /* 0x000000d70406a211 */ /* 0x000fc800078008ff */
[----:B------:R-:W-:Y:S01]  /*2340*/  @!P2 LEA.HI.X R7, R4, R214, R5, 0x1, P0 ;  /* 0x000000d60407a211 */ /* 0x000fe200000f0c05 */
[----:B------:R-:W-:-:S04]  /*2350*/  DEPBAR.LE SB0, 0x0 ;  /* 0x000080000000791a */ /* 0x000fc80000000000 */
[----:B------:R-:W-:Y:S06]  /*2360*/  BAR.SYNC.DEFER_BLOCKING 0x0 ;  /* 0x0000000000007b1d */ /* 0x000fec0000010000 */
        /* <DEDUP_REMOVED lines=25> */
[----:B------:R-:W-:Y:S04]  /*2500*/  LDSM.16.M88.4 R64, [R87] ;  /* 0x000000005740783b */ /* 0x000fe80000000200 */
[----:B-1----:R-:W1:Y:S04]  /*2510*/  LDSM.16.M88.4 R8, [R84+0x10000] ;  /* 0x010000005408783b */ /* 0x002e680000000200 */
[----:B------:R-:W5:Y:S04]  /*2520*/  LDSM.16.M88.4 R28, [R88+UR5+0x11000] ;  /* 0x01100005581c783b */ /* 0x000f680008000200 */
[----:B------:R-:W5:Y:S04]  /*2530*/  LDSM.16.M88.4 R12, [R88+UR5+0x11800] ;  /* 0x01180005580c783b */ /* 0x000f680008000200 */
[----:B--2---:R-:W2:Y:S04]  /*2540*/  LDSM.16.M88.4 R4, [R84+0x10800] ;  /* 0x010800005404783b */ /* 0x004ea80000000200 */
[----:B------:R-:W2:Y:S04]  /*2550*/  LDSM.16.M88.4 R16, [R84+0x11000] ;  /* 0x011000005410783b */ /* 0x000ea80000000200 */
[----:B------:R-:W2:Y:S04]  /*2560*/  LDSM.16.M88.4 R68, [R84+0x11800] ;  /* 0x011800005444783b */ /* 0x000ea80000000200 */
[----:B------:R-:W0:Y:S01]  /*2570*/  LDGDEPBAR ;  /* 0x00000000000079af */ /* 0x000e220000000000 */
[C---:B---3--:R-:W-:Y:S08]  /*2580*/  HMMA.16816.F32.BF16 R48, R72.reuse, R44, RZ ;  /* 0x0000002c4830723c */ /* 0x048ff000000418ff */
[C---:B----4-:R-:W-:Y:S08]  /*2590*/  HMMA.16816.F32.BF16 R40, R72.reuse, R36, RZ ;  /* 0x000000244828723c */ /* 0x050ff000000418ff */
[C---:B------:R-:W-:Y:S08]  /*25a0*/  HMMA.16816.F32.BF16 R44, R72.reuse, R46, RZ ;  /* 0x0000002e482c723c */ /* 0x040ff000000418ff */
[----:B------:R-:W-:Y:S08]  /*25b0*/  HMMA.16816.F32.BF16 R36, R72, R38, RZ ;  /* 0x000000264824723c */ /* 0x000ff000000418ff */
[----:B-1----:R-:W-:Y:S01]  /*25c0*/  HMMA.16816.F32.BF16 R48, R64, R8, R48 ;  /* 0x000000084030723c */ /* 0x002fe20000041830 */
[----:B------:R-:W-:-:S04]  /*25d0*/  LOP3.LUT R8, R166, 0x4, RZ, 0xc0, !PT ;  /* 0x00000004a6087812 */ /* 0x000fc800078ec0ff */
[----:B------:R-:W-:-:S03]  /*25e0*/  ISETP.NE.AND P0, PT, R8, RZ, PT ;  /* 0x000000ff0800720c */ /* 0x000fc60003f05270 */
[C---:B-----5:R-:W-:Y:S01]  /*25f0*/  HMMA.16816.F32.BF16 R32, R72.reuse, R28, RZ ;  /* 0x0000001c4820723c */ /* 0x060fe200000418ff */
[----:B------:R-:W-:Y:S02]  /*2600*/  SEL R177, R177, 0xffffffc0, !P0 ;  /* 0xffffffc0b1b17807 */ /* 0x000fe40004000000 */
[----:B------:R-:W-:Y:S01]  /*2610*/  IADD3 R224, P1, P0, R3, UR6, R224 ;  /* 0x0000000603e07c10 */ /* 0x000fe2000f83e0e0 */
[----:B------:R-:W-:Y:S02]  /*2620*/  USHF.R.S32.HI UR6, URZ, 0x1f, UR6 ;  /* 0x0000001fff067899 */ /* 0x000fe40008011406 */
[--C-:B------:R-:W-:Y:S02]  /*2630*/  IMAD.IADD R86, R89, 0x1, R177.reuse ;  /* 0x0000000159567824 */ /* 0x100fe400078e02b1 */
[----:B------:R-:W-:Y:S01]  /*2640*/  IMAD.IADD R198, R231, 0x1, R177 ;  /* 0x00000001e7c67824 */ /* 0x000fe200078e02b1 */
[----:B------:R-:W-:Y:S01]  /*2650*/  HMMA.16816.F32.BF16 R28, R72, R30, RZ ;  /* 0x0000001e481c723c */ /* 0x000fe200000418ff */
[----:B------:R-:W-:-:S02]  /*2660*/  IMAD.IADD R85, R176, 0x1, R86 ;  /* 0x00000001b0557824 */ /* 0x000fc400078e0256 */
[----:B------:R-:W-:Y:S01]  /*2670*/  IMAD.IADD R165, R176, 0x1, R198 ;  /* 0x00000001b0a57824 */ /* 0x000fe200078e02c6 */
[----:B------:R-:W-:Y:S04]  /*2680*/  LDSM.16.M88.4 R60, [R198+0x10000] ;  /* 0x01000000c63c783b */ /* 0x000fe80000000200 */
[C---:B------:R-:W-:Y:S01]  /*2690*/  HMMA.16816.F32.BF16 R24, R72.reuse, R12, RZ ;  /* 0x0000000c4818723c */ /* 0x040fe200000418ff */
[----:B------:R-:W-:Y:S04]  /*26a0*/  LDSM.16.M88.4 R52, [R198+0x11800] ;  /* 0x01180000c634783b */ /* 0x000fe80000000200 */
[----:B------:R-:W-:Y:S03]  /*26b0*/  LDSM.16.M88.4 R56, [R85] ;  /* 0x000000005538783b */ /* 0x000fe60000000200 */
[----:B------:R-:W-:Y:S01]  /*26c0*/  HMMA.16816.F32.BF16 R72, R72, R14, RZ ;  /* 0x0000000e4848723c */ /* 0x000fe200000418ff */
[----:B------:R-:W-:Y:S04]  /*26d0*/  LDSM.16.M88.4 R12, [R198+0x10800] ;  /* 0x01080000c60c783b */ /* 0x000fe80000000200 */
[----:B------:R-:W-:Y:S03]  /*26e0*/  LDSM.16.M88.4 R20, [R165+0x10800] ;  /* 0x01080000a514783b */ /* 0x000fe60000000200 */
[C---:B------:R-:W-:Y:S01]  /*26f0*/  HMMA.16816.F32.BF16 R44, R64.reuse, R10, R44 ;  /* 0x0000000a402c723c */ /* 0x040fe2000004182c */
[----:B------:R-:W1:Y:S04]  /*2700*/  LDSM.16.M88.4 R8, [R86] ;  /* 0x000000005608783b */ /* 0x000e680000000200 */
[----:B------:R-:W-:Y:S03]  /*2710*/  LDSM.16.M88.4 R76, [R85+0x4000] ;  /* 0x00400000554c783b */ /* 0x000fe60000000200 */
[C---:B--2---:R-:W-:Y:S01]  /*2720*/  HMMA.16816.F32.BF16 R40, R64.reuse, R4, R40 ;  /* 0x000000044028723c */ /* 0x044fe20000041828 */
[----:B------:R-:W-:Y:S07]  /*2730*/  LDSM.16.M88.4 R80, [R165+0x13800] ;  /* 0x01380000a550783b */ /* 0x000fee0000000200 */
[C---:B------:R-:W-:Y:S01]  /*2740*/  HMMA.16816.F32.BF16 R36, R64.reuse, R6, R36 ;  /* 0x000000064024723c */ /* 0x040fe20000041824 */
[----:B------:R-:W2:Y:S07]  /*2750*/  LDSM.16.M88.4 R4, [R198+0x11000] ;  /* 0x01100000c604783b */ /* 0x000eae0000000200 */
[C---:B------:R-:W-:Y:S08]  /*2760*/  HMMA.16816.F32.BF16 R32, R64.reuse, R16, R32 ;  /* 0x000000104020723c */ /* 0x040ff00000041820 */
        /* <DEDUP_REMOVED lines=9> */
[C---:B------:R-:W-:Y:S08]  /*2800*/  HMMA.16816.F32.BF16 R40, R8.reuse, R12, R40 ;  /* 0x0000000c0828723c */ /* 0x040ff00000041828 */
[C---:B------:R-:W-:Y:S01]  /*2810*/  HMMA.16816.F32.BF16 R36, R8.reuse, R14, R36 ;  /* 0x0000000e0824723c */ /* 0x040fe20000041824 */
[----:B------:R-:W-:Y:S07]  /*2820*/  LDSM.16.M88.4 R12, [R88+UR5+0x12000] ;  /* 0x01200005580c783b */ /* 0x000fee0008000200 */
[C---:B--2---:R-:W-:Y:S08]  /*2830*/  HMMA.16816.F32.BF16 R32, R8.reuse, R4, R32 ;  /* 0x000000040820723c */ /* 0x044ff00000041820 */
[C---:B------:R-:W-:Y:S01]  /*2840*/  HMMA.16816.F32.BF16 R28, R8.reuse, R6, R28 ;  /* 0x00000006081c723c */ /* 0x040fe2000004181c */
[----:B------:R-:W1:Y:S07]  /*2850*/  LDSM.16.M88.4 R4, [R89+0x4000] ;  /* 0x004000005904783b */ /* 0x000e6e0000000200 */
[C---:B------:R-:W-:Y:S08]  /*2860*/  HMMA.16816.F32.BF16 R24, R8.reuse, R52, R24 ;  /* 0x000000340818723c */ /* 0x040ff00000041818 */
[----:B------:R-:W-:Y:S01]  /*2870*/  HMMA.16816.F32.BF16 R72, R8, R54, R72 ;  /* 0x000000360848723c */ /* 0x000fe20000041848 */
[----:B------:R-:W2:Y:S04]  /*2880*/  LDSM.16.M88.4 R8, [R88+UR5+0x12800] ;  /* 0x012800055808783b */ /* 0x000ea80008000200 */
[----:B------:R-:W2:Y:S03]  /*2890*/  LDSM.16.M88.4 R52, [R88+UR5+0x13000] ;  /* 0x013000055834783b */ /* 0x000ea60008000200 */
[C---:B---3--:R-:W-:Y:S08]  /*28a0*/  HMMA.16816.F32.BF16 R48, R56.reuse, R16, R48 ;  /* 0x000000103830723c */ /* 0x048ff00000041830 */
[C---:B------:R-:W-:Y:S01]  /*28b0*/  HMMA.16816.F32.BF16 R44, R56.reuse, R18, R44 ;  /* 0x00000012382c723c */ /* 0x040fe2000004182c */
[----:B------:R-:W3:Y:S07]  /*28c0*/  LDSM.16.M88.4 R16, [R88+UR5+0x13800] ;  /* 0x013800055810783b */ /* 0x000eee0008000200 */
        /* <DEDUP_REMOVED lines=22> */
[----:B------:R-:W3:Y:S03]  /*2a30*/  LDSM.16.M88.4 R4, [R198+0x12800] ;  /* 0x01280000c604783b */ /* 0x000ee60000000200 */
        /* <DEDUP_REMOVED lines=8> */
[----:B------:R-:W2:Y:S07]  /*2ac0*/  LDSM.16.M88.4 R8, [R165+0x12800] ;  /* 0x01280000a508783b */ /* 0x000eae0000000200 */
[C---:B---3--:R-:W-:Y:S08]  /*2ad0*/  HMMA.16816.F32.BF16 R40, R16.reuse, R4, R40 ;  /* 0x000000041028723c */ /* 0x048ff00000041828 */
[----:B------:R-:W-:Y:S01]  /*2ae0*/  HMMA.16816.F32.BF16 R36, R16, R6, R36 ;  /* 0x000000061024723c */ /* 0x000fe20000041824 */
[----:B------:R-:W3:Y:S07]  /*2af0*/  LDSM.16.M88.4 R4, [R165+0x13000] ;  /* 0x01300000a504783b */ /* 0x000eee0000000200 */
[C---:B------:R-:W-:Y:S08]  /*2b00*/  HMMA.16816.F32.BF16 R24, R60.reuse, R64, R24 ;  /* 0x000000403c18723c */ /* 0x040ff00000041818 */
[----:B------:R-:W-:Y:S01]  /*2b10*/  HMMA.16816.F32.BF16 R72, R60, R66, R72 ;  /* 0x000000423c48723c */ /* 0x000fe20000041848 */
[----:B------:R-:W4:Y:S04]  /*2b20*/  LDSM.16.M88.4 R60, [R88+UR5+0x14800] ;  /* 0x01480005583c783b */ /* 0x000f280008000200 */
[----:B------:R-:W-:Y:S03]  /*2b30*/  LDSM.16.M88.4 R64, [R88+UR5+0x14000] ;  /* 0x014000055840783b */ /* 0x000fe60008000200 */
[C---:B------:R-:W-:Y:S08]  /*2b40*/  HMMA.16816.F32.BF16 R48, R16.reuse, R56, R48 ;  /* 0x000000381030723c */ /* 0x040ff00000041830 */
[C---:B------:R-:W-:Y:S01]  /*2b50*/  HMMA.16816.F32.BF16 R44, R16.reuse, R58, R44 ;  /* 0x0000003a102c723c */ /* 0x040fe2000004182c */
[----:B------:R-:W5:Y:S07]  /*2b60*/  LDSM.16.M88.4 R56, [R88+UR5+0x15000] ;  /* 0x015000055838783b */ /* 0x000f6e0008000200 */
[C---:B------:R-:W-:Y:S08]  /*2b70*/  HMMA.16816.F32.BF16 R32, R16.reuse, R52, R32 ;  /* 0x000000341020723c */ /* 0x040ff00000041820 */
[C---:B------:R-:W-:Y:S01]  /*2b80*/  HMMA.16816.F32.BF16 R28, R16.reuse, R54, R28 ;  /* 0x00000036101c723c */ /* 0x040fe2000004181c */
[----:B------:R-:W5:Y:S07]  /*2b90*/  LDSM.16.M88.4 R52, [R88+UR5+0x15800] ;  /* 0x015800055834783b */ /* 0x000f6e0008000200 */
[C---:B-1----:R-:W-:Y:S08]  /*2ba0*/  HMMA.16816.F32.BF16 R24, R16.reuse, R20, R24 ;  /* 0x000000141018723c */ /* 0x042ff00000041818 */
[----:B------:R-:W-:Y:S01]  /*2bb0*/  HMMA.16816.F32.BF16 R72, R16, R22, R72 ;  /* 0x000000161048723c */ /* 0x000fe20000041848 */
[----:B------:R-:W-:Y:S04]  /*2bc0*/  LDSM.16.M88.4 R20, [R87+0x8000] ;  /* 0x008000005714783b */ /* 0x000fe80000000200 */
[----:B------:R-:W-:Y:S03]  /*2bd0*/  LDSM.16.M88.4 R16, [R84+0x14000] ;  /* 0x014000005410783b */ /* 0x000fe60000000200 */
[C---:B--2---:R-:W-:Y:S08]  /*2be0*/  HMMA.16816.F32.BF16 R40, R76.reuse, R8, R40 ;  /* 0x000000084c28723c */ /* 0x044ff00000041828 */
[C---:B------:R-:W-:Y:S01]  /*2bf0*/  HMMA.16816.F32.BF16 R36, R76.reuse, R10, R36 ;  /* 0x0000000a4c24723c */ /* 0x040fe20000041824 */
[----:B------:R-:W1:Y:S07]  /*2c00*/  LDSM.16.M88.4 R8, [R84+0x15000] ;  /* 0x015000005408783b */ /* 0x000e6e0000000200 */
[C---:B---3--:R-:W-:Y:S08]  /*2c10*/  HMMA.16816.F32.BF16 R32, R76.reuse, R4, R32 ;  /* 0x000000044c20723c */ /* 0x048ff00000041820 */
[C---:B------:R-:W-:Y:S01]  /*2c20*/  HMMA.16816.F32.BF16 R28, R76.reuse, R6, R28 ;  /* 0x000000064c1c723c */ /* 0x040fe2000004181c */
[----:B------:R-:W-:Y:S07]  /*2c30*/  LDSM.16.M88.4 R4, [R84+0x15800] ;  /* 0x015800005404783b */ /* 0x000fee0000000200 */
[C---:B------:R-:W-:Y:S08]  /*2c40*/  HMMA.16816.F32.BF16 R48, R76.reuse, R12, R48 ;  /* 0x0000000c4c30723c */ /* 0x040ff00000041830 */
[----:B------:R-:W-:Y:S01]  /*2c50*/  HMMA.16816.F32.BF16 R44, R76, R14, R44 ;  /* 0x0000000e4c2c723c */ /* 0x000fe2000004182c */
[----:B------:R-:W2:Y:S07]  /*2c60*/  LDSM.16.M88.4 R12, [R84+0x14800] ;  /* 0x01480000540c783b */ /* 0x000eae0000000200 */
[C---:B----4-:R-:W-:Y:S08]  /*2c70*/  HMMA.16816.F32.BF16 R40, R68.reuse, R60, R40 ;  /* 0x0000003c4428723c */ /* 0x050ff00000041828 */
[----:B------:R-:W-:Y:S08]  /*2c80*/  HMMA.16816.F32.BF16 R36, R68, R62, R36 ;  /* 0x0000003e4424723c */ /* 0x000ff00000041824 */
[C---:B------:R-:W-:Y:S08]  /*2c90*/  HMMA.16816.F32.BF16 R24, R76.reuse, R80, R24 ;  /* 0x000000504c18723c */ /* 0x040ff00000041818 */
[----:B------:R-:W-:Y:S08]  /*2ca0*/  HMMA.16816.F32.BF16 R72, R76, R82, R72 ;  /* 0x000000524c48723c */ /* 0x000ff00000041848 */
[C---:B-----5:R-:W-:Y:S08]  /*2cb0*/  HMMA.16816.F32.BF16 R32, R68.reuse, R56, R32 ;  /* 0x000000384420723c */ /* 0x060ff00000041820 */
[C---:B------:R-:W-:Y:S01]  /*2cc0*/  HMMA.16816.F32.BF16 R60, R68.reuse, R58, R28 ;  /* 0x0000003a443c723c */ /* 0x040fe2000004181c */
[----:B------:R-:W-:Y:S04]  /*2cd0*/  LDSM.16.M88.4 R56, [R86+0x8000] ;  /* 0x008000005638783b */ /* 0x000fe80000000200 */
[----:B------:R-:W3:Y:S03]  /*2ce0*/  LDSM.16.M88.4 R28, [R198+0x14000] ;  /* 0x01400000c61c783b */ /* 0x000ee60000000200 */
[C---:B------:R-:W-:Y:S08]  /*2cf0*/  HMMA.16816.F32.BF16 R48, R68.reuse, R64, R48 ;  /* 0x000000404430723c */ /* 0x040ff00000041830 */
[C---:B------:R-:W-:Y:S08]  /*2d00*/  HMMA.16816.F32.BF16 R44, R68.reuse, R66, R44 ;  /* 0x00000042442c723c */ /* 0x040ff0000004182c */
[C---:B------:R-:W-:Y:S01]  /*2d10*/  HMMA.16816.F32.BF16 R64, R68.reuse, R52, R24 ;  /* 0x000000344440723c */ /* 0x040fe20000041818 */
[----:B------:R-:W4:Y:S07]  /*2d20*/  LDSM.16.M88.4 R24, [R198+0x14800] ;  /* 0x01480000c618783b */ /* 0x000f2e0000000200 */
[----:B------:R-:W-:Y:S01]  /*2d30*/  HMMA.16816.F32.BF16 R72, R68, R54, R72 ;  /* 0x000000364448723c */ /* 0x000fe20000041848 */
[----:B------:R-:W-:Y:S07]  /*2d40*/  LDSM.16.M88.4 R52, [R89+0xc000] ;  /* 0x00c000005934783b */ /* 0x000fee0000000200 */
        /* <DEDUP_REMOVED lines=21> */
[----:B------:R-:W1:Y:S07]  /*2ea0*/  LDSM.16.M88.4 R8, [R88+UR5+0x16000] ;  /* 0x016000055808783b */ /* 0x000e6e0008000200 */
[C---:B--2---:R-:W-:Y:S01]  /*2eb0*/  HMMA.16816.F32.BF16 R68, R56.reuse, R12, R64 ;  /* 0x0000000c3844723c */ /* 0x044fe20000041840 */
[----:B------:R-:W-:Y:S07]  /*2ec0*/  LDSM.16.M88.4 R64, [R88+UR5+0x16800] ;  /* 0x016800055840783b */ /* 0x000fee0008000200 */
[----:B------:R-:W-:Y:S01]  /*2ed0*/  HMMA.16816.F32.BF16 R72, R56, R14, R72 ;  /* 0x0000000e3848723c */ /* 0x000fe20000041848 */
[----:B------:R-:W2:Y:S04]  /*2ee0*/  LDSM.16.M88.4 R12, [R88+UR5+0x17000] ;  /* 0x01700005580c783b */ /* 0x000ea80008000200 */
[----:B------:R-:W-:Y:S03]  /*2ef0*/  LDSM.16.M88.4 R88, [R88+UR5+0x17800] ;  /* 0x017800055858783b */ /* 0x000fe60008000200 */
[C---:B-----5:R-:W-:Y:S01]  /*2f00*/  HMMA.16816.F32.BF16 R48, R16.reuse, R4, R48 ;  /* 0x000000041030723c */ /* 0x060fe20000041830 */
[----:B------:R-:W-:Y:S07]  /*2f10*/  LDSM.16.M88.4 R56, [R198+0x16800] ;  /* 0x01680000c638783b */ /* 0x000fee0000000200 */
        /* <DEDUP_REMOVED lines=8> */
[C---:B----4-:R-:W-:Y:S08]  /*2fa0*/  HMMA.16816.F32.BF16 R68, R16.reuse, R24, R68 ;  /* 0x000000181044723c */ /* 0x050ff00000041844 */
[----:B------:R-:W-:Y:S01]  /*2fb0*/  HMMA.16816.F32.BF16 R72, R16, R26, R72 ;  /* 0x0000001a1048723c */ /* 0x000fe20000041848 */
[----:B------:R-:W3:Y:S04]  /*2fc0*/  LDSM.16.M88.4 R16, [R84+0x17800] ;  /* 0x017800005410783b */ /* 0x000ee80000000200 */
[----:B------:R-:W-:Y:S03]  /*2fd0*/  LDSM.16.M88.4 R24, [R86+0xc000] ;  /* 0x00c000005618783b */ /* 0x000fe60000000200 */
[C---:B-1----:R-:W-:Y:S08]  /*2fe0*/  HMMA.16816.F32.BF16 R48, R52.reuse, R8, R48 ;  /* 0x000000083430723c */ /* 0x042ff00000041830 */
[C---:B------:R-:W-:Y:S01]  /*2ff0*/  HMMA.16816.F32.BF16 R44, R52.reuse, R10, R44 ;  /* 0x0000000a342c723c */ /* 0x040fe2000004182c */
[----:B------:R-:W-:Y:S07]  /*3000*/  LDSM.16.M88.4 R8, [R84+0x16800] ;  /* 0x016800005408783b */ /* 0x000fee0000000200 */
[----:B--2---:R-:W-:Y:S08]  /*3010*/  HMMA.16816.F32.BF16 R32, R52, R12, R32 ;  /* 0x0000000c3420723c */ /* 0x004ff00000041820 */
[C---:B-----5:R-:W-:Y:S08]  /*3020*/  HMMA.16816.F32.BF16 R48, R20.reuse, R4, R48 ;  /* 0x000000041430723c */ /* 0x060ff00000041830 */
[----:B------:R-:W-:Y:S01]  /*3030*/  HMMA.16816.F32.BF16 R44, R20, R6, R44 ;  /* 0x00000006142c723c */ /* 0x000fe2000004182c */
[----:B------:R-:W-:Y:S07]  /*3040*/  LDSM.16.M88.4 R4, [R198+0x17800] ;  /* 0x01780000c604783b */ /* 0x000fee0000000200 */
[C---:B------:R-:W-:Y:S01]  /*3050*/  HMMA.16816.F32.BF16 R60, R52.reuse, R14, R60 ;  /* 0x0000000e343c723c */ /* 0x040fe2000004183c */
[----:B------:R-:W1:Y:S04]  /*3060*/  LDSM.16.M88.4 R12, [R84+0x17000] ;  /* 0x01700000540c783b */ /* 0x000e680000000200 */
[----:B------:R-:W-:Y:S03]  /*3070*/  LDSM.16.M88.4 R84, [R85+0xc000] ;  /* 0x00c000005554783b */ /* 0x000fe60000000200 */
[C---:B------:R-:W-:Y:S08]  /*3080*/  HMMA.16816.F32.BF16 R68, R52.reuse, R88, R68 ;  /* 0x000000583444723c */ /* 0x040ff00000041844 */
[C---:B------:R-:W-:Y:S08]  /*3090*/  HMMA.16816.F32.BF16 R40, R52.reuse, R64, R40 ;  /* 0x000000403428723c */ /* 0x040ff00000041828 */
[----:B------:R-:W-:Y:S01]  /*30a0*/  HMMA.16816.F32.BF16 R36, R52, R66, R36 ;  /* 0x000000423424723c */ /* 0x000fe20000041824 */
[----:B------:R-:W2:Y:S07]  /*30b0*/  LDSM.16.M88.4 R64, [R165+0x16000] ;  /* 0x01600000a540783b */ /* 0x000eae0000000200 */
[----:B---3--:R-:W-:Y:S08]  /*30c0*/  HMMA.16816.F32.BF16 R68, R20, R16, R68 ;  /* 0x000000101444723c */ /* 0x008ff00000041844 */
[----:B------:R-:W-:Y:S01]  /*30d0*/  HMMA.16816.F32.BF16 R72, R52, R90, R72 ;  /* 0x0000005a3448723c */ /* 0x000fe20000041848 */
[----:B------:R-:W3:Y:S07]  /*30e0*/  LDSM.16.M88.4 R52, [R198+0x17000] ;  /* 0x01700000c634783b */ /* 0x000eee0000000200 */
[----:B-1----:R-:W-:Y:S01]  /*30f0*/  HMMA.16816.F32.BF16 R32, R20, R12, R32 ;  /* 0x0000000c1420723c */ /* 0x002fe20000041820 */
[----:B------:R-:W-:-:S07]  /*3100*/  LOP3.LUT R12, R192, 0x1f0, RZ, 0xc0, !PT ;  /* 0x000001f0c00c7812 */ /* 0x000fce00078ec0ff */
[----:B------:R-:W-:Y:S01]  /*3110*/  HMMA.16816.F32.BF16 R68, R24, R4, R68 ;  /* 0x000000041844723c */ /* 0x000fe20000041844 */
[----:B------:R-:W-:Y:S01]  /*3120*/  IMAD.U32 R4, RZ, RZ, UR19 ;  /* 0x00000013ff047e24 */ /* 0x000fe2000f8e00ff */
[----:B------:R-:W-:-:S04]  /*3130*/  SHF.R.U32.HI R5, RZ, 0x2, R166 ;  /* 0x00000002ff057819 */ /* 0x000fc800000116a6 */
[----:B------:R-:W-:Y:S02]  /*3140*/  IADD3 R4, PT, PT, R12, 0x1, R4 ;  /* 0x000000010c047810 */ /* 0x000fe40007ffe004 */
[----:B------:R-:W-:Y:S01]  /*3150*/  HMMA.16816.F32.BF16 R40, R20, R8, R40 ;  /* 0x000000081428723c */ /* 0x000fe20000041828 */
[----:B------:R-:W-:Y:S02]  /*3160*/  SHF.R.U32.HI R12, RZ, 0x5, R166 ;  /* 0x00000005ff0c7819 */ /* 0x000fe400000116a6 */
[----:B------:R-:W-:-:S03]  /*3170*/  LOP3.LUT R5, R5, 0x7, RZ, 0xc0, !PT ;  /* 0x0000000705057812 */ /* 0x000fc600078ec0ff */
[----:B------:R-:W-:Y:S01]  /*3180*/  IMAD R228, R228, 0x8, R12 ;  /* 0x00000008e4e47824 */ /* 0x000fe200078e020c */
[----:B------:R-:W-:Y:S01]  /*3190*/  IADD3 R4, PT, PT, R4, -UR23, R5 ;  /* 0x8000001704047c10 */ /* 0x000fe2000fffe005 */
[----:B------:R-:W-:Y:S01]  /*31a0*/  HMMA.16816.F32.BF16 R36, R20, R10, R36 ;  /* 0x0000000a1424723c */ /* 0x000fe20000041824 */
[----:B------:R-:W1:Y:S01]  /*31b0*/  LDSM.16.M88.4 R8, [R165+0x16800] ;  /* 0x01680000a508783b */ /* 0x000e620000000200 */
[----:B------:R-:W-:Y:S01]  /*31c0*/  IMAD.WIDE.U32 R228, R228, -0x326172a9, RZ ;  /* 0xcd9e8d57e4e47825 */ /* 0x000fe200078e00ff */
[--C-:B------:R-:W-:Y:S02]  /*31d0*/  IADD3 R5, PT, PT, R4, UR16, R194.reuse ;  /* 0x0000001004057c10 */ /* 0x100fe4000fffe0c2 */
[----:B------:R-:W-:Y:S02]  /*31e0*/  LOP3.LUT R4, R193, UR4, RZ, 0xfc, !PT ;  /* 0x00000004c1047c12 */ /* 0x000fe4000f8efcff */
[C---:B------:R-:W-:Y:S01]  /*31f0*/  VIMNMX R195, PT, PT, R5.reuse, UR22, PT ;  /* 0x0000001605c37c48 */ /* 0x040fe2000bfe0100 */
[----:B------:R-:W-:Y:S01]  /*3200*/  HMMA.16816.F32.BF16 R48, R24, R28, R48 ;  /* 0x0000001c1830723c */ /* 0x000fe20000041830 */
[----:B------:R-:W-:-:S02]  /*3210*/  VIADDMNMX R194, R5, 0x8, R194, PT ;  /* 0x0000000805c27846 */ /* 0x000fc400038001c2 */
[C---:B------:R-:W-:Y:S02]  /*3220*/  ISETP.GE.AND P4, PT, R4.reuse, R195, PT ;  /* 0x000000c30400720c */ /* 0x040fe40003f86270 */
[----:B------:R-:W-:-:S03]  /*3230*/  ISETP.GE.AND P2, PT, R4, R194, PT ;  /* 0x000000c20400720c */ /* 0x000fc60003f46270 */
[----:B------:R-:W-:Y:S01]  /*3240*/  HMMA.16816.F32.BF16 R60, R20, R14, R60 ;  /* 0x0000000e143c723c */ /* 0x000fe2000004183c */
[----:B------:R-:W4:Y:S07]  /*3250*/  LDSM.16.M88.4 R12, [R165+0x17000] ;  /* 0x01700000a50c783b */ /* 0x000f2e0000000200 */
[C---:B------:R-:W-:Y:S08]  /*3260*/  HMMA.16816.F32.BF16 R44, R24.reuse, R30, R44 ;  /* 0x0000001e182c723c */ /* 0x040ff0000004182c */
[----:B------:R-:W-:Y:S08]  /*3270*/  HMMA.16816.F32.BF16 R40, R24, R56, R40 ;  /* 0x000000381828723c */ /* 0x000ff00000041828 */
[----:B------:R-:W-:Y:S01]  /*3280*/  HMMA.16816.F32.BF16 R72, R20, R18, R72 ;  /* 0x000000121448723c */ /* 0x000fe20000041848 */
[----:B------:R-:W5:Y:S01]  /*3290*/  LDSM.16.M88.4 R16, [R165+0x17800] ;  /* 0x01780000a510783b */ /* 0x000f620000000200 */
[----:B------:R-:W-:Y:S01]  /*32a0*/  IMAD.U32 R20, RZ, RZ, UR4 ;  /* 0x00000004ff147e24 */ /* 0x000fe2000f8e00ff */
[----:B------:R-:W-:-:S04]  /*32b0*/  DEPBAR.LE SB0, 0x0 ;  /* 0x000080000000791a */ /* 0x000fc80000000000 */
[C-C-:B------:R-:W-:Y:S01]  /*32c0*/  LOP3.LUT R3, R20.reuse, 0x1, R193.reuse, 0xfe, !PT ;  /* 0x0000000114037812 */ /* 0x140fe200078efec1 */
[----:B------:R-:W-:Y:S01]  /*32d0*/  HMMA.16816.F32.BF16 R36, R24, R58, R36 ;  /* 0x0000003a1824723c */ /* 0x000fe20000041824 */
[C-C-:B------:R-:W-:Y:S01]  /*32e0*/  LOP3.LUT R4, R20.reuse, 0x8, R193.reuse, 0xfe, !PT ;  /* 0x0000000814047812 */ /* 0x140fe200078efec1 */
[----:B------:R-:W-:Y:S01]  /*32f0*/  USHF.L.U32 UR4, UR12, 0x1, URZ ;  /* 0x000000010c047899 */ /* 0x000fe200080006ff */
[C---:B------:R-:W-:Y:S02]  /*3300*/  ISETP.GE.AND P5, PT, R3.reuse, R195, PT ;  /* 0x000000c30300720c */ /* 0x040fe40003fa6270 */
[----:B------:R-:W-:Y:S02]  /*3310*/  ISETP.GE.AND P3, PT, R3, R194, PT ;  /* 0x000000c20300720c */ /* 0x000fe40003f66270 */
[----:B------:R-:W-:Y:S01]  /*3320*/  LOP3.LUT R3, R20, 0x10, R193, 0xfe, !PT ;  /* 0x0000001014037812 */ /* 0x000fe200078efec1 */
[----:B--2---:R-:W-:Y:S08]  /*3330*/  HMMA.16816.F32.BF16 R48, R84, R64, R48 ;  /* 0x000000405430723c */ /* 0x004ff00000041830 */
[C---:B---3--:R-:W-:Y:S08]  /*3340*/  HMMA.16816.F32.BF16 R32, R24.reuse, R52, R32 ;  /* 0x000000341820723c */ /* 0x048ff00000041820 */
[----:B------:R-:W-:Y:S03]  /*3350*/  HMMA.16816.F32.BF16 R60, R24, R54, R60 ;  /* 0x00000036183c723c */ /* 0x000fe6000004183c */
[----:B------:R-:W-:-:S02]  /*3360*/  FSEL R48, R48, -INF , !P4 ;  /* 0xff80000030307808 */ /* 0x000fc40006000000 */
[----:B------:R-:W-:Y:S02]  /*3370*/  FSEL R50, R50, -INF , !P2 ;  /* 0xff80000032327808 */ /* 0x000fe40005000000 */
[CC--:B------:R-:W-:Y:S01]  /*3380*/  ISETP.GE.AND P4, PT, R4.reuse, R195.reuse, PT ;  /* 0x000000c30400720c */ /* 0x0c0fe20003f86270 */
[C---:B------:R-:W-:Y:S01]  /*3390*/  HMMA.16816.F32.BF16 R44, R84.reuse, R66, R44 ;  /* 0x00000042542c723c */ /* 0x040fe2000004182c */
[----:B------:R-:W-:Y:S02]  /*33a0*/  ISETP.GE.AND P2, PT, R4, R194, PT ;  /* 0x000000c20400720c */ /* 0x000fe40003f46270 */
[----:B------:R-:W-:Y:S02]  /*33b0*/  LOP3.LUT R4, R20, 0x9, R193, 0xfe, !PT ;  /* 0x0000000914047812 */ /* 0x000fe400078efec1 */
[----:B------:R-:W-:Y:S02]  /*33c0*/  FSEL R49, R49, -INF , !P5 ;  /* 0xff80000031317808 */ /* 0x000fe40006800000 */
[----:B------:R-:W-:Y:S01]  /*33d0*/  FSEL R51, R51, -INF , !P3 ;  /* 0xff80000033337808 */ /* 0x000fe20005800000 */
[----:B-1----:R-:W-:Y:S01]  /*33e0*/  HMMA.16816.F32.BF16 R40, R84, R8, R40 ;  /* 0x000000085428723c */ /* 0x002fe20000041828 */
[----:B------:R-:W-:-:S02]  /*33f0*/  ISETP.GE.AND P5, PT, R4, R195, PT ;  /* 0x000000c30400720c */ /* 0x000fc40003fa6270 */
[----:B------:R-:W-:Y:S02]  /*3400*/  ISETP.GE.AND P3, PT, R4, R194, PT ;  /* 0x000000c20400720c */ /* 0x000fe40003f66270 */
[----:B------:R-:W-:-:S03]  /*3410*/  LOP3.LUT R4, R20, 0x11, R193, 0xfe, !PT ;  /* 0x0000001114047812 */ /* 0x000fc600078efec1 */
[C---:B------:R-:W-:Y:S03]  /*3420*/  HMMA.16816.F32.BF16 R36, R84.reuse, R10, R36 ;  /* 0x0000000a5424723c */ /* 0x040fe60000041824 */
[----:B------:R-:W-:Y:S02]  /*3430*/  FSEL R45, R45, -INF , !P5 ;  /* 0xff8000002d2d7808 */ /* 0x000fe40006800000 */
[----:B------:R-:W-:Y:S02]  /*3440*/  FSEL R47, R47, -INF , !P3 ;  /* 0xff8000002f2f7808 */ /* 0x000fe40005800000 */
[C---:B------:R-:W-:Y:S01]  /*3450*/  ISETP.GE.AND P5, PT, R4.reuse, R195, PT ;  /* 0x000000c30400720c */ /* 0x040fe20003fa6270 */
[----:B----4-:R-:W-:Y:S01]  /*3460*/  HMMA.16816.F32.BF16 R32, R84, R12, R32 ;  /* 0x0000000c5420723c */ /* 0x010fe20000041820 */
[----:B------:R-:W-:Y:S02]  /*3470*/  ISETP.GE.AND P3, PT, R4, R194, PT ;  /* 0x000000c20400720c */ /* 0x000fe40003f66270 */
[----:B------:R-:W-:-:S02]  /*3480*/  FSEL R44, R44, -INF , !P4 ;  /* 0xff8000002c2c7808 */ /* 0x000fc40006000000 */
[----:B------:R-:W-:Y:S02]  /*3490*/  FSEL R46, R46, -INF , !P2 ;  /* 0xff8000002e2e7808 */ /* 0x000fe40005000000 */
[CC--:B------:R-:W-:Y:S01]  /*34a0*/  ISETP.GE.AND P4, PT, R3.reuse, R195.reuse, PT ;  /* 0x000000c30300720c */ /* 0x0c0fe20003f86270 */
[----:B------:R-:W-:Y:S01]  /*34b0*/  HMMA.16816.F32.BF16 R72, R24, R6, R72 ;  /* 0x000000061848723c */ /* 0x000fe20000041848 */
[C-C-:B------:R-:W-:Y:S02]  /*34c0*/  LOP3.LUT R6, R20.reuse, 0x19, R193.reuse, 0xfe, !PT ;  /* 0x0000001914067812 */ /* 0x140fe400078efec1 */
[----:B------:R-:W-:Y:S02]  /*34d0*/  ISETP.GE.AND P2, PT, R3, R194, PT ;  /* 0x000000c20300720c */ /* 0x000fe40003f46270 */
[----:B------:R-:W-:Y:S02]  /*34e0*/  LOP3.LUT R3, R20, 0x18, R193, 0xfe, !PT ;  /* 0x0000001814037812 */ /* 0x000fe400078efec1 */
[----:B------:R-:W-:Y:S01]  /*34f0*/  FSEL R8, R41, -INF , !P5 ;  /* 0xff80000029087808 */ /* 0x000fe20006800000 */
[----:B------:R-:W-:Y:S01]  /*3500*/  HMMA.16816.F32.BF16 R60, R84, R14, R60 ;  /* 0x0000000e543c723c */ /* 0x000fe2000004183c */
[----:B------:R-:W-:Y:S01]  /*3510*/  FSEL R4, R43, -INF , !P3 ;  /* 0xff8000002b047808 */ /* 0x000fe20005800000 */
[----:B------:R-:W-:Y:S01]  /*3520*/  BAR.SYNC.DEFER_BLOCKING 0x0 ;  /* 0x0000000000007b1d */ /* 0x000fe20000010000 */
[----:B------:R-:W-:-:S02]  /*3530*/  ISETP.GE.AND P5, PT, R6, R195, PT ;  /* 0x000000c30600720c */ /* 0x000fc40003fa6270 */
[-C--:B------:R-:W-:Y:S02]  /*3540*/  ISETP.GE.AND P3, PT, R6, R194.reuse, PT ;  /* 0x000000c20600720c */ /* 0x080fe40003f66270 */
[--C-:B------:R-:W-:Y:S01]  /*3550*/  LOP3.LUT R12, R20, 0x21, R193.reuse, 0xfe, !PT ;  /* 0x00000021140c7812 */ /* 0x100fe200078efec1 */
[C---:B-----5:R-:W-:Y:S01]  /*3560*/  HMMA.16816.F32.BF16 R68, R84.reuse, R16, R68 ;  /* 0x000000105444723c */ /* 0x060fe20000041844 */
[----:B------:R-:W-:Y:S02]  /*3570*/  FSEL R9, R40, -INF , !P4 ;  /* 0xff80000028097808 */ /* 0x000fe40006000000 */
[----:B------:R-:W-:Y:S02]  /*3580*/  FSEL R5, R42, -INF , !P2 ;  /* 0xff8000002a057808 */ /* 0x000fe40005000000 */
[C---:B------:R-:W-:Y:S02]  /*3590*/  ISETP.GE.AND P4, PT, R3.reuse, R195, PT ;  /* 0x000000c30300720c */ /* 0x040fe40003f86270 */
[----:B------:R-:W-:Y:S01]  /*35a0*/  ISETP.GE.AND P2, PT, R3, R194, PT ;  /* 0x000000c20300720c */ /* 0x000fe20003f46270 */
[----:B------:R-:W-:Y:S01]  /*35b0*/  HMMA.16816.F32.BF16 R72, R84, R18, R72 ;  /* 0x000000125448723c */ /* 0x000fe20000041848 */
[----:B------:R-:W-:-:S02]  /*35c0*/  LOP3.LUT R3, R20, 0x20, R193, 0xfe, !PT ;  /* 0x0000002014037812 */ /* 0x000fc400078efec1 */
[----:B------:R-:W-:Y:S02]  /*35d0*/  FSEL R10, R37, -INF , !P5 ;  /* 0xff800000250a7808 */ /* 0x000fe40006800000 */
[----:B------:R-:W-:Y:S02]  /*35e0*/  FSEL R6, R39, -INF , !P3 ;  /* 0xff80000027067808 */ /* 0x000fe40005800000 */
[C---:B------:R-:W-:Y:S02]  /*35f0*/  ISETP.GE.AND P5, PT, R12.reuse, R195, PT ;  /* 0x000000c30c00720c */ /* 0x040fe40003fa6270 */
[----:B------:R-:W-:Y:S02]  /*3600*/  ISETP.GE.AND P3, PT, R12, R194, PT ;  /* 0x000000c20c00720c */ /* 0x000fe40003f66270 */
[----:B------:R-:W-:Y:S02]  /*3610*/  LOP3.LUT R12, R20, 0x29, R193, 0xfe, !PT ;  /* 0x00000029140c7812 */ /* 0x000fe400078efec1 */
[----:B------:R-:W-:-:S02]  /*3620*/  FSEL R11, R36, -INF , !P4 ;  /* 0xff800000240b7808 */ /* 0x000fc40006000000 */
[----:B------:R-:W-:Y:S02]  /*3630*/  FSEL R7, R38, -INF , !P2 ;  /* 0xff80000026077808 */ /* 0x000fe40005000000 */
[C---:B------:R-:W-:Y:S02]  /*3640*/  ISETP.GE.AND P4, PT, R3.reuse, R195, PT ;  /* 0x000000c30300720c */ /* 0x040fe40003f86270 */
[----:B------:R-:W-:Y:S02]  /*3650*/  ISETP.GE.AND P2, PT, R3, R194, PT ;  /* 0x000000c20300720c */ /* 0x000fe40003f46270 */
[----:B------:R-:W-:Y:S02]  /*3660*/  LOP3.LUT R3, R20, 0x28, R193, 0xfe, !PT ;  /* 0x0000002814037812 */ /* 0x000fe400078efec1 */
[----:B------:R-:W-:Y:S02]  /*3670*/  FSEL R234, R33, -INF , !P5 ;  /* 0xff80000021ea7808 */ /* 0x000fe40006800000 */
[----:B------:R-:W-:-:S02]  /*3680*/  FSEL R232, R35, -INF , !P3 ;  /* 0xff80000023e87808 */ /* 0x000fc40005800000 */
[CC--:B------:R-:W-:Y:S02]  /*3690*/  ISETP.GE.AND P5, PT, R12.reuse, R195.reuse, PT ;  /* 0x000000c30c00720c */ /* 0x0c0fe40003fa6270 */
[----:B------:R-:W-:Y:S02]  /*36a0*/  ISETP.GE.AND P3, PT, R12, R194, PT ;  /* 0x000000c20c00720c */ /* 0x000fe40003f66270 */
[----:B------:R-:W-:Y:S02]  /*36b0*/  LOP3.LUT R12, R20, 0x31, R193, 0xfe, !PT ;  /* 0x00000031140c7812 */ /* 0x000fe400078efec1 */
[----:B------:R-:W-:Y:S02]  /*36c0*/  FSEL R235, R32, -INF , !P4 ;  /* 0xff80000020eb7808 */ /* 0x000fe40006000000 */
[----:B------:R-:W-:Y:S02]  /*36d0*/  FSEL R233, R34, -INF , !P2 ;  /* 0xff80000022e97808 */ /* 0x000fe40005000000 */
[----:B------:R-:W-:-:S02]  /*36e0*/  ISETP.GE.AND P4, PT, R3, R195, PT ;  /* 0x000000c30300720c */ /* 0x000fc40003f86270 */
[-C--:B------:R-:W-:Y:S02]  /*36f0*/  ISETP.GE.AND P2, PT, R3, R194.reuse, PT ;  /* 0x000000c20300720c */ /* 0x080fe40003f46270 */
[----:B------:R-:W-:Y:S02]  /*3700*/  LOP3.LUT R3, R20, 0x30, R193, 0xfe, !PT ;  /* 0x0000003014037812 */ /* 0x000fe400078efec1 */
[----:B------:R-:W-:Y:S02]  /*3710*/  FSEL R227, R61, -INF , !P5 ;  /* 0xff8000003de37808 */ /* 0x000fe40006800000 */
[----:B------:R-:W-:Y:S02]  /*3720*/  FSEL R219, R63, -INF , !P3 ;  /* 0xff8000003fdb7808 */ /* 0x000fe40005800000 */
[C---:B------:R-:W-:Y:S02]  /*3730*/  ISETP.GE.AND P5, PT, R12.reuse, R195, PT ;  /* 0x000000c30c00720c */ /* 0x040fe40003fa6270 */
[----:B------:R-:W-:-:S02]  /*3740*/  ISETP.GE.AND P3, PT, R12, R194, PT ;  /* 0x000000c20c00720c */ /* 0x000fc40003f66270 */
[----:B------:R-:W-:Y:S02]  /*3750*/  FMNMX3.FTZ R12, R48, R49, R44, !PT ;  /* 0x00000031300c7276 */ /* 0x000fe4000781002c */
[----:B------:R-:W-:Y:S02]  /*3760*/  FSEL R230, R60, -INF , !P4 ;  /* 0xff8000003ce67808 */ /* 0x000fe40006000000 */
[----:B------:R-:W-:Y:S02]  /*3770*/  FSEL R226, R62, -INF , !P2 ;  /* 0xff8000003ee27808 */ /* 0x000fe40005000000 */
[C---:B------:R-:W-:Y:S02]  /*3780*/  ISETP.GE.AND P4, PT, R3.reuse, R195, PT ;  /* 0x000000c30300720c */ /* 0x040fe40003f86270 */
[----:B------:R-:W-:Y:S02]  /*3790*/  ISETP.GE.AND P2, PT, R3, R194, PT ;  /* 0x000000c20300720c */ /* 0x000fe40003f46270 */
[----:B------:R-:W-:-:S02]  /*37a0*/  LOP3.LUT R3, R20, 0x38, R193, 0xfe, !PT ;  /* 0x0000003814037812 */ /* 0x000fc400078efec1 */
        /* <DEDUP_REMOVED lines=9> */
[----:B------:R-:W-:Y:S02]  /*3840*/  LOP3.LUT R20, R20, 0x39, R193, 0xfe, !PT ;  /* 0x0000003914147812 */ /* 0x000fe400078efec1 */
[----:B------:R-:W-:Y:S02]  /*3850*/  FMNMX3.FTZ R3, R3, R4, R7, !PT ;  /* 0x0000000403037276 */ /* 0x000fe40007810007 */
        /* <DEDUP_REMOVED lines=10> */
[----:B------:R-:W-:Y:S02]  /*3900*/  FMNMX3.FTZ R13, R13, R211, R210, !PT ;  /* 0x000000d30d0d7276 */ /* 0x000fe400078100d2 */
[----:B------:R-:W-:Y:S02]  /*3910*/  FSEL R175, R74, -INF , !P2 ;  /* 0xff8000004aaf7808 */ /* 0x000fe40005000000 */
[----:B------:R-:W-:-:S02]  /*3920*/  FSEL R174, R75, -INF , !P3 ;  /* 0xff8000004bae7808 */ /* 0x000fc40005800000 */
[----:B------:R-:W-:Y:S02]  /*3930*/  IADD3.X R3, PT, PT, R2, UR6, RZ, P1, P0 ;  /* 0x0000000602037c10 */ /* 0x000fe40008fe04ff */
        /* <DEDUP_REMOVED lines=8> */
[----:B------:R-:W-:Y:S02]  /*39c0*/  IMAD.U32 R16, RZ, RZ, UR16 ;  /* 0x00000010ff107e24 */ /* 0x000fe4000f8e00ff */
[----:B------:R-:W-:Y:S01]  /*39d0*/  IMAD.U32 R17, RZ, RZ, UR17 ;  /* 0x00000011ff117e24 */ /* 0x000fe2000f8e00ff */
[----:B------:R-:W-:Y:S01]  /*39e0*/  UIADD3.X UR28, UPT, UPT, UR28, UR6, URZ, UP0, !UPT ;  /* 0x000000061c1c7290 */ /* 0x000fe200087fe4ff */
[----:B------:R-:W-:Y:S01]  /*39f0*/  MOV R12, UR29 ;  /* 0x0000001d000c7c02 */ /* 0x000fe20008000f00 */
[----:B------:R-:W-:Y:S01]  /*3a00*/  IMAD.U32 R14, RZ, RZ, UR6 ;  /* 0x00000006ff0e7e24 */ /* 0x000fe2000f8e00ff */
[----:B------:R-:W-:-:S02]  /*3a10*/  LEA R20, P1, R16, R217, 0x1 ;  /* 0x000000d910147211 */ /* 0x000fc400078208ff */
[----:B------:R-:W-:Y:S02]  /*3a20*/  LEA R18, P0, R12, R217, 0x1 ;  /* 0x000000d90c127211 */ /* 0x000fe400078008ff */
[----:B------:R-:W-:Y:S02]  /*3a30*/  MOV R2, UR28 ;  /* 0x0000001c00027c02 */ /* 0x000fe40008000f00 */
        /* <DEDUP_REMOVED lines=14> */
.L_x_846:
[----:B------:R-:W-:Y:S01]  /*3b20*/  FMNMX3.FTZ R15, R15, R206, R175, !PT ;  /* 0x000000ce0f0f7276 */ /* 0x000fe200078100af */
[----:B------:R-:W2:Y:S01]  /*3b30*/  SHFL.BFLY PT, R2, R13, 0x2, 0x1f ;  /* 0x0c401f000d027f89 */ /* 0x000ea200000e0000 */
[----:B------:R-:W-:Y:S01]  /*3b40*/  LOP3.LUT R222, R3, UR24, R229, 0x96, !PT ;  /* 0x0000001803de7c12 */ /* 0x000fe2000f8e96e5 */
[----:B------:R-:W-:Y:S01]  /*3b50*/  IMAD.U32 R3, RZ, RZ, UR4 ;  /* 0x00000004ff037e24 */ /* 0x000fe2000f8e00ff */
[----:B-1----:R-:W-:Y:S01]  /*3b60*/  FMNMX.FTZ R20, R174, R15, !PT ;  /* 0x0000000fae147209 */ /* 0x002fe20007810000 */
[----:B------:R-:W-:Y:S01]  /*3b70*/  IMAD.WIDE.U32 R224, R224, -0x2daee0ad, RZ ;  /* 0xd2511f53e0e07825 */ /* 0x000fe200078e00ff */
[----:B------:R-:W-:Y:S01]  /*3b80*/  UIADD3 UR18, UPT, UPT, UR24, -0x61c88647, URZ ;  /* 0x9e3779b918127890 */ /* 0x000fe2000fffe0ff */
[----:B------:R-:W1:Y:S01]  /*3b90*/  LDC R172, c[0x0][0x4f8] ;  /* 0x00013e00ffac7b82 */ /* 0x000e620000000800 */
[----:B------:R-:W-:Y:S01]  /*3ba0*/  UIADD3 UR6, UPT, UPT, UR25, -0x4498517b, URZ ;  /* 0xbb67ae8519067890 */ /* 0x000fe2000fffe0ff */
[----:B------:R-:W3:Y:S01]  /*3bb0*/  SHFL.BFLY PT, R12, R20, 0x2, 0x1f ;  /* 0x0c401f00140c7f89 */ /* 0x000ee200000e0000 */
[----:B------:R-:W-:Y:S01]  /*3bc0*/  LOP3.LUT R3, R3, UR25, R225, 0x96, !PT ;  /* 0x0000001903037c12 */ /* 0x000fe2000f8e96e1 */
[----:B------:R-:W-:Y:S01]  /*3bd0*/  IMAD.WIDE.U32 R222, R222, -0x2daee0ad, RZ ;  /* 0xd2511f53dede7825 */ /* 0x000fe200078e00ff */
[----:B------:R-:W-:-:S02]  /*3be0*/  UIADD3 UR26, UPT, UPT, UR25, 0x76cf5d0a, URZ ;  /* 0x76cf5d0a191a7890 */ /* 0x000fc4000fffe0ff */
[----:B------:R-:W-:Y:S01]  /*3bf0*/  UIADD3 UR17, UPT, UPT, UR24, 0x3c6ef372, URZ ;  /* 0x3c6ef37218117890 */ /* 0x000fe2000fffe0ff */
[----:B------:R-:W-:Y:S01]  /*3c00*/  IMAD.WIDE.U32 R18, R3, -0x326172a9, RZ ;  /* 0xcd9e8d5703127825 */ /* 0x000fe200078e00ff */
[----:B------:R-:W-:Y:S01]  /*3c10*/  LOP3.LUT R220, R224, UR6, R223, 0x96, !PT ;  /* 0x00000006e0dc7c12 */ /* 0x000fe2000f8e96df */
[----:B------:R-:W-:Y:S02]  /*3c20*/  UIADD3 UR23, UPT, UPT, UR25, 0x32370b8f, URZ ;  /* 0x32370b8f19177890 */ /* 0x000fe4000fffe0ff */
[----:B------:R-:W4:Y:S01]  /*3c30*/  LDCU UR6, c[0x0][0x45c] ;  /* 0x00008b80ff0677ac */ /* 0x000f220008000800 */
[----:B------:R-:W-:Y:S01]  /*3c40*/  LOP3.LUT R3, R228, UR18, R19, 0x96, !PT ;  /* 0x00000012e4037c12 */ /* 0x000fe2000f8e9613 */
[----:B------:R-:W-:Y:S01]  /*3c50*/  IMAD.WIDE.U32 R220, R220, -0x326172a9, RZ ;  /* 0xcd9e8d57dcdc7825 */ /* 0x000fe200078e00ff */
[----:B------:R-:W-:-:S03]  /*3c60*/  UIADD3 UR16, UPT, UPT, UR24, -0x255992d5, URZ ;  /* 0xdaa66d2b18107890 */ /* 0x000fc6000fffe0ff */
[----:B------:R-:W-:Y:S01]  /*3c70*/  IMAD.WIDE.U32 R16, R3, -0x2daee0ad, RZ ;  /* 0xd2511f5303107825 */ /* 0x000fe200078e00ff */
[----:B--2---:R-:W-:Y:S01]  /*3c80*/  FMNMX.FTZ R2, R13, R2, !PT ;  /* 0x000000020d027209 */ /* 0x004fe20007810000 */
[----:B------:R-:W-:Y:S01]  /*3c90*/  UIADD3 UR13, UPT, UPT, UR24, 0x78dde6e4, URZ ;  /* 0x78dde6e4180d7890 */ /* 0x000fe2000fffe0ff */
[----:B------:R-:W-:Y:S01]  /*3ca0*/  LOP3.LUT R18, R18, UR17, R221, 0x96, !PT ;  /* 0x0000001112127c12 */ /* 0x000fe2000f8e96dd */
[----:B------:R-:W-:Y:S01]  /*3cb0*/  UIADD3 UR22, UPT, UPT, UR25, -0x126145ec, URZ ;  /* 0xed9eba1419167890 */ /* 0x000fe2000fffe0ff */
[----:B------:R-:W-:Y:S01]  /*3cc0*/  LOP3.LUT R3, R222, UR26, R17, 0x96, !PT ;  /* 0x0000001ade037c12 */ /* 0x000fe2000f8e9611 */
[----:B------:R-:W2:Y:S01]  /*3cd0*/  SHFL.BFLY PT, R164, R2, 0x1, 0x1f ;  /* 0x0c201f0002a47f89 */ /* 0x000ea200000e0000 */
[----:B------:R-:W-:Y:S01]  /*3ce0*/  UIADD3 UR19, UPT, UPT, UR25, -0x56f99767, URZ ;  /* 0xa906689919137890 */ /* 0x000fe2000fffe0ff */
[----:B---3--:R-:W-:Y:S01]  /*3cf0*/  FMNMX.FTZ R20, R20, R12, !PT ;  /* 0x0000000c14147209 */ /* 0x008fe20007810000 */
[----:B------:R-:W-:Y:S01]  /*3d00*/  IMAD.WIDE.U32 R18, R18, -0x2daee0ad, RZ ;  /* 0xd2511f5312127825 */ /* 0x000fe200078e00ff */
[----:B------:R-:W-:Y:S01]  /*3d10*/  UIADD3 UR9, UPT, UPT, UR24, -0x4ab325aa, URZ ;  /* 0xb54cda5618097890 */ /* 0x000fe2000fffe0ff */
[----:B-1----:R-:W-:Y:S01]  /*3d20*/  LOP3.LUT R172, R172, 0xff, RZ, 0xc0, !PT ;  /* 0x000000ffacac7812 */ /* 0x002fe200078ec0ff */
[----:B------:R-:W-:Y:S01]  /*3d30*/  UIADD3 UR12, UPT, UPT, UR24, 0x1715609d, URZ ;  /* 0x1715609d180c7890 */ /* 0x000fe2000fffe0ff */
[----:B------:R-:W-:Y:S01]  /*3d40*/  IMAD.WIDE.U32 R14, R3, -0x326172a9, RZ ;  /* 0xcd9e8d57030e7825 */ /* 0x000fe200078e00ff */
[----:B------:R-:W-:Y:S01]  /*3d50*/  LOP3.LUT R16, R16, UR23, R19, 0x96, !PT ;  /* 0x0000001710107c12 */ /* 0x000fe2000f8e9613 */
[----:B------:R-:W1:Y:S01]  /*3d60*/  SHFL.BFLY PT, R3, R20, 0x1, 0x1f ;  /* 0x0c201f0014037f89 */ /* 0x000e6200000e0000 */
[----:B------:R-:W-:Y:S01]  /*3d70*/  UIADD3 UR7, UPT, UPT, UR25, 0x646e171e, URZ ;  /* 0x646e171e19077890 */ /* 0x000fe2000fffe0ff */
[----:B------:R-:W-:Y:S01]  /*3d80*/  IMAD R172, R172, 0x10000, R172 ;  /* 0x00010000acac7824 */ /* 0x000fe200078e02ac */
[----:B------:R-:W-:Y:S01]  /*3d90*/  LOP3.LUT R12, R220, UR16, R15, 0x96, !PT ;  /* 0x00000010dc0c7c12 */ /* 0x000fe2000f8e960f */
[----:B------:R-:W-:Y:S01]  /*3da0*/  IMAD.WIDE.U32 R16, R16, -0x326172a9, RZ ;  /* 0xcd9e8d5710107825 */ /* 0x000fe200078e00ff */
[----:B------:R-:W-:-:S03]  /*3db0*/  UIADD3 UR4, UPT, UPT, UR4, 0x1, URZ ;  /* 0x0000000104047890 */ /* 0x000fc6000fffe0ff */
[----:B------:R-:W-:Y:S01]  /*3dc0*/  IMAD.WIDE.U32 R22, R12, -0x2daee0ad, RZ ;  /* 0xd2511f530c167825 */ /* 0x000fe200078e00ff */
[----:B------:R-:W-:-:S04]  /*3dd0*/  LOP3.LUT R14, R14, UR13, R17, 0x96, !PT ;  /* 0x0000000d0e0e7c12 */ /* 0x000fc8000f8e9611 */
[----:B------:R-:W-:Y:S01]  /*3de0*/  LOP3.LUT R12, R18, UR22, R23, 0x96, !PT ;  /* 0x00000016120c7c12 */ /* 0x000fe2000f8e9617 */
[----:B------:R-:W-:Y:S01]  /*3df0*/  IMAD.WIDE.U32 R14, R14, -0x2daee0ad, RZ ;  /* 0xd2511f530e0e7825 */ /* 0x000fe200078e00ff */
[----:B--2---:R-:W-:Y:S02]  /*3e00*/  FMNMX.FTZ R164, R2, R164, !PT ;  /* 0x000000a402a47209 */ /* 0x004fe40007810000 */
[----:B------:R-:W-:Y:S01]  /*3e10*/  LOP3.LUT R2, R179, 0x200, R0, 0xf8, !PT ;  /* 0x00000200b3027812 */ /* 0x000fe200078ef800 */
[----:B------:R-:W-:Y:S01]  /*3e20*/  IMAD.WIDE.U32 R12, R12, -0x326172a9, RZ ;  /* 0xcd9e8d570c0c7825 */ /* 0x000fe200078e00ff */
[----:B------:R-:W-:-:S03]  /*3e30*/  FSETP.NEU.FTZ.AND P0, PT, R164, -INF , PT ;  /* 0xff800000a400780b */ /* 0x000fc60003f1d000 */
[----:B----4-:R-:W-:Y:S01]  /*3e40*/  FMUL.FTZ R208, R164, UR6 ;  /* 0x00000006a4d07c20 */ /* 0x010fe20008410000 */
[----:B------:R-:W-:Y:S02]  /*3e50*/  LOP3.LUT R18, R22, UR19, R15, 0x96, !PT ;  /* 0x0000001316127c12 */ /* 0x000fe4000f8e960f */
[----:B------:R-:W-:Y:S02]  /*3e60*/  LEA R205, R2, UR5, 0x1 ;  /* 0x0000000502cd7c11 */ /* 0x000fe4000f8e08ff */
[----:B-1----:R-:W-:Y:S01]  /*3e70*/  FMNMX.FTZ R3, R20, R3, !PT ;  /* 0x0000000314037209 */ /* 0x002fe20007810000 */
[----:B------:R-:W-:Y:S01]  /*3e80*/  IMAD.WIDE.U32 R18, R18, -0x326172a9, RZ ;  /* 0xcd9e8d5712127825 */ /* 0x000fe200078e00ff */
[----:B------:R-:W-:Y:S01]  /*3e90*/  FSEL R208, R208, RZ, P0 ;  /* 0x000000ffd0d07208 */ /* 0x000fe20000000000 */
[----:B------:R-:W-:Y:S01]  /*3ea0*/  LDSM.16.MT88.4 R96, [R205+0x1c000] ;  /* 0x01c00000cd60783b */ /* 0x000fe20000004200 */
[C---:B------:R-:W-:Y:S01]  /*3eb0*/  FSETP.NEU.FTZ.AND P0, PT, R3.reuse, -INF , PT ;  /* 0xff8000000300780b */ /* 0x040fe20003f1d000 */
[----:B------:R-:W-:Y:S01]  /*3ec0*/  FMUL.FTZ R173, R3, UR6 ;  /* 0x0000000603ad7c20 */ /* 0x000fe20008410000 */
[----:B------:R-:W-:Y:S01]  /*3ed0*/  LOP3.LUT R145, R12, UR9, R19, 0x96, !PT ;  /* 0x000000090c917c12 */ /* 0x000fe2000f8e9613 */
[----:B------:R-:W-:-:S02]  /*3ee0*/  IMAD.IADD R12, R176, 0x1, R205 ;  /* 0x00000001b00c7824 */ /* 0x000fc400078e02cd */
[--C-:B------:R-:W-:Y:S01]  /*3ef0*/  FFMA.FTZ R200, R44, UR6, -R208.reuse ;  /* 0x000000062cc87c23 */ /* 0x100fe200080108d0 */
[----:B------:R-:W-:Y:S01]  /*3f00*/  FFMA.FTZ R190, R45, UR6, -R208 ;  /* 0x000000062dbe7c23 */ /* 0x000fe200080108d0 */
[----:B------:R-:W-:Y:S01]  /*3f10*/  FSEL R173, R173, RZ, P0 ;  /* 0x000000ffadad7208 */ /* 0x000fe20000000000 */
[----:B------:R-:W-:Y:S01]  /*3f20*/  IMAD.IADD R204, R177, 0x1, R205 ;  /* 0x00000001b1cc7824 */ /* 0x000fe200078e02cd */
[C---:B------:R-:W-:Y:S01]  /*3f30*/  PRMT R147, R18.reuse, 0x7773, RZ ;  /* 0x0000777312937816 */ /* 0x040fe200000000ff */
[----:B------:R-:W1:Y:S01]  /*3f40*/  LDSM.16.MT88.4 R72, [R12+0x1a000] ;  /* 0x01a000000c48783b */ /* 0x000e620000004200 */
[----:B------:R-:W-:Y:S01]  /*3f50*/  PRMT R15, R18, 0x7772, RZ ;  /* 0x00007772120f7816 */ /* 0x000fe200000000ff */
[--C-:B------:R-:W-:Y:S01]  /*3f60*/  FFMA.FTZ R188, R46, UR6, -R173.reuse ;  /* 0x000000062ebc7c23 */ /* 0x100fe200080108ad */
[----:B------:R-:W-:Y:S01]  /*3f70*/  FFMA.FTZ R187, R47, UR6, -R173 ;  /* 0x000000062fbb7c23 */ /* 0x000fe200080108ad */
[----:B------:R-:W-:Y:S01]  /*3f80*/  IMAD.MOV.U32 R17, RZ, RZ, R18 ;  /* 0x000000ffff117224 */ /* 0x000fe200078e0012 */
[----:B------:R-:W-:Y:S01]  /*3f90*/  PRMT R147, R15, 0x5410, R147 ;  /* 0x000054100f937816 */ /* 0x000fe20000000093 */
[----:B------:R-:W-:Y:S01]  /*3fa0*/  MUFU.EX2 R200, R200 ;  /* 0x000000c800c87308 */ /* 0x000fe20000000800 */
[----:B------:R-:W-:-:S02]  /*3fb0*/  IMAD.IADD R203, R176, 0x1, R204 ;  /* 0x00000001b0cb7824 */ /* 0x000fc400078e02cc */
[--C-:B------:R-:W-:Y:S01]  /*3fc0*/  FFMA.FTZ R199, R50, UR6, -R173.reuse ;  /* 0x0000000632c77c23 */ /* 0x100fe200080108ad */
[----:B------:R-:W-:Y:S01]  /*3fd0*/  FFMA.FTZ R191, R51, UR6, -R173 ;  /* 0x0000000633bf7c23 */ /* 0x000fe200080108ad */
[----:B------:R-:W-:Y:S01]  /*3fe0*/  MUFU.EX2 R188, R188 ;  /* 0x000000bc00bc7308 */ /* 0x000fe20000000800 */
[----:B------:R-:W-:Y:S01]  /*3ff0*/  LOP3.LUT R147, R147, 0xff00ff, RZ, 0xc0, !PT ;  /* 0x00ff00ff93937812 */ /* 0x000fe200078ec0ff */
[----:B------:R-:W2:Y:S01]  /*4000*/  LDSM.16.MT88.4 R24, [R203+0x1e000] ;  /* 0x01e00000cb18783b */ /* 0x000ea20000004200 */
[----:B------:R-:W-:Y:S01]  /*4010*/  PRMT R146, R18, 0x7771, RZ ;  /* 0x0000777112927816 */ /* 0x000fe200000000ff */
[----:B------:R-:W3:Y:S01]  /*4020*/  MUFU.EX2 R187, R187 ;  /* 0x000000bb00bb7308 */ /* 0x000ee20000000800 */
[----:B------:R-:W-:Y:S01]  /*4030*/  LOP3.LUT R17, R17, 0xff, RZ, 0xc0, !PT ;  /* 0x000000ff11117812 */ /* 0x000fe200078ec0ff */
[--C-:B------:R-:W-:Y:S01]  /*4040*/  FFMA.FTZ R202, R48, UR6, -R208.reuse ;  /* 0x0000000630ca7c23 */ /* 0x100fe200080108d0 */
[----:B------:R-:W-:Y:S01]  /*4050*/  FFMA.FTZ R201, R49, UR6, -R208 ;  /* 0x0000000631c97c23 */ /* 0x000fe200080108d0 */
[----:B------:R-:W4:Y:S01]  /*4060*/  MUFU.EX2 R190, R190 ;  /* 0x000000be00be7308 */ /* 0x000f220000000800 */
[----:B------:R-:W-:Y:S01]  /*4070*/  PRMT R146, R17, 0x5410, R146 ;  /* 0x0000541011927816 */ /* 0x000fe20000000092 */
[--C-:B------:R-:W-:Y:S01]  /*4080*/  FFMA.FTZ R189, R9, UR6, -R208.reuse ;  /* 0x0000000609bd7c23 */ /* 0x100fe200080108d0 */
[--C-:B------:R-:W-:Y:S01]  /*4090*/  HSET2.LE.AND R147, R147, R172.reuse, PT ;  /* 0x000000ac93937233 */ /* 0x100fe20003803000 */
[----:B------:R-:W-:Y:S01]  /*40a0*/  MUFU.EX2 R199, R199 ;  /* 0x000000c700c77308 */ /* 0x000fe20000000800 */
[C---:B------:R-:W-:Y:S01]  /*40b0*/  PRMT R15, R145.reuse, 0x7632, R15 ;  /* 0x00007632910f7816 */ /* 0x040fe2000000000f */
[--C-:B------:R-:W-:Y:S01]  /*40c0*/  FFMA.FTZ R186, R8, UR6, -R208.reuse ;  /* 0x0000000608ba7c23 */ /* 0x100fe200080108d0 */
[C---:B------:R-:W-:Y:S01]  /*40d0*/  LOP3.LUT R17, R145.reuse, 0xffff, RZ, 0xc0, !PT ;  /* 0x0000ffff91117812 */ /* 0x040fe200078ec0ff */
[----:B------:R-:W5:Y:S01]  /*40e0*/  MUFU.EX2 R191, R191 ;  /* 0x000000bf00bf7308 */ /* 0x000f620000000800 */
[----:B------:R-:W-:Y:S01]  /*40f0*/  LOP3.LUT R144, R145, 0xff, RZ, 0xc0, !PT ;  /* 0x000000ff91907812 */ /* 0x000fe200078ec0ff */
[--C-:B------:R-:W-:Y:S01]  /*4100*/  FFMA.FTZ R185, R11, UR6, -R208.reuse ;  /* 0x000000060bb97c23 */ /* 0x100fe200080108d0 */
[----:B---3--:R-:W-:Y:S01]  /*4110*/  F2FP.BF16.F32.PACK_AB R18, R187, R188 ;  /* 0x000000bcbb12723e */ /* 0x008fe200000010ff */
[----:B------:R-:W-:Y:S01]  /*4120*/  MUFU.EX2 R202, R202 ;  /* 0x000000ca00ca7308 */ /* 0x000fe20000000800 */
[----:B------:R-:W-:Y:S01]  /*4130*/  SHF.R.U32.HI R145, RZ, 0x18, R145 ;  /* 0x00000018ff917819 */ /* 0x000fe20000011691 */
[----:B------:R-:W-:Y:S01]  /*4140*/  FFMA.FTZ R182, R10, UR6, -R208 ;  /* 0x000000060ab67c23 */ /* 0x000fe200080108d0 */
[----:B------:R-:W-:Y:S01]  /*4150*/  LOP3.LUT R15, R15, 0xff, RZ, 0xc0, !PT ;  /* 0x000000ff0f0f7812 */ /* 0x000fe200078ec0ff */
[----:B------:R-:W3:Y:S01]  /*4160*/  MUFU.EX2 R201, R201 ;  /* 0x000000c900c97308 */ /* 0x000ee20000000800 */
[----:B------:R-:W-:Y:S01]  /*4170*/  HSET2.LE.AND R146, R146, R172, PT ;  /* 0x000000ac92927233 */ /* 0x000fe20003803000 */
[----:B------:R-:W-:Y:S01]  /*4180*/  LDSM.16.MT88.4 R8, [R12+0x1a800] ;  /* 0x01a800000c08783b */ /* 0x000fe20000004200 */
[----:B------:R-:W-:Y:S01]  /*4190*/  LOP3.LUT R147, R18, R147, RZ, 0xc0, !PT ;  /* 0x0000009312937212 */ /* 0x000fe200078ec0ff */
[----:B------:R-:W-:Y:S01]  /*41a0*/  FFMA.FTZ R181, R7, UR6, -R173 ;  /* 0x0000000607b57c23 */ /* 0x000fe200080108ad */
[----:B----4-:R-:W-:Y:S01]  /*41b0*/  F2FP.BF16.F32.PACK_AB R19, R190, R200 ;  /* 0x000000c8be13723e */ /* 0x010fe200000010ff */
[----:B------:R-:W4:Y:S01]  /*41c0*/  LDSM.16.MT88.4 R40, [R12+0x18000] ;  /* 0x018000000c28783b */ /* 0x000f220000004200 */
[----:B------:R-:W-:Y:S01]  /*41d0*/  LOP3.LUT R18, R16, UR12, R13, 0x96, !PT ;  /* 0x0000000c10127c12 */ /* 0x000fe2000f8e960d */
[----:B------:R-:W-:Y:S01]  /*41e0*/  FFMA.FTZ R180, R6, UR6, -R173 ;  /* 0x0000000606b47c23 */ /* 0x000fe200080108ad */
[----:B------:R-:W-:Y:S01]  /*41f0*/  SHF.R.U32.HI R17, RZ, 0x8, R17 ;  /* 0x00000008ff117819 */ /* 0x000fe20000011611 */
[----:B------:R-:W4:Y:S01]  /*4200*/  LDSM.16.MT88.4 R104, [R12+0x1c000] ;  /* 0x01c000000c68783b */ /* 0x000f220000004200 */
[----:B------:R-:W-:Y:S01]  /*4210*/  PRMT R145, R15, 0x5410, R145 ;  /* 0x000054100f917816 */ /* 0x000fe20000000091 */
[----:B------:R-:W-:Y:S01]  /*4220*/  FFMA.FTZ R184, R5, UR6, -R173 ;  /* 0x0000000605b87c23 */ /* 0x000fe200080108ad */
[----:B------:R-:W-:Y:S01]  /*4230*/  LOP3.LUT R146, R19, R146, RZ, 0xc0, !PT ;  /* 0x0000009213927212 */ /* 0x000fe200078ec0ff */
[----:B------:R-:W-:Y:S01]  /*4240*/  IMAD.WIDE.U32 R18, R18, -0x2daee0ad, RZ ;  /* 0xd2511f5312127825 */ /* 0x000fe200078e00ff */
[----:B------:R-:W-:-:S03]  /*4250*/  PRMT R144, R144, 0x5410, R17 ;  /* 0x0000541090907816 */ /* 0x000fc60000000011 */
[----:B------:R-:W-:Y:S01]  /*4260*/  FFMA.FTZ R183, R4, UR6, -R173 ;  /* 0x0000000604b77c23 */ /* 0x000fe200080108ad */
[--C-:B------:R-:W-:Y:S01]  /*4270*/  HSET2.LE.AND R145, R145, R172.reuse, PT ;  /* 0x000000ac91917233 */ /* 0x100fe20003803000 */
[----:B------:R-:W-:Y:S01]  /*4280*/  IMAD.MOV.U32 R16, RZ, RZ, R18 ;  /* 0x000000ffff107224 */ /* 0x000fe200078e0012 */
[----:B-----5:R-:W-:Y:S01]  /*4290*/  F2FP.BF16.F32.PACK_AB R15, R191, R199 ;  /* 0x000000c7bf0f723e */ /* 0x020fe200000010ff */
[----:B------:R-:W-:Y:S01]  /*42a0*/  MUFU.EX2 R185, R185 ;  /* 0x000000b900b97308 */ /* 0x000fe20000000800 */
[--C-:B------:R-:W-:Y:S01]  /*42b0*/  HSET2.LE.AND R144, R144, R172.reuse, PT ;  /* 0x000000ac90907233 */ /* 0x100fe20003803000 */
[----:B------:R-:W5:Y:S01]  /*42c0*/  LDSM.16.MT88.4 R136, [R12+0x1e000] ;  /* 0x01e000000c88783b */ /* 0x000f620000004200 */
[----:B---3--:R-:W-:Y:S01]  /*42d0*/  F2FP.BF16.F32.PACK_AB R17, R201, R202 ;  /* 0x000000cac911723e */ /* 0x008fe200000010ff */
[----:B------:R-:W3:Y:S01]  /*42e0*/  MUFU.EX2 R182, R182 ;  /* 0x000000b600b67308 */ /* 0x000ee20000000800 */
[----:B------:R-:W-:Y:S01]  /*42f0*/  LOP3.LUT R145, R15, R145, RZ, 0xc0, !PT ;  /* 0x000000910f917212 */ /* 0x000fe200078ec0ff */
[----:B------:R-:W5:Y:S01]  /*4300*/  LDSM.16.MT88.4 R20, [R12+0x18800] ;  /* 0x018800000c14783b */ /* 0x000f620000004200 */
[----:B------:R-:W-:Y:S01]  /*4310*/  PRMT R15, R18, 0x7771, RZ ;  /* 0x00007771120f7816 */ /* 0x000fe200000000ff */
[----:B------:R-:W-:Y:S01]  /*4320*/  MUFU.EX2 R181, R181 ;  /* 0x000000b500b57308 */ /* 0x000fe20000000800 */
[----:B------:R-:W-:Y:S01]  /*4330*/  LOP3.LUT R16, R16, 0xff, RZ, 0xc0, !PT ;  /* 0x000000ff10107812 */ /* 0x000fe200078ec0ff */
[----:B------:R-:W-:Y:S01]  /*4340*/  LDSM.16.MT88.4 R80, [R204+0x1a000] ;  /* 0x01a00000cc50783b */ /* 0x000fe20000004200 */
[----:B------:R-:W-:Y:S01]  /*4350*/  LOP3.LUT R14, R14, UR7, R19, 0x96, !PT ;  /* 0x000000070e0e7c12 */ /* 0x000fe2000f8e9613 */
[----:B------:R-:W4:Y:S01]  /*4360*/  MUFU.EX2 R180, R180 ;  /* 0x000000b400b47308 */ /* 0x000f220000000800 */
[----:B------:R-:W-:Y:S01]  /*4370*/  LOP3.LUT R144, R17, R144, RZ, 0xc0, !PT ;  /* 0x0000009011907212 */ /* 0x000fe200078ec0ff */
[----:B------:R-:W-:Y:S01]  /*4380*/  LDSM.16.MT88.4 R56, [R203+0x18000] ;  /* 0x01800000cb38783b */ /* 0x000fe20000004200 */
[C---:B------:R-:W-:Y:S01]  /*4390*/  PRMT R17, R18.reuse, 0x7773, RZ ;  /* 0x0000777312117816 */ /* 0x040fe200000000ff */
[----:B------:R-:W-:Y:S01]  /*43a0*/  MUFU.EX2 R189, R189 ;  /* 0x000000bd00bd7308 */ /* 0x000fe20000000800 */
[----:B------:R-:W-:Y:S01]  /*43b0*/  PRMT R13, R18, 0x7772, RZ ;  /* 0x00007772120d7816 */ /* 0x000fe200000000ff */
[----:B------:R-:W-:Y:S01]  /*43c0*/  LDSM.16.MT88.4 R112, [R204+0x1c000] ;  /* 0x01c00000cc70783b */ /* 0x000fe20000004200 */
[--C-:B------:R-:W-:Y:S01]  /*43d0*/  PRMT R6, R16, 0x5410, R15.reuse ;  /* 0x0000541010067816 */ /* 0x100fe2000000000f */
[----:B------:R-:W4:Y:S01]  /*43e0*/  MUFU.EX2 R186, R186 ;  /* 0x000000ba00ba7308 */ /* 0x000f220000000800 */
[C---:B------:R-:W-:Y:S01]  /*43f0*/  LOP3.LUT R18, R14.reuse, 0xffff, RZ, 0xc0, !PT ;  /* 0x0000ffff0e127812 */ /* 0x040fe200078ec0ff */
[C---:B-1----:R-:W-:Y:S01]  /*4400*/  HMMA.16816.F32.BF16 R68, R144.reuse, R72, RZ ;  /* 0x000000489044723c */ /* 0x042fe200000418ff */
[C---:B------:R-:W-:Y:S01]  /*4410*/  PRMT R15, R14.reuse, 0x7632, R15 ;  /* 0x000076320e0f7816 */ /* 0x040fe2000000000f */
[----:B------:R-:W-:Y:S01]  /*4420*/  MUFU.EX2 R184, R184 ;  /* 0x000000b800b87308 */ /* 0x000fe20000000800 */
[----:B------:R-:W-:Y:S01]  /*4430*/  PRMT R13, R13, 0x5410, R17 ;  /* 0x000054100d0d7816 */ /* 0x000fe20000000011 */
[----:B------:R-:W-:Y:S01]  /*4440*/  LDSM.16.MT88.4 R88, [R203+0x1a000] ;  /* 0x01a00000cb58783b */ /* 0x000fe20000004200 */
[----:B------:R-:W-:Y:S01]  /*4450*/  LOP3.LUT R17, R14, 0xff, RZ, 0xc0, !PT ;  /* 0x000000ff0e117812 */ /* 0x000fe200078ec0ff */
[----:B------:R-:W1:Y:S01]  /*4460*/  MUFU.EX2 R183, R183 ;  /* 0x000000b700b77308 */ /* 0x000e620000000800 */
[----:B------:R-:W-:Y:S01]  /*4470*/  SHF.R.U32.HI R5, RZ, 0x18, R14 ;  /* 0x00000018ff057819 */ /* 0x000fe2000001160e */
[C---:B------:R-:W-:Y:S01]  /*4480*/  HMMA.16816.F32.BF16 R72, R144.reuse, R74, RZ ;  /* 0x0000004a9048723c */ /* 0x040fe200000418ff */
[----:B------:R-:W-:Y:S01]  /*4490*/  SHF.R.U32.HI R18, RZ, 0x8, R18 ;  /* 0x00000008ff127819 */ /* 0x000fe20000011612 */
[----:B------:R-:W-:Y:S01]  /*44a0*/  LDSM.16.MT88.4 R156, [R205+0x18000] ;  /* 0x01800000cd9c783b */ /* 0x000fe20000004200 */
[----:B------:R-:W-:Y:S01]  /*44b0*/  LOP3.LUT R14, R15, 0xff, RZ, 0xc0, !PT ;  /* 0x000000ff0f0e7812 */ /* 0x000fe200078ec0ff */
[----:B------:R-:W-:Y:S01]  /*44c0*/  FFMA.FTZ R230, R230, UR6, -R208 ;  /* 0x00000006e6e67c23 */ /* 0x000fe200080108d0 */
[----:B------:R-:W-:Y:S01]  /*44d0*/  LOP3.LUT R4, R13, 0xff00ff, RZ, 0xc0, !PT ;  /* 0x00ff00ff0d047812 */ /* 0x000fe200078ec0ff */
[----:B------:R-:W-:Y:S01]  /*44e0*/  LDSM.16.MT88.4 R64, [R205+0x1a000] ;  /* 0x01a00000cd40783b */ /* 0x000fe20000004200 */
[----:B------:R-:W-:Y:S01]  /*44f0*/  PRMT R7, R17, 0x5410, R18 ;  /* 0x0000541011077816 */ /* 0x000fe20000000012 */
[C---:B--2---:R-:W-:Y:S01]  /*4500*/  HMMA.16816.F32.BF16 R148, R144.reuse, R24, RZ ;  /* 0x000000189094723c */ /* 0x044fe200000418ff */
[----:B------:R-:W-:Y:S01]  /*4510*/  PRMT R5, R14, 0x5410, R5 ;  /* 0x000054100e057816 */ /* 0x000fe20000000005 */
[----:B------:R-:W2:Y:S01]  /*4520*/  LDSM.16.MT88.4 R16, [R12+0x1c800] ;  /* 0x01c800000c10783b */ /* 0x000ea20000004200 */
[--C-:B------:R-:W-:Y:S01]  /*4530*/  HSET2.LE.AND R6, R6, R172.reuse, PT ;  /* 0x000000ac06067233 */ /* 0x100fe20003803000 */
[--C-:B------:R-:W-:Y:S01]  /*4540*/  FFMA.FTZ R235, R235, UR6, -R208.reuse ;  /* 0x00000006ebeb7c23 */ /* 0x100fe200080108d0 */
[----:B---3--:R-:W-:Y:S01]  /*4550*/  F2FP.BF16.F32.PACK_AB R29, R182, R185 ;  /* 0x000000b9b61d723e */ /* 0x008fe200000010ff */
[----:B------:R-:W-:Y:S01]  /*4560*/  LDSM.16.MT88.4 R12, [R12+0x1e800] ;  /* 0x01e800000c0c783b */ /* 0x000fe20000004200 */
[--C-:B------:R-:W-:Y:S01]  /*4570*/  HSET2.LE.AND R4, R4, R172.reuse, PT ;  /* 0x000000ac04047233 */ /* 0x100fe20003803000 */
[C---:B----4-:R-:W-:Y:S01]  /*4580*/  HMMA.16816.F32.BF16 R36, R144.reuse, R40, RZ ;  /* 0x000000289024723c */ /* 0x050fe200000418ff */
[----:B------:R-:W-:Y:S01]  /*4590*/  F2FP.BF16.F32.PACK_AB R28, R180, R181 ;  /* 0x000000b5b41c723e */ /* 0x000fe200000010ff */
[----:B------:R-:W-:Y:S01]  /*45a0*/  LDSM.16.MT88.4 R128, [R205+0x1e000] ;  /* 0x01e00000cd80783b */ /* 0x000fe20000004200 */
[----:B------:R-:W-:Y:S01]  /*45b0*/  LOP3.LUT R6, R29, R6, RZ, 0xc0, !PT ;  /* 0x000000061d067212 */ /* 0x000fe200078ec0ff */
[--C-:B------:R-:W-:Y:S01]  /*45c0*/  FFMA.FTZ R234, R234, UR6, -R208.reuse ;  /* 0x00000006eaea7c23 */ /* 0x100fe200080108d0 */
[--C-:B------:R-:W-:Y:S01]  /*45d0*/  HSET2.LE.AND R25, R7, R172.reuse, PT ;  /* 0x000000ac07197233 */ /* 0x100fe20003803000 */
[----:B------:R-:W-:Y:S01]  /*45e0*/  LDSM.16.MT88.4 R48, [R204+0x18000] ;  /* 0x01800000cc30783b */ /* 0x000fe20000004200 */
[----:B------:R-:W-:Y:S01]  /*45f0*/  HSET2.LE.AND R5, R5, R172, PT ;  /* 0x000000ac05057233 */ /* 0x000fe20003803000 */
[C---:B------:R-:W-:Y:S01]  /*4600*/  HMMA.16816.F32.BF16 R40, R144.reuse, R42, RZ ;  /* 0x0000002a9028723c */ /* 0x040fe200000418ff */
[----:B------:R-:W-:Y:S01]  /*4610*/  F2FP.BF16.F32.PACK_AB R29, R186, R189 ;  /* 0x000000bdba1d723e */ /* 0x000fe200000010ff */
[----:B------:R-:W-:Y:S01]  /*4620*/  LDSM.16.MT88.4 R120, [R203+0x1c000] ;  /* 0x01c00000cb78783b */ /* 0x000fe20000004200 */
[----:B-1----:R-:W-:Y:S01]  /*4630*/  F2FP.BF16.F32.PACK_AB R24, R183, R184 ;  /* 0x000000b8b718723e */ /* 0x002fe200000010ff */
[--C-:B------:R-:W-:Y:S01]  /*4640*/  FFMA.FTZ R233, R233, UR6, -R173.reuse ;  /* 0x00000006e9e97c23 */ /* 0x100fe200080108ad */
[----:B------:R-:W-:Y:S01]  /*4650*/  LOP3.LUT R7, R28, R4, RZ, 0xc0, !PT ;  /* 0x000000041c077212 */ /* 0x000fe200078ec0ff */
[----:B------:R-:W-:Y:S01]  /*4660*/  LDSM.16.MT88.4 R152, [R204+0x1e000] ;  /* 0x01e00000cc98783b */ /* 0x000fe20000004200 */
[----:B------:R-:W-:Y:S01]  /*4670*/  LOP3.LUT R4, R29, R25, RZ, 0xc0, !PT ;  /* 0x000000191d047212 */ /* 0x000fe200078ec0ff */
[----:B------:R-:W-:Y:S01]  /*4680*/  HMMA.16816.F32.BF16 R100, R144, R104, RZ ;  /* 0x000000689064723c */ /* 0x000fe200000418ff */
[----:B------:R-:W-:Y:S01]  /*4690*/  LOP3.LUT R5, R24, R5, RZ, 0xc0, !PT ;  /* 0x0000000518057212 */ /* 0x000fe200078ec0ff */
[----:B------:R-:W-:Y:S01]  /*46a0*/  LDSM.16.MT88.4 R168, [R205+0x18800] ;  /* 0x01880000cda8783b */ /* 0x000fe20000004200 */
[----:B------:R-:W-:Y:S01]  /*46b0*/  FFMA.FTZ R232, R232, UR6, -R173 ;  /* 0x00000006e8e87c23 */ /* 0x000fe200080108ad */
[----:B------:R-:W-:Y:S01]  /*46c0*/  MUFU.EX2 R235, R235 ;  /* 0x000000eb00eb7308 */ /* 0x000fe20000000800 */
[--C-:B------:R-:W-:Y:S01]  /*46d0*/  FFMA.FTZ R213, R213, UR6, -R208.reuse ;  /* 0x00000006d5d57c23 */ /* 0x100fe200080108d0 */
[----:B------:R-:W-:Y:S01]  /*46e0*/  LDSM.16.MT88.4 R32, [R205+0x1a800] ;  /* 0x01a80000cd20783b */ /* 0x000fe20000004200 */
[----:B------:R-:W-:Y:S01]  /*46f0*/  FFMA.FTZ R209, R209, UR6, -R208 ;  /* 0x00000006d1d17c23 */ /* 0x000fe200080108d0 */
[C---:B------:R-:W-:Y:S01]  /*4700*/  HMMA.16816.F32.BF16 R68, R4.reuse, R8, R68 ;  /* 0x000000080444723c */ /* 0x040fe20000041844 */
[----:B------:R-:W-:Y:S01]  /*4710*/  MUFU.EX2 R234, R234 ;  /* 0x000000ea00ea7308 */ /* 0x000fe20000000800 */
[----:B------:R-:W-:Y:S01]  /*4720*/  LDSM.16.MT88.4 R28, [R205+0x1e800] ;  /* 0x01e80000cd1c783b */ /* 0x000fe20000004200 */
[----:B------:R-:W-:Y:S01]  /*4730*/  FADD.FTZ R201, R202, R201 ;  /* 0x000000c9cac97221 */ /* 0x000fe20000010000 */
[----:B------:R-:W-:Y:S01]  /*4740*/  FADD.FTZ R191, R199, R191 ;  /* 0x000000bfc7bf7221 */ /* 0x000fe20000010000 */
[----:B------:R-:W1:Y:S02]  /*4750*/  MUFU.EX2 R233, R233 ;  /* 0x000000e900e97308 */ /* 0x000e640000000800 */
[----:B------:R-:W-:Y:S01]  /*4760*/  FADD.FTZ R200, R200, R201 ;  /* 0x000000c9c8c87221 */ /* 0x000fe20000010000 */
[----:B------:R-:W-:Y:S01]  /*4770*/  HMMA.16816.F32.BF16 R72, R4, R10, R72 ;  /* 0x0000000a0448723c */ /* 0x000fe20000041848 */
[----:B------:R-:W3:Y:S01]  /*4780*/  LDSM.16.MT88.4 R8, [R205+0x1c800] ;  /* 0x01c80000cd08783b */ /* 0x000ee20000004200 */
[----:B------:R-:W4:Y:S01]  /*4790*/  MUFU.EX2 R232, R232 ;  /* 0x000000e800e87308 */ /* 0x000f220000000800 */
[----:B------:R-:W-:Y:S01]  /*47a0*/  FADD.FTZ R191, R188, R191 ;  /* 0x000000bfbcbf7221 */ /* 0x000fe20000010000 */
[----:B------:R-:W-:-:S03]  /*47b0*/  FADD.FTZ R200, R190, R200 ;  /* 0x000000c8bec87221 */ /* 0x000fc60000010000 */
[----:B------:R-:W-:Y:S01]  /*47c0*/  FADD.FTZ R187, R187, R191 ;  /* 0x000000bfbbbb7221 */ /* 0x000fe20000010000 */
[C---:B------:R-:W-:Y:S01]  /*47d0*/  HMMA.16816.F32.BF16 R104, R144.reuse, R106, RZ ;  /* 0x0000006a9068723c */ /* 0x040fe200000418ff */
[----:B------:R-:W-:Y:S02]  /*47e0*/  FADD.FTZ R189, R189, R200 ;  /* 0x000000c8bdbd7221 */ /* 0x000fe40000010000 */
[----:B------:R-:W-:Y:S02]  /*47f0*/  FADD.FTZ R187, R184, R187 ;  /* 0x000000bbb8bb7221 */ /* 0x000fe40000010000 */
[----:B------:R-:W-:Y:S02]  /*4800*/  FADD.FTZ R189, R186, R189 ;  /* 0x000000bdbabd7221 */ /* 0x000fe40000010000 */
[----:B------:R-:W-:Y:S01]  /*4810*/  FADD.FTZ R183, R183, R187 ;  /* 0x000000bbb7b77221 */ /* 0x000fe20000010000 */
[----:B------:R-:W-:Y:S01]  /*4820*/  HMMA.16816.F32.BF16 R92, R144, R96, RZ ;  /* 0x00000060905c723c */ /* 0x000fe200000418ff */
[----:B------:R-:W-:-:S02]  /*4830*/  FADD.FTZ R185, R185, R189 ;  /* 0x000000bdb9b97221 */ /* 0x000fc40000010000 */
[----:B------:R-:W-:Y:S02]  /*4840*/  FADD.FTZ R183, R181, R183 ;  /* 0x000000b7b5b77221 */ /* 0x000fe40000010000 */
[----:B------:R-:W-:Y:S02]  /*4850*/  FADD.FTZ R185, R182, R185 ;  /* 0x000000b9b6b97221 */ /* 0x000fe40000010000 */
[----:B------:R-:W-:Y:S01]  /*4860*/  FADD.FTZ R180, R180, R183 ;  /* 0x000000b7b4b47221 */ /* 0x000fe20000010000 */
[----:B------:R-:W-:Y:S03]  /*4870*/  HMMA.16816.F32.BF16 R96, R144, R98, RZ ;  /* 0x000000629060723c */ /* 0x000fe600000418ff */
[----:B-1----:R-:W-:-:S05]  /*4880*/  FADD.FTZ R180, R233, R180 ;  /* 0x000000b4e9b47221 */ /* 0x002fca0000010000 */
[----:B-----5:R-:W-:Y:S08]  /*4890*/  HMMA.16816.F32.BF16 R132, R144, R136, RZ ;  /* 0x000000889084723c */ /* 0x020ff000000418ff */
[C---:B------:R-:W-:Y:S08]  /*48a0*/  HMMA.16816.F32.BF16 R36, R4.reuse, R20, R36 ;  /* 0x000000140424723c */ /* 0x040ff00000041824 */
[----:B------:R-:W-:Y:S01]  /*48b0*/  HMMA.16816.F32.BF16 R40, R4, R22, R40 ;  /* 0x000000160428723c */ /* 0x000fe20000041828 */
[----:B------:R-:W1:Y:S07]  /*48c0*/  LDSM.16.MT88.4 R20, [R204+0x1a800] ;  /* 0x01a80000cc14783b */ /* 0x000e6e0000004200 */
[----:B------:R-:W-:Y:S08]  /*48d0*/  HMMA.16816.F32.BF16 R136, R144, R138, RZ ;  /* 0x0000008a9088723c */ /* 0x000ff000000418ff */
[C---:B--2---:R-:W-:Y:S08]  /*48e0*/  HMMA.16816.F32.BF16 R100, R4.reuse, R16, R100 ;  /* 0x000000100464723c */ /* 0x044ff00000041864 */
[C---:B------:R-:W-:Y:S01]  /*48f0*/  HMMA.16816.F32.BF16 R104, R4.reuse, R18, R104 ;  /* 0x000000120468723c */ /* 0x040fe20000041868 */
[----:B------:R-:W2:Y:S07]  /*4900*/  LDSM.16.MT88.4 R16, [R203+0x18800] ;  /* 0x01880000cb10783b */ /* 0x000eae0000004200 */
[C---:B---3--:R-:W-:Y:S08]  /*4910*/  HMMA.16816.F32.BF16 R92, R4.reuse, R8, R92 ;  /* 0x00000008045c723c */ /* 0x048ff0000004185c */
[----:B------:R-:W-:Y:S01]  /*4920*/  HMMA.16816.F32.BF16 R96, R4, R10, R96 ;  /* 0x0000000a0460723c */ /* 0x000fe20000041860 */
[----:B------:R-:W3:Y:S07]  /*4930*/  LDSM.16.MT88.4 R8, [R204+0x1c800] ;  /* 0x01c80000cc08783b */ /* 0x000eee0000004200 */
[----:B------:R-:W-:Y:S08]  /*4940*/  HMMA.16816.F32.BF16 R76, R144, R80, RZ ;  /* 0x00000050904c723c */ /* 0x000ff000000418ff */
[C---:B------:R-:W-:Y:S08]  /*4950*/  HMMA.16816.F32.BF16 R132, R4.reuse, R12, R132 ;  /* 0x0000000c0484723c */ /* 0x040ff00000041884 */
[----:B------:R-:W-:Y:S01]  /*4960*/  HMMA.16816.F32.BF16 R136, R4, R14, R136 ;  /* 0x0000000e0488723c */ /* 0x000fe20000041888 */
[----:B------:R-:W5:Y:S07]  /*4970*/  LDSM.16.MT88.4 R12, [R203+0x1a800] ;  /* 0x01a80000cb0c783b */ /* 0x000f6e0000004200 */
[C---:B------:R-:W-:Y:S08]  /*4980*/  HMMA.16816.F32.BF16 R52, R144.reuse, R56, RZ ;  /* 0x000000389034723c */ /* 0x040ff000000418ff */
[C---:B------:R-:W-:Y:S08]  /*4990*/  HMMA.16816.F32.BF16 R56, R144.reuse, R58, RZ ;  /* 0x0000003a9038723c */ /* 0x040ff000000418ff */
[C---:B------:R-:W-:Y:S08]  /*49a0*/  HMMA.16816.F32.BF16 R108, R144.reuse, R112, RZ ;  /* 0x00000070906c723c */ /* 0x040ff000000418ff */
[----:B------:R-:W-:Y:S08]  /*49b0*/  HMMA.16816.F32.BF16 R84, R144, R88, RZ ;  /* 0x000000589054723c */ /* 0x000ff000000418ff */
[----:B-1----:R-:W-:Y:S01]  /*49c0*/  HMMA.16816.F32.BF16 R76, R4, R20, R76 ;  /* 0x00000014044c723c */ /* 0x002fe2000004184c */
[----:B------:R-:W-:-:S05]  /*49d0*/  IMAD.U32 R20, RZ, RZ, UR4 ;  /* 0x00000004ff147e24 */ /* 0x000fca000f8e00ff */
[----:B------:R-:W-:Y:S02]  /*49e0*/  LOP3.LUT R20, R20, UR25, R225, 0x96, !PT ;  /* 0x0000001914147c12 */ /* 0x000fe4000f8e96e1 */
[----:B------:R-:W-:Y:S03]  /*49f0*/  HMMA.16816.F32.BF16 R88, R144, R90, RZ ;  /* 0x0000005a9058723c */ /* 0x000fe600000418ff */
[----:B------:R-:W-:-:S05]  /*4a00*/  IMAD.WIDE.U32 R20, R20, -0x326172a9, RZ ;  /* 0xcd9e8d5714147825 */ /* 0x000fca00078e00ff */
[----:B------:R-:W-:Y:S01]  /*4a10*/  HMMA.16816.F32.BF16 R112, R144, R114, RZ ;  /* 0x000000729070723c */ /* 0x000fe200000418ff */
[----:B------:R-:W-:-:S07]  /*4a20*/  LOP3.LUT R20, R20, UR17, R221, 0x96, !PT ;  /* 0x0000001114147c12 */ /* 0x000fce000f8e96dd */
[C---:B--2---:R-:W-:Y:S08]  /*4a30*/  HMMA.16816.F32.BF16 R52, R4.reuse, R16, R52 ;  /* 0x000000100434723c */ /* 0x044ff00000041834 */
[----:B------:R-:W-:Y:S01]  /*4a40*/  HMMA.16816.F32.BF16 R56, R4, R18, R56 ;  /* 0x000000120438723c */ /* 0x000fe20000041838 */
[----:B------:R-:W1:Y:S07]  /*4a50*/  LDSM.16.MT88.4 R16, [R203+0x1c800] ;  /* 0x01c80000cb10783b */ /* 0x000e6e0000004200 */
[----:B------:R-:W-:Y:S08]  /*4a60*/  HMMA.16816.F32.BF16 R80, R144, R82, RZ ;  /* 0x000000529050723c */ /* 0x000ff000000418ff */
[----:B---3--:R-:W-:Y:S01]  /*4a70*/  HMMA.16816.F32.BF16 R108, R4, R8, R108 ;  /* 0x00000008046c723c */ /* 0x008fe2000004186c */
[----:B------:R-:W-:Y:S01]  /*4a80*/  LOP3.LUT R8, R228, UR18, R21, 0x96, !PT ;  /* 0x00000012e4087c12 */ /* 0x000fe2000f8e9615 */
[----:B------:R-:W-:-:S04]  /*4a90*/  IMAD.WIDE.U32 R20, R20, -0x2daee0ad, RZ ;  /* 0xd2511f5314147825 */ /* 0x000fc800078e00ff */
[----:B------:R-:W-:Y:S02]  /*4aa0*/  IMAD.WIDE.U32 R236, R8, -0x2daee0ad, RZ ;  /* 0xd2511f5308ec7825 */ /* 0x000fe400078e00ff */
[----:B------:R-:W-:Y:S01]  /*4ab0*/  HMMA.16816.F32.BF16 R160, R144, R156, RZ ;  /* 0x0000009c90a0723c */ /* 0x000fe200000418ff */
[----:B------:R-:W-:-:S07]  /*4ac0*/  LOP3.LUT R236, R236, UR23, R21, 0x96, !PT ;  /* 0x00000017ecec7c12 */ /* 0x000fce000f8e9615 */
        /* <DEDUP_REMOVED lines=12> */
[----:B------:R-:W2:Y:S07]  /*4b90*/  LDSM.16.MT88.4 R24, [R204+0x18800] ;  /* 0x01880000cc18783b */ /* 0x000eae0000004200 */
[C---:B-----5:R-:W-:Y:S08]  /*4ba0*/  HMMA.16816.F32.BF16 R84, R4.reuse, R12, R84 ;  /* 0x0000000c0454723c */ /* 0x060ff00000041854 */
[C---:B------:R-:W-:Y:S01]  /*4bb0*/  HMMA.16816.F32.BF16 R88, R4.reuse, R14, R88 ;  /* 0x0000000e0458723c */ /* 0x040fe20000041858 */
[----:B------:R-:W3:Y:S07]  /*4bc0*/  LDSM.16.MT88.4 R12, [R204+0x1e800] ;  /* 0x01e80000cc0c783b */ /* 0x000eee0000004200 */
[C---:B------:R-:W-:Y:S01]  /*4bd0*/  HMMA.16816.F32.BF16 R112, R4.reuse, R10, R112 ;  /* 0x0000000a0470723c */ /* 0x040fe20000041870 */
[----:B------:R-:W5:Y:S07]  /*4be0*/  LDSM.16.MT88.4 R8, [R203+0x1e800] ;  /* 0x01e80000cb08783b */ /* 0x000f6e0000004200 */
[----:B------:R-:W-:Y:S01]  /*4bf0*/  HMMA.16816.F32.BF16 R80, R4, R22, R80 ;  /* 0x000000160450723c */ /* 0x000fe20000041850 */
[----:B------:R-:W-:Y:S01]  /*4c00*/  LOP3.LUT R22, R222, UR26, R237, 0x96, !PT ;  /* 0x0000001ade167c12 */ /* 0x000fe2000f8e96ed */
[----:B------:R-:W-:-:S04]  /*4c10*/  IMAD.WIDE.U32 R236, R236, -0x326172a9, RZ ;  /* 0xcd9e8d57ecec7825 */ /* 0x000fc800078e00ff */
[----:B------:R-:W-:Y:S02]  /*4c20*/  IMAD.WIDE.U32 R22, R22, -0x326172a9, RZ ;  /* 0xcd9e8d5716167825 */ /* 0x000fe400078e00ff */
[----:B------:R-:W-:Y:S01]  /*4c30*/  HMMA.16816.F32.BF16 R156, R4, R170, R156 ;  /* 0x000000aa049c723c */ /* 0x000fe2000004189c */
[----:B------:R-:W-:-:S07]  /*4c40*/  LOP3.LUT R170, R22, UR13, R237, 0x96, !PT ;  /* 0x0000000d16aa7c12 */ /* 0x000fce000f8e96ed */
[----:B-1----:R-:W-:Y:S01]  /*4c50*/  HMMA.16816.F32.BF16 R116, R4, R16, R116 ;  /* 0x000000100474723c */ /* 0x002fe20000041874 */
[----:B------:R-:W-:Y:S01]  /*4c60*/  LOP3.LUT R16, R220, UR16, R23, 0x96, !PT ;  /* 0x00000010dc107c12 */ /* 0x000fe2000f8e9617 */
[----:B------:R-:W-:-:S04]  /*4c70*/  IMAD.WIDE.U32 R170, R170, -0x2daee0ad, RZ ;  /* 0xd2511f53aaaa7825 */ /* 0x000fc800078e00ff */
[----:B------:R-:W-:Y:S02]  /*4c80*/  IMAD.WIDE.U32 R16, R16, -0x2daee0ad, RZ ;  /* 0xd2511f5310107825 */ /* 0x000fe400078e00ff */
[C---:B------:R-:W-:Y:S01]  /*4c90*/  HMMA.16816.F32.BF16 R160, R4.reuse, R168, R160 ;  /* 0x000000a804a0723c */ /* 0x040fe200000418a0 */
[----:B------:R-:W-:Y:S01]  /*4ca0*/  LOP3.LUT R16, R16, UR19, R171, 0x96, !PT ;  /* 0x0000001310107c12 */ /* 0x000fe2000f8e96ab */
[----:B------:R-:W-:Y:S01]  /*4cb0*/  UMOV UR19, 0xffffffff ;  /* 0xffffffff00137882 */ /* 0x000fe20000000000 */
[----:B------:R-:W-:Y:S02]  /*4cc0*/  LOP3.LUT R168, R20, UR22, R17, 0x96, !PT ;  /* 0x0000001614a87c12 */ /* 0x000fe4000f8e9611 */
[----:B----4-:R-:W-:Y:S01]  /*4cd0*/  F2FP.BF16.F32.PACK_AB R171, R232, R233 ;  /* 0x000000e9e8ab723e */ /* 0x010fe200000010ff */
[----:B------:R-:W-:Y:S02]  /*4ce0*/  IMAD.WIDE.U32 R16, R16, -0x326172a9, RZ ;  /* 0xcd9e8d5710107825 */ /* 0x000fe400078e00ff */
[----:B------:R-:W-:Y:S02]  /*4cf0*/  HMMA.16816.F32.BF16 R60, R4, R32, R60 ;  /* 0x00000020043c723c */ /* 0x000fe4000004183c */
[----:B------:R-:W-:Y:S01]  /*4d00*/  FADD.FTZ R232, R232, R180 ;  /* 0x000000b4e8e87221 */ /* 0x000fe20000010000 */
[----:B------:R-:W-:-:S05]  /*4d10*/  IMAD.WIDE.U32 R168, R168, -0x326172a9, RZ ;  /* 0xcd9e8d57a8a87825 */ /* 0x000fca00078e00ff */
[C---:B------:R-:W-:Y:S08]  /*4d20*/  HMMA.16816.F32.BF16 R64, R4.reuse, R34, R64 ;  /* 0x000000220440723c */ /* 0x040ff00000041840 */
[C---:B------:R-:W-:Y:S08]  /*4d30*/  HMMA.16816.F32.BF16 R124, R4.reuse, R28, R124 ;  /* 0x0000001c047c723c */ /* 0x040ff0000004187c */
[C---:B------:R-:W-:Y:S08]  /*4d40*/  HMMA.16816.F32.BF16 R128, R4.reuse, R30, R128 ;  /* 0x0000001e0480723c */ /* 0x040ff00000041880 */
[----:B--2---:R-:W-:Y:S01]  /*4d50*/  HMMA.16816.F32.BF16 R44, R4, R24, R44 ;  /* 0x00000018042c723c */ /* 0x004fe2000004182c */
[----:B------:R-:W-:Y:S01]  /*4d60*/  F2FP.BF16.F32.PACK_AB R24, R234, R235 ;  /* 0x000000ebea18723e */ /* 0x000fe200000010ff */
[----:B------:R-:W-:-:S04]  /*4d70*/  FADD.FTZ R235, R235, R185 ;  /* 0x000000b9ebeb7221 */ /* 0x000fc80000010000 */
[----:B------:R-:W-:Y:S02]  /*4d80*/  FADD.FTZ R235, R234, R235 ;  /* 0x000000ebeaeb7221 */ /* 0x000fe40000010000 */
[----:B------:R-:W-:Y:S01]  /*4d90*/  HMMA.16816.F32.BF16 R48, R4, R26, R48 ;  /* 0x0000001a0430723c */ /* 0x000fe20000041830 */
[----:B------:R-:W-:-:S07]  /*4da0*/  PRMT R26, R16, 0x7771, RZ ;  /* 0x00007771101a7816 */ /* 0x000fce00000000ff */
[C---:B------:R-:W-:Y:S08]  /*4db0*/  HMMA.16816.F32.BF16 R120, R4.reuse, R18, R120 ;  /* 0x000000120478723c */ /* 0x040ff00000041878 */
[----:B---3--:R-:W-:Y:S01]  /*4dc0*/  HMMA.16816.F32.BF16 R140, R4, R12, R140 ;  /* 0x0000000c048c723c */ /* 0x008fe2000004188c */
[----:B------:R-:W-:Y:S01]  /*4dd0*/  IMAD.MOV.U32 R13, RZ, RZ, R16 ;  /* 0x000000ffff0d7224 */ /* 0x000fe200078e0010 */
[----:B------:R-:W-:-:S04]  /*4de0*/  PRMT R12, R16, 0x7772, RZ ;  /* 0x00007772100c7816 */ /* 0x000fc800000000ff */
[----:B------:R-:W-:Y:S02]  /*4df0*/  LOP3.LUT R13, R13, 0xff, RZ, 0xc0, !PT ;  /* 0x000000ff0d0d7812 */ /* 0x000fe400078ec0ff */
[C---:B------:R-:W-:Y:S01]  /*4e00*/  HMMA.16816.F32.BF16 R152, R4.reuse, R14, R152 ;  /* 0x0000000e0498723c */ /* 0x040fe20000041898 */
[----:B------:R-:W-:Y:S01]  /*4e10*/  LOP3.LUT R14, R168, UR9, R17, 0x96, !PT ;  /* 0x00000009a80e7c12 */ /* 0x000fe2000f8e9611 */
[----:B------:R-:W-:Y:S01]  /*4e20*/  FFMA.FTZ R17, R227, UR6, -R208 ;  /* 0x00000006e3117c23 */ /* 0x000fe200080108d0 */
[----:B------:R-:W-:Y:S01]  /*4e30*/  PRMT R15, R16, 0x7773, RZ ;  /* 0x00007773100f7816 */ /* 0x000fe200000000ff */
[----:B------:R1:W-:Y:S01]  /*4e40*/  MUFU.EX2 R227, R230 ;  /* 0x000000e600e37308 */ /* 0x0003e20000000800 */
[----:B------:R-:W-:Y:S01]  /*4e50*/  PRMT R26, R13, 0x5410, R26 ;  /* 0x000054100d1a7816 */ /* 0x000fe2000000001a */
[----:B------:R-:W-:Y:S01]  /*4e60*/  FFMA.FTZ R13, R226, UR6, -R173 ;  /* 0x00000006e20d7c23 */ /* 0x000fe200080108ad */
[----:B------:R-:W-:Y:S01]  /*4e70*/  PRMT R12, R12, 0x5410, R15 ;  /* 0x000054100c0c7816 */ /* 0x000fe2000000000f */
[----:B-----5:R-:W-:Y:S01]  /*4e80*/  HMMA.16816.F32.BF16 R148, R4, R8, R148 ;  /* 0x000000080494723c */ /* 0x020fe20000041894 */
[C---:B------:R-:W-:Y:S01]  /*4e90*/  LOP3.LUT R15, R14.reuse, 0xffff, RZ, 0xc0, !PT ;  /* 0x0000ffff0e0f7812 */ /* 0x040fe200078ec0ff */
[----:B------:R2:W-:Y:S01]  /*4ea0*/  MUFU.EX2 R226, R17 ;  /* 0x0000001100e27308 */ /* 0x0005e20000000800 */
[----:B------:R-:W-:Y:S01]  /*4eb0*/  PRMT R16, R14, 0x7632, R16 ;  /* 0x000076320e107816 */ /* 0x000fe20000000010 */
[----:B------:R-:W-:Y:S01]  /*4ec0*/  IMAD.IADD R168, R176, 0x1, R205 ;  /* 0x00000001b0a87824 */ /* 0x000fe200078e02cd */
[----:B------:R-:W-:-:S02]  /*4ed0*/  LOP3.LUT R9, R14, 0xff, RZ, 0xc0, !PT ;  /* 0x000000ff0e097812 */ /* 0x000fc400078ec0ff */
[----:B------:R-:W-:Y:S01]  /*4ee0*/  SHF.R.U32.HI R8, RZ, 0x18, R14 ;  /* 0x00000018ff087819 */ /* 0x000fe2000001160e */
[----:B------:R-:W-:Y:S01]  /*4ef0*/  HMMA.16816.F32.BF16 R144, R4, R10, R144 ;  /* 0x0000000a0490723c */ /* 0x000fe20000041890 */
[----:B------:R-:W3:Y:S01]  /*4f00*/  LDSM.16.MT88.4 R4, [R205+0x19000] ;  /* 0x01900000cd04783b */ /* 0x000ee20000004200 */
[----:B-1----:R-:W-:Y:S01]  /*4f10*/  FFMA.FTZ R230, R219, UR6, -R173 ;  /* 0x00000006dbe67c23 */ /* 0x002fe200080108ad */
[----:B------:R-:W-:Y:S01]  /*4f20*/  SHF.R.U32.HI R15, RZ, 0x8, R15 ;  /* 0x00000008ff0f7819 */ /* 0x000fe2000001160f */
[----:B------:R-:W1:Y:S01]  /*4f30*/  MUFU.EX2 R219, R13 ;  /* 0x0000000d00db7308 */ /* 0x000e620000000800 */
[----:B------:R-:W-:Y:S01]  /*4f40*/  LOP3.LUT R14, R16, 0xff, RZ, 0xc0, !PT ;  /* 0x000000ff100e7812 */ /* 0x000fe200078ec0ff */
[----:B------:R-:W4:Y:S01]  /*4f50*/  LDSM.16.MT88.4 R28, [R168+0x1b000] ;  /* 0x01b00000a81c783b */ /* 0x000f220000004200 */
[----:B------:R-:W-:Y:S01]  /*4f60*/  PRMT R9, R9, 0x5410, R15 ;  /* 0x0000541009097816 */ /* 0x000fe2000000000f */
[----:B------:R-:W5:Y:S01]  /*4f70*/  MUFU.EX2 R230, R230 ;  /* 0x000000e600e67308 */ /* 0x000f620000000800 */
[----:B------:R-:W-:Y:S01]  /*4f80*/  PRMT R8, R14, 0x5410, R8 ;  /* 0x000054100e087816 */ /* 0x000fe20000000008 */
[----:B--2---:R-:W-:Y:S01]  /*4f90*/  LDSM.16.MT88.4 R16, [R168+0x1f000] ;  /* 0x01f00000a810783b */ /* 0x004fe20000004200 */
[----:B------:R-:W-:-:S02]  /*4fa0*/  LOP3.LUT R12, R12, 0xff00ff, RZ, 0xc0, !PT ;  /* 0x00ff00ff0c0c7812 */ /* 0x000fc400078ec0ff */
[--C-:B------:R-:W-:Y:S01]  /*4fb0*/  HSET2.LE.AND R26, R26, R172.reuse, PT ;  /* 0x000000ac1a1a7233 */ /* 0x100fe20003803000 */
[----:B------:R-:W-:Y:S01]  /*4fc0*/  LDSM.16.MT88.4 R32, [R168+0x19000] ;  /* 0x01900000a820783b */ /* 0x000fe20000004200 */
[--C-:B------:R-:W-:Y:S02]  /*4fd0*/  HSET2.LE.AND R9, R9, R172.reuse, PT ;  /* 0x000000ac09097233 */ /* 0x100fe40003803000 */
[--C-:B------:R-:W-:Y:S01]  /*4fe0*/  HSET2.LE.AND R27, R12, R172.reuse, PT ;  /* 0x000000ac0c1b7233 */ /* 0x100fe20003803000 */
[----:B------:R-:W-:Y:S01]  /*4ff0*/  LDSM.16.MT88.4 R20, [R168+0x1d000] ;  /* 0x01d00000a814783b */ /* 0x000fe20000004200 */
[----:B------:R-:W-:Y:S01]  /*5000*/  HSET2.LE.AND R25, R8, R172, PT ;  /* 0x000000ac08197233 */ /* 0x000fe20003803000 */
[----:B-1----:R-:W-:Y:S01]  /*5010*/  FADD.FTZ R232, R219, R232 ;  /* 0x000000e8dbe87221 */ /* 0x002fe20000010000 */
[----:B------:R-:W-:Y:S01]  /*5020*/  F2FP.BF16.F32.PACK_AB R11, R226, R227 ;  /* 0x000000e3e20b723e */ /* 0x000fe200000010ff */
[----:B------:R-:W1:Y:S01]  /*5030*/  LDSM.16.MT88.4 R12, [R205+0x1b000] ;  /* 0x01b00000cd0c783b */ /* 0x000e620000004200 */
[C---:B-----5:R-:W-:Y:S01]  /*5040*/  F2FP.BF16.F32.PACK_AB R10, R230.reuse, R219 ;  /* 0x000000dbe60a723e */ /* 0x060fe200000010ff */
[----:B------:R-:W-:Y:S01]  /*5050*/  FADD.FTZ R227, R227, R235 ;  /* 0x000000ebe3e37221 */ /* 0x000fe20000010000 */
[----:B------:R-:W-:Y:S01]  /*5060*/  LOP3.LUT R26, R11, R26, RZ, 0xc0, !PT ;  /* 0x0000001a0b1a7212 */ /* 0x000fe200078ec0ff */
[----:B------:R-:W-:Y:S01]  /*5070*/  FADD.FTZ R230, R230, R232 ;  /* 0x000000e8e6e67221 */ /* 0x000fe20000010000 */
[----:B------:R-:W-:Y:S01]  /*5080*/  LOP3.LUT R27, R10, R27, RZ, 0xc0, !PT ;  /* 0x0000001b0a1b7212 */ /* 0x000fe200078ec0ff */
[----:B------:R-:W-:Y:S01]  /*5090*/  FADD.FTZ R227, R226, R227 ;  /* 0x000000e3e2e37221 */ /* 0x000fe20000010000 */
[----:B------:R-:W-:-:S02]  /*50a0*/  LOP3.LUT R24, R24, R9, RZ, 0xc0, !PT ;  /* 0x0000000918187212 */ /* 0x000fc400078ec0ff */
[----:B------:R-:W-:Y:S01]  /*50b0*/  LOP3.LUT R25, R171, R25, RZ, 0xc0, !PT ;  /* 0x00000019ab197212 */ /* 0x000fe200078ec0ff */
[----:B------:R-:W2:Y:S06]  /*50c0*/  LDSM.16.MT88.4 R8, [R205+0x1d000] ;  /* 0x01d00000cd08783b */ /* 0x000eac0000004200 */
        /* <DEDUP_REMOVED lines=18> */
[----:B-1----:R-:W-:Y:S01]  /*51f0*/  HMMA.16816.F32.BF16 R108, R24, R12, R108 ;  /* 0x0000000c186c723c */ /* 0x002fe2000004186c */
[----:B------:R-:W-:Y:S01]  /*5200*/  LOP3.LUT R12, R236, UR12, R169, 0x96, !PT ;  /* 0x0000000cec0c7c12 */ /* 0x000fe2000f8e96a9 */
[----:B------:R-:W-:-:S04]  /*5210*/  FFMA.FTZ R236, R206, UR6, -R173 ;  /* 0x00000006ceec7c23 */ /* 0x000fc800080108ad */
[----:B------:R-:W-:Y:S02]  /*5220*/  IMAD.WIDE.U32 R12, R12, -0x2daee0ad, RZ ;  /* 0xd2511f530c0c7825 */ /* 0x000fe400078e00ff */
[----:B----4-:R-:W-:Y:S01]  /*5230*/  HMMA.16816.F32.BF16 R44, R24, R28, R44 ;  /* 0x0000001c182c723c */ /* 0x010fe2000004182c */
[----:B------:R-:W-:Y:S02]  /*5240*/  MUFU.EX2 R236, R236 ;  /* 0x000000ec00ec7308 */ /* 0x000fe40000000800 */
[----:B------:R-:W-:-:S05]  /*5250*/  LOP3.LUT R170, R170, UR7, R13, 0x96, !PT ;  /* 0x00000007aaaa7c12 */ /* 0x000fca000f8e960d */
[C---:B------:R-:W-:Y:S01]  /*5260*/  HMMA.16816.F32.BF16 R48, R24.reuse, R30, R48 ;  /* 0x0000001e1830723c */ /* 0x040fe20000041830 */
[----:B------:R-:W1:Y:S07]  /*5270*/  LDSM.16.MT88.4 R28, [R203+0x1f000] ;  /* 0x01f00000cb1c783b */ /* 0x000e6e0000004200 */
[----:B--2---:R-:W-:Y:S01]  /*5280*/  HMMA.16816.F32.BF16 R116, R24, R8, R116 ;  /* 0x000000081874723c */ /* 0x004fe20000041874 */
[----:B------:R-:W-:Y:S01]  /*5290*/  IMAD.MOV.U32 R9, RZ, RZ, R12 ;  /* 0x000000ffff097224 */ /* 0x000fe200078e000c */
[----:B------:R-:W-:-:S04]  /*52a0*/  PRMT R8, R12, 0x7773, RZ ;  /* 0x000077730c087816 */ /* 0x000fc800000000ff */
[----:B------:R-:W-:Y:S02]  /*52b0*/  LOP3.LUT R9, R9, 0xff, RZ, 0xc0, !PT ;  /* 0x000000ff09097812 */ /* 0x000fe400078ec0ff */
[C---:B---3--:R-:W-:Y:S01]  /*52c0*/  HMMA.16816.F32.BF16 R140, R24.reuse, R4, R140 ;  /* 0x00000004188c723c */ /* 0x048fe2000004188c */
[--C-:B------:R-:W-:Y:S01]  /*52d0*/  FFMA.FTZ R4, R207, UR6, -R173.reuse ;  /* 0x00000006cf047c23 */ /* 0x100fe200080108ad */
[----:B------:R-:W-:Y:S01]  /*52e0*/  SHF.R.U32.HI R5, RZ, 0x18, R170 ;  /* 0x00000018ff057819 */ /* 0x000fe200000116aa */
[----:B------:R2:W-:Y:S04]  /*52f0*/  MUFU.EX2 R207, R209 ;  /* 0x000000d100cf7308 */ /* 0x0005e80000000800 */
[----:B------:R3:W4:Y:S01]  /*5300*/  MUFU.EX2 R206, R4 ;  /* 0x0000000400ce7308 */ /* 0x0007220000000800 */
[C---:B------:R-:W-:Y:S08]  /*5310*/  HMMA.16816.F32.BF16 R36, R24.reuse, R32, R36 ;  /* 0x000000201824723c */ /* 0x040ff00000041824 */
[----:B------:R-:W-:Y:S01]  /*5320*/  HMMA.16816.F32.BF16 R40, R24, R34, R40 ;  /* 0x000000221828723c */ /* 0x000fe20000041828 */
[----:B------:R-:W1:Y:S01]  /*5330*/  LDSM.16.MT88.4 R32, [R205+0x1f000] ;  /* 0x01f00000cd20783b */ /* 0x000e620000004200 */
[----:B--2---:R-:W-:Y:S01]  /*5340*/  FFMA.FTZ R209, R174, UR6, -R173 ;  /* 0x00000006aed17c23 */ /* 0x004fe200080108ad */
[----:B---3--:R-:W-:Y:S01]  /*5350*/  LOP3.LUT R4, R170, 0xffff, RZ, 0xc0, !PT ;  /* 0x0000ffffaa047812 */ /* 0x008fe200078ec0ff */
[----:B----4-:R-:W-:-:S04]  /*5360*/  FADD.FTZ R230, R206, R230 ;  /* 0x000000e6cee67221 */ /* 0x010fc80000010000 */
[C---:B-----5:R-:W-:Y:S01]  /*5370*/  HMMA.16816.F32.BF16 R84, R24.reuse, R16, R84 ;  /* 0x000000101854723c */ /* 0x060fe20000041854 */
[C---:B------:R-:W-:Y:S01]  /*5380*/  PRMT R16, R12.reuse, 0x7771, RZ ;  /* 0x000077710c107816 */ /* 0x040fe200000000ff */
[----:B------:R-:W-:Y:S01]  /*5390*/  MUFU.EX2 R209, R209 ;  /* 0x000000d100d17308 */ /* 0x000fe20000000800 */
[----:B------:R-:W-:Y:S01]  /*53a0*/  PRMT R17, R12, 0x7772, RZ ;  /* 0x000077720c117816 */ /* 0x000fe200000000ff */
[----:B------:R-:W-:Y:S01]  /*53b0*/  FADD.FTZ R230, R236, R230 ;  /* 0x000000e6ece67221 */ /* 0x000fe20000010000 */
[----:B------:R-:W-:Y:S02]  /*53c0*/  PRMT R16, R9, 0x5410, R16 ;  /* 0x0000541009107816 */ /* 0x000fe40000000010 */
[----:B------:R-:W-:Y:S01]  /*53d0*/  PRMT R17, R17, 0x5410, R8 ;  /* 0x0000541011117816 */ /* 0x000fe20000000008 */
[----:B------:R-:W-:Y:S01]  /*53e0*/  HMMA.16816.F32.BF16 R152, R24, R6, R152 ;  /* 0x000000061898723c */ /* 0x000fe20000041898 */
[----:B------:R-:W-:Y:S02]  /*53f0*/  PRMT R6, R170, 0x7632, R6 ;  /* 0x00007632aa067816 */ /* 0x000fe40000000006 */
[----:B------:R-:W-:-:S02]  /*5400*/  SHF.R.U32.HI R4, RZ, 0x8, R4 ;  /* 0x00000008ff047819 */ /* 0x000fc40000011604 */
[----:B------:R-:W-:Y:S02]  /*5410*/  LOP3.LUT R6, R6, 0xff, RZ, 0xc0, !PT ;  /* 0x000000ff06067812 */ /* 0x000fe400078ec0ff */
[----:B------:R-:W-:Y:S01]  /*5420*/  LOP3.LUT R7, R17, 0xff00ff, RZ, 0xc0, !PT ;  /* 0x00ff00ff11077812 */ /* 0x000fe200078ec0ff */
[C---:B------:R-:W-:Y:S01]  /*5430*/  HMMA.16816.F32.BF16 R88, R24.reuse, R18, R88 ;  /* 0x000000121858723c */ /* 0x040fe20000041858 */
[----:B------:R-:W-:Y:S02]  /*5440*/  LOP3.LUT R18, R170, 0xff, RZ, 0xc0, !PT ;  /* 0x000000ffaa127812 */ /* 0x000fe400078ec0ff */
[----:B------:R-:W-:Y:S02]  /*5450*/  PRMT R5, R6, 0x5410, R5 ;  /* 0x0000541006057816 */ /* 0x000fe40000000005 */
[----:B------:R-:W-:Y:S02]  /*5460*/  PRMT R4, R18, 0x5410, R4 ;  /* 0x0000541012047816 */ /* 0x000fe40000000004 */
[--C-:B------:R-:W-:Y:S01]  /*5470*/  HSET2.LE.AND R6, R16, R172.reuse, PT ;  /* 0x000000ac10067233 */ /* 0x100fe20003803000 */
[----:B------:R-:W-:Y:S01]  /*5480*/  HMMA.16816.F32.BF16 R120, R24, R10, R120 ;  /* 0x0000000a1878723c */ /* 0x000fe20000041878 */
[--C-:B------:R-:W-:Y:S01]  /*5490*/  FFMA.FTZ R10, R211, UR6, -R208.reuse ;  /* 0x00000006d30a7c23 */ /* 0x100fe200080108d0 */
[----:B------:R-:W-:Y:S01]  /*54a0*/  FFMA.FTZ R11, R210, UR6, -R208 ;  /* 0x00000006d20b7c23 */ /* 0x000fe200080108d0 */
[----:B------:R-:W2:Y:S01]  /*54b0*/  LDSM.16.MT88.4 R16, [R168+0x1f800] ;  /* 0x01f80000a810783b */ /* 0x000ea20000004200 */
[----:B------:R3:W-:Y:S01]  /*54c0*/  MUFU.EX2 R211, R213 ;  /* 0x000000d500d37308 */ /* 0x0007e20000000800 */
[----:B------:R-:W-:-:S02]  /*54d0*/  HSET2.LE.AND R4, R4, R172, PT ;  /* 0x000000ac04047233 */ /* 0x000fc40003803000 */
[--C-:B------:R-:W-:Y:S01]  /*54e0*/  HSET2.LE.AND R7, R7, R172.reuse, PT ;  /* 0x000000ac07077233 */ /* 0x100fe20003803000 */
[----:B------:R-:W-:Y:S01]  /*54f0*/  HMMA.16816.F32.BF16 R100, R24, R20, R100 ;  /* 0x000000141864723c */ /* 0x000fe20000041864 */
[----:B------:R-:W4:Y:S01]  /*5500*/  MUFU.EX2 R210, R10 ;  /* 0x0000000a00d27308 */ /* 0x000f220000000800 */
[----:B------:R-:W-:-:S03]  /*5510*/  HSET2.LE.AND R5, R5, R172, PT ;  /* 0x000000ac05057233 */ /* 0x000fc60003803000 */
[----:B------:R5:W4:Y:S03]  /*5520*/  MUFU.EX2 R208, R11 ;  /* 0x0000000b00d07308 */ /* 0x000b260000000800 */
[----:B------:R-:W-:Y:S01]  /*5530*/  HMMA.16816.F32.BF16 R104, R24, R22, R104 ;  /* 0x000000161868723c */ /* 0x000fe20000041868 */
[----:B------:R-:W2:Y:S01]  /*5540*/  LDSM.16.MT88.4 R20, [R204+0x1b000] ;  /* 0x01b00000cc14783b */ /* 0x000ea20000004200 */
[----:B---3--:R-:W-:-:S03]  /*5550*/  FFMA.FTZ R213, R175, UR6, -R173 ;  /* 0x00000006afd57c23 */ /* 0x008fc600080108ad */
[----:B------:R-:W-:Y:S03]  /*5560*/  LDSM.16.MT88.4 R172, [R205+0x1b800] ;  /* 0x01b80000cdac783b */ /* 0x000fe60000004200 */
[C---:B------:R-:W-:Y:S01]  /*5570*/  HMMA.16816.F32.BF16 R112, R24.reuse, R14, R112 ;  /* 0x0000000e1870723c */ /* 0x040fe20000041870 */
[----:B------:R-:W3:Y:S01]  /*5580*/  LDSM.16.MT88.4 R12, [R168+0x19800] ;  /* 0x01980000a80c783b */ /* 0x000ee20000004200 */
[----:B------:R-:W4:Y:S03]  /*5590*/  MUFU.EX2 R213, R213 ;  /* 0x000000d500d57308 */ /* 0x000f260000000800 */
[----:B-----5:R-:W5:Y:S03]  /*55a0*/  LDSM.16.MT88.4 R8, [R168+0x1b800] ;  /* 0x01b80000a808783b */ /* 0x020f660000004200 */
[----:B-1----:R-:W-:Y:S01]  /*55b0*/  HMMA.16816.F32.BF16 R148, R24, R28, R148 ;  /* 0x0000001c1894723c */ /* 0x002fe20000041894 */
[----:B----4-:R-:W-:Y:S01]  /*55c0*/  F2FP.BF16.F32.PACK_AB R28, R210, R211 ;  /* 0x000000d3d21c723e */ /* 0x010fe200000010ff */
[----:B------:R-:W-:Y:S01]  /*55d0*/  FADD.FTZ R211, R211, R227 ;  /* 0x000000e3d3d37221 */ /* 0x000fe20000010000 */
[----:B------:R-:W-:-:S02]  /*55e0*/  F2FP.BF16.F32.PACK_AB R29, R207, R208 ;  /* 0x000000d0cf1d723e */ /* 0x000fc400000010ff */
[----:B------:R-:W-:Y:S01]  /*55f0*/  LOP3.LUT R4, R28, R4, RZ, 0xc0, !PT ;  /* 0x000000041c047212 */ /* 0x000fe200078ec0ff */
[----:B------:R-:W-:Y:S01]  /*5600*/  FADD.FTZ R211, R210, R211 ;  /* 0x000000d3d2d37221 */ /* 0x000fe20000010000 */
[----:B------:R-:W-:Y:S01]  /*5610*/  LOP3.LUT R6, R29, R6, RZ, 0xc0, !PT ;  /* 0x000000061d067212 */ /* 0x000fe200078ec0ff */
[C---:B------:R-:W-:Y:S01]  /*5620*/  HMMA.16816.F32.BF16 R124, R24.reuse, R32, R124 ;  /* 0x00000020187c723c */ /* 0x040fe2000004187c */
        /* <DEDUP_REMOVED lines=8> */
[----:B------:R-:W-:Y:S01]  /*56b0*/  LDSM.16.MT88.4 R32, [R205+0x1f800] ;  /* 0x01f80000cd20783b */ /* 0x000fe20000004200 */
[----:B------:R-:W-:-:S06]  /*56c0*/  FADD.FTZ R219, R209, R230 ;  /* 0x000000e6d1db7221 */ /* 0x000fcc0000010000 */
[----:B--2---:R-:W-:Y:S08]  /*56d0*/  HMMA.16816.F32.BF16 R132, R4, R16, R132 ;  /* 0x000000100484723c */ /* 0x004ff00000041884 */
[C---:B------:R-:W-:Y:S08]  /*56e0*/  HMMA.16816.F32.BF16 R76, R24.reuse, R20, R76 ;  /* 0x00000014184c723c */ /* 0x040ff0000004184c */
[----:B------:R-:W-:Y:S01]  /*56f0*/  HMMA.16816.F32.BF16 R80, R24, R22, R80 ;  /* 0x000000161850723c */ /* 0x000fe20000041850 */
[----:B------:R-:W1:Y:S04]  /*5700*/  LDSM.16.MT88.4 R20, [R168+0x1d800] ;  /* 0x01d80000a814783b */ /* 0x000e680000004200 */
[----:B------:R-:W-:Y:S03]  /*5710*/  LDSM.16.MT88.4 R168, [R205+0x1d800] ;  /* 0x01d80000cda8783b */ /* 0x000fe60000004200 */
[C---:B---3--:R-:W-:Y:S08]  /*5720*/  HMMA.16816.F32.BF16 R36, R4.reuse, R12, R36 ;  /* 0x0000000c0424723c */ /* 0x048ff00000041824 */
[C---:B------:R-:W-:Y:S01]  /*5730*/  HMMA.16816.F32.BF16 R40, R4.reuse, R14, R40 ;  /* 0x0000000e0428723c */ /* 0x040fe20000041828 */
[----:B------:R-:W2:Y:S07]  /*5740*/  LDSM.16.MT88.4 R12, [R205+0x19800] ;  /* 0x01980000cd0c783b */ /* 0x000eae0000004200 */
[C---:B-----5:R-:W-:Y:S08]  /*5750*/  HMMA.16816.F32.BF16 R68, R4.reuse, R8, R68 ;  /* 0x000000080444723c */ /* 0x060ff00000041844 */
[C---:B------:R-:W-:Y:S01]  /*5760*/  HMMA.16816.F32.BF16 R72, R4.reuse, R10, R72 ;  /* 0x0000000a0448723c */ /* 0x040fe20000041848 */
[----:B------:R-:W3:Y:S07]  /*5770*/  LDSM.16.MT88.4 R8, [R204+0x19800] ;  /* 0x01980000cc08783b */ /* 0x000eee0000004200 */
        /* <DEDUP_REMOVED lines=37> */
[----:B------:R-:W1:Y:S01]  /*59d0*/  LDCU UR4, c[0x0][0x3c4] ;  /* 0x00007880ff0477ac */ /* 0x000e620008000800 */
[----:B------:R-:W-:-:S04]  /*59e0*/  DEPBAR.LE SB0, 0x0 ;  /* 0x000080000000791a */ /* 0x000fc80000000000 */
[----:B------:R-:W-:Y:S01]  /*59f0*/  UIADD3 UR6, UPT, UPT, UR15, -0x2, URZ ;  /* 0xfffffffe0f067890 */ /* 0x000fe2000fffe0ff */
[----:B------:R-:W-:Y:S01]  /*5a00*/  LOP3.LUT R218, R196, 0x1f8, RZ, 0xc0, !PT ;  /* 0x000001f8c4da7812 */ /* 0x000fe200078ec0ff */
[----:B------:R-:W-:Y:S01]  /*5a10*/  ULEA UR26, UR15, 0xfffffffc, 0x1 ;  /* 0xfffffffc0f1a7891 */ /* 0x000fe2000f8e08ff */
[----:B------:R-:W-:Y:S01]  /*5a20*/  LOP3.LUT R236, R178, R179, RZ, 0xfc, !PT ;  /* 0x000000b3b2ec7212 */ /* 0x000fe200078efcff */
[----:B------:R-:W-:Y:S01]  /*5a30*/  UIMAD.WIDE.U32 UR28, UR6, UR8, URZ ;  /* 0x00000008061c72a5 */ /* 0x000fe2000f8e00ff */
[----:B------:R-:W-:Y:S01]  /*5a40*/  LOP3.LUT R218, R218, 0x38, R166, 0x78, !PT ;  /* 0x00000038dada7812 */ /* 0x000fe200078e78a6 */
[----:B------:R-:W-:Y:S01]  /*5a50*/  UISETP.GE.U32.AND UP1, UPT, UR15, 0x3, UPT ;  /* 0x000000030f00788c */ /* 0x000fe2000bf26070 */
[----:B------:R-:W-:Y:S01]  /*5a60*/  LEA R236, R236, UR5, 0x1 ;  /* 0x00000005ecec7c11 */ /* 0x000fe2000f8e08ff */
[----:B------:R-:W-:Y:S01]  /*5a70*/  USHF.L.U32 UR22, UR28, 0x6, URZ ;  /* 0x000000061c167899 */ /* 0x000fe200080006ff */
[----:B------:R-:W-:Y:S01]  /*5a80*/  LOP3.LUT R218, R218, 0x1e00, R196, 0xf8, !PT ;  /* 0x00001e00dada7812 */ /* 0x000fe200078ef8c4 */
[----:B------:R-:W-:Y:S01]  /*5a90*/  IMAD.U32 R12, RZ, RZ, UR28 ;  /* 0x0000001cff0c7e24 */ /* 0x000fe2000f8e00ff */
[----:B------:R-:W-:Y:S01]  /*5aa0*/  SEL R213, R212, 0xffffffe0, !P6 ;  /* 0xffffffe0d4d57807 */ /* 0x000fe20007000000 */
[----:B------:R-:W-:Y:S01]  /*5ab0*/  ULEA UR22, UP0, UR8, UR22, 0x5 ;  /* 0x0000001608167291 */ /* 0x000fe2000f8028ff */
[----:B------:R-:W-:Y:S01]  /*5ac0*/  LEA R218, R218, UR5, 0x1 ;  /* 0x00000005dada7c11 */ /* 0x000fe2000f8e08ff */
[----:B-1----:R-:W-:Y:S01]  /*5ad0*/  UIMAD UR6, UR6, UR4, UR29 ;  /* 0x00000004060672a4 */ /* 0x002fe2000f8e021d */
[----:B------:R-:W-:Y:S01]  /*5ae0*/  LEA R10, P1, R12, R215, 0x7 ;  /* 0x000000d70c0a7211 */ /* 0x000fe200078238ff */
[----:B------:R-:W-:-:S02]  /*5af0*/  IMAD.U32 R13, RZ, RZ, UR29 ;  /* 0x0000001dff0d7e24 */ /* 0x000fc4000f8e00ff */
[----:B------:R-:W-:Y:S01]  /*5b00*/  USHF.L.U64.HI UR7, UR28, 0x6, UR6 ;  /* 0x000000061c077899 */ /* 0x000fe20008010206 */
[----:B------:R-:W-:Y:S02]  /*5b10*/  IMAD.U32 R5, RZ, RZ, UR22 ;  /* 0x00000016ff057e24 */ /* 0x000fe4000f8e00ff */
[----:B------:R-:W-:Y:S01]  /*5b20*/  IMAD.U32 R6, RZ, RZ, UR6 ;  /* 0x00000006ff067e24 */ /* 0x000fe2000f8e00ff */
[----:B------:R-:W-:Y:S01]  /*5b30*/  ULEA.HI.X UR7, UR8, UR7, UR4, 0x5, UP0 ;  /* 0x0000000708077291 */ /* 0x000fe200080f2c04 */
[----:B------:R-:W-:Y:S01]  /*5b40*/  IMAD.IADD R230, R176, 0x1, R236 ;  /* 0x00000001b0e67824 */ /* 0x000fe200078e02ec */
[----:B------:R-:W-:Y:S01]  /*5b50*/  BAR.SYNC.DEFER_BLOCKING 0x0 ;  /* 0x0000000000007b1d */ /* 0x000fe20000010000 */
[----:B------:R-:W-:Y:S01]  /*5b60*/  LEA R8, P0, R5, R215, 0x1 ;  /* 0x000000d705087211 */ /* 0x000fe200078008ff */
[----:B------:R-:W-:Y:S01]  /*5b70*/  IMAD.IADD R213, R231, 0x1, R213 ;  /* 0x00000001e7d57824 */ /* 0x000fe200078e02d5 */
[----:B------:R-:W-:Y:S01]  /*5b80*/  LEA.HI.X R11, R12, R214, R6, 0x7, P1 ;  /* 0x000000d60c0b7211 */ /* 0x000fe200008f3c06 */
[----:B------:R-:W-:Y:S01]  /*5b90*/  IMAD.U32 R4, RZ, RZ, UR7 ;  /* 0x00000007ff047e24 */ /* 0x000fe2000f8e00ff */
[----:B------:R-:W-:Y:S01]  /*5ba0*/  UIADD3 UR4, UPT, UPT, UR15, -0x1, URZ ;  /* 0xffffffff0f047890 */ /* 0x000fe2000fffe0ff */
[----:B------:R-:W-:-:S03]  /*5bb0*/  IMAD.IADD R227, R177, 0x1, R236 ;  /* 0x00000001b1e37824 */ /* 0x000fc600078e02ec */
[----:B------:R-:W-:Y:S01]  /*5bc0*/  LEA.HI.X R9, R5, R214, R4, 0x1, P0 ;  /* 0x000000d605097211 */ /* 0x000fe200000f0c04 */
[----:B------:R-:W-:Y:S01]  /*5bd0*/  IMAD.IADD R199, R176, 0x1, R227 ;  /* 0x00000001b0c77824 */ /* 0x000fe200078e02e3 */
        /* <DEDUP_REMOVED lines=12> */
[----:B------:R-:W2:Y:S04]  /*5ca0*/  LDSM.16.M88.4 R20, [R231+0x10000] ;  /* 0x01000000e714783b */ /* 0x000ea80000000200 */
[----:B------:R-:W3:Y:S04]  /*5cb0*/  LDSM.16.M88.4 R12, [R231+0x10800] ;  /* 0x01080000e70c783b */ /* 0x000ee80000000200 */
[----:B------:R-:W4:Y:S04]  /*5cc0*/  LDSM.16.M88.4 R188, [R231+0x11000] ;  /* 0x01100000e7bc783b */ /* 0x000f280000000200 */
[----:B------:R-:W5:Y:S04]  /*5cd0*/  LDSM.16.M88.4 R28, [R231+0x11800] ;  /* 0x01180000e71c783b */ /* 0x000f680000000200 */
[----:B------:R-:W-:Y:S04]  /*5ce0*/  LDSM.16.M88.4 R4, [R230] ;  /* 0x00000000e604783b */ /* 0x000fe80000000200 */
[----:B------:R-:W5:Y:S04]  /*5cf0*/  LDSM.16.M88.4 R32, [R213+0x10000] ;  /* 0x01000000d520783b */ /* 0x000f680000000200 */
[----:B------:R-:W5:Y:S04]  /*5d00*/  LDSM.16.M88.4 R172, [R213+0x10800] ;  /* 0x01080000d5ac783b */ /* 0x000f680000000200 */
[----:B-1----:R-:W1:Y:S04]  /*5d10*/  LDSM.16.M88.4 R8, [R213+0x11000] ;  /* 0x01100000d508783b */ /* 0x002e680000000200 */
[----:B------:R-:W-:Y:S04]  /*5d20*/  LDSM.16.M88.4 R168, [R227] ;  /* 0x00000000e3a8783b */ /* 0x000fe80000000200 */
        /* <DEDUP_REMOVED lines=20> */
[C---:B-1----:R-:W-:Y:S08]  /*5e70*/  HMMA.16816.F32.BF16 R200, R4.reuse, R8, R200 ;  /* 0x0000000804c8723c */ /* 0x042ff000000418c8 */
[C---:B------:R-:W-:Y:S01]  /*5e80*/  HMMA.16816.F32.BF16 R188, R4.reuse, R10, R188 ;  /* 0x0000000a04bc723c */ /* 0x040fe200000418bc */
[----:B------:R-:W1:Y:S07]  /*5e90*/  LDSM.16.M88.4 R8, [R199] ;  /* 0x00000000c708783b */ /* 0x000e6e0000000200 */
[C---:B--2---:R-:W-:Y:S08]  /*5ea0*/  HMMA.16816.F32.BF16 R184, R4.reuse, R28, R184 ;  /* 0x0000001c04b8723c */ /* 0x044ff000000418b8 */
[----:B------:R-:W-:Y:S01]  /*5eb0*/  HMMA.16816.F32.BF16 R180, R4, R30, R180 ;  /* 0x0000001e04b4723c */ /* 0x000fe200000418b4 */
[----:B------:R-:W2:Y:S04]  /*5ec0*/  LDSM.16.M88.4 R28, [R165+0x10800] ;  /* 0x01080000a51c783b */ /* 0x000ea80000000200 */
[----:B------:R-:W5:Y:S03]  /*5ed0*/  LDSM.16.M88.4 R4, [R165+0x11000] ;  /* 0x01100000a504783b */ /* 0x000f660000000200 */
        /* <DEDUP_REMOVED lines=24> */
[----:B------:R-:W3:Y:S04]  /*6060*/  LDSM.16.M88.4 R32, [R213+0x12800] ;  /* 0x01280000d520783b */ /* 0x000ee80000000200 */
[----:B------:R-:W5:Y:S03]  /*6070*/  LDSM.16.M88.4 R8, [R213+0x13000] ;  /* 0x01300000d508783b */ /* 0x000f660000000200 */
[C---:B----4-:R-:W-:Y:S08]  /*6080*/  HMMA.16816.F32.BF16 R24, R168.reuse, R172, R24 ;  /* 0x000000aca818723c */ /* 0x050ff00000041818 */
        /* <DEDUP_REMOVED lines=20> */
[----:B------:R-:W3:Y:S07]  /*61d0*/  LDSM.16.M88.4 R8, [R199+0x4000] ;  /* 0x00400000c708783b */ /* 0x000eee0000000200 */
[C---:B----4-:R-:W-:Y:S08]  /*61e0*/  HMMA.16816.F32.BF16 R184, R4.reuse, R172, R184 ;  /* 0x000000ac04b8723c */ /* 0x050ff000000418b8 */
[----:B------:R-:W-:Y:S01]  /*61f0*/  HMMA.16816.F32.BF16 R180, R4, R174, R180 ;  /* 0x000000ae04b4723c */ /* 0x000fe200000418b4 */
[----:B------:R-:W4:Y:S04]  /*6200*/  LDSM.16.M88.4 R4, [R165+0x12800] ;  /* 0x01280000a504783b */ /* 0x000f280000000200 */
[----:B------:R-:W5:Y:S03]  /*6210*/  LDSM.16.M88.4 R172, [R165+0x13000] ;  /* 0x01300000a5ac783b */ /* 0x000f660000000200 */
[C---:B-1----:R-:W-:Y:S08]  /*6220*/  HMMA.16816.F32.BF16 R24, R176.reuse, R208, R24 ;  /* 0x000000d0b018723c */ /* 0x042ff00000041818 */
[C---:B------:R-:W-:Y:S01]  /*6230*/  HMMA.16816.F32.BF16 R20, R176.reuse, R210, R20 ;  /* 0x000000d2b014723c */ /* 0x040fe20000041814 */
[----:B------:R-:W-:Y:S07]  /*6240*/  LDSM.16.M88.4 R208, [R236+0x8000] ;  /* 0x00800000ecd0783b */ /* 0x000fee0000000200 */
[C---:B--2---:R-:W-:Y:S08]  /*6250*/  HMMA.16816.F32.BF16 R16, R176.reuse, R28, R16 ;  /* 0x0000001cb010723c */ /* 0x044ff00000041810 */
[----:B------:R-:W-:Y:S01]  /*6260*/  HMMA.16816.F32.BF16 R12, R176, R30, R12 ;  /* 0x0000001eb00c723c */ /* 0x000fe2000004180c */
[----:B------:R-:W1:Y:S07]  /*6270*/  LDSM.16.M88.4 R28, [R165+0x13800] ;  /* 0x01380000a51c783b */ /* 0x000e6e0000000200 */
[C---:B---3--:R-:W-:Y:S08]  /*6280*/  HMMA.16816.F32.BF16 R24, R8.reuse, R32, R24 ;  /* 0x000000200818723c */ /* 0x048ff00000041818 */
[C---:B------:R-:W-:Y:S01]  /*6290*/  HMMA.16816.F32.BF16 R20, R8.reuse, R34, R20 ;  /* 0x000000220814723c */ /* 0x040fe20000041814 */
[----:B------:R-:W2:Y:S07]  /*62a0*/  LDSM.16.M88.4 R32, [R231+0x14800] ;  /* 0x01480000e720783b */ /* 0x000eae0000000200 */
[C---:B----4-:R-:W-:Y:S08]  /*62b0*/  HMMA.16816.F32.BF16 R16, R8.reuse, R4, R16 ;  /* 0x000000040810723c */ /* 0x050ff00000041810 */
[----:B------:R-:W-:Y:S01]  /*62c0*/  HMMA.16816.F32.BF16 R12, R8, R6, R12 ;  /* 0x00000006080c723c */ /* 0x000fe2000004180c */
        /* <DEDUP_REMOVED lines=8> */
[C---:B-----5:R-:W-:Y:S08]  /*6350*/  HMMA.16816.F32.BF16 R200, R8.reuse, R172, R200 ;  /* 0x000000ac08c8723c */ /* 0x060ff000000418c8 */
        /* <DEDUP_REMOVED lines=21> */
[----:B------:R-:W-:Y:S07]  /*64b0*/  LDSM.16.M88.4 R204, [R165+0x15800] ;  /* 0x01580000a5cc783b */ /* 0x000fee0000000200 */
[C---:B-----5:R-:W-:Y:S08]  /*64c0*/  HMMA.16816.F32.BF16 R200, R28.reuse, R8, R200 ;  /* 0x000000081cc8723c */ /* 0x060ff000000418c8 */
[C---:B------:R-:W-:Y:S01]  /*64d0*/  HMMA.16816.F32.BF16 R188, R28.reuse, R10, R188 ;  /* 0x0000000a1cbc723c */ /* 0x040fe200000418bc */
[----:B------:R-:W1:Y:S07]  /*64e0*/  LDSM.16.M88.4 R8, [R198+0x15000] ;  /* 0x01500000c608783b */ /* 0x000e6e0000000200 */
[C---:B------:R-:W-:Y:S08]  /*64f0*/  HMMA.16816.F32.BF16 R16, R28.reuse, R176, R16 ;  /* 0x000000b01c10723c */ /* 0x040ff00000041810 */
[C---:B------:R-:W-:Y:S01]  /*6500*/  HMMA.16816.F32.BF16 R12, R28.reuse, R178, R12 ;  /* 0x000000b21c0c723c */ /* 0x040fe2000004180c */
[----:B------:R-:W-:Y:S07]  /*6510*/  LDSM.16.M88.4 R176, [R199+0x8000] ;  /* 0x00800000c7b0783b */ /* 0x000fee0000000200 */
[C---:B------:R-:W-:Y:S08]  /*6520*/  HMMA.16816.F32.BF16 R184, R28.reuse, R172, R184 ;  /* 0x000000ac1cb8723c */ /* 0x040ff000000418b8 */
[----:B------:R-:W-:Y:S01]  /*6530*/  HMMA.16816.F32.BF16 R180, R28, R174, R180 ;  /* 0x000000ae1cb4723c */ /* 0x000fe200000418b4 */
[----:B------:R-:W3:Y:S04]  /*6540*/  LDSM.16.M88.4 R28, [R165+0x14000] ;  /* 0x01400000a51c783b */ /* 0x000ee80000000200 */
[----:B------:R-:W-:Y:S03]  /*6550*/  LDSM.16.M88.4 R172, [R231+0x16000] ;  /* 0x01600000e7ac783b */ /* 0x000fe60000000200 */
[C---:B--2---:R-:W-:Y:S08]  /*6560*/  HMMA.16816.F32.BF16 R24, R32.reuse, R4, R24 ;  /* 0x000000042018723c */ /* 0x044ff00000041818 */
[C---:B------:R-:W-:Y:S01]  /*6570*/  HMMA.16816.F32.BF16 R20, R32.reuse, R6, R20 ;  /* 0x000000062014723c */ /* 0x040fe20000041814 */
[----:B------:R-:W2:Y:S07]  /*6580*/  LDSM.16.M88.4 R4, [R165+0x15000] ;  /* 0x01500000a504783b */ /* 0x000eae0000000200 */
[C---:B-1----:R-:W-:Y:S08]  /*6590*/  HMMA.16816.F32.BF16 R200, R32.reuse, R8, R200 ;  /* 0x0000000820c8723c */ /* 0x042ff000000418c8 */
[C---:B------:R-:W-:Y:S01]  /*65a0*/  HMMA.16816.F32.BF16 R188, R32.reuse, R10, R188 ;  /* 0x0000000a20bc723c */ /* 0x040fe200000418bc */
[----:B------:R-:W1:Y:S04]  /*65b0*/  LDSM.16.M88.4 R8, [R236+0xc000] ;  /* 0x00c00000ec08783b */ /* 0x000e680000000200 */
[----:B------:R-:W-:Y:S03]  /*65c0*/  LDSM.16.M88.4 R236, [R213+0x16800] ;  /* 0x01680000d5ec783b */ /* 0x000fe60000000200 */
[C---:B------:R-:W-:Y:S08]  /*65d0*/  HMMA.16816.F32.BF16 R16, R32.reuse, R168, R16 ;  /* 0x000000a82010723c */ /* 0x040ff00000041810 */
[C---:B------:R-:W-:Y:S01]  /*65e0*/  HMMA.16816.F32.BF16 R12, R32.reuse, R170, R12 ;  /* 0x000000aa200c723c */ /* 0x040fe2000004180c */
[----:B------:R-:W-:Y:S07]  /*65f0*/  LDSM.16.M88.4 R168, [R231+0x16800] ;  /* 0x01680000e7a8783b */ /* 0x000fee0000000200 */
[C---:B------:R-:W-:Y:S08]  /*6600*/  HMMA.16816.F32.BF16 R184, R32.reuse, R232, R184 ;  /* 0x000000e820b8723c */ /* 0x040ff000000418b8 */
[----:B------:R-:W-:Y:S01]  /*6610*/  HMMA.16816.F32.BF16 R180, R32, R234, R180 ;  /* 0x000000ea20b4723c */ /* 0x000fe200000418b4 */
[----:B------:R-:W4:Y:S04]  /*6620*/  LDSM.16.M88.4 R32, [R231+0x17000] ;  /* 0x01700000e720783b */ /* 0x000f280000000200 */
[----:B------:R-:W-:Y:S03]  /*6630*/  LDSM.16.M88.4 R232, [R230+0xc000] ;  /* 0x00c00000e6e8783b */ /* 0x000fe60000000200 */
[C---:B---3--:R-:W-:Y:S08]  /*6640*/  HMMA.16816.F32.BF16 R24, R176.reuse, R28, R24 ;  /* 0x0000001cb018723c */ /* 0x048ff00000041818 */
[C---:B------:R-:W-:Y:S01]  /*6650*/  HMMA.16816.F32.BF16 R20, R176.reuse, R30, R20 ;  /* 0x0000001eb014723c */ /* 0x040fe20000041814 */
[----:B------:R-:W3:Y:S07]  /*6660*/  LDSM.16.M88.4 R28, [R231+0x17800] ;  /* 0x01780000e71c783b */ /* 0x000eee0000000200 */
        /* <DEDUP_REMOVED lines=19> */
[C---:B---3--:R-:W-:Y:S08]  /*67a0*/  HMMA.16816.F32.BF16 R184, R8.reuse, R28, R184 ;  /* 0x0000001c08b8723c */ /* 0x048ff000000418b8 */
[----:B------:R-:W-:Y:S01]  /*67b0*/  HMMA.16816.F32.BF16 R180, R8, R30, R180 ;  /* 0x0000001e08b4723c */ /* 0x000fe200000418b4 */
[----:B------:R-:W3:Y:S04]  /*67c0*/  LDSM.16.M88.4 R28, [R198+0x17800] ;  /* 0x01780000c61c783b */ /* 0x000ee80000000200 */
[----:B------:R-:W-:Y:S03]  /*67d0*/  LDSM.16.M88.4 R8, [R199+0xc000] ;  /* 0x00c00000c708783b */ /* 0x000fe60000000200 */
[C---:B--2---:R-:W-:Y:S08]  /*67e0*/  HMMA.16816.F32.BF16 R24, R232.reuse, R4, R24 ;  /* 0x00000004e818723c */ /* 0x044ff00000041818 */
[C---:B------:R-:W-:Y:S01]  /*67f0*/  HMMA.16816.F32.BF16 R20, R232.reuse, R6, R20 ;  /* 0x00000006e814723c */ /* 0x040fe20000041814 */
[----:B------:R-:W2:Y:S07]  /*6800*/  LDSM.16.M88.4 R4, [R165+0x16000] ;  /* 0x01600000a504783b */ /* 0x000eae0000000200 */
[C---:B-----5:R-:W-:Y:S08]  /*6810*/  HMMA.16816.F32.BF16 R200, R232.reuse, R208, R200 ;  /* 0x000000d0e8c8723c */ /* 0x060ff000000418c8 */
[C---:B------:R-:W-:Y:S08]  /*6820*/  HMMA.16816.F32.BF16 R188, R232.reuse, R210, R188 ;  /* 0x000000d2e8bc723c */ /* 0x040ff000000418bc */
[----:B------:R-:W-:Y:S08]  /*6830*/  HMMA.16816.F32.BF16 R184, R232, R204, R184 ;  /* 0x000000cce8b8723c */ /* 0x000ff000000418b8 */
[----:B-1----:R-:W-:Y:S08]  /*6840*/  HMMA.16816.F32.BF16 R24, R176, R172, R24 ;  /* 0x000000acb018723c */ /* 0x002ff00000041818 */
[C---:B------:R-:W-:Y:S01]  /*6850*/  HMMA.16816.F32.BF16 R204, R232.reuse, R206, R180 ;  /* 0x000000cee8cc723c */ /* 0x040fe200000418b4 */
[----:B------:R-:W1:Y:S07]  /*6860*/  LDSM.16.M88.4 R180, [R165+0x16800] ;  /* 0x01680000a5b4783b */ /* 0x000e6e0000000200 */
[C---:B------:R-:W-:Y:S08]  /*6870*/  HMMA.16816.F32.BF16 R16, R232.reuse, R236, R16 ;  /* 0x000000ece810723c */ /* 0x040ff00000041810 */
[----:B------:R-:W-:Y:S08]  /*6880*/  HMMA.16816.F32.BF16 R12, R232, R238, R12 ;  /* 0x000000eee80c723c */ /* 0x000ff0000004180c */
[C---:B----4-:R-:W-:Y:S08]  /*6890*/  HMMA.16816.F32.BF16 R200, R176.reuse, R32, R200 ;  /* 0x00000020b0c8723c */ /* 0x050ff000000418c8 */
[C---:B------:R-:W-:Y:S01]  /*68a0*/  HMMA.16816.F32.BF16 R188, R176.reuse, R34, R188 ;  /* 0x00000022b0bc723c */ /* 0x040fe200000418bc */
[----:B------:R-:W4:Y:S07]  /*68b0*/  LDSM.16.M88.4 R32, [R165+0x17000] ;  /* 0x01700000a520783b */ /* 0x000f2e0000000200 */
[C---:B------:R-:W-:Y:S08]  /*68c0*/  HMMA.16816.F32.BF16 R20, R176.reuse, R174, R20 ;  /* 0x000000aeb014723c */ /* 0x040ff00000041814 */
[----:B---3--:R-:W-:Y:S01]  /*68d0*/  HMMA.16816.F32.BF16 R184, R176, R28, R184 ;  /* 0x0000001cb0b8723c */ /* 0x008fe200000418b8 */
[----:B------:R-:W-:-:S04]  /*68e0*/  IMAD.U32 R28, RZ, RZ, UR4 ;  /* 0x00000004ff1c7e24 */ /* 0x000fc8000f8e00ff */
[----:B------:R-:W-:-:S03]  /*68f0*/  IMAD R193, R28, 0x40, R193 ;  /* 0x000000401cc17824 */ /* 0x000fc600078e02c1 */
[----:B--2---:R-:W-:Y:S01]  /*6900*/  HMMA.16816.F32.BF16 R24, R8, R4, R24 ;  /* 0x000000040818723c */ /* 0x004fe20000041818 */
[C---:B------:R-:W-:Y:S02]  /*6910*/  VIADD R4, R193.reuse, 0xffffffc0 ;  /* 0xffffffc0c1047836 */ /* 0x040fe40000000000 */
[C---:B------:R-:W-:Y:S02]  /*6920*/  VIADD R5, R193.reuse, 0xffffffc1 ;  /* 0xffffffc1c1057836 */ /* 0x040fe40000000000 */
[C---:B------:R-:W-:Y:S01]  /*6930*/  VIADD R29, R193.reuse, 0xffffffd0 ;  /* 0xffffffd0c11d7836 */ /* 0x040fe20000000000 */
[CC--:B------:R-:W-:Y:S01]  /*6940*/  ISETP.GE.AND P3, PT, R4.reuse, R195.reuse, PT ;  /* 0x000000c30400720c */ /* 0x0c0fe20003f66270 */
[C---:B------:R-:W-:Y:S01]  /*6950*/  VIADD R28, R193.reuse, 0xffffffd1 ;  /* 0xffffffd1c11c7836 */ /* 0x040fe20000000000 */
[----:B------:R-:W-:Y:S01]  /*6960*/  HMMA.16816.F32.BF16 R16, R176, R168, R16 ;  /* 0x000000a8b010723c */ /* 0x000fe20000041810 */
[----:B------:R-:W-:Y:S01]  /*6970*/  ISETP.GE.AND P0, PT, R4, R194, PT ;  /* 0x000000c20400720c */ /* 0x000fe20003f06270 */
[----:B------:R-:W-:Y:S01]  /*6980*/  VIADD R4, R193, 0xffffffc8 ;  /* 0xffffffc8c1047836 */ /* 0x000fe20000000000 */
[----:B------:R-:W-:-:S02]  /*6990*/  ISETP.GE.AND P5, PT, R5, R195, PT ;  /* 0x000000c30500720c */ /* 0x000fc40003fa6270 */
[-C--:B------:R-:W-:Y:S01]  /*69a0*/  ISETP.GE.AND P2, PT, R5, R194.reuse, PT ;  /* 0x000000c20500720c */ /* 0x080fe20003f46270 */
[----:B------:R-:W-:Y:S01]  /*69b0*/  VIADD R5, R193, 0xffffffc9 ;  /* 0xffffffc9c1057836 */ /* 0x000fe20000000000 */
[CC--:B------:R-:W-:Y:S01]  /*69c0*/  ISETP.GE.AND P4, PT, R4.reuse, R195.reuse, PT ;  /* 0x000000c30400720c */ /* 0x0c0fe20003f86270 */
[----:B------:R-:W-:Y:S01]  /*69d0*/  HMMA.16816.F32.BF16 R12, R176, R170, R12 ;  /* 0x000000aab00c723c */ /* 0x000fe2000004180c */
[-C--:B------:R-:W-:Y:S02]  /*69e0*/  ISETP.GE.AND P1, PT, R4, R194.reuse, PT ;  /* 0x000000c20400720c */ /* 0x080fe40003f26270 */
[----:B------:R-:W-:Y:S02]  /*69f0*/  FSEL R24, R24, -INF , !P3 ;  /* 0xff80000018187808 */ /* 0x000fe40005800000 */
[----:B------:R-:W-:Y:S02]  /*6a00*/  FSEL R26, R26, -INF , !P0 ;  /* 0xff8000001a1a7808 */ /* 0x000fe40004000000 */
[C---:B------:R-:W-:Y:S01]  /*6a10*/  ISETP.GE.AND P3, PT, R5.reuse, R195, PT ;  /* 0x000000c30500720c */ /* 0x040fe20003f66270 */
[----:B------:R-:W-:Y:S01]  /*6a20*/  HMMA.16816.F32.BF16 R20, R8, R6, R20 ;  /* 0x000000060814723c */ /* 0x000fe20000041814 */
[----:B------:R-:W-:-:S02]  /*6a30*/  ISETP.GE.AND P0, PT, R5, R194, PT ;  /* 0x000000c20500720c */ /* 0x000fc40003f06270 */
[----:B------:R-:W2:Y:S01]  /*6a40*/  LDSM.16.M88.4 R4, [R165+0x17800] ;  /* 0x01780000a504783b */ /* 0x000ea20000000200 */
[----:B------:R-:W-:Y:S01]  /*6a50*/  FSEL R25, R25, -INF , !P5 ;  /* 0xff80000019197808 */ /* 0x000fe20006800000 */
[----:B------:R-:W-:-:S04]  /*6a60*/  DEPBAR.LE SB0, 0x0 ;  /* 0x000080000000791a */ /* 0x000fc80000000000 */
[C---:B-1----:R-:W-:Y:S01]  /*6a70*/  HMMA.16816.F32.BF16 R16, R8.reuse, R180, R16 ;  /* 0x000000b40810723c */ /* 0x042fe20000041810 */
[----:B------:R-:W-:Y:S02]  /*6a80*/  FSEL R27, R27, -INF , !P2 ;  /* 0xff8000001b1b7808 */ /* 0x000fe40005000000 */
[C---:B------:R-:W-:Y:S02]  /*6a90*/  ISETP.GE.AND P5, PT, R29.reuse, R195, PT ;  /* 0x000000c31d00720c */ /* 0x040fe40003fa6270 */
[----:B------:R-:W-:Y:S01]  /*6aa0*/  ISETP.GE.AND P2, PT, R29, R194, PT ;  /* 0x000000c21d00720c */ /* 0x000fe20003f46270 */
[----:B------:R-:W-:Y:S02]  /*6ab0*/  VIADD R29, R193, 0xffffffd8 ;  /* 0xffffffd8c11d7836 */ /* 0x000fe40000000000 */
[----:B------:R-:W-:Y:S02]  /*6ac0*/  HMMA.16816.F32.BF16 R12, R8, R182, R12 ;  /* 0x000000b6080c723c */ /* 0x000fe4000004180c */
[----:B------:R-:W-:-:S02]  /*6ad0*/  FSEL R20, R20, -INF , !P4 ;  /* 0xff80000014147808 */ /* 0x000fc40006000000 */
[----:B------:R-:W-:Y:S02]  /*6ae0*/  FSEL R22, R22, -INF , !P1 ;  /* 0xff80000016167808 */ /* 0x000fe40004800000 */
[CC--:B------:R-:W-:Y:S02]  /*6af0*/  ISETP.GE.AND P4, PT, R28.reuse, R195.reuse, PT ;  /* 0x000000c31c00720c */ /* 0x0c0fe40003f86270 */
[C---:B----4-:R-:W-:Y:S01]  /*6b00*/  HMMA.16816.F32.BF16 R200, R8.reuse, R32, R200 ;  /* 0x0000002008c8723c */ /* 0x050fe200000418c8 */
[-C--:B------:R-:W-:Y:S01]  /*6b10*/  ISETP.GE.AND P1, PT, R28, R194.reuse, PT ;  /* 0x000000c21c00720c */ /* 0x080fe20003f26270 */
[----:B------:R-:W-:Y:S01]  /*6b20*/  VIADD R28, R193, 0xffffffd9 ;  /* 0xffffffd9c11c7836 */ /* 0x000fe20000000000 */
[----:B------:R-:W-:Y:S02]  /*6b30*/  FSEL R21, R21, -INF , !P3 ;  /* 0xff80000015157808 */ /* 0x000fe40005800000 */
[----:B------:R-:W-:Y:S02]  /*6b40*/  FSEL R23, R23, -INF , !P0 ;  /* 0xff80000017177808 */ /* 0x000fe40004000000 */
[----:B------:R-:W-:Y:S01]  /*6b50*/  FSEL R168, R18, -INF , !P2 ;  /* 0xff80000012a87808 */ /* 0x000fe20005000000 */
[----:B------:R-:W-:Y:S01]  /*6b60*/  HMMA.16816.F32.BF16 R188, R8, R34, R188 ;  /* 0x0000002208bc723c */ /* 0x000fe200000418bc */
[----:B------:R-:W-:Y:S01]  /*6b70*/  ISETP.GE.AND P3, PT, R29, R195, PT ;  /* 0x000000c31d00720c */ /* 0x000fe20003f66270 */
[----:B------:R-:W-:Y:S01]  /*6b80*/  VIADD R18, R193, 0xffffffe0 ;  /* 0xffffffe0c1127836 */ /* 0x000fe20000000000 */
[----:B------:R-:W-:Y:S01]  /*6b90*/  BAR.SYNC.DEFER_BLOCKING 0x0 ;  /* 0x0000000000007b1d */ /* 0x000fe20000010000 */
[----:B------:R-:W-:-:S02]  /*6ba0*/  ISETP.GE.AND P0, PT, R29, R194, PT ;  /* 0x000000c21d00720c */ /* 0x000fc40003f06270 */
[----:B------:R-:W-:Y:S01]  /*6bb0*/  FSEL R171, R16, -INF , !P5 ;  /* 0xff80000010ab7808 */ /* 0x000fe20006800000 */
[----:B------:R-:W-:Y:S01]  /*6bc0*/  VIADD R16, R193, 0xffffffe1 ;  /* 0xffffffe1c1107836 */ /* 0x000fe20000000000 */
[----:B------:R-:W-:Y:S01]  /*6bd0*/  FSEL R173, R17, -INF , !P4 ;  /* 0xff80000011ad7808 */ /* 0x000fe20006000000 */
[----:B------:R-:W-:Y:S01]  /*6be0*/  HMMA.16816.F32.BF16 R204, R176, R30, R204 ;  /* 0x0000001eb0cc723c */ /* 0x000fe200000418cc */
[----:B------:R-:W-:Y:S02]  /*6bf0*/  FSEL R169, R19, -INF , !P1 ;  /* 0xff80000013a97808 */ /* 0x000fe40004800000 */
[----:B------:R-:W-:Y:S01]  /*6c00*/  FSEL R172, R12, -INF , !P3 ;  /* 0xff8000000cac7808 */ /* 0x000fe20005800000 */
[C---:B------:R-:W-:Y:S01]  /*6c10*/  VIADD R12, R193.reuse, 0xffffffe9 ;  /* 0xffffffe9c10c7836 */ /* 0x040fe20000000000 */
        /* <DEDUP_REMOVED lines=8> */
[----:B------:R-:W-:-:S02]  /*6ca0*/  FSEL R181, R200, -INF , !P4 ;  /* 0xff800000c8b57808 */ /* 0x000fc40006000000 */
[----:B------:R-:W-:Y:S02]  /*6cb0*/  FSEL R180, R202, -INF , !P1 ;  /* 0xff800000cab47808 */ /* 0x000fe40004800000 */
[CC--:B------:R-:W-:Y:S02]  /*6cc0*/  ISETP.GE.AND P5, PT, R14.reuse, R195.reuse, PT ;  /* 0x000000c30e00720c */ /* 0x0c0fe40003fa6270 */
[-C--:B------:R-:W-:Y:S02]  /*6cd0*/  ISETP.GE.AND P2, PT, R14, R194.reuse, PT ;  /* 0x000000c20e00720c */ /* 0x080fe40003f46270 */
[C---:B------:R-:W-:Y:S02]  /*6ce0*/  ISETP.GE.AND P4, PT, R12.reuse, R195, PT ;  /* 0x000000c30c00720c */ /* 0x040fe40003f86270 */
[----:B------:R-:W-:Y:S02]  /*6cf0*/  ISETP.GE.AND P1, PT, R12, R194, PT ;  /* 0x000000c20c00720c */ /* 0x000fe40003f26270 */
[----:B--2---:R-:W-:Y:S01]  /*6d00*/  HMMA.16816.F32.BF16 R12, R8, R4, R184 ;  /* 0x00000004080c723c */ /* 0x004fe200000418b8 */
[C---:B------:R-:W-:Y:S01]  /*6d10*/  VIADD R4, R193.reuse, 0xfffffff1 ;  /* 0xfffffff1c1047836 */ /* 0x040fe20000000000 */
[----:B------:R-:W-:Y:S01]  /*6d20*/  FSEL R186, R188, -INF , !P5 ;  /* 0xff800000bcba7808 */ /* 0x000fe20006800000 */
[----:B------:R-:W-:Y:S01]  /*6d30*/  VIADD R5, R193, 0xfffffff0 ;  /* 0xfffffff0c1057836 */ /* 0x000fe20000000000 */
[----:B------:R-:W-:-:S02]  /*6d40*/  FSEL R182, R190, -INF , !P2 ;  /* 0xff800000beb67808 */ /* 0x000fc40005000000 */
[CC--:B------:R-:W-:Y:S02]  /*6d50*/  ISETP.GE.AND P5, PT, R4.reuse, R195.reuse, PT ;  /* 0x000000c30400720c */ /* 0x0c0fe40003fa6270 */
[-C--:B------:R-:W-:Y:S01]  /*6d60*/  ISETP.GE.AND P2, PT, R4, R194.reuse, PT ;  /* 0x000000c20400720c */ /* 0x080fe20003f46270 */
[C---:B------:R-:W-:Y:S01]  /*6d70*/  VIADD R4, R193.reuse, 0xfffffff8 ;  /* 0xfffffff8c1047836 */ /* 0x040fe20000000000 */
[C---:B------:R-:W-:Y:S01]  /*6d80*/  ISETP.GE.AND P3, PT, R16.reuse, R195, PT ;  /* 0x000000c31000720c */ /* 0x040fe20003f66270 */
[----:B------:R-:W-:Y:S01]  /*6d90*/  VIADD R193, R193, 0xfffffff9 ;  /* 0xfffffff9c1c17836 */ /* 0x000fe20000000000 */
[----:B------:R-:W-:Y:S02]  /*6da0*/  ISETP.GE.AND P0, PT, R16, R194, PT ;  /* 0x000000c21000720c */ /* 0x000fe40003f06270 */
        /* <DEDUP_REMOVED lines=8> */
[----:B------:R-:W-:Y:S01]  /*6e30*/  HMMA.16816.F32.BF16 R4, R8, R6, R204 ;  /* 0x000000060804723c */ /* 0x000fe200000418cc */
[----:B------:R-:W-:Y:S01]  /*6e40*/  FMNMX3.FTZ R9, R164, R24, R25, !PT ;  /* 0x00000018a4097276 */ /* 0x000fe20007810019 */
[----:B------:R-:W-:Y:S01]  /*6e50*/  IMAD.U32 R8, RZ, RZ, UR26 ;  /* 0x0000001aff087e24 */ /* 0x000fe2000f8e00ff */
[----:B------:R-:W-:Y:S02]  /*6e60*/  FSEL R235, R12, -INF , !P3 ;  /* 0xff8000000ceb7808 */ /* 0x000fe40005800000 */
[----:B------:R-:W-:Y:S02]  /*6e70*/  FMNMX3.FTZ R9, R9, R20, R21, !PT ;  /* 0x0000001409097276 */ /* 0x000fe40007810015 */
[----:B------:R-:W-:Y:S02]  /*6e80*/  LOP3.LUT R12, R8, UR25, R225, 0x96, !PT ;  /* 0x00000019080c7c12 */ /* 0x000fe4000f8e96e1 */
[----:B------:R-:W-:Y:S02]  /*6e90*/  FMNMX3.FTZ R9, R9, R171, R173, !PT ;  /* 0x000000ab09097276 */ /* 0x000fe400078100ad */
[----:B------:R-:W-:-:S02]  /*6ea0*/  FMNMX3.FTZ R8, R3, R26, R27, !PT ;  /* 0x0000001a03087276 */ /* 0x000fc4000781001b */
[----:B------:R-:W-:Y:S02]  /*6eb0*/  FMNMX3.FTZ R9, R9, R172, R175, !PT ;  /* 0x000000ac09097276 */ /* 0x000fe400078100af */
[----:B------:R-:W-:Y:S02]  /*6ec0*/  FMNMX3.FTZ R8, R8, R22, R23, !PT ;  /* 0x0000001608087276 */ /* 0x000fe40007810017 */
[----:B------:R-:W-:Y:S02]  /*6ed0*/  FMNMX3.FTZ R9, R9, R181, R185, !PT ;  /* 0x000000b509097276 */ /* 0x000fe400078100b9 */
[----:B------:R-:W-:Y:S02]  /*6ee0*/  ISETP.GE.AND P3, PT, R193, R195, PT ;  /* 0x000000c3c100720c */ /* 0x000fe40003f66270 */
[----:B------:R-:W-:Y:S01]  /*6ef0*/  FSEL R234, R13, -INF , !P5 ;  /* 0xff8000000dea7808 */ /* 0x000fe20006800000 */
[----:B------:R-:W-:Y:S01]  /*6f00*/  IMAD.WIDE.U32 R12, R12, -0x326172a9, RZ ;  /* 0xcd9e8d570c0c7825 */ /* 0x000fe200078e00ff */
[----:B------:R-:W-:-:S02]  /*6f10*/  FMNMX3.FTZ R8, R8, R168, R169, !PT ;  /* 0x000000a808087276 */ /* 0x000fc400078100a9 */
[----:B------:R-:W-:Y:S02]  /*6f20*/  FMNMX3.FTZ R9, R9, R186, R187, !PT ;  /* 0x000000ba09097276 */ /* 0x000fe400078100bb */
[----:B------:R-:W-:Y:S02]  /*6f30*/  FSEL R207, R5, -INF , !P3 ;  /* 0xff80000005cf7808 */ /* 0x000fe40005800000 */
[----:B------:R-:W-:Y:S02]  /*6f40*/  FSEL R232, R4, -INF , !P4 ;  /* 0xff80000004e87808 */ /* 0x000fe40006000000 */
[----:B------:R-:W-:Y:S02]  /*6f50*/  FMNMX3.FTZ R8, R8, R170, R174, !PT ;  /* 0x000000aa08087276 */ /* 0x000fe400078100ae */
[----:B------:R-:W-:Y:S02]  /*6f60*/  FMNMX3.FTZ R5, R9, R235, R234, !PT ;  /* 0x000000eb09057276 */ /* 0x000fe400078100ea */
[----:B------:R-:W-:-:S02]  /*6f70*/  FSEL R191, R14, -INF , !P0 ;  /* 0xff8000000ebf7808 */ /* 0x000fc40004000000 */
[----:B------:R-:W-:Y:S02]  /*6f80*/  ISETP.GE.AND P0, PT, R193, R194, PT ;  /* 0x000000c2c100720c */ /* 0x000fe40003f06270 */
        /* <DEDUP_REMOVED lines=12> */
[----:B------:R-:W-:Y:S01]  /*7050*/  IMAD.U32 R10, RZ, RZ, UR4 ;  /* 0x00000004ff0a7e24 */ /* 0x000fe2000f8e00ff */
[----:B------:R-:W-:Y:S01]  /*7060*/  LEA R18, P3, R14, R217, 0x7 ;  /* 0x000000d90e127211 */ /* 0x000fe200078638ff */
[----:B------:R-:W-:Y:S01]  /*7070*/  ULEA.HI.X UR5, UR10, UR5, UR11, 0x5, UP0 ;  /* 0x000000050a057291 */ /* 0x000fe200080f2c0b */
[----:B------:R-:W-:-:S02]  /*7080*/  MOV R9, UR6 ;  /* 0x0000000600097c02 */ /* 0x000fc40008000f00 */
[-C--:B------:R-:W-:Y:S02]  /*7090*/  LEA.HI.X R19, R14, R216.reuse, R10, 0x7, P3 ;  /* 0x000000d80e137211 */ /* 0x080fe400018f3c0a */
[C---:B------:R-:W-:Y:S02]  /*70a0*/  LEA R16, P2, R9.reuse, R217, 0x1 ;  /* 0x000000d909107211 */ /* 0x040fe400078408ff */
[----:B------:R-:W-:Y:S01]  /*70b0*/  MOV R4, UR5 ;  /* 0x0000000500047c02 */ /* 0x000fe20008000f00 */
        /* <DEDUP_REMOVED lines=13> */
.L_x_848:
[----:B------:R-:W-:Y:S01]  /*7190*/  FMNMX3.FTZ R8, R8, R182, R183, !PT ;  /* 0x000000b608087276 */ /* 0x000fe200078100b7 */
[----:B------:R-:W2:Y:S01]  /*71a0*/  SHFL.BFLY PT, R4, R5, 0x2, 0x1f ;  /* 0x0c401f0005047f89 */ /* 0x000ea200000e0000 */
[----:B------:R-:W-:Y:S01]  /*71b0*/  FSEL R179, R6, -INF , !P1 ;  /* 0xff80000006b37808 */ /* 0x000fe20004800000 */
[----:B------:R-:W-:Y:S01]  /*71c0*/  UIADD3 UR22, UPT, UPT, UR25, 0x76cf5d0a, URZ ;  /* 0x76cf5d0a19167890 */ /* 0x000fe2000fffe0ff */
[----:B------:R-:W-:Y:S01]  /*71d0*/  FSEL R178, R7, -INF , !P0 ;  /* 0xff80000007b27808 */ /* 0x000fe20004000000 */
[----:B------:R-:W-:Y:S01]  /*71e0*/  UIADD3 UR8, UPT, UPT, UR25, 0x32370b8f, URZ ;  /* 0x32370b8f19087890 */ /* 0x000fe2000fffe0ff */
[----:B------:R-:W-:Y:S01]  /*71f0*/  FMNMX3.FTZ R6, R8, R191, R190, !PT ;  /* 0x000000bf08067276 */ /* 0x000fe200078100be */
[----:B------:R-:W3:Y:S01]  /*7200*/  LDCU UR23, c[0x0][0x45c] ;  /* 0x00008b80ff1777ac */ /* 0x000ee20008000800 */
[----:B------:R-:W-:Y:S01]  /*7210*/  LOP3.LUT R7, R228, UR18, R13, 0x96, !PT ;  /* 0x00000012e4077c12 */ /* 0x000fe2000f8e960d */
[----:B------:R-:W4:Y:S01]  /*7220*/  S2UR UR4, SR_CgaCtaId ;  /* 0x00000000000479c3 */ /* 0x000f220000008800 */
[----:B------:R-:W-:Y:S01]  /*7230*/  FMNMX3.FTZ R6, R6, R179, R178, !PT ;  /* 0x000000b306067276 */ /* 0x000fe200078100b2 */
[----:B------:R-:W-:Y:S01]  /*7240*/  UIADD3 UR6, UPT, UPT, UR25, -0x56f99767, URZ ;  /* 0xa906689919067890 */ /* 0x000fe2000fffe0ff */
[----:B------:R-:W-:Y:S01]  /*7250*/  LOP3.LUT R210, R12, UR17, R221, 0x96, !PT ;  /* 0x000000110cd27c12 */ /* 0x000fe2000f8e96dd */
[----:B------:R-:W-:Y:S01]  /*7260*/  IMAD.WIDE.U32 R230, R7, -0x2daee0ad, RZ ;  /* 0xd2511f5307e67825 */ /* 0x000fe200078e00ff */
[----:B------:R-:W-:Y:S01]  /*7270*/  UMOV UR5, 0x400 ;  /* 0x0000040000057882 */ /* 0x000fe20000000000 */
[----:B------:R-:W5:Y:S01]  /*7280*/  SHFL.BFLY PT, R9, R6, 0x2, 0x1f ;  /* 0x0c401f0006097f89 */ /* 0x000f6200000e0000 */
[----:B------:R-:W-:Y:S01]  /*7290*/  UIADD3 UR7, UPT, UPT, UR25, -0x126145ec, URZ ;  /* 0xed9eba1419077890 */ /* 0x000fe2000fffe0ff */
[----:B------:R-:W-:Y:S01]  /*72a0*/  IMAD.WIDE.U32 R210, R210, -0x2daee0ad, RZ ;  /* 0xd2511f53d2d27825 */ /* 0x000fe200078e00ff */
[----:B------:R-:W-:Y:S01]  /*72b0*/  LOP3.LUT R7, R222, UR22, R231, 0x96, !PT ;  /* 0x00000016de077c12 */ /* 0x000fe2000f8e96e7 */
[----:B------:R-:W-:Y:S01]  /*72c0*/  UIADD3 UR26, UPT, UPT, UR26, 0x1, URZ ;  /* 0x000000011a1a7890 */ /* 0x000fe2000fffe0ff */
[----:B------:R-:W-:-:S02]  /*72d0*/  LOP3.LUT P5, RZ, R166, 0x4, RZ, 0xc0, !PT ;  /* 0x00000004a6ff7812 */ /* 0x000fc400078ac0ff */
[----:B------:R-:W-:Y:S01]  /*72e0*/  LOP3.LUT R230, R230, UR8, R211, 0x96, !PT ;  /* 0x00000008e6e67c12 */ /* 0x000fe2000f8e96d3 */
[----:B------:R-:W-:Y:S01]  /*72f0*/  IMAD.WIDE.U32 R208, R7, -0x326172a9, RZ ;  /* 0xcd9e8d5707d07825 */ /* 0x000fe200078e00ff */
[----:B------:R-:W-:Y:S02]  /*7300*/  SEL R206, R212, 0xffffffe0, !P6 ;  /* 0xffffffe0d4ce7807 */ /* 0x000fe40007000000 */
[----:B--2---:R-:W-:Y:S01]  /*7310*/  FMNMX.FTZ R4, R5, R4, !PT ;  /* 0x0000000405047209 */ /* 0x004fe20007810000 */
[----:B------:R-:W-:Y:S01]  /*7320*/  IMAD.WIDE.U32 R230, R230, -0x326172a9, RZ ;  /* 0xcd9e8d57e6e67825 */ /* 0x000fe200078e00ff */
[----:B------:R-:W-:-:S03]  /*7330*/  LOP3.LUT R5, R220, UR16, R209, 0x96, !PT ;  /* 0x00000010dc057c12 */ /* 0x000fc6000f8e96d1 */
[----:B------:R-:W2:Y:S01]  /*7340*/  SHFL.BFLY PT, R193, R4, 0x1, 0x1f ;  /* 0x0c201f0004c17f89 */ /* 0x000ea200000e0000 */
[----:B------:R-:W-:Y:S01]  /*7350*/  LOP3.LUT R208, R208, UR13, R231, 0x96, !PT ;  /* 0x0000000dd0d07c12 */ /* 0x000fe2000f8e96e7 */
[----:B------:R-:W-:Y:S01]  /*7360*/  IMAD.WIDE.U32 R10, R5, -0x2daee0ad, RZ ;  /* 0xd2511f53050a7825 */ /* 0x000fe200078e00ff */
[----:B----4-:R-:W-:Y:S02]  /*7370*/  ULEA UR5, UR4, UR5, 0x18 ;  /* 0x0000000504057291 */ /* 0x010fe4000f8ec0ff */
[----:B------:R-:W-:Y:S01]  /*7380*/  UIADD3 UR4, UPT, UPT, UR25, 0x646e171e, URZ ;  /* 0x646e171e19047890 */ /* 0x000fe2000fffe0ff */
[----:B------:R-:W-:Y:S01]  /*7390*/  IMAD.WIDE.U32 R208, R208, -0x2daee0ad, RZ ;  /* 0xd2511f53d0d07825 */ /* 0x000fe200078e00ff */
[----:B------:R-:W-:Y:S02]  /*73a0*/  LOP3.LUT R210, R210, UR7, R11, 0x96, !PT ;  /* 0x00000007d2d27c12 */ /* 0x000fe4000f8e960b */
[----:B-----5:R-:W-:Y:S02]  /*73b0*/  FMNMX.FTZ R9, R6, R9, !PT ;  /* 0x0000000906097209 */ /* 0x020fe40007810000 */
[----:B------:R-:W-:Y:S01]  /*73c0*/  LOP3.LUT R5, R10, UR6, R209, 0x96, !PT ;  /* 0x000000060a057c12 */ /* 0x000fe2000f8e96d1 */
[----:B------:R-:W-:Y:S01]  /*73d0*/  IMAD.WIDE.U32 R210, R210, -0x326172a9, RZ ;  /* 0xcd9e8d57d2d27825 */ /* 0x000fe200078e00ff */
[----:B------:R-:W4:Y:S01]  /*73e0*/  LDC R10, c[0x0][0x4f8] ;  /* 0x00013e00ff0a7b82 */ /* 0x000f220000000800 */
[----:B------:R-:W5:Y:S01]  /*73f0*/  SHFL.BFLY PT, R165, R9, 0x1, 0x1f ;  /* 0x0c201f0009a57f89 */ /* 0x000f6200000e0000 */
[----:B------:R-:W-:Y:S01]  /*7400*/  LEA R2, R2, UR5, 0x1 ;  /* 0x0000000502027c11 */ /* 0x000fe2000f8e08ff */
[----:B------:R-:W-:-:S03]  /*7410*/  IMAD.WIDE.U32 R6, R5, -0x326172a9, RZ ;  /* 0xcd9e8d5705067825 */ /* 0x000fc600078e00ff */
[----:B------:R-:W-:Y:S02]  /*7420*/  IADD3 R189, PT, PT, R206, R2, RZ ;  /* 0x00000002cebd7210 */ /* 0x000fe40007ffe0ff */
[----:B------:R-:W-:Y:S02]  /*7430*/  MOV R12, R6 ;  /* 0x00000006000c7202 */ /* 0x000fe40000000f00 */
[----:B------:R-:W-:Y:S02]  /*7440*/  PRMT R5, R6, 0x7771, RZ ;  /* 0x0000777106057816 */ /* 0x000fe400000000ff */
[----:B--2---:R-:W-:Y:S02]  /*7450*/  FMNMX.FTZ R193, R4, R193, !PT ;  /* 0x000000c104c17209 */ /* 0x004fe40007810000 */
[C---:B------:R-:W-:Y:S02]  /*7460*/  PRMT R8, R6.reuse, 0x7773, RZ ;  /* 0x0000777306087816 */ /* 0x040fe400000000ff */
[----:B------:R-:W-:Y:S01]  /*7470*/  PRMT R6, R6, 0x7772, RZ ;  /* 0x0000777206067816 */ /* 0x000fe200000000ff */
[C---:B---3--:R-:W-:Y:S01]  /*7480*/  FMUL.FTZ R177, R193.reuse, UR23 ;  /* 0x00000017c1b17c20 */ /* 0x048fe20008410000 */
[----:B------:R-:W-:-:S02]  /*7490*/  FSETP.NEU.FTZ.AND P0, PT, R193, -INF , PT ;  /* 0xff800000c100780b */ /* 0x000fc40003f1d000 */
[----:B------:R-:W-:Y:S02]  /*74a0*/  PRMT R6, R6, 0x5410, R8 ;  /* 0x0000541006067816 */ /* 0x000fe40000000008 */
[----:B------:R-:W-:Y:S02]  /*74b0*/  FSEL R8, R193, RZ, P0 ;  /* 0x000000ffc1087208 */ /* 0x000fe40000000000 */
[----:B------:R-:W-:Y:S02]  /*74c0*/  FSEL R177, R177, RZ, P0 ;  /* 0x000000ffb1b17208 */ /* 0x000fe40000000000 */
[----:B-----5:R-:W-:Y:S01]  /*74d0*/  FMNMX.FTZ R165, R9, R165, !PT ;  /* 0x000000a509a57209 */ /* 0x020fe20007810000 */
[----:B------:R-:W-:Y:S01]  /*74e0*/  FADD.FTZ R8, R164, -R8 ;  /* 0x80000008a4087221 */ /* 0x000fe20000010000 */
[----:B-1----:R-:W-:Y:S01]  /*74f0*/  IADD3 R16, PT, PT, R2, 0x18000, RZ ;  /* 0x0001800002107810 */ /* 0x002fe20007ffe0ff */
[--C-:B------:R-:W-:Y:S01]  /*7500*/  FFMA.FTZ R21, R21, UR23, -R177.reuse ;  /* 0x0000001715157c23 */ /* 0x100fe200080108b1 */
[C---:B------:R-:W-:Y:S01]  /*7510*/  FSETP.NEU.FTZ.AND P0, PT, R165.reuse, -INF , PT ;  /* 0xff800000a500780b */ /* 0x040fe20003f1d000 */
[----:B------:R-:W-:Y:S01]  /*7520*/  FMUL.FTZ R205, R8, UR23 ;  /* 0x0000001708cd7c20 */ /* 0x000fe20008410000 */
[C---:B------:R-:W-:Y:S01]  /*7530*/  FMUL.FTZ R233, R165.reuse, UR23 ;  /* 0x00000017a5e97c20 */ /* 0x040fe20008410000 */
[--C-:B------:R-:W-:Y:S01]  /*7540*/  FFMA.FTZ R164, R20, UR23, -R177.reuse ;  /* 0x0000001714a47c23 */ /* 0x100fe200080108b1 */
[----:B------:R-:W-:Y:S01]  /*7550*/  FSEL R9, R165, RZ, P0 ;  /* 0x000000ffa5097208 */ /* 0x000fe20000000000 */
[----:B------:R-:W-:Y:S01]  /*7560*/  FFMA.FTZ R199, R24, UR23, -R177 ;  /* 0x0000001718c77c23 */ /* 0x000fe200080108b1 */
[----:B------:R-:W-:Y:S01]  /*7570*/  LOP3.LUT R7, R210, UR9, R7, 0x96, !PT ;  /* 0x00000009d2077c12 */ /* 0x000fe2000f8e9607 */
[----:B------:R-:W1:Y:S01]  /*7580*/  MUFU.EX2 R205, R205 ;  /* 0x000000cd00cd7308 */ /* 0x000e620000000800 */
[----:B------:R-:W-:Y:S01]  /*7590*/  FSEL R233, R233, RZ, P0 ;  /* 0x000000ffe9e97208 */ /* 0x000fe20000000000 */
[----:B------:R-:W-:Y:S01]  /*75a0*/  FADD.FTZ R9, R3, -R9 ;  /* 0x8000000903097221 */ /* 0x000fe20000010000 */
[----:B------:R-:W-:Y:S01]  /*75b0*/  IADD3 R188, PT, PT, R2, 0x18040, RZ ;  /* 0x0001804002bc7810 */ /* 0x000fe20007ffe0ff */
[----:B------:R2:W-:Y:S01]  /*75c0*/  MUFU.EX2 R3, R21 ;  /* 0x0000001500037308 */ /* 0x0005e20000000800 */
[----:B------:R-:W-:Y:S01]  /*75d0*/  @P5 IADD3 R188, PT, PT, R16, -0x40, RZ ;  /* 0xffffffc010bc5810 */ /* 0x000fe20007ffe0ff */
[----:B------:R-:W-:Y:S01]  /*75e0*/  FMUL.FTZ R9, R9, UR23 ;  /* 0x0000001709097c20 */ /* 0x000fe20008410000 */
[--C-:B------:R-:W-:Y:S01]  /*75f0*/  FFMA.FTZ R201, R22, UR23, -R233.reuse ;  /* 0x0000001716c97c23 */ /* 0x100fe200080108e9 */
[----:B------:R-:W-:Y:S01]  /*7600*/  FFMA.FTZ R200, R23, UR23, -R233 ;  /* 0x0000001717c87c23 */ /* 0x000fe200080108e9 */
[----:B------:R-:W-:Y:S01]  /*7610*/  LOP3.LUT R4, R7, 0xffff, RZ, 0xc0, !PT ;  /* 0x0000ffff07047812 */ /* 0x000fe200078ec0ff */
[----:B------:R-:W3:Y:S01]  /*7620*/  MUFU.EX2 R204, R9 ;  /* 0x0000000900cc7308 */ /* 0x000ee20000000800 */
[----:B------:R-:W-:Y:S01]  /*7630*/  FFMA.FTZ R198, R25, UR23, -R177 ;  /* 0x0000001719c67c23 */ /* 0x000fe200080108b1 */
[--C-:B------:R-:W-:Y:S01]  /*7640*/  FFMA.FTZ R203, R26, UR23, -R233.reuse ;  /* 0x000000171acb7c23 */ /* 0x100fe200080108e9 */
[----:B------:R-:W-:Y:S01]  /*7650*/  FFMA.FTZ R202, R27, UR23, -R233 ;  /* 0x000000171bca7c23 */ /* 0x000fe200080108e9 */
[----:B------:R-:W-:Y:S01]  /*7660*/  LDSM.16.MT88.4 R28, [R188] ;  /* 0x00000000bc1c783b */ /* 0x000fe20000004200 */
[-C--:B-1----:R-:W-:Y:S01]  /*7670*/  FMUL.FTZ R24, R44, R205.reuse ;  /* 0x000000cd2c187220 */ /* 0x082fe20000410000 */
[-C--:B------:R-:W-:Y:S01]  /*7680*/  FMUL.FTZ R25, R45, R205.reuse ;  /* 0x000000cd2d197220 */ /* 0x080fe20000410000 */
[----:B------:R-:W-:Y:S01]  /*7690*/  LOP3.LUT R11, R7, 0xff, RZ, 0xc0, !PT ;  /* 0x000000ff070b7812 */ /* 0x000fe200078ec0ff */
[----:B--2---:R-:W1:Y:S01]  /*76a0*/  LDSM.16.MT88.4 R20, [R189+0x18000] ;  /* 0x01800000bd14783b */ /* 0x004e620000004200 */
[----:B------:R-:W-:Y:S01]  /*76b0*/  SHF.R.U32.HI R4, RZ, 0x8, R4 ;  /* 0x00000008ff047819 */ /* 0x000fe20000011604 */
[----:B------:R-:W2:Y:S01]  /*76c0*/  MUFU.EX2 R164, R164 ;  /* 0x000000a400a47308 */ /* 0x000ea20000000800 */
[----:B----4-:R-:W-:Y:S01]  /*76d0*/  LOP3.LUT R10, R10, 0xff, RZ, 0xc0, !PT ;  /* 0x000000ff0a0a7812 */ /* 0x010fe200078ec0ff */
[-C--:B------:R-:W-:Y:S01]  /*76e0*/  FMUL.FTZ R16, R36, R205.reuse ;  /* 0x000000cd24107220 */ /* 0x080fe20000410000 */
[----:B------:R-:W-:Y:S01]  /*76f0*/  LOP3.LUT R12, R12, 0xff, RZ, 0xc0, !PT ;  /* 0x000000ff0c0c7812 */ /* 0x000fe200078ec0ff */
[-C--:B---3--:R-:W-:Y:S01]  /*7700*/  FMUL.FTZ R26, R46, R204.reuse ;  /* 0x000000cc2e1a7220 */ /* 0x088fe20000410000 */
[----:B------:R-:W-:Y:S01]  /*7710*/  FMUL.FTZ R27, R47, R204 ;  /* 0x000000cc2f1b7220 */ /* 0x000fe20000410000 */
[----:B------:R-:W-:Y:S01]  /*7720*/  PRMT R4, R11, 0x5410, R4 ;  /* 0x000054100b047816 */ /* 0x000fe20000000004 */
[----:B------:R-:W3:Y:S01]  /*7730*/  LDSM.16.MT88.4 R44, [R2+0x1a000] ;  /* 0x01a00000022c783b */ /* 0x000ee20000004200 */
[----:B------:R-:W-:Y:S01]  /*7740*/  MUFU.EX2 R199, R199 ;  /* 0x000000c700c77308 */ /* 0x000fe20000000800 */
[----:B------:R-:W-:Y:S01]  /*7750*/  PRMT R11, R7, 0x7632, R11 ;  /* 0x00007632070b7816 */ /* 0x000fe2000000000b */
[-C--:B------:R-:W-:Y:S01]  /*7760*/  FMUL.FTZ R17, R37, R205.reuse ;  /* 0x000000cd25117220 */ /* 0x080fe20000410000 */
[----:B------:R-:W-:Y:S01]  /*7770*/  LEA R176, R10, R10, 0x10 ;  /* 0x0000000a0ab07211 */ /* 0x000fe200078e80ff */
[----:B------:R-:W4:Y:S01]  /*7780*/  MUFU.EX2 R198, R198 ;  /* 0x000000c600c67308 */ /* 0x000f220000000800 */
[----:B------:R-:W-:Y:S01]  /*7790*/  PRMT R5, R12, 0x5410, R5 ;  /* 0x000054100c057816 */ /* 0x000fe20000000005 */
[-C--:B------:R-:W-:Y:S01]  /*77a0*/  FMUL.FTZ R18, R38, R204.reuse ;  /* 0x000000cc26127220 */ /* 0x080fe20000410000 */
[----:B------:R-:W-:Y:S01]  /*77b0*/  SHF.R.U32.HI R10, RZ, 0x18, R7 ;  /* 0x00000018ff0a7819 */ /* 0x000fe20000011607 */
[----:B------:R-:W-:Y:S01]  /*77c0*/  MUFU.EX2 R203, R203 ;  /* 0x000000cb00cb7308 */ /* 0x000fe20000000800 */
[----:B------:R-:W-:Y:S01]  /*77d0*/  LOP3.LUT R7, R6, 0xff00ff, RZ, 0xc0, !PT ;  /* 0x00ff00ff06077812 */ /* 0x000fe200078ec0ff */
[----:B------:R-:W-:Y:S01]  /*77e0*/  FMUL.FTZ R19, R39, R204 ;  /* 0x000000cc27137220 */ /* 0x000fe20000410000 */
[----:B------:R-:W-:Y:S01]  /*77f0*/  LOP3.LUT R6, R11, 0xff, RZ, 0xc0, !PT ;  /* 0x000000ff0b067812 */ /* 0x000fe200078ec0ff */
[----:B------:R-:W-:Y:S01]  /*7800*/  MUFU.EX2 R201, R201 ;  /* 0x000000c900c97308 */ /* 0x000fe20000000800 */
[----:B------:R-:W-:Y:S01]  /*7810*/  IADD3 R206, PT, PT, R206, R188, RZ ;  /* 0x000000bccece7210 */ /* 0x000fe20007ffe0ff */
[-C--:B------:R-:W-:Y:S01]  /*7820*/  FMUL.FTZ R40, R40, R205.reuse ;  /* 0x000000cd28287220 */ /* 0x080fe20000410000 */
[--C-:B------:R-:W-:Y:S01]  /*7830*/  HSET2.LE.AND R8, R5, R176.reuse, PT ;  /* 0x000000b005087233 */ /* 0x100fe20003803000 */
[----:B------:R-:W5:Y:S01]  /*7840*/  MUFU.EX2 R200, R200 ;  /* 0x000000c800c87308 */ /* 0x000f620000000800 */
[----:B------:R-:W-:Y:S01]  /*7850*/  PRMT R5, R6, 0x5410, R10 ;  /* 0x0000541006057816 */ /* 0x000fe2000000000a */
[----:B------:R-:W3:Y:S01]  /*7860*/  LDSM.16.MT88.4 R36, [R206] ;  /* 0x00000000ce24783b */ /* 0x000ee20000004200 */
[----:B--2---:R-:W-:Y:S01]  /*7870*/  F2FP.BF16.F32.PACK_AB R11, R3, R164 ;  /* 0x000000a4030b723e */ /* 0x004fe200000010ff */
[----:B------:R-:W2:Y:S01]  /*7880*/  MUFU.EX2 R202, R202 ;  /* 0x000000ca00ca7308 */ /* 0x000ea20000000800 */
[--C-:B------:R-:W-:Y:S01]  /*7890*/  HSET2.LE.AND R7, R7, R176.reuse, PT ;  /* 0x000000b007077233 */ /* 0x100fe20003803000 */
[-C--:B------:R-:W-:Y:S01]  /*78a0*/  FMUL.FTZ R41, R41, R205.reuse ;  /* 0x000000cd29297220 */ /* 0x080fe20000410000 */
[----:B------:R-:W-:Y:S01]  /*78b0*/  LOP3.LUT R6, R11, R8, RZ, 0xc0, !PT ;  /* 0x000000080b067212 */ /* 0x000fe200078ec0ff */
[-C--:B------:R-:W-:Y:S01]  /*78c0*/  FMUL.FTZ R42, R42, R204.reuse ;  /* 0x000000cc2a2a7220 */ /* 0x080fe20000410000 */
[--C-:B------:R-:W-:Y:S01]  /*78d0*/  HSET2.LE.AND R4, R4, R176.reuse, PT ;  /* 0x000000b004047233 */ /* 0x100fe20003803000 */
[-C--:B------:R-:W-:Y:S01]  /*78e0*/  FMUL.FTZ R43, R43, R204.reuse ;  /* 0x000000cc2b2b7220 */ /* 0x080fe20000410000 */
[----:B------:R-:W-:Y:S01]  /*78f0*/  HSET2.LE.AND R5, R5, R176, PT ;  /* 0x000000b005057233 */ /* 0x000fe20003803000 */
[----:B------:R-:W-:Y:S01]  /*7900*/  FMUL.FTZ R32, R52, R205 ;  /* 0x000000cd34207220 */ /* 0x000fe20000410000 */
[----:B----4-:R-:W-:Y:S01]  /*7910*/  F2FP.BF16.F32.PACK_AB R9, R198, R199 ;  /* 0x000000c7c609723e */ /* 0x010fe200000010ff */
[----:B------:R-:W-:Y:S01]  /*7920*/  FMUL.FTZ R33, R53, R205 ;  /* 0x000000cd35217220 */ /* 0x000fe20000410000 */
[----:B-----5:R-:W-:Y:S01]  /*7930*/  F2FP.BF16.F32.PACK_AB R10, R200, R201 ;  /* 0x000000c9c80a723e */ /* 0x020fe200000010ff */
[----:B------:R-:W-:Y:S01]  /*7940*/  FMUL.FTZ R34, R54, R204 ;  /* 0x000000cc36227220 */ /* 0x000fe20000410000 */
[----:B------:R-:W-:Y:S01]  /*7950*/  LOP3.LUT R4, R9, R4, RZ, 0xc0, !PT ;  /* 0x0000000409047212 */ /* 0x000fe200078ec0ff */
[-C--:B------:R-:W-:Y:S01]  /*7960*/  FMUL.FTZ R35, R55, R204.reuse ;  /* 0x000000cc37237220 */ /* 0x080fe20000410000 */
[----:B--2---:R-:W-:Y:S01]  /*7970*/  F2FP.BF16.F32.PACK_AB R8, R202, R203 ;  /* 0x000000cbca08723e */ /* 0x004fe200000010ff */
[----:B------:R-:W2:Y:S01]  /*7980*/  LDSM.16.MT88.4 R52, [R189+0x1a000] ;  /* 0x01a00000bd34783b */ /* 0x000ea20000004200 */
        /* <DEDUP_REMOVED lines=73> */
[C---:B--2---:R-:W-:Y:S01]  /*7e20*/  HMMA.16816.F32.BF16 R48, R4.reuse, R52, R48 ;  /* 0x000000340430723c */ /* 0x044fe20000041830 */
        /* <DEDUP_REMOVED lines=15> */
[C---:B-1----:R-:W-:Y:S01]  /*7f20*/  HMMA.16816.F32.BF16 R56, R4.reuse, R60, R56 ;  /* 0x0000003c0438723c */ /* 0x042fe20000041838 */
[----:B------:R-:W-:Y:S01]  /*7f30*/  MUFU.EX2 R209, R209 ;  /* 0x000000d100d17308 */ /* 0x000fe20000000800 */
[----:B------:R-:W-:Y:S01]  /*7f40*/  LDSM.16.MT88.4 R12, [R2+0x18000] ;  /* 0x01800000020c783b */ /* 0x000fe20000004200 */
[-C--:B------:R-:W-:Y:S01]  /*7f50*/  FMUL.FTZ R9, R161, R205.reuse ;  /* 0x000000cda1097220 */ /* 0x080fe20000410000 */
[-C--:B------:R-:W-:Y:S01]  /*7f60*/  FMUL.FTZ R10, R162, R204.reuse ;  /* 0x000000cca20a7220 */ /* 0x080fe20000410000 */
[-C--:B------:R-:W-:Y:S01]  /*7f70*/  FMUL.FTZ R11, R163, R204.reuse ;  /* 0x000000cca30b7220 */ /* 0x080fe20000410000 */
[----:B------:R-:W-:Y:S01]  /*7f80*/  FFMA.FTZ R210, R173, UR23, -R177 ;  /* 0x00000017add27c23 */ /* 0x000fe200080108b1 */
[----:B------:R-:W-:Y:S01]  /*7f90*/  LDSM.16.MT88.4 R160, [R206+0x6000] ;  /* 0x00600000cea0783b */ /* 0x000fe20000004200 */
[C---:B------:R-:W-:Y:S01]  /*7fa0*/  HMMA.16816.F32.BF16 R60, R4.reuse, R62, R80 ;  /* 0x0000003e043c723c */ /* 0x040fe20000041850 */
[-C--:B------:R-:W-:Y:S01]  /*7fb0*/  FMUL.FTZ R80, R100, R205.reuse ;  /* 0x000000cd64507220 */ /* 0x080fe20000410000 */
[-C--:B------:R-:W-:Y:S01]  /*7fc0*/  FMUL.FTZ R81, R101, R205.reuse ;  /* 0x000000cd65517220 */ /* 0x080fe20000410000 */
[-C--:B------:R-:W-:Y:S01]  /*7fd0*/  FMUL.FTZ R82, R102, R204.reuse ;  /* 0x000000cc66527220 */ /* 0x080fe20000410000 */
[-C--:B------:R-:W-:Y:S01]  /*7fe0*/  FMUL.FTZ R83, R103, R204.reuse ;  /* 0x000000cc67537220 */ /* 0x080fe20000410000 */
[--C-:B------:R-:W-:Y:S01]  /*7ff0*/  FFMA.FTZ R231, R168, UR23, -R233.reuse ;  /* 0x00000017a8e77c23 */ /* 0x100fe200080108e9 */
[----:B------:R-:W1:Y:S01]  /*8000*/  LDSM.16.MT88.4 R100, [R206+0x4000] ;  /* 0x00400000ce64783b */ /* 0x000e620000004200 */
[----:B------:R-:W-:Y:S01]  /*8010*/  FFMA.FTZ R213, R169, UR23, -R233 ;  /* 0x00000017a9d57c23 */ /* 0x000fe200080108e9 */
        /* <DEDUP_REMOVED lines=23> */
[----:B------:R-:W-:Y:S01]  /*8190*/  FFMA.FTZ R238, R181, UR23, -R177 ;  /* 0x00000017b5ee7c23 */ /* 0x000fe200080108b1 */
[C---:B------:R-:W-:Y:S01]  /*81a0*/  HMMA.16816.F32.BF16 R84, R4.reuse, R86, R104 ;  /* 0x000000560454723c */ /* 0x040fe20000041868 */
[-C--:B------:R-:W-:Y:S01]  /*81b0*/  FMUL.FTZ R104, R124, R205.reuse ;  /* 0x000000cd7c687220 */ /* 0x080fe20000410000 */
[-C--:B------:R-:W-:Y:S01]  /*81c0*/  FMUL.FTZ R105, R125, R205.reuse ;  /* 0x000000cd7d697220 */ /* 0x080fe20000410000 */
[-C--:B------:R-:W-:Y:S01]  /*81d0*/  FMUL.FTZ R106, R126, R204.reuse ;  /* 0x000000cc7e6a7220 */ /* 0x080fe20000410000 */
[-C--:B------:R-:W-:Y:S01]  /*81e0*/  FMUL.FTZ R107, R127, R204.reuse ;  /* 0x000000cc7f6b7220 */ /* 0x080fe20000410000 */
[--C-:B------:R-:W-:Y:S01]  /*81f0*/  FFMA.FTZ R243, R180, UR23, -R233.reuse ;  /* 0x00000017b4f37c23 */ /* 0x100fe200080108e9 */
[----:B------:R-:W3:Y:S01]  /*8200*/  LDSM.16.MT88.4 R124, [R188+0x6000] ;  /* 0x00600000bc7c783b */ /* 0x000ee20000004200 */
[--C-:B------:R-:W-:Y:S01]  /*8210*/  FFMA.FTZ R241, R182, UR23, -R233.reuse ;  /* 0x00000017b6f17c23 */ /* 0x100fe200080108e9 */
[C---:B-----5:R-:W-:Y:S01]  /*8220*/  HMMA.16816.F32.BF16 R72, R4.reuse, R76, R72 ;  /* 0x0000004c0448723c */ /* 0x060fe20000041848 */
[----:B------:R-:W-:Y:S01]  /*8230*/  FFMA.FTZ R240, R183, UR23, -R233 ;  /* 0x00000017b7f07c23 */ /* 0x000fe200080108e9 */
[--C-:B------:R-:W-:Y:S01]  /*8240*/  FFMA.FTZ R236, R185, UR23, -R177.reuse ;  /* 0x00000017b9ec7c23 */ /* 0x100fe200080108b1 */
[----:B------:R-:W-:Y:S01]  /*8250*/  LDSM.16.MT88.4 R180, [R189+0x19000] ;  /* 0x01900000bdb4783b */ /* 0x000fe20000004200 */
[--C-:B------:R-:W-:Y:S01]  /*8260*/  FFMA.FTZ R237, R186, UR23, -R177.reuse ;  /* 0x00000017baed7c23 */ /* 0x100fe200080108b1 */
[----:B------:R-:W-:Y:S01]  /*8270*/  FFMA.FTZ R239, R187, UR23, -R177 ;  /* 0x00000017bbef7c23 */ /* 0x000fe200080108b1 */
[----:B------:R-:W-:Y:S01]  /*8280*/  FFMA.FTZ R242, R184, UR23, -R233 ;  /* 0x00000017b8f27c23 */ /* 0x000fe200080108e9 */
[----:B------:R-:W-:Y:S01]  /*8290*/  MUFU.EX2 R238, R238 ;  /* 0x000000ee00ee7308 */ /* 0x000fe20000000800 */
        /* <DEDUP_REMOVED lines=8> */
[----:B--2---:R-:W-:Y:S01]  /*8320*/  HMMA.16816.F32.BF16 R88, R4, R92, R88 ;  /* 0x0000005c0458723c */ /* 0x004fe20000041858 */
[----:B------:R-:W-:Y:S01]  /*8330*/  MUFU.EX2 R237, R237 ;  /* 0x000000ed00ed7308 */ /* 0x000fe20000000800 */
[----:B------:R-:W-:Y:S01]  /*8340*/  FFMA.FTZ R199, R226, R205, R199 ;  /* 0x000000cde2c77223 */ /* 0x000fe200000100c7 */
[----:B------:R-:W-:-:S02]  /*8350*/  FFMA.FTZ R203, R219, R204, R203 ;  /* 0x000000ccdbcb7223 */ /* 0x000fc400000100cb */
[----:B------:R-:W-:Y:S01]  /*8360*/  MUFU.EX2 R239, R239 ;  /* 0x000000ef00ef7308 */ /* 0x000fe20000000800 */
[----:B------:R-:W-:Y:S01]  /*8370*/  FADD.FTZ R199, R198, R199 ;  /* 0x000000c7c6c77221 */ /* 0x000fe20000010000 */
[----:B------:R-:W-:Y:S01]  /*8380*/  FADD.FTZ R203, R202, R203 ;  /* 0x000000cbcacb7221 */ /* 0x000fe20000010000 */
[C---:B------:R-:W-:Y:S01]  /*8390*/  HMMA.16816.F32.BF16 R92, R4.reuse, R94, R112 ;  /* 0x0000005e045c723c */ /* 0x040fe20000041870 */
[-C--:B------:R-:W-:Y:S01]  /*83a0*/  FMUL.FTZ R112, R132, R205.reuse ;  /* 0x000000cd84707220 */ /* 0x080fe20000410000 */
[----:B------:R-:W-:Y:S01]  /*83b0*/  LOP3.LUT R132, R230, UR12, R211, 0x96, !PT ;  /* 0x0000000ce6847c12 */ /* 0x000fe2000f8e96d3 */
[-C--:B------:R-:W-:Y:S01]  /*83c0*/  FMUL.FTZ R113, R133, R205.reuse ;  /* 0x000000cd85717220 */ /* 0x080fe20000410000 */
[-C--:B------:R-:W-:Y:S01]  /*83d0*/  FMUL.FTZ R114, R134, R204.reuse ;  /* 0x000000cc86727220 */ /* 0x080fe20000410000 */
[----:B------:R-:W-:Y:S01]  /*83e0*/  FFMA.FTZ R211, R170, UR23, -R233 ;  /* 0x00000017aad37c23 */ /* 0x000fe200080108e9 */
[-C--:B------:R-:W-:Y:S01]  /*83f0*/  FMUL.FTZ R115, R135, R204.reuse ;  /* 0x000000cc87737220 */ /* 0x080fe20000410000 */
[----:B------:R-:W-:Y:S01]  /*8400*/  IMAD.WIDE.U32 R132, R132, -0x2daee0ad, RZ ;  /* 0xd2511f5384847825 */ /* 0x000fe200078e00ff */
[C---:B-1----:R-:W-:Y:S03]  /*8410*/  HMMA.16816.F32.BF16 R96, R4.reuse, R100, R96 ;  /* 0x000000640460723c */ /* 0x042fe60000041860 */
[----:B------:R-:W-:Y:S01]  /*8420*/  FFMA.FTZ R230, R171, UR23, -R177 ;  /* 0x00000017abe67c23 */ /* 0x000fe200080108b1 */
[----:B------:R-:W-:Y:S01]  /*8430*/  MUFU.EX2 R243, R243 ;  /* 0x000000f300f37308 */ /* 0x000fe20000000800 */
[----:B------:R-:W-:Y:S01]  /*8440*/  LDSM.16.MT88.4 R168, [R2+0x1a800] ;  /* 0x01a8000002a8783b */ /* 0x000fe20000004200 */
[----:B------:R-:W-:Y:S01]  /*8450*/  PRMT R134, R132, 0x7771, RZ ;  /* 0x0000777184867816 */ /* 0x000fe200000000ff */
[----:B------:R-:W-:Y:S01]  /*8460*/  FADD.FTZ R164, R164, R199 ;  /* 0x000000c7a4a47221 */ /* 0x000fe20000010000 */
[----:B------:R-:W-:Y:S01]  /*8470*/  MUFU.EX2 R211, R211 ;  /* 0x000000d300d37308 */ /* 0x000fe20000000800 */
[----:B------:R-:W-:Y:S01]  /*8480*/  FADD.FTZ R201, R201, R203 ;  /* 0x000000cbc9c97221 */ /* 0x000fe20000010000 */
[C---:B------:R-:W-:Y:S01]  /*8490*/  HMMA.16816.F32.BF16 R100, R4.reuse, R102, R120 ;  /* 0x000000660464723c */ /* 0x040fe20000041878 */
[-C--:B------:R-:W-:Y:S01]  /*84a0*/  FMUL.FTZ R120, R140, R205.reuse ;  /* 0x000000cd8c787220 */ /* 0x080fe20000410000 */
[----:B------:R-:W-:Y:S01]  /*84b0*/  FMUL.FTZ R121, R141, R205 ;  /* 0x000000cd8d797220 */ /* 0x000fe20000410000 */
[-C--:B------:R-:W-:Y:S01]  /*84c0*/  FMUL.FTZ R122, R142, R204.reuse ;  /* 0x000000cc8e7a7220 */ /* 0x080fe20000410000 */
[----:B------:R-:W-:Y:S01]  /*84d0*/  FMUL.FTZ R123, R143, R204 ;  /* 0x000000cc8f7b7220 */ /* 0x000fe20000410000 */
[----:B------:R-:W1:Y:S01]  /*84e0*/  MUFU.EX2 R230, R230 ;  /* 0x000000e600e67308 */ /* 0x000e620000000800 */
[----:B------:R-:W2:Y:S01]  /*84f0*/  LDSM.16.MT88.4 R140, [R189+0x18800] ;  /* 0x01880000bd8c783b */ /* 0x000ea20000004200 */
[----:B------:R-:W-:Y:S01]  /*8500*/  FADD.FTZ R164, R3, R164 ;  /* 0x000000a403a47221 */ /* 0x000fe20000010000 */
[----:B----4-:R-:W-:Y:S01]  /*8510*/  HMMA.16816.F32.BF16 R104, R4, R108, R104 ;  /* 0x0000006c0468723c */ /* 0x010fe20000041868 */
[----:B------:R-:W-:Y:S01]  /*8520*/  MUFU.EX2 R241, R241 ;  /* 0x000000f100f17308 */ /* 0x000fe20000000800 */
[----:B------:R-:W-:Y:S01]  /*8530*/  FADD.FTZ R201, R200, R201 ;  /* 0x000000c9c8c97221 */ /* 0x000fe20000010000 */
[----:B------:R-:W-:-:S02]  /*8540*/  MOV R3, R165 ;  /* 0x000000a500037202 */ /* 0x000fc40000000f00 */
[----:B------:R-:W-:Y:S03]  /*8550*/  MUFU.EX2 R240, R240 ;  /* 0x000000f000f07308 */ /* 0x000fe60000000800 */
[C---:B------:R-:W-:Y:S01]  /*8560*/  HMMA.16816.F32.BF16 R108, R4.reuse, R110, R128 ;  /* 0x0000006e046c723c */ /* 0x040fe20000041880 */
[----:B------:R-:W-:Y:S01]  /*8570*/  PRMT R128, R132, 0x7772, RZ ;  /* 0x0000777284807816 */ /* 0x000fe200000000ff */
[----:B------:R-:W-:Y:S01]  /*8580*/  FMUL.FTZ R129, R149, R205 ;  /* 0x000000cd95817220 */ /* 0x000fe20000410000 */
[----:B------:R-:W-:Y:S01]  /*8590*/  FMUL.FTZ R130, R150, R204 ;  /* 0x000000cc96827220 */ /* 0x000fe20000410000 */
[----:B-1----:R-:W-:Y:S01]  /*85a0*/  F2FP.BF16.F32.PACK_AB R150, R210, R230 ;  /* 0x000000e6d296723e */ /* 0x002fe200000010ff */
[----:B------:R-:W-:Y:S01]  /*85b0*/  FMUL.FTZ R131, R151, R204 ;  /* 0x000000cc97837220 */ /* 0x000fe20000410000 */
[----:B------:R-:W-:Y:S01]  /*85c0*/  MUFU.EX2 R242, R242 ;  /* 0x000000f200f27308 */ /* 0x000fe20000000800 */
[----:B------:R-:W-:Y:S01]  /*85d0*/  FADD.FTZ R230, R230, R164 ;  /* 0x000000a4e6e67221 */ /* 0x000fe20000010000 */
[----:B---3--:R-:W-:Y:S01]  /*85e0*/  HMMA.16816.F32.BF16 R120, R4, R124, R120 ;  /* 0x0000007c0478723c */ /* 0x008fe20000041878 */
[----:B------:R-:W-:-:S02]  /*85f0*/  MOV R124, R132 ;  /* 0x00000084007c7202 */ /* 0x000fc40000000f00 */
[----:B------:R-:W-:Y:S01]  /*8600*/  PRMT R125, R132, 0x7773, RZ ;  /* 0x00007773847d7816 */ /* 0x000fe200000000ff */
[----:B------:R-:W-:Y:S01]  /*8610*/  FADD.FTZ R230, R210, R230 ;  /* 0x000000e6d2e67221 */ /* 0x000fe20000010000 */
[----:B------:R-:W-:Y:S01]  /*8620*/  LOP3.LUT R132, R208, UR4, R133, 0x96, !PT ;  /* 0x00000004d0847c12 */ /* 0x000fe2000f8e9685 */
[----:B------:R-:W-:Y:S01]  /*8630*/  FFMA.FTZ R208, R174, UR23, -R233 ;  /* 0x00000017aed07c23 */ /* 0x000fe200080108e9 */
[----:B------:R-:W-:Y:S01]  /*8640*/  LOP3.LUT R124, R124, 0xff, RZ, 0xc0, !PT ;  /* 0x000000ff7c7c7812 */ /* 0x000fe200078ec0ff */
[----:B-----5:R-:W-:Y:S01]  /*8650*/  HMMA.16816.F32.BF16 R112, R4, R116, R112 ;  /* 0x000000740470723c */ /* 0x020fe20000041870 */
[----:B------:R-:W-:Y:S01]  /*8660*/  PRMT R128, R128, 0x5410, R125 ;  /* 0x0000541080807816 */ /* 0x000fe2000000007d */
[----:B------:R-:W-:Y:S01]  /*8670*/  LDSM.16.MT88.4 R172, [R206+0x800] ;  /* 0x00080000ceac783b */ /* 0x000fe20000004200 */
[----:B------:R-:W-:Y:S01]  /*8680*/  PRMT R134, R124, 0x5410, R134 ;  /* 0x000054107c867816 */ /* 0x000fe20000000086 */
[----:B------:R-:W1:Y:S01]  /*8690*/  MUFU.EX2 R208, R208 ;  /* 0x000000d000d07308 */ /* 0x000e620000000800 */
[----:B------:R-:W-:-:S02]  /*86a0*/  LOP3.LUT R128, R128, 0xff00ff, RZ, 0xc0, !PT ;  /* 0x00ff00ff80807812 */ /* 0x000fc400078ec0ff */
[C---:B------:R-:W-:Y:S01]  /*86b0*/  LOP3.LUT R133, R132.reuse, 0xff, RZ, 0xc0, !PT ;  /* 0x000000ff84857812 */ /* 0x040fe200078ec0ff */
[C---:B------:R-:W-:Y:S01]  /*86c0*/  HMMA.16816.F32.BF16 R116, R4.reuse, R118, R136 ;  /* 0x000000760474723c */ /* 0x040fe20000041888 */
[C---:B------:R-:W-:Y:S02]  /*86d0*/  LOP3.LUT R138, R132.reuse, 0xffff, RZ, 0xc0, !PT ;  /* 0x0000ffff848a7812 */ /* 0x040fe400078ec0ff */
[----:B------:R-:W-:Y:S02]  /*86e0*/  PRMT R136, R132, 0x7632, R136 ;  /* 0x0000763284887816 */ /* 0x000fe40000000088 */
[----:B------:R-:W-:Y:S02]  /*86f0*/  SHF.R.U32.HI R138, RZ, 0x8, R138 ;  /* 0x00000008ff8a7819 */ /* 0x000fe4000001168a */
[----:B------:R-:W-:Y:S01]  /*8700*/  LOP3.LUT R136, R136, 0xff, RZ, 0xc0, !PT ;  /* 0x000000ff88887812 */ /* 0x000fe200078ec0ff */
[----:B------:R-:W-:Y:S01]  /*8710*/  HMMA.16816.F32.BF16 R8, R4, R12, R8 ;  /* 0x0000000c0408723c */ /* 0x000fe20000041808 */
[----:B------:R-:W-:-:S02]  /*8720*/  HSET2.LE.AND R134, R134, R176, PT ;  /* 0x000000b086867233 */ /* 0x000fc40003803000 */
[----:B------:R-:W-:Y:S01]  /*8730*/  HSET2.LE.AND R135, R128, R176, PT ;  /* 0x000000b080877233 */ /* 0x000fe20003803000 */
[----:B------:R-:W-:Y:S01]  /*8740*/  FMUL.FTZ R128, R148, R205 ;  /* 0x000000cd94807220 */ /* 0x000fe20000410000 */
[----:B------:R-:W-:Y:S01]  /*8750*/  F2FP.BF16.F32.PACK_AB R137, R209, R227 ;  /* 0x000000e3d189723e */ /* 0x000fe200000010ff */
[----:B------:R-:W-:Y:S01]  /*8760*/  FADD.FTZ R227, R227, R230 ;  /* 0x000000e6e3e37221 */ /* 0x000fe20000010000 */
[----:B-1----:R-:W-:Y:S01]  /*8770*/  F2FP.BF16.F32.PACK_AB R139, R208, R211 ;  /* 0x000000d3d08b723e */ /* 0x002fe200000010ff */
[----:B------:R-:W-:Y:S01]  /*8780*/  HMMA.16816.F32.BF16 R12, R4, R14, R156 ;  /* 0x0000000e040c723c */ /* 0x000fe2000004189c */
[----:B------:R-:W-:Y:S01]  /*8790*/  SHF.R.U32.HI R132, RZ, 0x18, R132 ;  /* 0x00000018ff847819 */ /* 0x000fe20000011684 */
[----:B------:R-:W-:Y:S01]  /*87a0*/  LDSM.16.MT88.4 R156, [R2+0x18800] ;  /* 0x01880000029c783b */ /* 0x000fe20000004200 */
[----:B------:R-:W-:Y:S01]  /*87b0*/  PRMT R133, R133, 0x5410, R138 ;  /* 0x0000541085857816 */ /* 0x000fe2000000008a */
[----:B------:R-:W-:Y:S01]  /*87c0*/  FADD.FTZ R227, R209, R227 ;  /* 0x000000e3d1e37221 */ /* 0x000fe20000010000 */
[----:B------:R-:W-:-:S02]  /*87d0*/  PRMT R132, R136, 0x5410, R132 ;  /* 0x0000541088847816 */ /* 0x000fc40000000084 */
[----:B------:R-:W-:Y:S01]  /*87e0*/  LOP3.LUT R134, R137, R134, RZ, 0xc0, !PT ;  /* 0x0000008689867212 */ /* 0x000fe200078ec0ff */
[C---:B------:R-:W-:Y:S01]  /*87f0*/  HMMA.16816.F32.BF16 R124, R4.reuse, R126, R152 ;  /* 0x0000007e047c723c */ /* 0x040fe20000041898 */
[----:B------:R-:W-:Y:S01]  /*8800*/  LOP3.LUT R135, R139, R135, RZ, 0xc0, !PT ;  /* 0x000000878b877212 */ /* 0x000fe200078ec0ff */
[----:B------:R-:W-:Y:S01]  /*8810*/  LDSM.16.MT88.4 R152, [R189+0x1a800] ;  /* 0x01a80000bd98783b */ /* 0x000fe20000004200 */
[--C-:B------:R-:W-:Y:S02]  /*8820*/  HSET2.LE.AND R149, R133, R176.reuse, PT ;  /* 0x000000b085957233 */ /* 0x100fe40003803000 */
[----:B------:R-:W-:Y:S01]  /*8830*/  HSET2.LE.AND R133, R132, R176, PT ;  /* 0x000000b084857233 */ /* 0x000fe20003803000 */
[----:B------:R-:W1:Y:S01]  /*8840*/  LDSM.16.MT88.4 R136, [R188+0x800] ;  /* 0x00080000bc88783b */ /* 0x000e620000004200 */
[----:B------:R-:W-:Y:S01]  /*8850*/  F2FP.BF16.F32.PACK_AB R148, R213, R231 ;  /* 0x000000e7d594723e */ /* 0x000fe200000010ff */
[----:B------:R-:W-:Y:S01]  /*8860*/  HMMA.16816.F32.BF16 R128, R4, R160, R128 ;  /* 0x000000a00480723c */ /* 0x000fe20000041880 */
[----:B------:R-:W-:Y:S01]  /*8870*/  LOP3.LUT R132, R150, R149, RZ, 0xc0, !PT ;  /* 0x0000009596847212 */ /* 0x000fe200078ec0ff */
[----:B------:R-:W-:Y:S01]  /*8880*/  FADD.FTZ R231, R231, R201 ;  /* 0x000000c9e7e77221 */ /* 0x000fe20000010000 */
[----:B------:R-:W-:-:S02]  /*8890*/  LOP3.LUT R133, R148, R133, RZ, 0xc0, !PT ;  /* 0x0000008594857212 */ /* 0x000fc400078ec0ff */
[----:B------:R-:W-:Y:S01]  /*88a0*/  LDSM.16.MT88.4 R148, [R2+0x1c800] ;  /* 0x01c800000294783b */ /* 0x000fe20000004200 */
[----:B------:R-:W-:Y:S01]  /*88b0*/  FADD.FTZ R231, R213, R231 ;  /* 0x000000e7d5e77221 */ /* 0x000fe20000010000 */
[----:B------:R-:W-:Y:S01]  /*88c0*/  MOV R164, R193 ;  /* 0x000000c100a47202 */ /* 0x000fe20000000f00 */
[----:B------:R-:W-:Y:S01]  /*88d0*/  HMMA.16816.F32.BF16 R4, R4, R162, R144 ;  /* 0x000000a20404723c */ /* 0x000fe20000041890 */
[----:B------:R-:W3:Y:S01]  /*88e0*/  LDSM.16.MT88.4 R144, [R189+0x1c800] ;  /* 0x01c80000bd90783b */ /* 0x000ee20000004200 */
[----:B------:R-:W-:-:S03]  /*88f0*/  FADD.FTZ R211, R211, R231 ;  /* 0x000000e7d3d37221 */ /* 0x000fc60000010000 */
[----:B------:R-:W4:Y:S01]  /*8900*/  LDSM.16.MT88.4 R160, [R188+0x2800] ;  /* 0x00280000bca0783b */ /* 0x000f220000004200 */
[----:B------:R-:W-:Y:S02]  /*8910*/  FADD.FTZ R211, R208, R211 ;  /* 0x000000d3d0d37221 */ /* 0x000fe40000010000 */
[C---:B--2---:R-:W-:Y:S08]  /*8920*/  HMMA.16816.F32.BF16 R16, R132.reuse, R140, R16 ;  /* 0x0000008c8410723c */ /* 0x044ff00000041810 */
[C---:B------:R-:W-:Y:S01]  /*8930*/  HMMA.16816.F32.BF16 R20, R132.reuse, R142, R20 ;  /* 0x0000008e8414723c */ /* 0x040fe20000041814 */
[----:B------:R-:W2:Y:S07]  /*8940*/  LDSM.16.MT88.4 R140, [R188+0x4800] ;  /* 0x00480000bc8c783b */ /* 0x000eae0000004200 */
[C---:B------:R-:W-:Y:S08]  /*8950*/  HMMA.16816.F32.BF16 R40, R132.reuse, R168, R40 ;  /* 0x000000a88428723c */ /* 0x040ff00000041828 */
[C---:B-1----:R-:W-:Y:S08]  /*8960*/  HMMA.16816.F32.BF16 R24, R132.reuse, R136, R24 ;  /* 0x000000888418723c */ /* 0x042ff00000041818 */
[C---:B------:R-:W-:Y:S01]  /*8970*/  HMMA.16816.F32.BF16 R28, R132.reuse, R138, R28 ;  /* 0x0000008a841c723c */ /* 0x040fe2000004181c */
[----:B------:R-:W1:Y:S07]  /*8980*/  LDSM.16.MT88.4 R136, [R206+0x4800] ;  /* 0x00480000ce88783b */ /* 0x000e6e0000004200 */
[----:B---3--:R-:W-:Y:S01]  /*8990*/  HMMA.16816.F32.BF16 R80, R132, R144, R80 ;  /* 0x000000908450723c */ /* 0x008fe20000041850 */
[----:B------:R-:W-:-:S04]  /*89a0*/  MOV R144, UR26 ;  /* 0x0000001a00907c02 */ /* 0x000fc80008000f00 */
[----:B------:R-:W-:-:S03]  /*89b0*/  LOP3.LUT R144, R144, UR25, R225, 0x96, !PT ;  /* 0x0000001990907c12 */ /* 0x000fc6000f8e96e1 */
[----:B----4-:R-:W-:Y:S02]  /*89c0*/  HMMA.16816.F32.BF16 R56, R132, R160, R56 ;  /* 0x000000a08438723c */ /* 0x010fe40000041838 */
[----:B------:R-:W-:-:S03]  /*89d0*/  IMAD.WIDE.U32 R144, R144, -0x326172a9, RZ ;  /* 0xcd9e8d5790907825 */ /* 0x000fc600078e00ff */
[----:B------:R-:W-:-:S03]  /*89e0*/  LOP3.LUT R144, R144, UR17, R221, 0x96, !PT ;  /* 0x0000001190907c12 */ /* 0x000fc6000f8e96dd */
[C---:B--2---:R-:W-:Y:S08]  /*89f0*/  HMMA.16816.F32.BF16 R88, R132.reuse, R140, R88 ;  /* 0x0000008c8458723c */ /* 0x044ff00000041858 */
[C---:B------:R-:W-:Y:S01]  /*8a00*/  HMMA.16816.F32.BF16 R92, R132.reuse, R142, R92 ;  /* 0x0000008e845c723c */ /* 0x040fe2000004185c */
[----:B------:R-:W2:Y:S07]  /*8a10*/  LDSM.16.MT88.4 R140, [R189+0x1e800] ;  /* 0x01e80000bd8c783b */ /* 0x000eae0000004200 */
        /* <DEDUP_REMOVED lines=9> */
[----:B------:R-:W-:Y:S01]  /*8ab0*/  IMAD.WIDE.U32 R246, R136, -0x326172a9, RZ ;  /* 0xcd9e8d5788f67825 */ /* 0x000fe200078e00ff */
[----:B------:R-:W-:Y:S03]  /*8ac0*/  HMMA.16816.F32.BF16 R48, R132, R152, R48 ;  /* 0x000000988430723c */ /* 0x000fe60000041830 */
[----:B------:R-:W-:Y:S01]  /*8ad0*/  IMAD.WIDE.U32 R244, R244, -0x326172a9, RZ ;  /* 0xcd9e8d57f4f47825 */ /* 0x000fe200078e00ff */
[----:B------:R-:W-:-:S04]  /*8ae0*/  LOP3.LUT R136, R220, UR16, R247, 0x96, !PT ;  /* 0x00000010dc887c12 */ /* 0x000fc8000f8e96f7 */
[----:B------:R-:W-:Y:S01]  /*8af0*/  HMMA.16816.F32.BF16 R52, R132, R154, R52 ;  /* 0x0000009a8434723c */ /* 0x000fe20000041834 */
[----:B------:R-:W-:Y:S01]  /*8b00*/  IMAD.WIDE.U32 R248, R136, -0x2daee0ad, RZ ;  /* 0xd2511f5388f87825 */ /* 0x000fe200078e00ff */
[----:B------:R-:W-:Y:S01]  /*8b10*/  LDSM.16.MT88.4 R152, [R2+0x1e800] ;  /* 0x01e800000298783b */ /* 0x000fe20000004200 */
[----:B------:R-:W-:Y:S02]  /*8b20*/  LOP3.LUT R246, R246, UR13, R245, 0x96, !PT ;  /* 0x0000000df6f67c12 */ /* 0x000fe4000f8e96f5 */
[----:B------:R-:W-:-:S03]  /*8b30*/  FFMA.FTZ R245, R190, UR23, -R233 ;  /* 0x00000017bef57c23 */ /* 0x000fc600080108e9 */
[C---:B--2---:R-:W-:Y:S01]  /*8b40*/  HMMA.16816.F32.BF16 R136, R132.reuse, R142, R116 ;  /* 0x0000008e8488723c */ /* 0x044fe20000041874 */
[----:B------:R-:W1:Y:S01]  /*8b50*/  LDSM.16.MT88.4 R116, [R206+0x6800] ;  /* 0x00680000ce74783b */ /* 0x000e620000004200 */
[----:B------:R-:W-:Y:S01]  /*8b60*/  IMAD.WIDE.U32 R246, R246, -0x2daee0ad, RZ ;  /* 0xd2511f53f6f67825 */ /* 0x000fe200078e00ff */
[----:B------:R-:W-:Y:S05]  /*8b70*/  MUFU.EX2 R245, R245 ;  /* 0x000000f500f57308 */ /* 0x000fea0000000800 */
[----:B------:R-:W-:Y:S01]  /*8b80*/  HMMA.16816.F32.BF16 R84, R132, R146, R84 ;  /* 0x000000928454723c */ /* 0x000fe20000041854 */
[----:B------:R-:W-:Y:S01]  /*8b90*/  LOP3.LUT R146, R248, UR6, R247, 0x96, !PT ;  /* 0x00000006f8927c12 */ /* 0x000fe2000f8e96f7 */
[----:B------:R-:W-:Y:S01]  /*8ba0*/  FFMA.FTZ R247, R191, UR23, -R233 ;  /* 0x00000017bff77c23 */ /* 0x000fe200080108e9 */
[----:B------:R-:W-:-:S03]  /*8bb0*/  LOP3.LUT R248, R144, UR7, R249, 0x96, !PT ;  /* 0x0000000790f87c12 */ /* 0x000fc6000f8e96f9 */
[----:B------:R-:W-:Y:S02]  /*8bc0*/  IMAD.WIDE.U32 R146, R146, -0x326172a9, RZ ;  /* 0xcd9e8d5792927825 */ /* 0x000fe400078e00ff */
[----:B------:R-:W-:Y:S01]  /*8bd0*/  HMMA.16816.F32.BF16 R44, R132, R170, R44 ;  /* 0x000000aa842c723c */ /* 0x000fe2000004182c */
[----:B------:R-:W-:Y:S01]  /*8be0*/  MUFU.EX2 R247, R247 ;  /* 0x000000f700f77308 */ /* 0x000fe20000000800 */
[----:B------:R-:W-:Y:S01]  /*8bf0*/  IMAD.WIDE.U32 R248, R248, -0x326172a9, RZ ;  /* 0xcd9e8d57f8f87825 */ /* 0x000fe200078e00ff */
[C---:B------:R-:W-:Y:S02]  /*8c00*/  PRMT R145, R146.reuse, 0x7771, RZ ;  /* 0x0000777192917816 */ /* 0x040fe400000000ff */
[----:B------:R-:W-:-:S03]  /*8c10*/  PRMT R144, R146, 0x7772, RZ ;  /* 0x0000777292907816 */ /* 0x000fc600000000ff */
[C---:B------:R-:W-:Y:S08]  /*8c20*/  HMMA.16816.F32.BF16 R112, R132.reuse, R140, R112 ;  /* 0x0000008c8470723c */ /* 0x040ff00000041870 */
[----:B---3--:R-:W-:Y:S01]  /*8c30*/  HMMA.16816.F32.BF16 R140, R132, R160, R120 ;  /* 0x000000a0848c723c */ /* 0x008fe20000041878 */
[----:B------:R-:W-:Y:S02]  /*8c40*/  MOV R121, R146 ;  /* 0x0000009200797202 */ /* 0x000fe40000000f00 */
[----:B------:R-:W-:-:S02]  /*8c50*/  PRMT R120, R146, 0x7773, RZ ;  /* 0x0000777392787816 */ /* 0x000fc400000000ff */
[----:B------:R-:W-:Y:S02]  /*8c60*/  LOP3.LUT R146, R248, UR9, R147, 0x96, !PT ;  /* 0x00000009f8927c12 */ /* 0x000fe4000f8e9693 */
[----:B------:R-:W-:Y:S01]  /*8c70*/  LOP3.LUT R121, R121, 0xff, RZ, 0xc0, !PT ;  /* 0x000000ff79797812 */ /* 0x000fe200078ec0ff */
[C---:B------:R-:W-:Y:S01]  /*8c80*/  HMMA.16816.F32.BF16 R160, R132.reuse, R162, R124 ;  /* 0x000000a284a0723c */ /* 0x040fe2000004187c */
[C---:B------:R-:W-:Y:S02]  /*8c90*/  LOP3.LUT R127, R146.reuse, 0xffff, RZ, 0xc0, !PT ;  /* 0x0000ffff927f7812 */ /* 0x040fe400078ec0ff */
[----:B------:R-:W-:Y:S02]  /*8ca0*/  PRMT R126, R146, 0x7632, R126 ;  /* 0x00007632927e7816 */ /* 0x000fe4000000007e */
[----:B------:R-:W-:Y:S02]  /*8cb0*/  PRMT R145, R121, 0x5410, R145 ;  /* 0x0000541079917816 */ /* 0x000fe40000000091 */
[----:B------:R-:W-:Y:S01]  /*8cc0*/  PRMT R144, R144, 0x5410, R120 ;  /* 0x0000541090907816 */ /* 0x000fe20000000078 */
[----:B-1----:R-:W-:Y:S01]  /*8cd0*/  HMMA.16816.F32.BF16 R168, R132, R116, R128 ;  /* 0x0000007484a8723c */ /* 0x002fe20000041880 */
[----:B------:R-:W1:Y:S01]  /*8ce0*/  LDSM.16.MT88.4 R128, [R2+0x1b000] ;  /* 0x01b000000280783b */ /* 0x000e620000004200 */
[----:B------:R-:W-:-:S02]  /*8cf0*/  LOP3.LUT R125, R146, 0xff, RZ, 0xc0, !PT ;  /* 0x000000ff927d7812 */ /* 0x000fc400078ec0ff */
[----:B------:R-:W-:Y:S01]  /*8d00*/  SHF.R.U32.HI R124, RZ, 0x18, R146 ;  /* 0x00000018ff7c7819 */ /* 0x000fe20000011692 */
[----:B------:R-:W-:Y:S01]  /*8d10*/  LDSM.16.MT88.4 R120, [R2+0x19000] ;  /* 0x019000000278783b */ /* 0x000fe20000004200 */
[----:B------:R-:W-:Y:S02]  /*8d20*/  SHF.R.U32.HI R146, RZ, 0x8, R127 ;  /* 0x00000008ff927819 */ /* 0x000fe4000001167f */
[----:B------:R-:W-:Y:S01]  /*8d30*/  LOP3.LUT R126, R126, 0xff, RZ, 0xc0, !PT ;  /* 0x000000ff7e7e7812 */ /* 0x000fe200078ec0ff */
[----:B------:R-:W-:Y:S01]  /*8d40*/  HMMA.16816.F32.BF16 R8, R132, R156, R8 ;  /* 0x0000009c8408723c */ /* 0x000fe20000041808 */
[----:B------:R-:W-:Y:S02]  /*8d50*/  F2FP.BF16.F32.PACK_AB R127, R239, R237 ;  /* 0x000000edef7f723e */ /* 0x000fe400000010ff */
[----:B------:R-:W-:-:S05]  /*8d60*/  F2FP.BF16.F32.PACK_AB R116, R240, R241 ;  /* 0x000000f1f074723e */ /* 0x000fca00000010ff */
[C---:B------:R-:W-:Y:S01]  /*8d70*/  HMMA.16816.F32.BF16 R12, R132.reuse, R158, R12 ;  /* 0x0000009e840c723c */ /* 0x040fe2000004180c */
[----:B------:R-:W2:Y:S07]  /*8d80*/  LDSM.16.MT88.4 R156, [R206+0x2800] ;  /* 0x00280000ce9c783b */ /* 0x000eae0000004200 */
[----:B------:R-:W-:Y:S01]  /*8d90*/  HMMA.16816.F32.BF16 R36, R132, R174, R36 ;  /* 0x000000ae8424723c */ /* 0x000fe20000041824 */
[----:B------:R-:W-:Y:S02]  /*8da0*/  HSET2.LE.AND R174, R145, R176, PT ;  /* 0x000000b091ae7233 */ /* 0x000fe40003803000 */
[----:B------:R-:W-:-:S02]  /*8db0*/  LOP3.LUT R175, R144, 0xff00ff, RZ, 0xc0, !PT ;  /* 0x00ff00ff90af7812 */ /* 0x000fc400078ec0ff */
[----:B------:R-:W-:Y:S02]  /*8dc0*/  PRMT R145, R125, 0x5410, R146 ;  /* 0x000054107d917816 */ /* 0x000fe40000000092 */
[----:B------:R-:W-:Y:S01]  /*8dd0*/  PRMT R144, R126, 0x5410, R124 ;  /* 0x000054107e907816 */ /* 0x000fe2000000007c */
[C---:B------:R-:W-:Y:S01]  /*8de0*/  HMMA.16816.F32.BF16 R104, R132.reuse, R152, R104 ;  /* 0x000000988468723c */ /* 0x040fe20000041868 */
[--C-:B------:R-:W-:Y:S02]  /*8df0*/  HSET2.LE.AND R175, R175, R176.reuse, PT ;  /* 0x000000b0afaf7233 */ /* 0x100fe40003803000 */
[--C-:B------:R-:W-:Y:S02]  /*8e00*/  HSET2.LE.AND R145, R145, R176.reuse, PT ;  /* 0x000000b091917233 */ /* 0x100fe40003803000 */
[----:B------:R-:W-:Y:S02]  /*8e10*/  HSET2.LE.AND R144, R144, R176, PT ;  /* 0x000000b090907233 */ /* 0x000fe40003803000 */
[----:B------:R-:W-:Y:S01]  /*8e20*/  LOP3.LUT R174, R127, R174, RZ, 0xc0, !PT ;  /* 0x000000ae7fae7212 */ /* 0x000fe200078ec0ff */
[----:B------:R-:W-:Y:S01]  /*8e30*/  HMMA.16816.F32.BF16 R108, R132, R154, R108 ;  /* 0x0000009a846c723c */ /* 0x000fe2000004186c */
[----:B------:R-:W3:Y:S01]  /*8e40*/  LDSM.16.MT88.4 R152, [R188+0x1000] ;  /* 0x00100000bc98783b */ /* 0x000ee20000004200 */
[----:B------:R-:W-:-:S03]  /*8e50*/  LOP3.LUT R175, R116, R175, RZ, 0xc0, !PT ;  /* 0x000000af74af7212 */ /* 0x000fc600078ec0ff */
[----:B------:R-:W4:Y:S03]  /*8e60*/  LDSM.16.MT88.4 R124, [R206+0x1000] ;  /* 0x00100000ce7c783b */ /* 0x000f260000004200 */
        /* <DEDUP_REMOVED lines=10> */
[----:B------:R-:W-:Y:S01]  /*8f10*/  FADD.FTZ R243, R242, R243 ;  /* 0x000000f3f2f37221 */ /* 0x000fe20000010000 */
[----:B------:R-:W-:-:S03]  /*8f20*/  FADD.FTZ R237, R237, R238 ;  /* 0x000000eeeded7221 */ /* 0x000fc60000010000 */
[----:B------:R-:W-:Y:S01]  /*8f30*/  FADD.FTZ R241, R241, R243 ;  /* 0x000000f3f1f17221 */ /* 0x000fe20000010000 */
[----:B------:R-:W-:Y:S01]  /*8f40*/  FADD.FTZ R237, R239, R237 ;  /* 0x000000edefed7221 */ /* 0x000fe20000010000 */
[----:B------:R-:W-:Y:S02]  /*8f50*/  HMMA.16816.F32.BF16 R184, R172, R180, R16 ;  /* 0x000000b4acb8723c */ /* 0x000fe40000041810 */
[----:B------:R-:W-:-:S06]  /*8f60*/  FADD.FTZ R241, R240, R241 ;  /* 0x000000f1f0f17221 */ /* 0x000fcc0000010000 */
[----:B-1----:R-:W-:Y:S01]  /*8f70*/  HMMA.16816.F32.BF16 R16, R172, R128, R40 ;  /* 0x00000080ac10723c */ /* 0x002fe20000041828 */
[----:B------:R-:W1:Y:S07]  /*8f80*/  LDSM.16.MT88.4 R40, [R188+0x5000] ;  /* 0x00500000bc28783b */ /* 0x000e6e0000004200 */
[C---:B--2---:R-:W-:Y:S08]  /*8f90*/  HMMA.16816.F32.BF16 R64, R132.reuse, R156, R64 ;  /* 0x0000009c8440723c */ /* 0x044ff00000041840 */
[C---:B------:R-:W-:Y:S08]  /*8fa0*/  HMMA.16816.F32.BF16 R68, R132.reuse, R158, R68 ;  /* 0x0000009e8444723c */ /* 0x040ff00000041844 */
[C---:B------:R-:W-:Y:S08]  /*8fb0*/  HMMA.16816.F32.BF16 R76, R132.reuse, R150, R76 ;  /* 0x00000096844c723c */ /* 0x040ff0000004184c */
[----:B------:R-:W-:Y:S01]  /*8fc0*/  HMMA.16816.F32.BF16 R132, R132, R118, R4 ;  /* 0x000000768484723c */ /* 0x000fe20000041804 */
[----:B------:R-:W2:Y:S07]  /*8fd0*/  LDSM.16.MT88.4 R116, [R189+0x1b000] ;  /* 0x01b00000bd74783b */ /* 0x000eae0000004200 */
[C---:B---3--:R-:W-:Y:S01]  /*8fe0*/  HMMA.16816.F32.BF16 R156, R172.reuse, R152, R24 ;  /* 0x00000098ac9c723c */ /* 0x048fe20000041818 */
[----:B------:R-:W-:Y:S07]  /*8ff0*/  LDSM.16.MT88.4 R24, [R2+0x1d000] ;  /* 0x01d000000218783b */ /* 0x000fee0000004200 */
[C---:B------:R-:W-:Y:S01]  /*9000*/  HMMA.16816.F32.BF16 R152, R172.reuse, R154, R28 ;  /* 0x0000009aac98723c */ /* 0x040fe2000004181c */
[----:B------:R-:W3:Y:S07]  /*9010*/  LDSM.16.MT88.4 R28, [R206+0x3000] ;  /* 0x00300000ce1c783b */ /* 0x000eee0000004200 */
[C---:B------:R-:W-:Y:S08]  /*9020*/  HMMA.16816.F32.BF16 R8, R172.reuse, R120, R8 ;  /* 0x00000078ac08723c */ /* 0x040ff00000041808 */
[C---:B------:R-:W-:Y:S01]  /*9030*/  HMMA.16816.F32.BF16 R12, R172.reuse, R122, R12 ;  /* 0x0000007aac0c723c */ /* 0x040fe2000004180c */
[----:B------:R-:W5:Y:S07]  /*9040*/  LDSM.16.MT88.4 R120, [R188+0x3000] ;  /* 0x00300000bc78783b */ /* 0x000f6e0000004200 */
[C---:B------:R-:W-:Y:S08]  /*9050*/  HMMA.16816.F32.BF16 R180, R172.reuse, R182, R20 ;  /* 0x000000b6acb4723c */ /* 0x040ff00000041814 */
[C---:B----4-:R-:W-:Y:S01]  /*9060*/  HMMA.16816.F32.BF16 R20, R172.reuse, R126, R36 ;  /* 0x0000007eac14723c */ /* 0x050fe20000041824 */
[----:B------:R-:W4:Y:S07]  /*9070*/  LDSM.16.MT88.4 R36, [R189+0x1f000] ;  /* 0x01f00000bd24783b */ /* 0x000f2e0000004200 */
[C---:B------:R-:W-:Y:S01]  /*9080*/  HMMA.16816.F32.BF16 R32, R172.reuse, R124, R32 ;  /* 0x0000007cac20723c */ /* 0x040fe20000041820 */
[----:B------:R-:W4:Y:S07]  /*9090*/  LDSM.16.MT88.4 R124, [R189+0x1d000] ;  /* 0x01d00000bd7c783b */ /* 0x000f2e0000004200 */
[C---:B-1----:R-:W-:Y:S08]  /*90a0*/  HMMA.16816.F32.BF16 R88, R172.reuse, R40, R88 ;  /* 0x00000028ac58723c */ /* 0x042ff00000041858 */
[C---:B------:R-:W-:Y:S01]  /*90b0*/  HMMA.16816.F32.BF16 R92, R172.reuse, R42, R92 ;  /* 0x0000002aac5c723c */ /* 0x040fe2000004185c */
[----:B------:R-:W1:Y:S07]  /*90c0*/  LDSM.16.MT88.4 R40, [R188+0x7000] ;  /* 0x00700000bc28783b */ /* 0x000e6e0000004200 */
[C---:B--2---:R-:W-:Y:S08]  /*90d0*/  HMMA.16816.F32.BF16 R48, R172.reuse, R116, R48 ;  /* 0x00000074ac30723c */ /* 0x044ff00000041830 */
[C---:B------:R-:W-:Y:S08]  /*90e0*/  HMMA.16816.F32.BF16 R52, R172.reuse, R118, R52 ;  /* 0x00000076ac34723c */ /* 0x040ff00000041834 */
[----:B---3--:R-:W-:Y:S01]  /*90f0*/  HMMA.16816.F32.BF16 R116, R172, R30, R68 ;  /* 0x0000001eac74723c */ /* 0x008fe20000041844 */
[----:B------:R-:W-:Y:S01]  /*9100*/  LOP3.LUT R68, R244, UR12, R249, 0x96, !PT ;  /* 0x0000000cf4447c12 */ /* 0x000fe2000f8e96f9 */
[--C-:B------:R-:W-:Y:S01]  /*9110*/  FFMA.FTZ R244, R179, UR23, -R233.reuse ;  /* 0x00000017b3f47c23 */ /* 0x100fe200080108e9 */
[----:B------:R-:W-:-:S03]  /*9120*/  FFMA.FTZ R233, R178, UR23, -R233 ;  /* 0x00000017b2e97c23 */ /* 0x000fc600080108e9 */
[----:B------:R-:W-:Y:S02]  /*9130*/  IMAD.WIDE.U32 R68, R68, -0x2daee0ad, RZ ;  /* 0xd2511f5344447825 */ /* 0x000fe400078e00ff */
[C---:B-----5:R-:W-:Y:S01]  /*9140*/  HMMA.16816.F32.BF16 R56, R172.reuse, R120, R56 ;  /* 0x00000078ac38723c */ /* 0x060fe20000041838 */
[----:B------:R-:W-:Y:S04]  /*9150*/  MUFU.EX2 R244, R244 ;  /* 0x000000f400f47308 */ /* 0x000fe80000000800 */
[----:B------:R-:W-:Y:S03]  /*9160*/  MUFU.EX2 R233, R233 ;  /* 0x000000e900e97308 */ /* 0x000fe60000000800 */
[C---:B------:R-:W-:Y:S08]  /*9170*/  HMMA.16816.F32.BF16 R60, R172.reuse, R122, R60 ;  /* 0x0000007aac3c723c */ /* 0x040ff0000004183c */
[C---:B------:R-:W-:Y:S08]  /*9180*/  HMMA.16816.F32.BF16 R120, R172.reuse, R28, R64 ;  /* 0x0000001cac78723c */ /* 0x040ff00000041840 */
[----:B------:R-:W-:Y:S01]  /*9190*/  HMMA.16816.F32.BF16 R28, R172, R24, R72 ;  /* 0x00000018ac1c723c */ /* 0x000fe20000041848 */
[----:B------:R-:W-:Y:S01]  /*91a0*/  LOP3.LUT R72, R246, UR4, R69, 0x96, !PT ;  /* 0x00000004f6487c12 */ /* 0x000fe2000f8e9645 */
[----:B------:R-:W-:Y:S01]  /*91b0*/  FFMA.FTZ R246, R207, UR23, -R177 ;  /* 0x00000017cff67c23 */ /* 0x000fe200080108b1 */
[----:B------:R-:W-:-:S02]  /*91c0*/  MOV R73, R68 ;  /* 0x0000004400497202 */ /* 0x000fc40000000f00 */
[----:B------:R-:W-:-:S03]  /*91d0*/  PRMT R69, R68, 0x7773, RZ ;  /* 0x0000777344457816 */ /* 0x000fc600000000ff */
[C---:B------:R-:W-:Y:S01]  /*91e0*/  HMMA.16816.F32.BF16 R24, R172.reuse, R26, R76 ;  /* 0x0000001aac18723c */ /* 0x040fe2000004184c */
[----:B------:R-:W2:Y:S01]  /*91f0*/  LDSM.16.MT88.4 R76, [R206+0x7000] ;  /* 0x00700000ce4c783b */ /* 0x000ea20000004200 */
[----:B------:R-:W-:Y:S06]  /*9200*/  MUFU.EX2 R246, R246 ;  /* 0x000000f600f67308 */ /* 0x000fec0000000800 */
[C---:B----4-:R-:W-:Y:S01]  /*9210*/  HMMA.16816.F32.BF16 R64, R172.reuse, R36, R112 ;  /* 0x00000024ac40723c */ /* 0x050fe20000041870 */
[C---:B------:R-:W-:Y:S01]  /*9220*/  PRMT R36, R68.reuse, 0x7772, RZ ;  /* 0x0000777244247816 */ /* 0x040fe200000000ff */
[----:B------:R-:W-:Y:S01]  /*9230*/  LDSM.16.MT88.4 R112, [R188+0x5800] ;  /* 0x00580000bc70783b */ /* 0x000fe20000004200 */
[----:B------:R-:W-:Y:S01]  /*9240*/  PRMT R37, R68, 0x7771, RZ ;  /* 0x0000777144257816 */ /* 0x000fe200000000ff */
[----:B------:R-:W-:Y:S01]  /*9250*/  FFMA.FTZ R68, R234, UR23, -R177 ;  /* 0x00000017ea447c23 */ /* 0x000fe200080108b1 */
[----:B------:R-:W-:Y:S01]  /*9260*/  PRMT R36, R36, 0x5410, R69 ;  /* 0x0000541024247816 */ /* 0x000fe20000000045 */
[----:B------:R3:W-:Y:S02]  /*9270*/  MUFU.EX2 R234, R235 ;  /* 0x000000eb00ea7308 */ /* 0x0007e40000000800 */
[----:B------:R-:W-:Y:S01]  /*9280*/  HMMA.16816.F32.BF16 R4, R172, R130, R44 ;  /* 0x00000082ac04723c */ /* 0x000fe2000004182c */
[----:B------:R-:W4:Y:S01]  /*9290*/  LDSM.16.MT88.4 R128, [R2+0x1f000] ;  /* 0x01f000000280783b */ /* 0x000f220000004200 */
[----:B------:R-:W-:-:S05]  /*92a0*/  LOP3.LUT R36, R36, 0xff00ff, RZ, 0xc0, !PT ;  /* 0x00ff00ff24247812 */ /* 0x000fca00078ec0ff */
[----:B------:R-:W-:Y:S01]  /*92b0*/  HSET2.LE.AND R36, R36, R176, PT ;  /* 0x000000b024247233 */ /* 0x000fe20003803000 */
[----:B------:R-:W-:Y:S01]  /*92c0*/  HMMA.16816.F32.BF16 R44, R172, R126, R84 ;  /* 0x0000007eac2c723c */ /* 0x000fe20000041854 */
[----:B------:R-:W-:Y:S01]  /*92d0*/  LOP3.LUT R84, R72, 0xffff, RZ, 0xc0, !PT ;  /* 0x0000ffff48547812 */ /* 0x000fe200078ec0ff */
[----:B---3--:R-:W-:-:S03]  /*92e0*/  FFMA.FTZ R235, R232, UR23, -R177 ;  /* 0x00000017e8eb7c23 */ /* 0x008fc600080108b1 */
[----:B------:R-:W-:Y:S01]  /*92f0*/  SHF.R.U32.HI R84, RZ, 0x8, R84 ;  /* 0x00000008ff547819 */ /* 0x000fe20000011654 */
[----:B------:R3:W5:Y:S02]  /*9300*/  MUFU.EX2 R232, R68 ;  /* 0x0000004400e87308 */ /* 0x0007640000000800 */
[C---:B------:R-:W-:Y:S01]  /*9310*/  HMMA.16816.F32.BF16 R136, R172.reuse, R38, R136 ;  /* 0x00000026ac88723c */ /* 0x040fe20000041888 */
[C---:B------:R-:W-:Y:S01]  /*9320*/  LOP3.LUT R39, R72.reuse, 0xff, RZ, 0xc0, !PT ;  /* 0x000000ff48277812 */ /* 0x040fe200078ec0ff */
[----:B------:R-:W2:Y:S01]  /*9330*/  MUFU.EX2 R235, R235 ;  /* 0x000000eb00eb7308 */ /* 0x000ea20000000800 */
[----:B------:R-:W-:Y:S02]  /*9340*/  SHF.R.U32.HI R38, RZ, 0x18, R72 ;  /* 0x00000018ff267819 */ /* 0x000fe40000011648 */
[----:B------:R-:W-:Y:S02]  /*9350*/  PRMT R39, R39, 0x5410, R84 ;  /* 0x0000541027277816 */ /* 0x000fe40000000054 */
[----:B------:R-:W-:Y:S01]  /*9360*/  LDSM.16.MT88.4 R84, [R206+0x1800] ;  /* 0x00180000ce54783b */ /* 0x000fe20000004200 */
[----:B-1----:R-:W-:Y:S01]  /*9370*/  HMMA.16816.F32.BF16 R140, R172, R40, R140 ;  /* 0x00000028ac8c723c */ /* 0x002fe2000004188c */
[----:B------:R-:W-:-:S02]  /*9380*/  PRMT R40, R72, 0x7632, R40 ;  /* 0x0000763248287816 */ /* 0x000fc40000000028 */
[----:B------:R-:W-:Y:S01]  /*9390*/  LOP3.LUT R41, R73, 0xff, RZ, 0xc0, !PT ;  /* 0x000000ff49297812 */ /* 0x000fe200078ec0ff */
[----:B---3--:R-:W1:Y:S01]  /*93a0*/  LDSM.16.MT88.4 R68, [R189+0x19800] ;  /* 0x01980000bd44783b */ /* 0x008e620000004200 */
[----:B------:R-:W-:Y:S02]  /*93b0*/  LOP3.LUT R40, R40, 0xff, RZ, 0xc0, !PT ;  /* 0x000000ff28287812 */ /* 0x000fe400078ec0ff */
[----:B------:R-:W-:Y:S01]  /*93c0*/  PRMT R37, R41, 0x5410, R37 ;  /* 0x0000541029257816 */ /* 0x000fe20000000025 */
[----:B------:R-:W3:Y:S01]  /*93d0*/  LDSM.16.MT88.4 R72, [R189+0x1b800] ;  /* 0x01b80000bd48783b */ /* 0x000ee20000004200 */
[----:B------:R-:W-:Y:S01]  /*93e0*/  PRMT R38, R40, 0x5410, R38 ;  /* 0x0000541028267816 */ /* 0x000fe20000000026 */
[----:B------:R-:W-:Y:S01]  /*93f0*/  HMMA.16816.F32.BF16 R80, R172, R124, R80 ;  /* 0x0000007cac50723c */ /* 0x000fe20000041850 */
[--C-:B------:R-:W-:Y:S02]  /*9400*/  HSET2.LE.AND R39, R39, R176.reuse, PT ;  /* 0x000000b027277233 */ /* 0x100fe40003803000 */
[----:B------:R-:W-:-:S02]  /*9410*/  HSET2.LE.AND R37, R37, R176, PT ;  /* 0x000000b025257233 */ /* 0x000fc40003803000 */
[----:B------:R-:W-:Y:S02]  /*9420*/  HSET2.LE.AND R38, R38, R176, PT ;  /* 0x000000b026267233 */ /* 0x000fe40003803000 */
[----:B-----5:R-:W-:Y:S01]  /*9430*/  F2FP.BF16.F32.PACK_AB R40, R232, R234 ;  /* 0x000000eae828723e */ /* 0x020fe200000010ff */
[C---:B--2---:R-:W-:Y:S01]  /*9440*/  HMMA.16816.F32.BF16 R176, R172.reuse, R76, R168 ;  /* 0x0000004cacb0723c */ /* 0x044fe200000418a8 */
[----:B------:R-:W-:Y:S01]  /*9450*/  F2FP.BF16.F32.PACK_AB R169, R245, R247 ;  /* 0x000000f7f5a9723e */ /* 0x000fe200000010ff */
[----:B------:R-:W-:Y:S01]  /*9460*/  FADD.FTZ R234, R234, R237 ;  /* 0x000000edeaea7221 */ /* 0x000fe20000010000 */
[----:B------:R-:W-:Y:S01]  /*9470*/  F2FP.BF16.F32.PACK_AB R170, R246, R235 ;  /* 0x000000ebf6aa723e */ /* 0x000fe200000010ff */
[----:B------:R-:W-:Y:S01]  /*9480*/  FADD.FTZ R247, R247, R241 ;  /* 0x000000f1f7f77221 */ /* 0x000fe20000010000 */
[----:B------:R-:W-:Y:S01]  /*9490*/  F2FP.BF16.F32.PACK_AB R171, R233, R244 ;  /* 0x000000f4e9ab723e */ /* 0x000fe200000010ff */
[----:B------:R-:W-:Y:S01]  /*94a0*/  FADD.FTZ R234, R232, R234 ;  /* 0x000000eae8ea7221 */ /* 0x000fe20000010000 */
[----:B------:R-:W-:Y:S01]  /*94b0*/  LOP3.LUT R168, R40, R39, RZ, 0xc0, !PT ;  /* 0x0000002728a87212 */ /* 0x000fe200078ec0ff */
[----:B------:R-:W-:Y:S01]  /*94c0*/  HMMA.16816.F32.BF16 R148, R172, R144, R96 ;  /* 0x00000090ac94723c */ /* 0x000fe20000041860 */
[----:B------:R-:W-:Y:S01]  /*94d0*/  LOP3.LUT R169, R169, R38, RZ, 0xc0, !PT ;  /* 0x00000026a9a97212 */ /* 0x000fe200078ec0ff */
[----:B------:R-:W2:Y:S01]  /*94e0*/  LDSM.16.MT88.4 R96, [R189+0x1f800] ;  /* 0x01f80000bd60783b */ /* 0x000ea20000004200 */
[----:B------:R-:W-:Y:S01]  /*94f0*/  LOP3.LUT R170, R170, R37, RZ, 0xc0, !PT ;  /* 0x00000025aaaa7212 */ /* 0x000fe200078ec0ff */
[----:B------:R-:W-:Y:S01]  /*9500*/  FADD.FTZ R247, R245, R247 ;  /* 0x000000f7f5f77221 */ /* 0x000fe20000010000 */
[----:B------:R-:W-:Y:S01]  /*9510*/  LOP3.LUT R171, R171, R36, RZ, 0xc0, !PT ;  /* 0x00000024abab7212 */ /* 0x000fe200078ec0ff */
[----:B------:R-:W-:-:S02]  /*9520*/  FADD.FTZ R234, R235, R234 ;  /* 0x000000eaebea7221 */ /* 0x000fc40000010000 */
[----:B----4-:R-:W-:Y:S01]  /*9530*/  HMMA.16816.F32.BF16 R124, R172, R128, R104 ;  /* 0x00000080ac7c723c */ /* 0x010fe20000041868 */
[----:B------:R-:W-:Y:S01]  /*9540*/  LDSM.16.MT88.4 R104, [R189+0x1d800] ;  /* 0x01d80000bd68783b */ /* 0x000fe20000004200 */
[----:B------:R-:W-:Y:S01]  /*9550*/  FADD.FTZ R247, R244, R247 ;  /* 0x000000f7f4f77221 */ /* 0x000fe20000010000 */
[----:B------:R-:W-:-:S03]  /*9560*/  FADD.FTZ R226, R246, R234 ;  /* 0x000000eaf6e27221 */ /* 0x000fc60000010000 */
[----:B------:R-:W-:Y:S02]  /*9570*/  FADD.FTZ R219, R233, R247 ;  /* 0x000000f7e9db7221 */ /* 0x000fe40000010000 */
[C---:B------:R-:W-:Y:S08]  /*9580*/  HMMA.16816.F32.BF16 R144, R172.reuse, R146, R100 ;  /* 0x00000092ac90723c */ /* 0x040ff00000041864 */
[C---:B------:R-:W-:Y:S01]  /*9590*/  HMMA.16816.F32.BF16 R128, R172.reuse, R130, R108 ;  /* 0x00000082ac80723c */ /* 0x040fe2000004186c */
[----:B------:R-:W-:Y:S07]  /*95a0*/  LDSM.16.MT88.4 R108, [R188+0x3800] ;  /* 0x00380000bc6c783b */ /* 0x000fee0000004200 */
[C---:B------:R-:W-:Y:S08]  /*95b0*/  HMMA.16816.F32.BF16 R160, R172.reuse, R42, R160 ;  /* 0x0000002aaca0723c */ /* 0x040ff000000418a0 */
[----:B------:R-:W-:Y:S01]  /*95c0*/  HMMA.16816.F32.BF16 R172, R172, R78, R132 ;  /* 0x0000004eacac723c */ /* 0x000fe20000041884 */
[----:B------:R-:W4:Y:S04]  /*95d0*/  LDSM.16.MT88.4 R76, [R188+0x1800] ;  /* 0x00180000bc4c783b */ /* 0x000f280000004200 */
[----:B------:R-:W5:Y:S03]  /*95e0*/  LDSM.16.MT88.4 R188, [R188+0x7800] ;  /* 0x00780000bcbc783b */ /* 0x000f660000004200 */
[C---:B-1----:R-:W-:Y:S01]  /*95f0*/  HMMA.16816.F32.BF16 R36, R168.reuse, R68, R184 ;  /* 0x00000044a824723c */ /* 0x042fe200000418b8 */
[----:B------:R-:W-:Y:S07]  /*9600*/  LDSM.16.MT88.4 R184, [R206+0x3800] ;  /* 0x00380000ceb8783b */ /* 0x000fee0000004200 */
[C---:B------:R-:W-:Y:S01]  /*9610*/  HMMA.16816.F32.BF16 R40, R168.reuse, R70, R180 ;  /* 0x00000046a828723c */ /* 0x040fe200000418b4 */
[----:B------:R-:W-:Y:S04]  /*9620*/  LDSM.16.MT88.4 R180, [R206+0x5800] ;  /* 0x00580000ceb4783b */ /* 0x000fe80000004200 */
[----:B------:R-:W-:Y:S03]  /*9630*/  LDSM.16.MT88.4 R204, [R206+0x7800] ;  /* 0x00780000cecc783b */ /* 0x000fe60000004200 */
[C---:B---3--:R-:W-:Y:S08]  /*9640*/  HMMA.16816.F32.BF16 R68, R168.reuse, R72, R48 ;  /* 0x00000048a844723c */ /* 0x048ff00000041830 */
[C---:B------:R-:W-:Y:S01]  /*9650*/  HMMA.16816.F32.BF16 R72, R168.reuse, R74, R52 ;  /* 0x0000004aa848723c */ /* 0x040fe20000041834 */
[----:B------:R-:W1:Y:S07]  /*9660*/  LDSM.16.MT88.4 R52, [R2+0x19800] ;  /* 0x019800000234783b */ /* 0x000e6e0000004200 */
[C---:B--2---:R-:W-:Y:S01]  /*9670*/  HMMA.16816.F32.BF16 R132, R168.reuse, R96, R64 ;  /* 0x00000060a884723c */ /* 0x044fe20000041840 */
[----:B------:R-:W2:Y:S07]  /*9680*/  LDSM.16.MT88.4 R64, [R2+0x1b800] ;  /* 0x01b800000240783b */ /* 0x000eae0000004200 */
[C---:B----4-:R-:W-:Y:S08]  /*9690*/  HMMA.16816.F32.BF16 R48, R168.reuse, R78, R152 ;  /* 0x0000004ea830723c */ /* 0x050ff00000041898 */
[C---:B------:R-:W-:Y:S01]  /*96a0*/  HMMA.16816.F32.BF16 R136, R168.reuse, R98, R136 ;  /* 0x00000062a888723c */ /* 0x040fe20000041888 */
[----:B------:R-:W3:Y:S07]  /*96b0*/  LDSM.16.MT88.4 R96, [R2+0x1d800] ;  /* 0x01d800000260783b */ /* 0x000eee0000004200 */
[C---:B-----5:R-:W-:Y:S08]  /*96c0*/  HMMA.16816.F32.BF16 R152, R168.reuse, R190, R160 ;  /* 0x000000bea898723c */ /* 0x060ff000000418a0 */
[C---:B------:R-:W-:Y:S08]  /*96d0*/  HMMA.16816.F32.BF16 R100, R168.reuse, R104, R80 ;  /* 0x00000068a864723c */ /* 0x040ff00000041850 */
[C---:B-1----:R-:W-:Y:S01]  /*96e0*/  HMMA.16816.F32.BF16 R160, R168.reuse, R52, R8 ;  /* 0x00000034a8a0723c */ /* 0x042fe20000041808 */
[----:B------:R-:W1:Y:S07]  /*96f0*/  LDSM.16.MT88.4 R8, [R2+0x1f800] ;  /* 0x01f800000208783b */ /* 0x000e6e0000004200 */
        /* <DEDUP_REMOVED lines=12> */
[C---:B---3--:R-:W-:Y:S08]  /*97c0*/  HMMA.16816.F32.BF16 R92, R168.reuse, R96, R28 ;  /* 0x00000060a85c723c */ /* 0x048ff0000004181c */
        /* <DEDUP_REMOVED lines=8> */
[----:B------:R-:W-:Y:S01]  /*9850*/  HMMA.16816.F32.BF16 R144, R168, R206, R172 ;  /* 0x000000cea890723c */ /* 0x000fe200000418ac */
[----:B------:R-:W-:-:S04]  /*9860*/  NOP ;  /* 0x0000000000007918 */ /* 0x000fc80000000000 */
[----:B------:R-:W-:-:S15]  /*9870*/  BRA.U !UP1, `(.L_x_847) ;  /* 0x0000003d09ac7547 */ /* 0x000fde000b800000 */
[----:B------:R-:W1:Y:S01]  /*9880*/  LDC.64 R4, c[0x0][0x3c0] ;  /* 0x0000f000ff047b82 */ /* 0x000e620000000a00 */
[----:B------:R-:W-:Y:S01]  /*9890*/  UIADD3 UR4, UPT, UPT, UR15, -0x3, URZ ;  /* 0xfffffffd0f047890 */ /* 0x000fe2000fffe0ff */
[----:B------:R-:W-:-:S04]  /*98a0*/  DEPBAR.LE SB0, 0x0 ;  /* 0x000080000000791a */ /* 0x000fc80000000000 */
[----:B------:R-:W-:Y:S01]  /*98b0*/  IMAD.SHL.U32 R3, R166, 0x20, RZ ;  /* 0x00000020a6037824 */ /* 0x000fe200078e00ff */
[C---:B------:R-:W-:Y:S01]  /*98c0*/  LOP3.LUT R9, R0.reuse, 0x200, RZ, 0xc0, !PT ;  /* 0x0000020000097812 */ /* 0x040fe200078ec0ff */
[----:B------:R-:W-:Y:S01]  /*98d0*/  IMAD.MOV.U32 R32, RZ, RZ, 0x40 ;  /* 0x00000040ff207424 */ /* 0x000fe200078e00ff */
[----:B------:R-:W-:Y:S01]  /*98e0*/  SHF.R.U32.HI R192, RZ, 0x1, R166 ;  /* 0x00000001ffc07819 */ /* 0x000fe200000116a6 */
[----:B------:R-:W-:Y:S01]  /*98f0*/  UISETP.NE.AND UP0, UPT, UR15, 0x3, UPT ;  /* 0x000000030f00788c */ /* 0x000fe2000bf05270 */
[----:B------:R-:W-:Y:S02]  /*9900*/  LOP3.LUT R3, R9, 0x7c00, R3, 0xf8, !PT ;  /* 0x00007c0009037812 */ /* 0x000fe400078ef803 */
[----:B------:R-:W-:Y:S02]  /*9910*/  LOP3.LUT R227, R0, 0x400, RZ, 0xc0, !PT ;  /* 0x0000040000e37812 */ /* 0x000fe400078ec0ff */
[----:B------:R-:W-:Y:S01]  /*9920*/  SEL R32, R32, 0xffffffc0, !P5 ;  /* 0xffffffc020207807 */ /* 0x000fe20006800000 */
[----:B-1----:R-:W-:-:S04]  /*9930*/  IMAD.WIDE.U32 R10, R4, UR4, RZ ;  /* 0x00000004040a7c25 */ /* 0x002fc8000f8e00ff */
[----:B------:R-:W-:Y:S01]  /*9940*/  IMAD R6, R5, UR4, R11 ;  /* 0x0000000405067c24 */ /* 0x000fe2000f8e020b */
[----:B------:R-:W-:Y:S01]  /*9950*/  BAR.SYNC.DEFER_BLOCKING 0x0 ;  /* 0x0000000000007b1d */ /* 0x000fe20000010000 */
[C---:B------:R-:W-:Y:S01]  /*9960*/  IMAD.SHL.U32 R7, R10.reuse, 0x40, RZ ;  /* 0x000000400a077824 */ /* 0x040fe200078e00ff */
[C---:B------:R-:W-:Y:S01]  /*9970*/  LEA R18, P1, R10.reuse, R215, 0x7 ;  /* 0x000000d70a127211 */ /* 0x040fe200078238ff */
[----:B------:R-:W-:Y:S01]  /*9980*/  USHF.L.U32 UR4, UR15, 0x1, URZ ;  /* 0x000000010f047899 */ /* 0x000fe200080006ff */
[--C-:B------:R-:W-:Y:S02]  /*9990*/  SHF.L.U64.HI R8, R10, 0x6, R6.reuse ;  /* 0x000000060a087819 */ /* 0x100fe40000010206 */
[----:B------:R-:W-:Y:S01]  /*99a0*/  LEA R7, P0, R4, R7, 0x5 ;  /* 0x0000000704077211 */ /* 0x000fe200078028ff */
[----:B------:R-:W-:Y:S01]  /*99b0*/  UIADD3 UR6, UPT, UPT, UR4, -0x6, URZ ;  /* 0xfffffffa04067890 */ /* 0x000fe2000fffe0ff */
[----:B------:R-:W-:Y:S02]  /*99c0*/  LEA.HI.X R19, R10, R214, R6, 0x7, P1 ;  /* 0x000000d60a137211 */ /* 0x000fe400008f3c06 */
[----:B------:R-:W-:-:S02]  /*99d0*/  LEA.HI.X R5, R4, R8, R5, 0x5, P0 ;  /* 0x0000000804057211 */ /* 0x000fc400000f2c05 */
[----:B------:R-:W-:Y:S02]  /*99e0*/  LOP3.LUT R4, R192, 0x8, RZ, 0xc0, !PT ;  /* 0x00000008c0047812 */ /* 0x000fe400078ec0ff */
[----:B------:R-:W-:Y:S02]  /*99f0*/  LEA R16, P0, R7, R215, 0x1 ;  /* 0x000000d707107211 */ /* 0x000fe400078008ff */
[----:B------:R-:W-:Y:S02]  /*9a00*/  LOP3.LUT R8, R197, 0x8, R166, 0x78, !PT ;  /* 0x00000008c5087812 */ /* 0x000fe400078e78a6 */
[----:B------:R-:W-:Y:S02]  /*9a10*/  LOP3.LUT R3, R3, R197, R4, 0xf6, !PT ;  /* 0x000000c503037212 */ /* 0x000fe400078ef604 */
        /* <DEDUP_REMOVED lines=8> */
[----:B------:R-:W-:-:S02]  /*9aa0*/  VIADD R164, R227, UR5 ;  /* 0x00000005e3a47c36 */ /* 0x000fc40008000000 */
[----:B------:R-:W-:Y:S01]  /*9ab0*/  IMAD.IADD R199, R230, 0x1, R32 ;  /* 0x00000001e6c77824 */ /* 0x000fe200078e0220 */
[----:B------:R-:W-:Y:S01]  /*9ac0*/  LDGSTS.E.BYPASS.LTC128B.128 [R218+0x1a000], desc[UR20][R18.64+0x80] ;  /* 0x1a00008012da7fae */ /* 0x000fe2000b981a14 */
[----:B------:R-:W-:-:S03]  /*9ad0*/  SEL R3, R3, 0xffffffe0, !P6 ;  /* 0xffffffe003037807 */ /* 0x000fc60007000000 */
[----:B------:R-:W-:Y:S02]  /*9ae0*/  LDGSTS.E.BYPASS.LTC128B.128 [R218+0x1c000], desc[UR20][R18.64+0x100] ;  /* 0x1c00010012da7fae */ /* 0x000fe4000b981a14 */
[C---:B------:R-:W-:Y:S02]  /*9af0*/  IMAD.IADD R213, R3.reuse, 0x1, R230 ;  /* 0x0000000103d57824 */ /* 0x040fe400078e02e6 */
[----:B------:R-:W-:Y:S01]  /*9b00*/  LDGSTS.E.BYPASS.LTC128B.128 [R218+0x1e000], desc[UR20][R18.64+0x180] ;  /* 0x1e00018012da7fae */ /* 0x000fe2000b981a14 */
[C---:B------:R-:W-:Y:S02]  /*9b10*/  IMAD.IADD R198, R164.reuse, 0x1, R3 ;  /* 0x00000001a4c67824 */ /* 0x040fe400078e0203 */
[----:B------:R-:W-:Y:S01]  /*9b20*/  IMAD.IADD R164, R164, 0x1, R32 ;  /* 0x00000001a4a47824 */ /* 0x000fe200078e0220 */
[----:B------:R-:W-:Y:S01]  /*9b30*/  LDGSTS.E.BYPASS.LTC128B.128 [R218+0x19000], desc[UR20][R16.64] ;  /* 0x1900000010da7fae */ /* 0x000fe2000b981a14 */
[C---:B------:R-:W-:Y:S02]  /*9b40*/  IMAD.IADD R197, R3.reuse, 0x1, R199 ;  /* 0x0000000103c57824 */ /* 0x040fe400078e02c7 */
[----:B------:R-:W-:Y:S01]  /*9b50*/  IMAD.IADD R3, R3, 0x1, R164 ;  /* 0x0000000103037824 */ /* 0x000fe200078e02a4 */
[----:B------:R-:W-:Y:S04]  /*9b60*/  LDGSTS.E.BYPASS.LTC128B.128 [R218+0x1b000], desc[UR20][R16.64+0x80] ;  /* 0x1b00008010da7fae */ /* 0x000fe8000b981a14 */
[----:B------:R-:W-:Y:S04]  /*9b70*/  LDGSTS.E.BYPASS.LTC128B.128 [R218+0x1d000], desc[UR20][R16.64+0x100] ;  /* 0x1d00010010da7fae */ /* 0x000fe8000b981a14 */
[----:B------:R1:W-:Y:S04]  /*9b80*/  LDGSTS.E.BYPASS.LTC128B.128 [R218+0x1f000], desc[UR20][R16.64+0x180] ;  /* 0x1f00018010da7fae */ /* 0x0003e8000b981a14 */
[----:B------:R-:W-:Y:S04]  /*9b90*/  LDSM.16.M88.4 R172, [R230] ;  /* 0x00000000e6ac783b */ /* 0x000fe80000000200 */
[----:B------:R-:W1:Y:S04]  /*9ba0*/  LDSM.16.M88.4 R12, [R227+UR5+0x10000] ;  /* 0x01000005e30c783b */ /* 0x000e680008000200 */
[----:B------:R-:W2:Y:S04]  /*9bb0*/  LDSM.16.M88.4 R188, [R227+UR5+0x10800] ;  /* 0x01080005e3bc783b */ /* 0x000ea80008000200 */
[----:B------:R-:W3:Y:S04]  /*9bc0*/  LDSM.16.M88.4 R180, [R227+UR5+0x11000] ;  /* 0x01100005e3b4783b */ /* 0x000ee80008000200 */
[----:B------:R-:W4:Y:S04]  /*9bd0*/  LDSM.16.M88.4 R24, [R227+UR5+0x11800] ;  /* 0x01180005e318783b */ /* 0x000f280008000200 */
[----:B------:R-:W-:Y:S04]  /*9be0*/  LDSM.16.M88.4 R4, [R213] ;  /* 0x00000000d504783b */ /* 0x000fe80000000200 */
[----:B------:R-:W5:Y:S04]  /*9bf0*/  LDSM.16.M88.4 R8, [R198+0x10000] ;  /* 0x01000000c608783b */ /* 0x000f680000000200 */
[----:B------:R-:W5:Y:S04]  /*9c00*/  LDSM.16.M88.4 R20, [R198+0x10800] ;  /* 0x01080000c614783b */ /* 0x000f680000000200 */
[----:B------:R-:W5:Y:S04]  /*9c10*/  LDSM.16.M88.4 R28, [R198+0x11000] ;  /* 0x01100000c61c783b */ /* 0x000f680000000200 */
[----:B------:R-:W-:Y:S04]  /*9c20*/  LDSM.16.M88.4 R168, [R164+0x10000] ;  /* 0x01000000a4a8783b */ /* 0x000fe80000000200 */
[----:B------:R-:W-:Y:S01]  /*9c30*/  LDSM.16.M88.4 R32, [R164+0x11000] ;  /* 0x01100000a420783b */ /* 0x000fe20000000200 */
[C---:B-1----:R-:W-:Y:S03]  /*9c40*/  HMMA.16816.F32.BF16 R16, R172.reuse, R12, RZ ;  /* 0x0000000cac10723c */ /* 0x042fe600000418ff */
[----:B------:R-:W-:Y:S04]  /*9c50*/  LDSM.16.M88.4 R232, [R227+UR5+0x12000] ;  /* 0x01200005e3e8783b */ /* 0x000fe80008000200 */
[----:B------:R-:W-:Y:S01]  /*9c60*/  LDSM.16.M88.4 R208, [R227+UR5+0x12800] ;  /* 0x01280005e3d0783b */ /* 0x000fe20008000200 */
[C---:B--2---:R-:W-:Y:S03]  /*9c70*/  HMMA.16816.F32.BF16 R200, R172.reuse, R188, RZ ;  /* 0x000000bcacc8723c */ /* 0x044fe600000418ff */
[----:B------:R-:W-:Y:S04]  /*9c80*/  LDSM.16.M88.4 R204, [R198+0x12000] ;  /* 0x01200000c6cc783b */ /* 0x000fe80000000200 */
[----:B------:R-:W-:Y:S01]  /*9c90*/  LDSM.16.M88.4 R236, [R164+0x13800] ;  /* 0x01380000a4ec783b */ /* 0x000fe20000000200 */
[C---:B---3--:R-:W-:Y:S03]  /*9ca0*/  HMMA.16816.F32.BF16 R184, R172.reuse, R180, RZ ;  /* 0x000000b4acb8723c */ /* 0x048fe600000418ff */
[----:B------:R-:W-:Y:S04]  /*9cb0*/  LDSM.16.M88.4 R240, [R198+0x16000] ;  /* 0x01600000c6f0783b */ /* 0x000fe80000000200 */
[----:B------:R-:W0:Y:S01]  /*9cc0*/  LDGDEPBAR ;  /* 0x00000000000079af */ /* 0x000e220000000000 */
[C---:B------:R-:W-:Y:S08]  /*9cd0*/  HMMA.16816.F32.BF16 R12, R172.reuse, R14, RZ ;  /* 0x0000000eac0c723c */ /* 0x040ff000000418ff */
[C---:B------:R-:W-:Y:S08]  /*9ce0*/  HMMA.16816.F32.BF16 R188, R172.reuse, R190, RZ ;  /* 0x000000beacbc723c */ /* 0x040ff000000418ff */
        /* <DEDUP_REMOVED lines=15> */
[----:B------:R-:W-:Y:S04]  /*9de0*/  LDSM.16.M88.4 R24, [R197] ;  /* 0x00000000c518783b */ /* 0x000fe80000000200 */
        /* <DEDUP_REMOVED lines=12> */
[----:B------:R-:W-:Y:S04]  /*9eb0*/  LDSM.16.M88.4 R28, [R227+UR5+0x13000] ;  /* 0x01300005e31c783b */ /* 0x000fe80008000200 */
        /* <DEDUP_REMOVED lines=20> */
[C---:B------:R-:W-:Y:S08]  /*a000*/  HMMA.16816.F32.BF16 R184, R4.reuse, R28, R184 ;  /* 0x0000001c04b8723c */ /* 0x040ff000000418b8 */
[C---:B------:R-:W-:Y:S01]  /*a010*/  HMMA.16816.F32.BF16 R180, R4.reuse, R30, R180 ;  /* 0x0000001e04b4723c */ /* 0x040fe200000418b4 */
        /* <DEDUP_REMOVED lines=26> */
[----:B------:R-:W5:Y:S07]  /*a1c0*/  LDSM.16.M88.4 R4, [R227+UR5+0x15000] ;  /* 0x01500005e304783b */ /* 0x000f6e0008000200 */
[C---:B--2---:R-:W-:Y:S08]  /*a1d0*/  HMMA.16816.F32.BF16 R16, R204.reuse, R168, R16 ;  /* 0x000000a8cc10723c */ /* 0x044ff00000041810 */
[C---:B------:R-:W-:Y:S01]  /*a1e0*/  HMMA.16816.F32.BF16 R12, R204.reuse, R170, R12 ;  /* 0x000000aacc0c723c */ /* 0x040fe2000004180c */
[----:B------:R-:W-:Y:S07]  /*a1f0*/  LDSM.16.M88.4 R168, [R213+0x8000] ;  /* 0x00800000d5a8783b */ /* 0x000fee0000000200 */
[C---:B---3--:R-:W-:Y:S08]  /*a200*/  HMMA.16816.F32.BF16 R200, R204.reuse, R24, R200 ;  /* 0x00000018ccc8723c */ /* 0x048ff000000418c8 */
[C---:B------:R-:W-:Y:S01]  /*a210*/  HMMA.16816.F32.BF16 R188, R204.reuse, R26, R188 ;  /* 0x0000001accbc723c */ /* 0x040fe200000418bc */
[----:B------:R-:W2:Y:S07]  /*a220*/  LDSM.16.M88.4 R24, [R198+0x14000] ;  /* 0x01400000c618783b */ /* 0x000eae0000000200 */
[C---:B----4-:R-:W-:Y:S08]  /*a230*/  HMMA.16816.F32.BF16 R184, R204.reuse, R20, R184 ;  /* 0x00000014ccb8723c */ /* 0x050ff000000418b8 */
[----:B------:R-:W-:Y:S01]  /*a240*/  HMMA.16816.F32.BF16 R180, R204, R22, R180 ;  /* 0x00000016ccb4723c */ /* 0x000fe200000418b4 */
[----:B------:R-:W3:Y:S07]  /*a250*/  LDSM.16.M88.4 R20, [R198+0x14800] ;  /* 0x01480000c614783b */ /* 0x000eee0000000200 */
[C---:B------:R-:W-:Y:S08]  /*a260*/  HMMA.16816.F32.BF16 R176, R232.reuse, R236, R176 ;  /* 0x000000ece8b0723c */ /* 0x040ff000000418b0 */
[----:B------:R-:W-:Y:S01]  /*a270*/  HMMA.16816.F32.BF16 R172, R232, R238, R172 ;  /* 0x000000eee8ac723c */ /* 0x000fe200000418ac */
[----:B------:R-:W4:Y:S04]  /*a280*/  LDSM.16.M88.4 R232, [R227+UR5+0x15800] ;  /* 0x01580005e3e8783b */ /* 0x000f280008000200 */
[----:B------:R-:W-:Y:S03]  /*a290*/  LDSM.16.M88.4 R236, [R213+0xc000] ;  /* 0x00c00000d5ec783b */ /* 0x000fe60000000200 */
[----:B-1----:R-:W-:Y:S08]  /*a2a0*/  HMMA.16816.F32.BF16 R16, R32, R28, R16 ;  /* 0x0000001c2010723c */ /* 0x002ff00000041810 */
[C---:B------:R-:W-:Y:S08]  /*a2b0*/  HMMA.16816.F32.BF16 R176, R204.reuse, R208, R176 ;  /* 0x000000d0ccb0723c */ /* 0x040ff000000418b0 */
[----:B------:R-:W-:Y:S01]  /*a2c0*/  HMMA.16816.F32.BF16 R172, R204, R210, R172 ;  /* 0x000000d2ccac723c */ /* 0x000fe200000418ac */
[----:B------:R-:W1:Y:S04]  /*a2d0*/  LDSM.16.M88.4 R208, [R198+0x15000] ;  /* 0x01500000c6d0783b */ /* 0x000e680000000200 */
[----:B------:R-:W1:Y:S03]  /*a2e0*/  LDSM.16.M88.4 R204, [R198+0x15800] ;  /* 0x01580000c6cc783b */ /* 0x000e660000000200 */
        /* <DEDUP_REMOVED lines=8> */
[C---:B--2---:R-:W-:Y:S08]  /*a370*/  HMMA.16816.F32.BF16 R16, R168.reuse, R24, R16 ;  /* 0x00000018a810723c */ /* 0x044ff00000041810 */
[C---:B------:R-:W-:Y:S01]  /*a380*/  HMMA.16816.F32.BF16 R12, R168.reuse, R26, R12 ;  /* 0x0000001aa80c723c */ /* 0x040fe2000004180c */
[----:B------:R-:W2:Y:S07]  /*a390*/  LDSM.16.M88.4 R24, [R164+0x15000] ;  /* 0x01500000a418783b */ /* 0x000eae0000000200 */
[C---:B---3--:R-:W-:Y:S08]  /*a3a0*/  HMMA.16816.F32.BF16 R200, R168.reuse, R20, R200 ;  /* 0x00000014a8c8723c */ /* 0x048ff000000418c8 */
[----:B------:R-:W-:Y:S01]  /*a3b0*/  HMMA.16816.F32.BF16 R188, R168, R22, R188 ;  /* 0x00000016a8bc723c */ /* 0x000fe200000418bc */
        /* <DEDUP_REMOVED lines=9> */
[----:B------:R-:W-:Y:S01]  /*a450*/  HMMA.16816.F32.BF16 R172, R168, R206, R172 ;  /* 0x000000cea8ac723c */ /* 0x000fe200000418ac */
[----:B------:R-:W1:Y:S04]  /*a460*/  LDSM.16.M88.4 R204, [R3+0x15000] ;  /* 0x0150000003cc783b */ /* 0x000e680000000200 */
[----:B------:R-:W1:Y:S03]  /*a470*/  LDSM.16.M88.4 R168, [R3+0x15800] ;  /* 0x0158000003a8783b */ /* 0x000e660000000200 */
[C---:B-----5:R-:W-:Y:S08]  /*a480*/  HMMA.16816.F32.BF16 R16, R8.reuse, R28, R16 ;  /* 0x0000001c0810723c */ /* 0x060ff00000041810 */
[C---:B------:R-:W-:Y:S01]  /*a490*/  HMMA.16816.F32.BF16 R12, R8.reuse, R30, R12 ;  /* 0x0000001e080c723c */ /* 0x040fe2000004180c */
[----:B------:R-:W-:Y:S07]  /*a4a0*/  LDSM.16.M88.4 R28, [R227+UR5+0x16000] ;  /* 0x01600005e31c783b */ /* 0x000fee0008000200 */
[C---:B------:R-:W-:Y:S08]  /*a4b0*/  HMMA.16816.F32.BF16 R200, R8.reuse, R4, R200 ;  /* 0x0000000408c8723c */ /* 0x040ff000000418c8 */
[C---:B------:R-:W-:Y:S01]  /*a4c0*/  HMMA.16816.F32.BF16 R188, R8.reuse, R6, R188 ;  /* 0x0000000608bc723c */ /* 0x040fe200000418bc */
[----:B------:R-:W5:Y:S07]  /*a4d0*/  LDSM.16.M88.4 R4, [R230+0xc000] ;  /* 0x00c00000e604783b */ /* 0x000f6e0000000200 */
[C---:B--2---:R-:W-:Y:S08]  /*a4e0*/  HMMA.16816.F32.BF16 R184, R8.reuse, R24, R184 ;  /* 0x0000001808b8723c */ /* 0x044ff000000418b8 */
[C---:B------:R-:W-:Y:S01]  /*a4f0*/  HMMA.16816.F32.BF16 R180, R8.reuse, R26, R180 ;  /* 0x0000001a08b4723c */ /* 0x040fe200000418b4 */
[----:B------:R-:W2:Y:S07]  /*a500*/  LDSM.16.M88.4 R24, [R227+UR5+0x16800] ;  /* 0x01680005e318783b */ /* 0x000eae0008000200 */
[C---:B---3--:R-:W-:Y:S08]  /*a510*/  HMMA.16816.F32.BF16 R176, R8.reuse, R20, R176 ;  /* 0x0000001408b0723c */ /* 0x048ff000000418b0 */
[----:B------:R-:W-:Y:S01]  /*a520*/  HMMA.16816.F32.BF16 R172, R8, R22, R172 ;  /* 0x0000001608ac723c */ /* 0x000fe200000418ac */
[----:B------:R-:W3:Y:S04]  /*a530*/  LDSM.16.M88.4 R20, [R227+UR5+0x17000] ;  /* 0x01700005e314783b */ /* 0x000ee80008000200 */
[----:B------:R-:W3:Y:S03]  /*a540*/  LDSM.16.M88.4 R8, [R227+UR5+0x17800] ;  /* 0x01780005e308783b */ /* 0x000ee60008000200 */
[C---:B----4-:R-:W-:Y:S08]  /*a550*/  HMMA.16816.F32.BF16 R16, R32.reuse, R232, R16 ;  /* 0x000000e82010723c */ /* 0x050ff00000041810 */
[C---:B------:R-:W-:Y:S01]  /*a560*/  HMMA.16816.F32.BF16 R12, R32.reuse, R234, R12 ;  /* 0x000000ea200c723c */ /* 0x040fe2000004180c */
[----:B------:R-:W-:Y:S07]  /*a570*/  LDSM.16.M88.4 R232, [R198+0x16800] ;  /* 0x01680000c6e8783b */ /* 0x000fee0000000200 */
[C---:B-1----:R-:W-:Y:S08]  /*a580*/  HMMA.16816.F32.BF16 R200, R32.reuse, R208, R200 ;  /* 0x000000d020c8723c */ /* 0x042ff000000418c8 */
[C---:B------:R-:W-:Y:S01]  /*a590*/  HMMA.16816.F32.BF16 R188, R32.reuse, R210, R188 ;  /* 0x000000d220bc723c */ /* 0x040fe200000418bc */
[----:B------:R-:W-:Y:S07]  /*a5a0*/  LDSM.16.M88.4 R208, [R198+0x17000] ;  /* 0x01700000c6d0783b */ /* 0x000fee0000000200 */
[C---:B------:R-:W-:Y:S08]  /*a5b0*/  HMMA.16816.F32.BF16 R184, R32.reuse, R204, R184 ;  /* 0x000000cc20b8723c */ /* 0x040ff000000418b8 */
[C---:B------:R-:W-:Y:S01]  /*a5c0*/  HMMA.16816.F32.BF16 R180, R32.reuse, R206, R180 ;  /* 0x000000ce20b4723c */ /* 0x040fe200000418b4 */
[----:B------:R-:W1:Y:S07]  /*a5d0*/  LDSM.16.M88.4 R204, [R198+0x17800] ;  /* 0x01780000c6cc783b */ /* 0x000e6e0000000200 */
[C---:B------:R-:W-:Y:S08]  /*a5e0*/  HMMA.16816.F32.BF16 R176, R32.reuse, R168, R176 ;  /* 0x000000a820b0723c */ /* 0x040ff000000418b0 */
[----:B------:R-:W-:Y:S01]  /*a5f0*/  HMMA.16816.F32.BF16 R172, R32, R170, R172 ;  /* 0x000000aa20ac723c */ /* 0x000fe200000418ac */
[----:B------:R-:W-:Y:S04]  /*a600*/  LDSM.16.M88.4 R168, [R199+0xc000] ;  /* 0x00c00000c7a8783b */ /* 0x000fe80000000200 */
[----:B------:R-:W4:Y:S03]  /*a610*/  LDSM.16.M88.4 R32, [R164+0x16000] ;  /* 0x01600000a420783b */ /* 0x000f260000000200 */
[C---:B-----5:R-:W-:Y:S08]  /*a620*/  HMMA.16816.F32.BF16 R16, R4.reuse, R28, R16 ;  /* 0x0000001c0410723c */ /* 0x060ff00000041810 */
        /* <DEDUP_REMOVED lines=14> */
[----:B-1----:R-:W-:Y:S08]  /*a710*/  HMMA.16816.F32.BF16 R176, R236, R204, R176 ;  /* 0x000000ccecb0723c */ /* 0x002ff000000418b0 */
[----:B----4-:R-:W-:Y:S08]  /*a720*/  HMMA.16816.F32.BF16 R16, R168, R32, R16 ;  /* 0x00000020a810723c */ /* 0x010ff00000041810 */
[C---:B------:R-:W-:Y:S08]  /*a730*/  HMMA.16816.F32.BF16 R172, R236.reuse, R206, R172 ;  /* 0x000000ceecac723c */ /* 0x040ff000000418ac */
[C---:B------:R-:W-:Y:S08]  /*a740*/  HMMA.16816.F32.BF16 R180, R236.reuse, R210, R180 ;  /* 0x000000d2ecb4723c */ /* 0x040ff000000418b4 */
[C---:B------:R-:W-:Y:S01]  /*a750*/  HMMA.16816.F32.BF16 R184, R236.reuse, R208, R184 ;  /* 0x000000d0ecb8723c */ /* 0x040fe200000418b8 */
[----:B------:R-:W1:Y:S07]  /*a760*/  LDSM.16.M88.4 R208, [R3+0x16800] ;  /* 0x0168000003d0783b */ /* 0x000e6e0000000200 */
[C---:B------:R-:W-:Y:S08]  /*a770*/  HMMA.16816.F32.BF16 R200, R236.reuse, R232, R200 ;  /* 0x000000e8ecc8723c */ /* 0x040ff000000418c8 */
[----:B------:R-:W-:Y:S08]  /*a780*/  HMMA.16816.F32.BF16 R188, R236, R234, R188 ;  /* 0x000000eaecbc723c */ /* 0x000ff000000418bc */
[----:B------:R-:W-:Y:S08]  /*a790*/  HMMA.16816.F32.BF16 R12, R168, R34, R12 ;  /* 0x00000022a80c723c */ /* 0x000ff0000004180c */
[----:B--2---:R-:W-:Y:S01]  /*a7a0*/  HMMA.16816.F32.BF16 R16, R8, R4, R16 ;  /* 0x000000040810723c */ /* 0x004fe20000041810 */
[----:B------:R-:W-:-:S05]  /*a7b0*/  IMAD.SHL.U32 R4, R166, 0x2, RZ ;  /* 0x00000002a6047824 */ /* 0x000fca00078e00ff */
[----:B------:R-:W-:Y:S02]  /*a7c0*/  LOP3.LUT R4, R4, 0x6, RZ, 0xc0, !PT ;  /* 0x0000000604047812 */ /* 0x000fe400078ec0ff */
[C---:B------:R-:W-:Y:S08]  /*a7d0*/  HMMA.16816.F32.BF16 R176, R168.reuse, R20, R176 ;  /* 0x00000014a8b0723c */ /* 0x040ff000000418b0 */
[C---:B------:R-:W-:Y:S01]  /*a7e0*/  HMMA.16816.F32.BF16 R172, R168.reuse, R22, R172 ;  /* 0x00000016a8ac723c */ /* 0x040fe200000418ac */
[----:B------:R-:W2:Y:S07]  /*a7f0*/  LDSM.16.M88.4 R20, [R3+0x17000] ;  /* 0x017000000314783b */ /* 0x000eae0000000200 */
[----:B------:R-:W-:Y:S01]  /*a800*/  HMMA.16816.F32.BF16 R180, R168, R26, R180 ;  /* 0x0000001aa8b4723c */ /* 0x000fe200000418b4 */
[----:B------:R-:W-:-:S04]  /*a810*/  IMAD.U32 R26, RZ, RZ, UR15 ;  /* 0x0000000fff1a7e24 */ /* 0x000fc8000f8e00ff */
[----:B------:R-:W-:-:S03]  /*a820*/  IMAD R26, R26, 0x40, R4 ;  /* 0x000000401a1a7824 */ /* 0x000fc600078e0204 */
[C---:B------:R-:W-:Y:S01]  /*a830*/  HMMA.16816.F32.BF16 R200, R168.reuse, R28, R200 ;  /* 0x0000001ca8c8723c */ /* 0x040fe200000418c8 */
[C---:B------:R-:W-:Y:S02]  /*a840*/  VIADD R4, R26.reuse, 0xffffff40 ;  /* 0xffffff401a047836 */ /* 0x040fe40000000000 */
[C---:B------:R-:W-:Y:S02]  /*a850*/  VIADD R5, R26.reuse, 0xffffff48 ;  /* 0xffffff481a057836 */ /* 0x040fe40000000000 */
[----:B------:R-:W-:Y:S01]  /*a860*/  VIADD R27, R26, 0xffffff50 ;  /* 0xffffff501a1b7836 */ /* 0x000fe20000000000 */
[C---:B------:R-:W-:Y:S02]  /*a870*/  ISETP.GE.AND P1, PT, R4.reuse, R195, PT ;  /* 0x000000c30400720c */ /* 0x040fe40003f26270 */
[----:B------:R-:W-:Y:S01]  /*a880*/  HMMA.16816.F32.BF16 R188, R168, R30, R188 ;  /* 0x0000001ea8bc723c */ /* 0x000fe200000418bc */
[----:B------:R-:W-:Y:S02]  /*a890*/  ISETP.GE.AND P0, PT, R4, R194, PT ;  /* 0x000000c20400720c */ /* 0x000fe40003f06270 */
[----:B------:R-:W-:-:S02]  /*a8a0*/  FSEL R16, R16, -INF , !P1 ;  /* 0xff80000010107808 */ /* 0x000fc40004800000 */
[C---:B------:R-:W-:Y:S02]  /*a8b0*/  ISETP.GE.AND P3, PT, R5.reuse, R195, PT ;  /* 0x000000c30500720c */ /* 0x040fe40003f66270 */
[----:B------:R-:W-:Y:S01]  /*a8c0*/  ISETP.GE.AND P1, PT, R5, R194, PT ;  /* 0x000000c20500720c */ /* 0x000fe20003f26270 */
[----:B------:R-:W-:Y:S01]  /*a8d0*/  HMMA.16816.F32.BF16 R12, R8, R6, R12 ;  /* 0x00000006080c723c */ /* 0x000fe2000004180c */
[----:B------:R-:W-:Y:S01]  /*a8e0*/  VIADD R6, R26, 0xffffff41 ;  /* 0xffffff411a067836 */ /* 0x000fe20000000000 */
[----:B------:R-:W-:-:S04]  /*a8f0*/  FSEL R18, R18, -INF , !P0 ;  /* 0xff80000012127808 */ /* 0x000fc80004000000 */
[C---:B------:R-:W-:Y:S02]  /*a900*/  ISETP.GE.AND P2, PT, R6.reuse, R195, PT ;  /* 0x000000c30600720c */ /* 0x040fe40003f46270 */
[----:B------:R-:W-:Y:S01]  /*a910*/  HMMA.16816.F32.BF16 R184, R168, R24, R184 ;  /* 0x00000018a8b8723c */ /* 0x000fe200000418b8 */
[----:B------:R-:W-:Y:S01]  /*a920*/  ISETP.GE.AND P4, PT, R6, R194, PT ;  /* 0x000000c20600720c */ /* 0x000fe20003f86270 */
[----:B------:R-:W-:Y:S01]  /*a930*/  VIADD R24, R26, 0xffffff49 ;  /* 0xffffff491a187836 */ /* 0x000fe20000000000 */
[----:B------:R3:W4:Y:S01]  /*a940*/  LDSM.16.M88.4 R4, [R3+0x17800] ;  /* 0x017800000304783b */ /* 0x0007220000000200 */
[----:B------:R-:W-:Y:S01]  /*a950*/  FSEL R17, R17, -INF , !P2 ;  /* 0xff80000011117808 */ /* 0x000fe20005000000 */
[----:B------:R-:W-:-:S04]  /*a960*/  DEPBAR.LE SB0, 0x0 ;  /* 0x000080000000791a */ /* 0x000fc80000000000 */
[C---:B-1----:R-:W-:Y:S01]  /*a970*/  HMMA.16816.F32.BF16 R200, R8.reuse, R208, R200 ;  /* 0x000000d008c8723c */ /* 0x042fe200000418c8 */
[----:B------:R-:W-:Y:S02]  /*a980*/  FSEL R19, R19, -INF , !P4 ;  /* 0xff80000013137808 */ /* 0x000fe40006000000 */
[----:B------:R-:W-:Y:S01]  /*a990*/  FSEL R25, R12, -INF , !P3 ;  /* 0xff8000000c197808 */ /* 0x000fe20005800000 */
[----:B------:R-:W-:Y:S01]  /*a9a0*/  VIADD R12, R26, 0xffffff58 ;  /* 0xffffff581a0c7836 */ /* 0x000fe20000000000 */
[C---:B------:R-:W-:Y:S02]  /*a9b0*/  ISETP.GE.AND P2, PT, R24.reuse, R194, PT ;  /* 0x000000c21800720c */ /* 0x040fe40003f46270 */
[-C--:B------:R-:W-:Y:S01]  /*a9c0*/  ISETP.GE.AND P4, PT, R27, R195.reuse, PT ;  /* 0x000000c31b00720c */ /* 0x080fe20003f86270 */
[----:B------:R-:W-:Y:S01]  /*a9d0*/  HMMA.16816.F32.BF16 R188, R8, R210, R188 ;  /* 0x000000d208bc723c */ /* 0x000fe200000418bc */
[----:B------:R-:W-:Y:S01]  /*a9e0*/  BAR.SYNC.DEFER_BLOCKING 0x0 ;  /* 0x0000000000007b1d */ /* 0x000fe20000010000 */
[----:B------:R-:W-:-:S02]  /*a9f0*/  ISETP.GE.AND P0, PT, R24, R195, PT ;  /* 0x000000c31800720c */ /* 0x000fc40003f06270 */
[----:B------:R-:W-:Y:S02]  /*aa00*/  ISETP.GE.AND P3, PT, R27, R194, PT ;  /* 0x000000c21b00720c */ /* 0x000fe40003f66270 */
[----:B------:R-:W-:Y:S02]  /*aa10*/  FSEL R24, R15, -INF , !P2 ;  /* 0xff8000000f187808 */ /* 0x000fe40005000000 */
[----:B--2---:R-:W-:Y:S01]  /*aa20*/  HMMA.16816.F32.BF16 R184, R8, R20, R184 ;  /* 0x0000001408b8723c */ /* 0x004fe200000418b8 */
[----:B---3--:R-:W-:Y:S01]  /*aa30*/  VIADD R3, R26, 0xffffff51 ;  /* 0xffffff511a037836 */ /* 0x008fe20000000000 */
[----:B------:R-:W-:Y:S02]  /*aa40*/  FSEL R27, R14, -INF , !P1 ;  /* 0xff8000000e1b7808 */ /* 0x000fe40004800000 */
[----:B------:R-:W-:Y:S02]  /*aa50*/  FSEL R171, R200, -INF , !P4 ;  /* 0xff800000c8ab7808 */ /* 0x000fe40006000000 */
[----:B------:R-:W-:-:S02]  /*aa60*/  FSEL R28, R13, -INF , !P0 ;  /* 0xff8000000d1c7808 */ /* 0x000fc40004000000 */
[CC--:B------:R-:W-:Y:S01]  /*aa70*/  ISETP.GE.AND P2, PT, R12.reuse, R195.reuse, PT ;  /* 0x000000c30c00720c */ /* 0x0c0fe20003f46270 */
[C---:B------:R-:W-:Y:S01]  /*aa80*/  HMMA.16816.F32.BF16 R180, R8.reuse, R22, R180 ;  /* 0x0000001608b4723c */ /* 0x040fe200000418b4 */
[-C--:B------:R-:W-:Y:S01]  /*aa90*/  ISETP.GE.AND P4, PT, R12, R194.reuse, PT ;  /* 0x000000c20c00720c */ /* 0x080fe20003f86270 */
[C---:B------:R-:W-:Y:S01]  /*aaa0*/  VIADD R12, R26.reuse, 0xffffff60 ;  /* 0xffffff601a0c7836 */ /* 0x040fe20000000000 */
[C---:B------:R-:W-:Y:S02]  /*aab0*/  ISETP.GE.AND P1, PT, R3.reuse, R195, PT ;  /* 0x000000c30300720c */ /* 0x040fe40003f26270 */
[----:B------:R-:W-:Y:S01]  /*aac0*/  ISETP.GE.AND P0, PT, R3, R194, PT ;  /* 0x000000c20300720c */ /* 0x000fe20003f06270 */
[----:B------:R-:W-:Y:S01]  /*aad0*/  VIADD R3, R26, 0xffffff59 ;  /* 0xffffff591a037836 */ /* 0x000fe20000000000 */
[----:B------:R-:W-:Y:S02]  /*aae0*/  FSEL R206, R188, -INF , !P2 ;  /* 0xff800000bcce7808 */ /* 0x000fe40005000000 */
[----:B------:R-:W-:Y:S01]  /*aaf0*/  FSEL R168, R203, -INF , !P0 ;  /* 0xff800000cba87808 */ /* 0x000fe20004000000 */
[----:B----4-:R-:W-:Y:S01]  /*ab00*/  HMMA.16816.F32.BF16 R172, R8, R6, R172 ;  /* 0x0000000608ac723c */ /* 0x010fe200000418ac */
[----:B------:R-:W-:-:S02]  /*ab10*/  FSEL R205, R201, -INF , !P1 ;  /* 0xff800000c9cd7808 */ /* 0x000fc40004800000 */
[CC--:B------:R-:W-:Y:S02]  /*ab20*/  ISETP.GE.AND P0, PT, R12.reuse, R195.reuse, PT ;  /* 0x000000c30c00720c */ /* 0x0c0fe40003f06270 */
[-C--:B------:R-:W-:Y:S01]  /*ab30*/  ISETP.GE.AND P2, PT, R12, R194.reuse, PT ;  /* 0x000000c20c00720c */ /* 0x080fe20003f46270 */
[----:B------:R-:W-:Y:S01]  /*ab40*/  VIADD R12, R26, 0xffffff68 ;  /* 0xffffff681a0c7836 */ /* 0x000fe20000000000 */
[C---:B------:R-:W-:Y:S02]  /*ab50*/  ISETP.GE.AND P1, PT, R3.reuse, R194, PT ;  /* 0x000000c20300720c */ /* 0x040fe40003f26270 */
[----:B------:R-:W-:Y:S02]  /*ab60*/  FSEL R169, R202, -INF , !P3 ;  /* 0xff800000caa97808 */ /* 0x000fe40005800000 */
[----:B------:R-:W-:Y:S01]  /*ab70*/  ISETP.GE.AND P3, PT, R3, R195, PT ;  /* 0x000000c30300720c */ /* 0x000fe20003f66270 */
[----:B------:R-:W-:Y:S01]  /*ab80*/  VIADD R3, R26, 0xffffff61 ;  /* 0xffffff611a037836 */ /* 0x000fe20000000000 */
[----:B------:R-:W-:-:S02]  /*ab90*/  FSEL R170, R191, -INF , !P1 ;  /* 0xff800000bfaa7808 */ /* 0x000fc40004800000 */
[----:B------:R-:W-:Y:S02]  /*aba0*/  FSEL R200, R184, -INF , !P0 ;  /* 0xff800000b8c87808 */ /* 0x000fe40004000000 */
[CC--:B------:R-:W-:Y:S02]  /*abb0*/  ISETP.GE.AND P1, PT, R12.reuse, R195.reuse, PT ;  /* 0x000000c30c00720c */ /* 0x0c0fe40003f26270 */
[----:B------:R-:W-:Y:S02]  /*abc0*/  ISETP.GE.AND P0, PT, R12, R194, PT ;  /* 0x000000c20c00720c */ /* 0x000fe40003f06270 */
[----:B------:R-:W-:Y:S01]  /*abd0*/  HMMA.16816.F32.BF16 R12, R8, R4, R176 ;  /* 0x00000004080c723c */ /* 0x000fe200000418b0 */
[----:B------:R-:W-:Y:S01]  /*abe0*/  FSEL R204, R190, -INF , !P4 ;  /* 0xff800000becc7808 */ /* 0x000fe20006000000 */
[----:B------:R-:W-:Y:S01]  /*abf0*/  VIADD R4, R26, 0xffffff70 ;  /* 0xffffff701a047836 */ /* 0x000fe20000000000 */
[----:B------:R-:W-:Y:S02]  /*ac00*/  FSEL R207, R189, -INF , !P3 ;  /* 0xff800000bdcf7808 */ /* 0x000fe40005800000 */
[----:B------:R-:W-:-:S02]  /*ac10*/  ISETP.GE.AND P4, PT, R3, R195, PT ;  /* 0x000000c30300720c */ /* 0x000fc40003f86270 */
        /* <DEDUP_REMOVED lines=8> */
[----:B------:R-:W-:Y:S02]  /*aca0*/  FSEL R201, R180, -INF , !P1 ;  /* 0xff800000b4c97808 */ /* 0x000fe40004800000 */
[C---:B------:R-:W-:Y:S02]  /*acb0*/  ISETP.GE.AND P3, PT, R4.reuse, R195, PT ;  /* 0x000000c30400720c */ /* 0x040fe40003f66270 */
[----:B------:R-:W-:Y:S02]  /*acc0*/  ISETP.GE.AND P1, PT, R4, R194, PT ;  /* 0x000000c20400720c */ /* 0x000fe40003f26270 */
[----:B------:R-:W-:Y:S02]  /*acd0*/  FSEL R178, R182, -INF , !P0 ;  /* 0xff800000b6b27808 */ /* 0x000fe40004000000 */
[----:B------:R-:W-:Y:S02]  /*ace0*/  FSEL R203, R181, -INF , !P2 ;  /* 0xff800000b5cb7808 */ /* 0x000fe40005000000 */
[----:B------:R-:W-:-:S02]  /*acf0*/  FMNMX3.FTZ R4, R193, R16, R17, !PT ;  /* 0x00000010c1047276 */ /* 0x000fc40007810011 */
[C---:B------:R-:W-:Y:S02]  /*ad00*/  ISETP.GE.AND P0, PT, R3.reuse, R195, PT ;  /* 0x000000c30300720c */ /* 0x040fe40003f06270 */
[----:B------:R-:W-:Y:S01]  /*ad10*/  ISETP.GE.AND P2, PT, R3, R194, PT ;  /* 0x000000c20300720c */ /* 0x000fe20003f46270 */
[----:B------:R-:W-:Y:S01]  /*ad20*/  VIADD R3, R26, 0xffffff78 ;  /* 0xffffff781a037836 */ /* 0x000fe20000000000 */
[----:B------:R-:W-:Y:S01]  /*ad30*/  FMNMX3.FTZ R4, R4, R25, R28, !PT ;  /* 0x0000001904047276 */ /* 0x000fe2000781001c */
        /* <DEDUP_REMOVED lines=11> */
[----:B------:R-:W-:Y:S02]  /*adf0*/  FSEL R191, R12, -INF , !P3 ;  /* 0xff8000000cbf7808 */ /* 0x000fe40005800000 */
[----:B------:R-:W-:Y:S02]  /*ae00*/  ISETP.GE.AND P3, PT, R26, R195, PT ;  /* 0x000000c31a00720c */ /* 0x000fe40003f66270 */
[----:B------:R-:W-:Y:S02]  /*ae10*/  FSEL R190, R13, -INF , !P0 ;  /* 0xff8000000dbe7808 */ /* 0x000fe40004000000 */
[----:B------:R-:W-:Y:S01]  /*ae20*/  FMNMX3.FTZ R8, R3, R204, R170, !PT ;  /* 0x000000cc03087276 */ /* 0x000fe200078100aa */
[----:B------:R-:W-:Y:S01]  /*ae30*/  IMAD.U32 R3, RZ, RZ, UR6 ;  /* 0x00000006ff037e24 */ /* 0x000fe2000f8e00ff */
[----:B------:R-:W-:-:S02]  /*ae40*/  FMNMX3.FTZ R4, R4, R201, R203, !PT ;  /* 0x000000c904047276 */ /* 0x000fc400078100cb */
        /* <DEDUP_REMOVED lines=39> */
.L_x_849:
[----:B------:R-:W-:Y:S01]  /*b0c0*/  FMNMX3.FTZ R5, R8, R182, R185, !PT ;  /* 0x000000b608057276 */ /* 0x000fe200078100b9 */
[----:B------:R-:W2:Y:S01]  /*b0d0*/  SHFL.BFLY PT, R6, R7, 0x2, 0x1f ;  /* 0x0c401f0007067f89 */ /* 0x000ea200000e0000 */
[----:B------:R-:W-:Y:S01]  /*b0e0*/  LOP3.LUT R3, R3, UR25, R225, 0x96, !PT ;  /* 0x0000001903037c12 */ /* 0x000fe2000f8e96e1 */
[----:B------:R-:W-:Y:S01]  /*b0f0*/  UIADD3 UR11, UPT, UPT, UR25, 0x76cf5d0a, URZ ;  /* 0x76cf5d0a190b7890 */ /* 0x000fe2000fffe0ff */
[----:B------:R-:W-:Y:S01]  /*b100*/  FMNMX3.FTZ R5, R5, R184, R183, !PT ;  /* 0x000000b805057276 */ /* 0x000fe200078100b7 */
[----:B------:R-:W-:Y:S01]  /*b110*/  UIADD3 UR10, UPT, UPT, UR25, 0x32370b8f, URZ ;  /* 0x32370b8f190a7890 */ /* 0x000fe2000fffe0ff */
[----:B------:R-:W-:Y:S01]  /*b120*/  SEL R211, R212, 0xffffffe0, !P6 ;  /* 0xffffffe0d4d37807 */ /* 0x000fe20007000000 */
[----:B------:R-:W-:Y:S01]  /*b130*/  IMAD.WIDE.U32 R174, R3, -0x326172a9, RZ ;  /* 0xcd9e8d5703ae7825 */ /* 0x000fe200078e00ff */
[----:B------:R-:W-:Y:S01]  /*b140*/  UIADD3 UR7, UPT, UPT, UR25, -0x56f99767, URZ ;  /* 0xa906689919077890 */ /* 0x000fe2000fffe0ff */
[----:B------:R-:W3:Y:S01]  /*b150*/  SHFL.BFLY PT, R4, R5, 0x2, 0x1f ;  /* 0x0c401f0005047f89 */ /* 0x000ee200000e0000 */
[----:B------:R-:W-:Y:S01]  /*b160*/  UIADD3 UR8, UPT, UPT, UR25, -0x126145ec, URZ ;  /* 0xed9eba1419087890 */ /* 0x000fe2000fffe0ff */
[----:B------:R-:W-:Y:S01]  /*b170*/  IADD3 R180, PT, PT, R211, R2, RZ ;  /* 0x00000002d3b47210 */ /* 0x000fe20007ffe0ff */
[----:B------:R-:W4:Y:S01]  /*b180*/  LDCU UR19, c[0x0][0x45c] ;  /* 0x00008b80ff1377ac */ /* 0x000f220008000800 */
[----:B------:R-:W-:Y:S01]  /*b190*/  LOP3.LUT R3, R228, UR18, R175, 0x96, !PT ;  /* 0x00000012e4037c12 */ /* 0x000fe2000f8e96af */
[----:B-1----:R-:W-:Y:S01]  /*b1a0*/  LDSM.16.MT88.4 R12, [R2+0x18000] ;  /* 0x01800000020c783b */ /* 0x002fe20000004200 */
[----:B------:R-:W-:Y:S01]  /*b1b0*/  LOP3.LUT R174, R174, UR17, R221, 0x96, !PT ;  /* 0x00000011aeae7c12 */ /* 0x000fe2000f8e96dd */
[----:B------:R-:W-:Y:S01]  /*b1c0*/  UIADD3 UR6, UPT, UPT, UR25, 0x646e171e, URZ ;  /* 0x646e171e19067890 */ /* 0x000fe2000fffe0ff */
[----:B------:R-:W-:Y:S01]  /*b1d0*/  IADD3 R213, PT, PT, R2, 0x18040, RZ ;  /* 0x0001804002d57810 */ /* 0x000fe20007ffe0ff */
[----:B------:R-:W-:Y:S01]  /*b1e0*/  IMAD.WIDE.U32 R230, R3, -0x2daee0ad, RZ ;  /* 0xd2511f5303e67825 */ /* 0x000fe200078e00ff */
[----:B------:R-:W-:Y:S01]  /*b1f0*/  LDSM.16.MT88.4 R20, [R180+0x18000] ;  /* 0x01800000b414783b */ /* 0x000fe20000004200 */
[----:B------:R-:W-:-:S02]  /*b200*/  UIADD3 UR4, UPT, UPT, UR4, -0x5, URZ ;  /* 0xfffffffb04047890 */ /* 0x000fc4000fffe0ff */
[----:B------:R-:W-:Y:S01]  /*b210*/  IMAD.WIDE.U32 R174, R174, -0x2daee0ad, RZ ;  /* 0xd2511f53aeae7825 */ /* 0x000fe200078e00ff */
[----:B------:R-:W-:Y:S02]  /*b220*/  LOP3.LUT R3, R222, UR11, R231, 0x96, !PT ;  /* 0x0000000bde037c12 */ /* 0x000fe4000f8e96e7 */
[----:B--2---:R-:W-:Y:S02]  /*b230*/  FMNMX.FTZ R6, R7, R6, !PT ;  /* 0x0000000607067209 */ /* 0x004fe40007810000 */
[----:B------:R-:W-:Y:S01]  /*b240*/  LOP3.LUT R230, R230, UR10, R175, 0x96, !PT ;  /* 0x0000000ae6e67c12 */ /* 0x000fe2000f8e96af */
[----:B------:R-:W-:Y:S02]  /*b250*/  IMAD.WIDE.U32 R172, R3, -0x326172a9, RZ ;  /* 0xcd9e8d5703ac7825 */ /* 0x000fe400078e00ff */
[----:B------:R-:W1:Y:S02]  /*b260*/  SHFL.BFLY PT, R164, R6, 0x1, 0x1f ;  /* 0x0c201f0006a47f89 */ /* 0x000e6400000e0000 */
[----:B------:R-:W-:Y:S01]  /*b270*/  IMAD.WIDE.U32 R230, R230, -0x326172a9, RZ ;  /* 0xcd9e8d57e6e67825 */ /* 0x000fe200078e00ff */
[----:B------:R-:W-:-:S02]  /*b280*/  LOP3.LUT R3, R220, UR16, R173, 0x96, !PT ;  /* 0x00000010dc037c12 */ /* 0x000fc4000f8e96ad */
[----:B---3--:R-:W-:Y:S02]  /*b290*/  FMNMX.FTZ R4, R5, R4, !PT ;  /* 0x0000000405047209 */ /* 0x008fe40007810000 */
[----:B------:R-:W-:Y:S01]  /*b2a0*/  LOP3.LUT R172, R172, UR13, R231, 0x96, !PT ;  /* 0x0000000dacac7c12 */ /* 0x000fe2000f8e96e7 */
[----:B------:R-:W-:Y:S02]  /*b2b0*/  IMAD.WIDE.U32 R8, R3, -0x2daee0ad, RZ ;  /* 0xd2511f5303087825 */ /* 0x000fe400078e00ff */
[----:B------:R-:W2:Y:S02]  /*b2c0*/  SHFL.BFLY PT, R3, R4, 0x1, 0x1f ;  /* 0x0c201f0004037f89 */ /* 0x000ea400000e0000 */
[----:B------:R-:W-:Y:S01]  /*b2d0*/  IMAD.WIDE.U32 R172, R172, -0x2daee0ad, RZ ;  /* 0xd2511f53acac7825 */ /* 0x000fe200078e00ff */
[----:B------:R-:W-:-:S04]  /*b2e0*/  LOP3.LUT R174, R174, UR8, R9, 0x96, !PT ;  /* 0x00000008aeae7c12 */ /* 0x000fc8000f8e9609 */
[----:B------:R-:W-:Y:S01]  /*b2f0*/  LOP3.LUT R5, R8, UR7, R173, 0x96, !PT ;  /* 0x0000000708057c12 */ /* 0x000fe2000f8e96ad */
[----:B------:R-:W-:-:S04]  /*b300*/  IMAD.WIDE.U32 R174, R174, -0x326172a9, RZ ;  /* 0xcd9e8d57aeae7825 */ /* 0x000fc800078e00ff */
[----:B------:R-:W-:Y:S01]  /*b310*/  IMAD.WIDE.U32 R10, R5, -0x326172a9, RZ ;  /* 0xcd9e8d57050a7825 */ /* 0x000fe200078e00ff */
[----:B-1----:R-:W-:Y:S02]  /*b320*/  FMNMX.FTZ R164, R6, R164, !PT ;  /* 0x000000a406a47209 */ /* 0x002fe40007810000 */
[----:B------:R-:W-:Y:S02]  /*b330*/  MOV R9, R10 ;  /* 0x0000000a00097202 */ /* 0x000fe40000000f00 */
[----:B------:R-:W-:Y:S01]  /*b340*/  PRMT R7, R10, 0x7771, RZ ;  /* 0x000077710a077816 */ /* 0x000fe200000000ff */
[C---:B----4-:R-:W-:Y:S01]  /*b350*/  FMUL.FTZ R189, R164.reuse, UR19 ;  /* 0x00000013a4bd7c20 */ /* 0x050fe20008410000 */
[----:B------:R-:W-:Y:S02]  /*b360*/  LOP3.LUT R9, R9, 0xff, RZ, 0xc0, !PT ;  /* 0x000000ff09097812 */ /* 0x000fe400078ec0ff */
[----:B------:R-:W-:Y:S02]  /*b370*/  FSETP.NEU.FTZ.AND P1, PT, R164, -INF , PT ;  /* 0xff800000a400780b */ /* 0x000fe40003f3d000 */
[----:B--2---:R-:W-:-:S02]  /*b380*/  FMNMX.FTZ R3, R4, R3, !PT ;  /* 0x0000000304037209 */ /* 0x004fc40007810000 */
[----:B------:R-:W-:Y:S02]  /*b390*/  PRMT R7, R9, 0x5410, R7 ;  /* 0x0000541009077816 */ /* 0x000fe40000000007 */
[C---:B------:R-:W-:Y:S01]  /*b3a0*/  FSETP.NEU.FTZ.AND P0, PT, R3.reuse, -INF , PT ;  /* 0xff8000000300780b */ /* 0x040fe20003f1d000 */
[C---:B------:R-:W-:Y:S01]  /*b3b0*/  FMUL.FTZ R188, R3.reuse, UR19 ;  /* 0x0000001303bc7c20 */ /* 0x040fe20008410000 */
[----:B------:R-:W-:Y:S02]  /*b3c0*/  FSEL R9, R164, RZ, P1 ;  /* 0x000000ffa4097208 */ /* 0x000fe40000800000 */
[----:B------:R-:W-:Y:S02]  /*b3d0*/  FSEL R208, R3, RZ, P0 ;  /* 0x000000ff03d07208 */ /* 0x000fe40000000000 */
[C---:B------:R-:W-:Y:S01]  /*b3e0*/  PRMT R8, R10.reuse, 0x7773, RZ ;  /* 0x000077730a087816 */ /* 0x040fe200000000ff */
[----:B------:R-:W-:Y:S01]  /*b3f0*/  FADD.FTZ R9, R193, -R9 ;  /* 0x80000009c1097221 */ /* 0x000fe20000010000 */
[----:B------:R-:W-:Y:S01]  /*b400*/  PRMT R6, R10, 0x7772, RZ ;  /* 0x000077720a067816 */ /* 0x000fe200000000ff */
[----:B------:R-:W-:Y:S01]  /*b410*/  FADD.FTZ R208, R165, -R208 ;  /* 0x800000d0a5d07221 */ /* 0x000fe20000010000 */
[----:B------:R-:W-:Y:S01]  /*b420*/  FSEL R189, R189, RZ, P1 ;  /* 0x000000ffbdbd7208 */ /* 0x000fe20000800000 */
[----:B------:R-:W-:Y:S01]  /*b430*/  FMUL.FTZ R9, R9, UR19 ;  /* 0x0000001309097c20 */ /* 0x000fe20008410000 */
[----:B------:R-:W-:Y:S01]  /*b440*/  PRMT R6, R6, 0x5410, R8 ;  /* 0x0000541006067816 */ /* 0x000fe20000000008 */
[----:B------:R-:W-:Y:S01]  /*b450*/  FMUL.FTZ R208, R208, UR19 ;  /* 0x00000013d0d07c20 */ /* 0x000fe20008410000 */
[----:B------:R-:W1:Y:S01]  /*b460*/  LDC R8, c[0x0][0x4f8] ;  /* 0x00013e00ff087b82 */ /* 0x000e620000000800 */
[--C-:B------:R-:W-:Y:S01]  /*b470*/  FFMA.FTZ R209, R16, UR19, -R189.reuse ;  /* 0x0000001310d17c23 */ /* 0x100fe200080108bd */
[----:B------:R-:W2:Y:S01]  /*b480*/  MUFU.EX2 R210, R9 ;  /* 0x0000000900d27308 */ /* 0x000ea20000000800 */
[----:B------:R-:W-:Y:S01]  /*b490*/  IADD3 R16, PT, PT, R2, 0x18000, RZ ;  /* 0x0001800002107810 */ /* 0x000fe20007ffe0ff */
[--C-:B------:R-:W-:Y:S01]  /*b4a0*/  FFMA.FTZ R197, R28, UR19, -R189.reuse ;  /* 0x000000131cc57c23 */ /* 0x100fe200080108bd */
[----:B------:R-:W-:Y:S01]  /*b4b0*/  FSEL R188, R188, RZ, P0 ;  /* 0x000000ffbcbc7208 */ /* 0x000fe20000000000 */
[----:B------:R-:W3:Y:S01]  /*b4c0*/  MUFU.EX2 R208, R208 ;  /* 0x000000d000d07308 */ /* 0x000ee20000000800 */
[----:B------:R-:W-:Y:S01]  /*b4d0*/  @P5 IADD3 R213, PT, PT, R16, -0x40, RZ ;  /* 0xffffffc010d55810 */ /* 0x000fe20007ffe0ff */
[--C-:B------:R-:W-:Y:S01]  /*b4e0*/  FFMA.FTZ R198, R25, UR19, -R189.reuse ;  /* 0x0000001319c67c23 */ /* 0x100fe200080108bd */
[----:B------:R-:W-:Y:S01]  /*b4f0*/  FFMA.FTZ R199, R17, UR19, -R189 ;  /* 0x0000001311c77c23 */ /* 0x000fe200080108bd */
[--C-:B------:R-:W-:Y:S01]  /*b500*/  FFMA.FTZ R24, R24, UR19, -R188.reuse ;  /* 0x0000001318187c23 */ /* 0x100fe200080108bc */
[--C-:B------:R-:W-:Y:S01]  /*b510*/  FFMA.FTZ R194, R27, UR19, -R188.reuse ;  /* 0x000000131bc27c23 */ /* 0x100fe200080108bc */
[----:B------:R-:W4:Y:S01]  /*b520*/  LDSM.16.MT88.4 R28, [R213] ;  /* 0x00000000d51c783b */ /* 0x000f220000004200 */
[--C-:B------:R-:W-:Y:S01]  /*b530*/  FFMA.FTZ R195, R18, UR19, -R188.reuse ;  /* 0x0000001312c37c23 */ /* 0x100fe200080108bc */
[----:B------:R5:W-:Y:S01]  /*b540*/  MUFU.EX2 R165, R24 ;  /* 0x0000001800a57308 */ /* 0x000be20000000800 */
[----:B------:R-:W-:Y:S01]  /*b550*/  FFMA.FTZ R193, R19, UR19, -R188 ;  /* 0x0000001313c17c23 */ /* 0x000fe200080108bc */
[----:B--2---:R-:W-:Y:S01]  /*b560*/  FMUL.FTZ R25, R45, R210 ;  /* 0x000000d22d197220 */ /* 0x004fe20000410000 */
[----:B------:R-:W-:Y:S01]  /*b570*/  LOP3.LUT R5, R174, UR9, R11, 0x96, !PT ;  /* 0x00000009ae057c12 */ /* 0x000fe2000f8e960b */
[----:B------:R-:W-:Y:S01]  /*b580*/  MUFU.EX2 R209, R209 ;  /* 0x000000d100d17308 */ /* 0x000fe20000000800 */
[----:B------:R-:W-:Y:S01]  /*b590*/  IADD3 R211, PT, PT, R211, R213, RZ ;  /* 0x000000d5d3d37210 */ /* 0x000fe20007ffe0ff */
[-C--:B---3--:R-:W-:Y:S01]  /*b5a0*/  FMUL.FTZ R26, R46, R208.reuse ;  /* 0x000000d02e1a7220 */ /* 0x088fe20000410000 */
[----:B------:R-:W-:Y:S01]  /*b5b0*/  FMUL.FTZ R27, R47, R208 ;  /* 0x000000d02f1b7220 */ /* 0x000fe20000410000 */
[C---:B------:R-:W-:Y:S01]  /*b5c0*/  LOP3.LUT R11, R5.reuse, 0xffff, RZ, 0xc0, !PT ;  /* 0x0000ffff050b7812 */ /* 0x040fe200078ec0ff */
[----:B------:R-:W-:Y:S01]  /*b5d0*/  MUFU.EX2 R199, R199 ;  /* 0x000000c700c77308 */ /* 0x000fe20000000800 */
[----:B------:R-:W-:Y:S01]  /*b5e0*/  PRMT R10, R5, 0x7632, R10 ;  /* 0x00007632050a7816 */ /* 0x000fe2000000000a */
[-C--:B------:R-:W-:Y:S01]  /*b5f0*/  FMUL.FTZ R16, R36, R210.reuse ;  /* 0x000000d224107220 */ /* 0x080fe20000410000 */
[-C--:B------:R-:W-:Y:S01]  /*b600*/  FMUL.FTZ R17, R37, R210.reuse ;  /* 0x000000d225117220 */ /* 0x080fe20000410000 */
[----:B------:R-:W-:Y:S01]  /*b610*/  MUFU.EX2 R198, R198 ;  /* 0x000000c600c67308 */ /* 0x000fe20000000800 */
[----:B-----5:R-:W-:Y:S01]  /*b620*/  FMUL.FTZ R24, R44, R210 ;  /* 0x000000d22c187220 */ /* 0x020fe20000410000 */
[-C--:B------:R-:W-:Y:S01]  /*b630*/  FMUL.FTZ R18, R38, R208.reuse ;  /* 0x000000d026127220 */ /* 0x080fe20000410000 */
[----:B------:R-:W2:Y:S01]  /*b640*/  LDSM.16.MT88.4 R44, [R2+0x1a000] ;  /* 0x01a00000022c783b */ /* 0x000ea20000004200 */
[----:B------:R-:W3:Y:S01]  /*b650*/  MUFU.EX2 R197, R197 ;  /* 0x000000c500c57308 */ /* 0x000ee20000000800 */
[----:B------:R-:W-:Y:S01]  /*b660*/  FMUL.FTZ R19, R39, R208 ;  /* 0x000000d027137220 */ /* 0x000fe20000410000 */
[----:B------:R-:W-:Y:S01]  /*b670*/  LOP3.LUT R4, R5, 0xff, RZ, 0xc0, !PT ;  /* 0x000000ff05047812 */ /* 0x000fe200078ec0ff */
[----:B------:R-:W5:Y:S01]  /*b680*/  LDSM.16.MT88.4 R36, [R211] ;  /* 0x00000000d324783b */ /* 0x000f620000004200 */
[----:B------:R-:W-:Y:S01]  /*b690*/  MUFU.EX2 R195, R195 ;  /* 0x000000c300c37308 */ /* 0x000fe20000000800 */
[----:B-1----:R-:W-:Y:S01]  /*b6a0*/  LOP3.LUT R8, R8, 0xff, RZ, 0xc0, !PT ;  /* 0x000000ff08087812 */ /* 0x002fe200078ec0ff */
[-C--:B------:R-:W-:Y:S01]  /*b6b0*/  FMUL.FTZ R40, R40, R210.reuse ;  /* 0x000000d228287220 */ /* 0x080fe20000410000 */
[----:B------:R-:W-:Y:S01]  /*b6c0*/  SHF.R.U32.HI R5, RZ, 0x18, R5 ;  /* 0x00000018ff057819 */ /* 0x000fe20000011605 */
[----:B------:R-:W1:Y:S01]  /*b6d0*/  MUFU.EX2 R194, R194 ;  /* 0x000000c200c27308 */ /* 0x000e620000000800 */
[----:B------:R-:W-:Y:S01]  /*b6e0*/  SHF.R.U32.HI R11, RZ, 0x8, R11 ;  /* 0x00000008ff0b7819 */ /* 0x000fe2000001160b */
[----:B------:R-:W-:Y:S01]  /*b6f0*/  FMUL.FTZ R41, R41, R210 ;  /* 0x000000d229297220 */ /* 0x000fe20000410000 */
[----:B------:R-:W-:Y:S01]  /*b700*/  LOP3.LUT R10, R10, 0xff, RZ, 0xc0, !PT ;  /* 0x000000ff0a0a7812 */ /* 0x000fe200078ec0ff */
[----:B------:R-:W4:Y:S01]  /*b710*/  MUFU.EX2 R193, R193 ;  /* 0x000000c100c17308 */ /* 0x000f220000000800 */
[----:B------:R-:W-:Y:S01]  /*b720*/  LEA R181, R8, R8, 0x10 ;  /* 0x0000000808b57211 */ /* 0x000fe200078e80ff */
[-C--:B------:R-:W-:Y:S01]  /*b730*/  FMUL.FTZ R42, R42, R208.reuse ;  /* 0x000000d02a2a7220 */ /* 0x080fe20000410000 */
[----:B------:R-:W-:Y:S01]  /*b740*/  PRMT R4, R4, 0x5410, R11 ;  /* 0x0000541004047816 */ /* 0x000fe2000000000b */
[----:B------:R-:W-:Y:S01]  /*b750*/  FMUL.FTZ R43, R43, R208 ;  /* 0x000000d02b2b7220 */ /* 0x000fe20000410000 */
[----:B------:R-:W-:Y:S01]  /*b760*/  PRMT R5, R10, 0x5410, R5 ;  /* 0x000054100a057816 */ /* 0x000fe20000000005 */
[-C--:B------:R-:W-:Y:S01]  /*b770*/  FMUL.FTZ R48, R48, R210.reuse ;  /* 0x000000d230307220 */ /* 0x080fe20000410000 */
[----:B------:R-:W-:Y:S01]  /*b780*/  LOP3.LUT R8, R6, 0xff00ff, RZ, 0xc0, !PT ;  /* 0x00ff00ff06087812 */ /* 0x000fe200078ec0ff */
[----:B------:R-:W-:Y:S01]  /*b790*/  FMUL.FTZ R49, R49, R210 ;  /* 0x000000d231317220 */ /* 0x000fe20000410000 */
[--C-:B------:R-:W-:Y:S01]  /*b7a0*/  HSET2.LE.AND R6, R7, R181.reuse, PT ;  /* 0x000000b507067233 */ /* 0x100fe20003803000 */
[-C--:B------:R-:W-:Y:S01]  /*b7b0*/  FMUL.FTZ R50, R50, R208.reuse ;  /* 0x000000d032327220 */ /* 0x080fe20000410000 */
[--C-:B------:R-:W-:Y:S01]  /*b7c0*/  HSET2.LE.AND R4, R4, R181.reuse, PT ;  /* 0x000000b504047233 */ /* 0x100fe20003803000 */
[----:B------:R-:W-:Y:S01]  /*b7d0*/  FMUL.FTZ R51, R51, R208 ;  /* 0x000000d033337220 */ /* 0x000fe20000410000 */
[--C-:B------:R-:W-:Y:S01]  /*b7e0*/  HSET2.LE.AND R7, R8, R181.reuse, PT ;  /* 0x000000b508077233 */ /* 0x100fe20003803000 */
[-C--:B------:R-:W-:Y:S01]  /*b7f0*/  FMUL.FTZ R64, R64, R210.reuse ;  /* 0x000000d240407220 */ /* 0x080fe20000410000 */
[----:B------:R-:W-:Y:S01]  /*b800*/  HSET2.LE.AND R5, R5, R181, PT ;  /* 0x000000b505057233 */ /* 0x000fe20003803000 */
[----:B------:R-:W-:Y:S01]  /*b810*/  FMUL.FTZ R65, R65, R210 ;  /* 0x000000d241417220 */ /* 0x000fe20000410000 */
[----:B---3--:R-:W-:Y:S01]  /*b820*/  F2FP.BF16.F32.PACK_AB R11, R197, R198 ;  /* 0x000000c6c50b723e */ /* 0x008fe200000010ff */
[----:B------:R-:W-:Y:S01]  /*b830*/  FMUL.FTZ R66, R66, R208 ;  /* 0x000000d042427220 */ /* 0x000fe20000410000 */
[----:B-1----:R-:W-:Y:S01]  /*b840*/  F2FP.BF16.F32.PACK_AB R10, R165, R194 ;  /* 0x000000c2a50a723e */ /* 0x002fe200000010ff */
[----:B------:R-:W-:Y:S01]  /*b850*/  FMUL.FTZ R67, R67, R208 ;  /* 0x000000d043437220 */ /* 0x000fe20000410000 */
[----:B------:R-:W-:Y:S01]  /*b860*/  F2FP.BF16.F32.PACK_AB R9, R199, R209 ;  /* 0x000000d1c709723e */ /* 0x000fe200000010ff */
[-C--:B------:R-:W-:Y:S01]  /*b870*/  FMUL.FTZ R32, R52, R210.reuse ;  /* 0x000000d234207220 */ /* 0x080fe20000410000 */
[----:B----4-:R-:W-:Y:S01]  /*b880*/  F2FP.BF16.F32.PACK_AB R8, R193, R195 ;  /* 0x000000c3c108723e */ /* 0x010fe200000010ff */
[----:B------:R-:W-:Y:S01]  /*b890*/  FMUL.FTZ R33, R53, R210 ;  /* 0x000000d235217220 */ /* 0x000fe20000410000 */
[----:B------:R-:W-:Y:S01]  /*b8a0*/  LOP3.LUT R6, R11, R6, RZ, 0xc0, !PT ;  /* 0x000000060b067212 */ /* 0x000fe200078ec0ff */
[-C--:B------:R-:W-:Y:S01]  /*b8b0*/  FMUL.FTZ R34, R54, R208.reuse ;  /* 0x000000d036227220 */ /* 0x080fe20000410000 */
[----:B------:R-:W-:Y:S01]  /*b8c0*/  LOP3.LUT R7, R10, R7, RZ, 0xc0, !PT ;  /* 0x000000070a077212 */ /* 0x000fe200078ec0ff */
[----:B------:R-:W-:Y:S01]  /*b8d0*/  FMUL.FTZ R35, R55, R208 ;  /* 0x000000d037237220 */ /* 0x000fe20000410000 */
[----:B------:R-:W-:Y:S01]  /*b8e0*/  LOP3.LUT R4, R9, R4, RZ, 0xc0, !PT ;  /* 0x0000000409047212 */ /* 0x000fe200078ec0ff */
[----:B------:R-:W1:Y:S01]  /*b8f0*/  LDSM.16.MT88.4 R52, [R180+0x1a000] ;  /* 0x01a00000b434783b */ /* 0x000e620000004200 */
[----:B------:R-:W-:Y:S01]  /*b900*/  LOP3.LUT R5, R8, R5, RZ, 0xc0, !PT ;  /* 0x0000000508057212 */ /* 0x000fe200078ec0ff */
        /* <DEDUP_REMOVED lines=36> */
[----:B------:R-:W4:Y:S01]  /*bb50*/  LDSM.16.MT88.4 R68, [R211+0x2000] ;  /* 0x00200000d344783b */ /* 0x000f220000004200 */
[----:B------:R-:W-:Y:S01]  /*bb60*/  FMUL.FTZ R99, R99, R208 ;  /* 0x000000d063637220 */ /* 0x000fe20000410000 */
[C---:B--2---:R-:W-:Y:S01]  /*bb70*/  HMMA.16816.F32.BF16 R40, R4.reuse, R44, R40 ;  /* 0x0000002c0428723c */ /* 0x044fe20000041828 */
[-C--:B------:R-:W-:Y:S01]  /*bb80*/  FMUL.FTZ R120, R120, R210.reuse ;  /* 0x000000d278787220 */ /* 0x080fe20000410000 */
[----:B------:R-:W-:Y:S01]  /*bb90*/  FMUL.FTZ R121, R121, R210 ;  /* 0x000000d279797220 */ /* 0x000fe20000410000 */
[-C--:B------:R-:W-:Y:S01]  /*bba0*/  FMUL.FTZ R122, R122, R208.reuse ;  /* 0x000000d07a7a7220 */ /* 0x080fe20000410000 */
[----:B------:R-:W-:Y:S01]  /*bbb0*/  FMUL.FTZ R123, R123, R208 ;  /* 0x000000d07b7b7220 */ /* 0x000fe20000410000 */
[----:B------:R-:W-:Y:S01]  /*bbc0*/  LOP3.LUT R174, R230, UR12, R175, 0x96, !PT ;  /* 0x0000000ce6ae7c12 */ /* 0x000fe2000f8e96af */
        /* <DEDUP_REMOVED lines=10> */
[C---:B-----5:R-:W-:Y:S01]  /*bc70*/  HMMA.16816.F32.BF16 R32, R4.reuse, R36, R32 ;  /* 0x000000240420723c */ /* 0x060fe20000041820 */
[--C-:B------:R-:W-:Y:S01]  /*bc80*/  FFMA.FTZ R232, R206, UR19, -R189.reuse ;  /* 0x00000013cee87c23 */ /* 0x100fe200080108bd */
[----:B------:R-:W-:Y:S01]  /*bc90*/  FFMA.FTZ R227, R207, UR19, -R189 ;  /* 0x00000013cfe37c23 */ /* 0x000fe200080108bd */
[-C--:B------:R-:W-:Y:S01]  /*bca0*/  FMUL.FTZ R112, R112, R210.reuse ;  /* 0x000000d270707220 */ /* 0x080fe20000410000 */
[----:B------:R-:W-:Y:S01]  /*bcb0*/  FMUL.FTZ R113, R113, R210 ;  /* 0x000000d271717220 */ /* 0x000fe20000410000 */
[-C--:B------:R-:W-:Y:S01]  /*bcc0*/  FMUL.FTZ R114, R114, R208.reuse ;  /* 0x000000d072727220 */ /* 0x080fe20000410000 */
[----:B------:R-:W-:Y:S01]  /*bcd0*/  FMUL.FTZ R115, R115, R208 ;  /* 0x000000d073737220 */ /* 0x000fe20000410000 */
[----:B------:R-:W-:Y:S01]  /*bce0*/  IMAD.WIDE.U32 R174, R174, -0x2daee0ad, RZ ;  /* 0xd2511f53aeae7825 */ /* 0x000fe200078e00ff */
[C---:B------:R-:W-:Y:S03]  /*bcf0*/  HMMA.16816.F32.BF16 R36, R4.reuse, R38, R56 ;  /* 0x000000260424723c */ /* 0x040fe60000041838 */
        /* <DEDUP_REMOVED lines=12> */
[-C--:B------:R-:W-:Y:S01]  /*bdc0*/  FMUL.FTZ R136, R136, R210.reuse ;  /* 0x000000d288887220 */ /* 0x080fe20000410000 */
[----:B------:R-:W-:Y:S01]  /*bdd0*/  LDSM.16.MT88.4 R160, [R211+0x6000] ;  /* 0x00600000d3a0783b */ /* 0x000fe20000004200 */
[----:B------:R-:W-:Y:S01]  /*bde0*/  FMUL.FTZ R137, R137, R210 ;  /* 0x000000d289897220 */ /* 0x000fe20000410000 */
[C---:B---3--:R-:W-:Y:S01]  /*bdf0*/  HMMA.16816.F32.BF16 R56, R4.reuse, R60, R56 ;  /* 0x0000003c0438723c */ /* 0x048fe20000041838 */
[-C--:B------:R-:W-:Y:S01]  /*be00*/  FMUL.FTZ R138, R138, R208.reuse ;  /* 0x000000d08a8a7220 */ /* 0x080fe20000410000 */
[----:B------:R-:W-:Y:S01]  /*be10*/  FMUL.FTZ R139, R139, R208 ;  /* 0x000000d08b8b7220 */ /* 0x000fe20000410000 */
[----:B------:R-:W-:Y:S01]  /*be20*/  LOP3.LUT R172, R172, UR6, R175, 0x96, !PT ;  /* 0x00000006acac7c12 */ /* 0x000fe2000f8e96af */
[--C-:B------:R-:W-:Y:S01]  /*be30*/  FFMA.FTZ R235, R171, UR19, -R189.reuse ;  /* 0x00000013abeb7c23 */ /* 0x100fe200080108bd */
[--C-:B------:R-:W-:Y:S01]  /*be40*/  FFMA.FTZ R233, R205, UR19, -R189.reuse ;  /* 0x00000013cde97c23 */ /* 0x100fe200080108bd */
[--C-:B------:R-:W-:Y:S01]  /*be50*/  FFMA.FTZ R234, R169, UR19, -R188.reuse ;  /* 0x00000013a9ea7c23 */ /* 0x100fe200080108bc */
[--C-:B------:R-:W-:Y:S01]  /*be60*/  FFMA.FTZ R231, R204, UR19, -R188.reuse ;  /* 0x00000013cce77c23 */ /* 0x100fe200080108bc */
[C---:B------:R-:W-:Y:S01]  /*be70*/  HMMA.16816.F32.BF16 R60, R4.reuse, R62, R80 ;  /* 0x0000003e043c723c */ /* 0x040fe20000041850 */
[-C--:B------:R-:W-:Y:S01]  /*be80*/  FMUL.FTZ R80, R100, R210.reuse ;  /* 0x000000d264507220 */ /* 0x080fe20000410000 */
[----:B------:R-:W-:Y:S01]  /*be90*/  FMUL.FTZ R81, R101, R210 ;  /* 0x000000d265517220 */ /* 0x000fe20000410000 */
[-C--:B------:R-:W-:Y:S01]  /*bea0*/  FMUL.FTZ R82, R102, R208.reuse ;  /* 0x000000d066527220 */ /* 0x080fe20000410000 */
[----:B------:R-:W-:Y:S01]  /*beb0*/  FMUL.FTZ R83, R103, R208 ;  /* 0x000000d067537220 */ /* 0x000fe20000410000 */
[--C-:B------:R-:W-:Y:S01]  /*bec0*/  FFMA.FTZ R230, R170, UR19, -R188.reuse ;  /* 0x00000013aae67c23 */ /* 0x100fe200080108bc */
[----:B------:R-:W-:Y:S01]  /*bed0*/  LDSM.16.MT88.4 R100, [R211+0x4000] ;  /* 0x00400000d364783b */ /* 0x000fe20000004200 */
[--C-:B------:R-:W-:Y:S01]  /*bee0*/  FFMA.FTZ R236, R168, UR19, -R188.reuse ;  /* 0x00000013a8ec7c23 */ /* 0x100fe200080108bc */
[C---:B----4-:R-:W-:Y:S01]  /*bef0*/  HMMA.16816.F32.BF16 R64, R4.reuse, R68, R64 ;  /* 0x000000440440723c */ /* 0x050fe20000041840 */
[----:B------:R-:W-:Y:S01]  /*bf00*/  MUFU.EX2 R235, R235 ;  /* 0x000000eb00eb7308 */ /* 0x000fe20000000800 */
[-C--:B------:R-:W-:Y:S01]  /*bf10*/  FMUL.FTZ R156, R156, R210.reuse ;  /* 0x000000d29c9c7220 */ /* 0x080fe20000410000 */
[----:B------:R-:W-:Y:S01]  /*bf20*/  FMUL.FTZ R157, R157, R210 ;  /* 0x000000d29d9d7220 */ /* 0x000fe20000410000 */
[-C--:B------:R-:W-:Y:S01]  /*bf30*/  FMUL.FTZ R158, R158, R208.reuse ;  /* 0x000000d09e9e7220 */ /* 0x080fe20000410000 */
[----:B------:R-:W-:Y:S01]  /*bf40*/  MUFU.EX2 R233, R233 ;  /* 0x000000e900e97308 */ /* 0x000fe20000000800 */
[----:B------:R-:W-:Y:S01]  /*bf50*/  FMUL.FTZ R159, R159, R208 ;  /* 0x000000d09f9f7220 */ /* 0x000fe20000410000 */
[-C--:B------:R-:W-:Y:S01]  /*bf60*/  FMUL.FTZ R152, R152, R210.reuse ;  /* 0x000000d298987220 */ /* 0x080fe20000410000 */
[C---:B------:R-:W-:Y:S01]  /*bf70*/  HMMA.16816.F32.BF16 R68, R4.reuse, R70, R88 ;  /* 0x000000460444723c */ /* 0x040fe20000041858 */
[-C--:B------:R-:W-:Y:S01]  /*bf80*/  FMUL.FTZ R88, R108, R210.reuse ;  /* 0x000000d26c587220 */ /* 0x080fe20000410000 */
[----:B------:R-:W-:Y:S01]  /*bf90*/  FMUL.FTZ R89, R109, R210 ;  /* 0x000000d26d597220 */ /* 0x000fe20000410000 */
[-C--:B------:R-:W-:Y:S01]  /*bfa0*/  FMUL.FTZ R90, R110, R208.reuse ;  /* 0x000000d06e5a7220 */ /* 0x080fe20000410000 */
[----:B------:R-:W-:Y:S01]  /*bfb0*/  FMUL.FTZ R91, R111, R208 ;  /* 0x000000d06f5b7220 */ /* 0x000fe20000410000 */
[----:B------:R-:W-:Y:S01]  /*bfc0*/  MUFU.EX2 R234, R234 ;  /* 0x000000ea00ea7308 */ /* 0x000fe20000000800 */
[----:B------:R-:W1:Y:S01]  /*bfd0*/  LDSM.16.MT88.4 R108, [R2+0x1e000] ;  /* 0x01e00000026c783b */ /* 0x000e620000004200 */
[-C--:B------:R-:W-:Y:S01]  /*bfe0*/  FMUL.FTZ R153, R153, R210.reuse ;  /* 0x000000d299997220 */ /* 0x080fe20000410000 */
[C---:B------:R-:W-:Y:S01]  /*bff0*/  HMMA.16816.F32.BF16 R52, R4.reuse, R54, R72 ;  /* 0x000000360434723c */ /* 0x040fe20000041848 */
[-C--:B------:R-:W-:Y:S01]  /*c000*/  FMUL.FTZ R72, R92, R210.reuse ;  /* 0x000000d25c487220 */ /* 0x080fe20000410000 */
[----:B------:R-:W-:Y:S01]  /*c010*/  FMUL.FTZ R73, R93, R210 ;  /* 0x000000d25d497220 */ /* 0x000fe20000410000 */
[-C--:B------:R-:W-:Y:S01]  /*c020*/  FMUL.FTZ R74, R94, R208.reuse ;  /* 0x000000d05e4a7220 */ /* 0x080fe20000410000 */
[-C--:B------:R-:W-:Y:S01]  /*c030*/  FMUL.FTZ R75, R95, R208.reuse ;  /* 0x000000d05f4b7220 */ /* 0x080fe20000410000 */
[----:B------:R-:W-:Y:S01]  /*c040*/  MUFU.EX2 R231, R231 ;  /* 0x000000e700e77308 */ /* 0x000fe20000000800 */
[----:B------:R-:W3:Y:S01]  /*c050*/  LDSM.16.MT88.4 R92, [R213+0x4000] ;  /* 0x00400000d55c783b */ /* 0x000ee20000004200 */
[-C--:B------:R-:W-:Y:S01]  /*c060*/  FMUL.FTZ R154, R154, R208.reuse ;  /* 0x000000d09a9a7220 */ /* 0x080fe20000410000 */
[C---:B--2---:R-:W-:Y:S01]  /*c070*/  HMMA.16816.F32.BF16 R80, R4.reuse, R84, R80 ;  /* 0x000000540450723c */ /* 0x044fe20000041850 */
[----:B------:R-:W2:Y:S01]  /*c080*/  MUFU.EX2 R230, R230 ;  /* 0x000000e600e67308 */ /* 0x000ea20000000800 */
[----:B------:R-:W-:Y:S01]  /*c090*/  FMUL.FTZ R155, R155, R208 ;  /* 0x000000d09b9b7220 */ /* 0x000fe20000410000 */
[-C--:B------:R-:W-:Y:S01]  /*c0a0*/  FMUL.FTZ R144, R144, R210.reuse ;  /* 0x000000d290907220 */ /* 0x080fe20000410000 */
[----:B------:R-:W-:Y:S01]  /*c0b0*/  FMUL.FTZ R145, R145, R210 ;  /* 0x000000d291917220 */ /* 0x000fe20000410000 */
[----:B------:R-:W4:Y:S01]  /*c0c0*/  MUFU.EX2 R236, R236 ;  /* 0x000000ec00ec7308 */ /* 0x000f220000000800 */
[-C--:B------:R-:W-:Y:S01]  /*c0d0*/  FMUL.FTZ R146, R146, R208.reuse ;  /* 0x000000d092927220 */ /* 0x080fe20000410000 */
        /* <DEDUP_REMOVED lines=9> */
[C---:B-----5:R-:W-:Y:S01]  /*c170*/  HMMA.16816.F32.BF16 R72, R4.reuse, R76, R72 ;  /* 0x0000004c0448723c */ /* 0x060fe20000041848 */
[----:B------:R-:W5:Y:S01]  /*c180*/  LDSM.16.MT88.4 R124, [R213+0x6000] ;  /* 0x00600000d57c783b */ /* 0x000f620000004200 */
        /* <DEDUP_REMOVED lines=12> */
[----:B------:R-:W4:Y:S01]  /*c250*/  LDSM.16.MT88.4 R116, [R180+0x1e000] ;  /* 0x01e00000b474783b */ /* 0x000f220000004200 */
[--C-:B------:R-:W-:Y:S01]  /*c260*/  FFMA.FTZ R247, R187, UR19, -R189.reuse ;  /* 0x00000013bbf77c23 */ /* 0x100fe200080108bd */
[C---:B-1----:R-:W-:Y:S01]  /*c270*/  HMMA.16816.F32.BF16 R104, R4.reuse, R108, R104 ;  /* 0x0000006c0468723c */ /* 0x042fe20000041868 */
[----:B------:R-:W-:Y:S01]  /*c280*/  MUFU.EX2 R239, R239 ;  /* 0x000000ef00ef7308 */ /* 0x000fe20000000800 */
[--C-:B------:R-:W-:Y:S01]  /*c290*/  FFMA.FTZ R252, R186, UR19, -R189.reuse ;  /* 0x00000013bafc7c23 */ /* 0x100fe200080108bd */
[--C-:B------:R-:W-:Y:S01]  /*c2a0*/  FFMA.FTZ R250, R185, UR19, -R188.reuse ;  /* 0x00000013b9fa7c23 */ /* 0x100fe200080108bc */
[--C-:B------:R-:W-:Y:S01]  /*c2b0*/  FFMA.FTZ R249, R184, UR19, -R188.reuse ;  /* 0x00000013b8f97c23 */ /* 0x100fe200080108bc */
[----:B------:R-:W-:Y:S01]  /*c2c0*/  MUFU.EX2 R237, R237 ;  /* 0x000000ed00ed7308 */ /* 0x000fe20000000800 */
[----:B------:R-:W-:Y:S01]  /*c2d0*/  FFMA.FTZ R246, R190, UR19, -R189 ;  /* 0x00000013bef67c23 */ /* 0x000fe200080108bd */
[----:B------:R-:W-:Y:S01]  /*c2e0*/  LDSM.16.MT88.4 R184, [R213+0x1800] ;  /* 0x00180000d5b8783b */ /* 0x000fe20000004200 */
[C---:B------:R-:W-:Y:S01]  /*c2f0*/  HMMA.16816.F32.BF16 R96, R4.reuse, R100, R96 ;  /* 0x000000640460723c */ /* 0x040fe20000041860 */
[----:B------:R-:W-:Y:S01]  /*c300*/  MUFU.EX2 R241, R241 ;  /* 0x000000f100f17308 */ /* 0x000fe20000000800 */
[--C-:B------:R-:W-:Y:S01]  /*c310*/  FFMA.FTZ R251, R182, UR19, -R188.reuse ;  /* 0x00000013b6fb7c23 */ /* 0x100fe200080108bc */
[----:B------:R-:W-:Y:S01]  /*c320*/  FFMA.FTZ R248, R183, UR19, -R188 ;  /* 0x00000013b7f87c23 */ /* 0x000fe200080108bc */
[----:B------:R-:W-:Y:S01]  /*c330*/  LDSM.16.MT88.4 R200, [R180+0x1d800] ;  /* 0x01d80000b4c8783b */ /* 0x000fe20000004200 */
[----:B------:R-:W-:Y:S01]  /*c340*/  MUFU.EX2 R242, R242 ;  /* 0x000000f200f27308 */ /* 0x000fe20000000800 */
[----:B------:R-:W-:Y:S01]  /*c350*/  FFMA.FTZ R209, R226, R210, R209 ;  /* 0x000000d2e2d17223 */ /* 0x000fe200000100d1 */
[----:B------:R-:W-:Y:S01]  /*c360*/  FFMA.FTZ R195, R219, R208, R195 ;  /* 0x000000d0dbc37223 */ /* 0x000fe200000100c3 */
[C---:B------:R-:W-:Y:S01]  /*c370*/  HMMA.16816.F32.BF16 R100, R4.reuse, R102, R120 ;  /* 0x000000660464723c */ /* 0x040fe20000041878 */
[-C--:B------:R-:W-:Y:S01]  /*c380*/  FMUL.FTZ R120, R140, R210.reuse ;  /* 0x000000d28c787220 */ /* 0x080fe20000410000 */
[----:B------:R-:W-:Y:S01]  /*c390*/  FMUL.FTZ R121, R141, R210 ;  /* 0x000000d28d797220 */ /* 0x000fe20000410000 */
[-C--:B------:R-:W-:Y:S01]  /*c3a0*/  FMUL.FTZ R122, R142, R208.reuse ;  /* 0x000000d08e7a7220 */ /* 0x080fe20000410000 */
[----:B------:R-:W-:Y:S01]  /*c3b0*/  FMUL.FTZ R123, R143, R208 ;  /* 0x000000d08f7b7220 */ /* 0x000fe20000410000 */
[----:B------:R-:W-:Y:S01]  /*c3c0*/  MUFU.EX2 R243, R243 ;  /* 0x000000f300f37308 */ /* 0x000fe20000000800 */
[----:B------:R-:W1:Y:S01]  /*c3d0*/  LDSM.16.MT88.4 R140, [R180+0x18800] ;  /* 0x01880000b48c783b */ /* 0x000e620000004200 */
[----:B------:R-:W-:Y:S01]  /*c3e0*/  FADD.FTZ R209, R199, R209 ;  /* 0x000000d1c7d17221 */ /* 0x000fe20000010000 */
[C---:B------:R-:W-:Y:S01]  /*c3f0*/  HMMA.16816.F32.BF16 R108, R4.reuse, R110, R128 ;  /* 0x0000006e046c723c */ /* 0x040fe20000041880 */
[----:B------:R-:W-:Y:S01]  /*c400*/  MOV R128, R174 ;  /* 0x000000ae00807202 */ /* 0x000fe20000000f00 */
[-C--:B------:R-:W-:Y:S01]  /*c410*/  FMUL.FTZ R130, R150, R208.reuse ;  /* 0x000000d096827220 */ /* 0x080fe20000410000 */
[----:B------:R-:W-:Y:S01]  /*c420*/  PRMT R129, R174, 0x7773, RZ ;  /* 0x00007773ae817816 */ /* 0x000fe200000000ff */
[----:B------:R-:W-:Y:S01]  /*c430*/  FMUL.FTZ R131, R151, R208 ;  /* 0x000000d097837220 */ /* 0x000fe20000410000 */
[----:B--2---:R-:W-:Y:S01]  /*c440*/  F2FP.BF16.F32.PACK_AB R151, R230, R231 ;  /* 0x000000e7e697723e */ /* 0x004fe200000010ff */
[----:B------:R-:W-:Y:S01]  /*c450*/  MUFU.EX2 R246, R246 ;  /* 0x000000f600f67308 */ /* 0x000fe20000000800 */
[----:B------:R-:W-:Y:S01]  /*c460*/  F2FP.BF16.F32.PACK_AB R150, R233, R235 ;  /* 0x000000ebe996723e */ /* 0x000fe200000010ff */
[----:B---3--:R-:W-:Y:S01]  /*c470*/  HMMA.16816.F32.BF16 R88, R4, R92, R88 ;  /* 0x0000005c0458723c */ /* 0x008fe20000041858 */
[----:B------:R-:W-:Y:S01]  /*c480*/  FADD.FTZ R193, R193, R195 ;  /* 0x000000c3c1c17221 */ /* 0x000fe20000010000 */
[----:B------:R-:W-:Y:S01]  /*c490*/  MUFU.EX2 R247, R247 ;  /* 0x000000f700f77308 */ /* 0x000fe20000000800 */
[----:B------:R-:W-:-:S02]  /*c4a0*/  FADD.FTZ R198, R198, R209 ;  /* 0x000000d1c6c67221 */ /* 0x000fc40000010000 */
[----:B------:R-:W-:Y:S01]  /*c4b0*/  FADD.FTZ R193, R194, R193 ;  /* 0x000000c1c2c17221 */ /* 0x000fe20000010000 */
[----:B------:R-:W-:Y:S01]  /*c4c0*/  MUFU.EX2 R252, R252 ;  /* 0x000000fc00fc7308 */ /* 0x000fe20000000800 */
[----:B------:R-:W-:Y:S01]  /*c4d0*/  FADD.FTZ R198, R197, R198 ;  /* 0x000000c6c5c67221 */ /* 0x000fe20000010000 */
[C---:B------:R-:W-:Y:S01]  /*c4e0*/  HMMA.16816.F32.BF16 R92, R4.reuse, R94, R112 ;  /* 0x0000005e045c723c */ /* 0x040fe20000041870 */
[----:B------:R-:W-:Y:S01]  /*c4f0*/  FMUL.FTZ R114, R134, R208 ;  /* 0x000000d086727220 */ /* 0x000fe20000410000 */
[-C--:B------:R-:W-:Y:S01]  /*c500*/  FMUL.FTZ R112, R132, R210.reuse ;  /* 0x000000d284707220 */ /* 0x080fe20000410000 */
[----:B------:R-:W-:Y:S01]  /*c510*/  FMUL.FTZ R113, R133, R210 ;  /* 0x000000d285717220 */ /* 0x000fe20000410000 */
        /* <DEDUP_REMOVED lines=8> */
[----:B------:R-:W-:Y:S01]  /*c5a0*/  FMUL.FTZ R129, R149, R210 ;  /* 0x000000d295817220 */ /* 0x000fe20000410000 */
[----:B------:R-:W-:Y:S01]  /*c5b0*/  PRMT R134, R124, 0x5410, R134 ;  /* 0x000054107c867816 */ /* 0x000fe20000000086 */
[----:B------:R-:W-:Y:S01]  /*c5c0*/  MUFU.EX2 R250, R250 ;  /* 0x000000fa00fa7308 */ /* 0x000fe20000000800 */
[C---:B------:R-:W-:Y:S01]  /*c5d0*/  PRMT R135, R172.reuse, 0x7632, R135 ;  /* 0x00007632ac877816 */ /* 0x040fe20000000087 */
[C---:B----4-:R-:W-:Y:S01]  /*c5e0*/  HMMA.16816.F32.BF16 R112, R4.reuse, R116, R112 ;  /* 0x000000740470723c */ /* 0x050fe20000041870 */
[C---:B------:R-:W-:Y:S01]  /*c5f0*/  LOP3.LUT R133, R172.reuse, 0xffff, RZ, 0xc0, !PT ;  /* 0x0000ffffac857812 */ /* 0x040fe200078ec0ff */
[----:B------:R-:W-:Y:S01]  /*c600*/  MUFU.EX2 R249, R249 ;  /* 0x000000f900f97308 */ /* 0x000fe20000000800 */
[----:B------:R-:W-:Y:S01]  /*c610*/  LOP3.LUT R125, R172, 0xff, RZ, 0xc0, !PT ;  /* 0x000000ffac7d7812 */ /* 0x000fe200078ec0ff */
[----:B------:R-:W-:Y:S01]  /*c620*/  FADD.FTZ R165, R165, R193 ;  /* 0x000000c1a5a57221 */ /* 0x000fe20000010000 */
[----:B------:R-:W-:Y:S01]  /*c630*/  SHF.R.U32.HI R172, RZ, 0x18, R172 ;  /* 0x00000018ffac7819 */ /* 0x000fe200000116ac */
[----:B------:R-:W-:Y:S01]  /*c640*/  MUFU.EX2 R248, R248 ;  /* 0x000000f800f87308 */ /* 0x000fe20000000800 */
[----:B------:R-:W-:Y:S01]  /*c650*/  LOP3.LUT R135, R135, 0xff, RZ, 0xc0, !PT ;  /* 0x000000ff87877812 */ /* 0x000fe200078ec0ff */
[C---:B------:R-:W-:Y:S01]  /*c660*/  HMMA.16816.F32.BF16 R116, R4.reuse, R118, R136 ;  /* 0x000000760474723c */ /* 0x040fe20000041888 */
[--C-:B------:R-:W-:Y:S01]  /*c670*/  HSET2.LE.AND R134, R134, R181.reuse, PT ;  /* 0x000000b586867233 */ /* 0x100fe20003803000 */
[----:B------:R-:W-:Y:S01]  /*c680*/  FADD.FTZ R235, R235, R198 ;  /* 0x000000c6ebeb7221 */ /* 0x000fe20000010000 */
[----:B------:R-:W-:Y:S01]  /*c690*/  F2FP.BF16.F32.PACK_AB R137, R227, R232 ;  /* 0x000000e8e389723e */ /* 0x000fe200000010ff */
        /* <DEDUP_REMOVED lines=10> */
[----:B------:R-:W2:Y:S01]  /*c740*/  LDSM.16.MT88.4 R136, [R213+0x800] ;  /* 0x00080000d588783b */ /* 0x000ea20000004200 */
[C---:B------:R-:W-:Y:S01]  /*c750*/  F2FP.BF16.F32.PACK_AB R149, R236.reuse, R234 ;  /* 0x000000eaec95723e */ /* 0x040fe200000010ff */
        /* <DEDUP_REMOVED lines=11> */
[----:B------:R-:W-:Y:S02]  /*c810*/  FADD.FTZ R236, R231, R236 ;  /* 0x000000ece7ec7221 */ /* 0x000fe40000010000 */
[----:B------:R-:W-:Y:S02]  /*c820*/  LOP3.LUT R133, R149, R133, RZ, 0xc0, !PT ;  /* 0x0000008595857212 */ /* 0x000fe400078ec0ff */
[----:B------:R-:W-:Y:S01]  /*c830*/  HMMA.16816.F32.BF16 R128, R4, R160, R128 ;  /* 0x000000a00480723c */ /* 0x000fe20000041880 */
[----:B------:R-:W-:Y:S01]  /*c840*/  LDSM.16.MT88.4 R148, [R2+0x1c800] ;  /* 0x01c800000294783b */ /* 0x000fe20000004200 */
[----:B------:R-:W-:-:S06]  /*c850*/  FADD.FTZ R230, R230, R236 ;  /* 0x000000ece6e67221 */ /* 0x000fcc0000010000 */
[----:B------:R-:W-:Y:S01]  /*c860*/  HMMA.16816.F32.BF16 R4, R4, R162, R144 ;  /* 0x000000a20404723c */ /* 0x000fe20000041890 */
[----:B------:R-:W4:Y:S04]  /*c870*/  LDSM.16.MT88.4 R144, [R180+0x1c800] ;  /* 0x01c80000b490783b */ /* 0x000f280000004200 */
[----:B------:R-:W-:Y:S03]  /*c880*/  LDSM.16.MT88.4 R160, [R213+0x2800] ;  /* 0x00280000d5a0783b */ /* 0x000fe60000004200 */
[C---:B-1----:R-:W-:Y:S08]  /*c890*/  HMMA.16816.F32.BF16 R16, R132.reuse, R140, R16 ;  /* 0x0000008c8410723c */ /* 0x042ff00000041810 */
[C---:B--2---:R-:W-:Y:S08]  /*c8a0*/  HMMA.16816.F32.BF16 R24, R132.reuse, R136, R24 ;  /* 0x000000888418723c */ /* 0x044ff00000041818 */
[C---:B------:R-:W-:Y:S01]  /*c8b0*/  HMMA.16816.F32.BF16 R28, R132.reuse, R138, R28 ;  /* 0x0000008a841c723c */ /* 0x040fe2000004181c */
[----:B------:R-:W1:Y:S07]  /*c8c0*/  LDSM.16.MT88.4 R136, [R211+0x4800] ;  /* 0x00480000d388783b */ /* 0x000e6e0000004200 */
[C---:B------:R-:W-:Y:S01]  /*c8d0*/  HMMA.16816.F32.BF16 R20, R132.reuse, R142, R20 ;  /* 0x0000008e8414723c */ /* 0x040fe20000041814 */
[----:B------:R-:W2:Y:S07]  /*c8e0*/  LDSM.16.MT88.4 R140, [R213+0x4800] ;  /* 0x00480000d58c783b */ /* 0x000eae0000004200 */
[C---:B---3--:R-:W-:Y:S08]  /*c8f0*/  HMMA.16816.F32.BF16 R48, R132.reuse, R152, R48 ;  /* 0x000000988430723c */ /* 0x048ff00000041830 */
[----:B----4-:R-:W-:Y:S01]  /*c900*/  HMMA.16816.F32.BF16 R80, R132, R144, R80 ;  /* 0x000000908450723c */ /* 0x010fe20000041850 */
[----:B------:R-:W-:-:S04]  /*c910*/  MOV R144, UR4 ;  /* 0x0000000400907c02 */ /* 0x000fc80008000f00 */
[----:B------:R-:W-:-:S03]  /*c920*/  LOP3.LUT R144, R144, UR25, R225, 0x96, !PT ;  /* 0x0000001990907c12 */ /* 0x000fc6000f8e96e1 */
[C---:B------:R-:W-:Y:S01]  /*c930*/  HMMA.16816.F32.BF16 R52, R132.reuse, R154, R52 ;  /* 0x0000009a8434723c */ /* 0x040fe20000041834 */
[----:B------:R-:W3:Y:S07]  /*c940*/  LDSM.16.MT88.4 R152, [R2+0x1e800] ;  /* 0x01e800000298783b */ /* 0x000eee0000004200 */
[----:B------:R-:W-:Y:S01]  /*c950*/  HMMA.16816.F32.BF16 R72, R132, R148, R72 ;  /* 0x000000948448723c */ /* 0x000fe20000041848 */
[----:B------:R-:W-:-:S03]  /*c960*/  IMAD.WIDE.U32 R148, R144, -0x326172a9, RZ ;  /* 0xcd9e8d5790947825 */ /* 0x000fc600078e00ff */
[----:B------:R-:W-:-:S04]  /*c970*/  LOP3.LUT R148, R148, UR17, R221, 0x96, !PT ;  /* 0x0000001194947c12 */ /* 0x000fc8000f8e96dd */
[----:B-1----:R-:W-:Y:S01]  /*c980*/  HMMA.16816.F32.BF16 R96, R132, R136, R96 ;  /* 0x000000888460723c */ /* 0x002fe20000041860 */
[----:B------:R-:W-:Y:S01]  /*c990*/  LOP3.LUT R136, R228, UR18, R149, 0x96, !PT ;  /* 0x00000012e4887c12 */ /* 0x000fe2000f8e9695 */
[----:B------:R-:W-:-:S04]  /*c9a0*/  IMAD.WIDE.U32 R148, R148, -0x2daee0ad, RZ ;  /* 0xd2511f5394947825 */ /* 0x000fc800078e00ff */
[----:B------:R-:W-:Y:S02]  /*c9b0*/  IMAD.WIDE.U32 R204, R136, -0x2daee0ad, RZ ;  /* 0xd2511f5388cc7825 */ /* 0x000fe400078e00ff */
[----:B--2---:R-:W-:Y:S03]  /*c9c0*/  HMMA.16816.F32.BF16 R88, R132, R140, R88 ;  /* 0x0000008c8458723c */ /* 0x004fe60000041858 */
[----:B------:R-:W-:Y:S02]  /*c9d0*/  LOP3.LUT R136, R222, UR11, R205, 0x96, !PT ;  /* 0x0000000bde887c12 */ /* 0x000fe4000f8e96cd */
[----:B------:R-:W-:-:S03]  /*c9e0*/  LOP3.LUT R204, R204, UR10, R149, 0x96, !PT ;  /* 0x0000000acccc7c12 */ /* 0x000fc6000f8e9695 */
[----:B------:R-:W-:Y:S01]  /*c9f0*/  HMMA.16816.F32.BF16 R92, R132, R142, R92 ;  /* 0x0000008e845c723c */ /* 0x000fe2000004185c */
[----:B------:R-:W1:Y:S01]  /*ca00*/  LDSM.16.MT88.4 R140, [R180+0x1e800] ;  /* 0x01e80000b48c783b */ /* 0x000e620000004200 */
[----:B------:R-:W-:-:S04]  /*ca10*/  IMAD.WIDE.U32 R206, R136, -0x326172a9, RZ ;  /* 0xcd9e8d5788ce7825 */ /* 0x000fc800078e00ff */
[----:B------:R-:W-:Y:S01]  /*ca20*/  IMAD.WIDE.U32 R204, R204, -0x326172a9, RZ ;  /* 0xcd9e8d57cccc7825 */ /* 0x000fe200078e00ff */
[----:B------:R-:W-:Y:S01]  /*ca30*/  LOP3.LUT R136, R220, UR16, R207, 0x96, !PT ;  /* 0x00000010dc887c12 */ /* 0x000fe2000f8e96cf */
[----:B------:R-:W-:Y:S01]  /*ca40*/  HMMA.16816.F32.BF16 R84, R132, R146, R84 ;  /* 0x000000928454723c */ /* 0x000fe20000041854 */
[----:B------:R-:W2:Y:S02]  /*ca50*/  LDSM.16.MT88.4 R144, [R213+0x6800] ;  /* 0x00680000d590783b */ /* 0x000ea40000004200 */
[----:B------:R-:W-:Y:S01]  /*ca60*/  LOP3.LUT R206, R206, UR13, R205, 0x96, !PT ;  /* 0x0000000dcece7c12 */ /* 0x000fe2000f8e96cd */
[----:B------:R-:W-:-:S04]  /*ca70*/  IMAD.WIDE.U32 R244, R136, -0x2daee0ad, RZ ;  /* 0xd2511f5388f47825 */ /* 0x000fc800078e00ff */
[----:B------:R-:W-:Y:S01]  /*ca80*/  HMMA.16816.F32.BF16 R8, R132, R156, R8 ;  /* 0x0000009c8408723c */ /* 0x000fe20000041808 */
[----:B------:R-:W-:-:S07]  /*ca90*/  IMAD.WIDE.U32 R206, R206, -0x2daee0ad, RZ ;  /* 0xd2511f53cece7825 */ /* 0x000fce00078e00ff */
[C---:B------:R-:W-:Y:S01]  /*caa0*/  HMMA.16816.F32.BF16 R12, R132.reuse, R158, R12 ;  /* 0x0000009e840c723c */ /* 0x040fe2000004180c */
[----:B------:R-:W4:Y:S07]  /*cab0*/  LDSM.16.MT88.4 R156, [R211+0x2800] ;  /* 0x00280000d39c783b */ /* 0x000f2e0000004200 */
[----:B---3--:R-:W-:Y:S01]  /*cac0*/  HMMA.16816.F32.BF16 R104, R132, R152, R104 ;  /* 0x000000988468723c */ /* 0x008fe20000041868 */
[----:B------:R-:W-:Y:S02]  /*cad0*/  LOP3.LUT R152, R244, UR7, R207, 0x96, !PT ;  /* 0x00000007f4987c12 */ /* 0x000fe4000f8e96cf */
[----:B------:R-:W-:-:S03]  /*cae0*/  LOP3.LUT R244, R148, UR8, R245, 0x96, !PT ;  /* 0x0000000894f47c12 */ /* 0x000fc6000f8e96f5 */
[----:B------:R-:W-:Y:S02]  /*caf0*/  IMAD.WIDE.U32 R152, R152, -0x326172a9, RZ ;  /* 0xcd9e8d5798987825 */ /* 0x000fe400078e00ff */
[----:B------:R-:W-:Y:S01]  /*cb00*/  HMMA.16816.F32.BF16 R76, R132, R150, R76 ;  /* 0x00000096844c723c */ /* 0x000fe2000004184c */
[----:B------:R-:W3:Y:S01]  /*cb10*/  LDSM.16.MT88.4 R148, [R211+0x6800] ;  /* 0x00680000d394783b */ /* 0x000ee20000004200 */
[----:B------:R-:W-:-:S06]  /*cb20*/  IMAD.WIDE.U32 R244, R244, -0x326172a9, RZ ;  /* 0xcd9e8d57f4f47825 */ /* 0x000fcc00078e00ff */
[C---:B------:R-:W-:Y:S08]  /*cb30*/  HMMA.16816.F32.BF16 R100, R132.reuse, R138, R100 ;  /* 0x0000008a8464723c */ /* 0x040ff00000041864 */
[----:B-1----:R-:W-:Y:S01]  /*cb40*/  HMMA.16816.F32.BF16 R136, R132, R142, R116 ;  /* 0x0000008e8488723c */ /* 0x002fe20000041874 */
[----:B------:R-:W-:Y:S02]  /*cb50*/  MOV R117, R152 ;  /* 0x0000009800757202 */ /* 0x000fe40000000f00 */
[----:B------:R-:W-:-:S02]  /*cb60*/  PRMT R116, R152, 0x7773, RZ ;  /* 0x0000777398747816 */ /* 0x000fc400000000ff */
[----:B------:R-:W-:-:S03]  /*cb70*/  LOP3.LUT R117, R117, 0xff, RZ, 0xc0, !PT ;  /* 0x000000ff75757812 */ /* 0x000fc600078ec0ff */
[C---:B------:R-:W-:Y:S08]  /*cb80*/  HMMA.16816.F32.BF16 R112, R132.reuse, R140, R112 ;  /* 0x0000008c8470723c */ /* 0x040ff00000041870 */
[C---:B------:R-:W-:Y:S08]  /*cb90*/  HMMA.16816.F32.BF16 R40, R132.reuse, R168, R40 ;  /* 0x000000a88428723c */ /* 0x040ff00000041828 */
[C---:B------:R-:W-:Y:S01]  /*cba0*/  HMMA.16816.F32.BF16 R44, R132.reuse, R170, R44 ;  /* 0x000000aa842c723c */ /* 0x040fe2000004182c */
[----:B------:R-:W1:Y:S07]  /*cbb0*/  LDSM.16.MT88.4 R168, [R180+0x19000] ;  /* 0x01900000b4a8783b */ /* 0x000e6e0000004200 */
[----:B--2---:R-:W-:Y:S01]  /*cbc0*/  HMMA.16816.F32.BF16 R140, R132, R144, R120 ;  /* 0x00000090848c723c */ /* 0x004fe20000041878 */
[C---:B------:R-:W-:Y:S01]  /*cbd0*/  PRMT R144, R152.reuse, 0x7771, RZ ;  /* 0x0000777198907816 */ /* 0x040fe200000000ff */
[----:B------:R-:W-:Y:S01]  /*cbe0*/  LDSM.16.MT88.4 R120, [R211+0x1000] ;  /* 0x00100000d378783b */ /* 0x000fe20000004200 */
[----:B------:R-:W-:-:S02]  /*cbf0*/  PRMT R145, R152, 0x7772, RZ ;  /* 0x0000777298917816 */ /* 0x000fc400000000ff */
[----:B------:R-:W-:Y:S02]  /*cc00*/  PRMT R144, R117, 0x5410, R144 ;  /* 0x0000541075907816 */ /* 0x000fe40000000090 */
[----:B------:R-:W-:Y:S01]  /*cc10*/  PRMT R145, R145, 0x5410, R116 ;  /* 0x0000541091917816 */ /* 0x000fe20000000074 */
[C---:B----4-:R-:W-:Y:S01]  /*cc20*/  HMMA.16816.F32.BF16 R64, R132.reuse, R156, R64 ;  /* 0x0000009c8440723c */ /* 0x050fe20000041840 */
[----:B------:R-:W-:Y:S01]  /*cc30*/  LDSM.16.MT88.4 R116, [R213+0x1000] ;  /* 0x00100000d574783b */ /* 0x000fe20000004200 */
[--C-:B------:R-:W-:Y:S01]  /*cc40*/  LOP3.LUT R152, R244, UR9, R153.reuse, 0x96, !PT ;  /* 0x00000009f4987c12 */ /* 0x100fe2000f8e9699 */
[----:B------:R-:W-:Y:S01]  /*cc50*/  FFMA.FTZ R244, R176, UR19, -R188 ;  /* 0x00000013b0f47c23 */ /* 0x000fe200080108bc */
[----:B------:R-:W-:Y:S01]  /*cc60*/  HSET2.LE.AND R144, R144, R181, PT ;  /* 0x000000b590907233 */ /* 0x000fe20003803000 */
[----:B------:R-:W-:Y:S01]  /*cc70*/  LDSM.16.MT88.4 R176, [R2+0x1d000] ;  /* 0x01d0000002b0783b */ /* 0x000fe20000004200 */
[----:B------:R-:W-:Y:S02]  /*cc80*/  PRMT R153, R152, 0x7632, R153 ;  /* 0x0000763298997816 */ /* 0x000fe40000000099 */
[----:B------:R-:W-:Y:S01]  /*cc90*/  HMMA.16816.F32.BF16 R68, R132, R158, R68 ;  /* 0x0000009e8444723c */ /* 0x000fe20000041844 */
[----:B------:R-:W2:Y:S01]  /*cca0*/  LDSM.16.MT88.4 R156, [R2+0x19000] ;  /* 0x01900000029c783b */ /* 0x000ea20000004200 */
[----:B------:R-:W4:Y:S01]  /*ccb0*/  MUFU.EX2 R244, R244 ;  /* 0x000000f400f47308 */ /* 0x000f220000000800 */
[----:B------:R-:W-:-:S05]  /*ccc0*/  LOP3.LUT R153, R153, 0xff, RZ, 0xc0, !PT ;  /* 0x000000ff99997812 */ /* 0x000fca00078ec0ff */
[C---:B------:R-:W-:Y:S01]  /*ccd0*/  HMMA.16816.F32.BF16 R124, R132.reuse, R146, R124 ;  /* 0x00000092847c723c */ /* 0x040fe2000004187c */
[C---:B------:R-:W-:Y:S02]  /*cce0*/  LOP3.LUT R146, R152.reuse, 0xffff, RZ, 0xc0, !PT ;  /* 0x0000ffff98927812 */ /* 0x040fe400078ec0ff */
[----:B------:R-:W-:Y:S02]  /*ccf0*/  LOP3.LUT R147, R152, 0xff, RZ, 0xc0, !PT ;  /* 0x000000ff98937812 */ /* 0x000fe400078ec0ff */
[----:B------:R-:W-:Y:S02]  /*cd00*/  SHF.R.U32.HI R146, RZ, 0x8, R146 ;  /* 0x00000008ff927819 */ /* 0x000fe40000011692 */
[----:B------:R-:W-:Y:S01]  /*cd10*/  SHF.R.U32.HI R152, RZ, 0x18, R152 ;  /* 0x00000018ff987819 */ /* 0x000fe20000011698 */
[----:B---3--:R-:W-:Y:S01]  /*cd20*/  HMMA.16816.F32.BF16 R128, R132, R148, R128 ;  /* 0x000000948480723c */ /* 0x008fe20000041880 */
[----:B------:R-:W-:Y:S01]  /*cd30*/  PRMT R147, R147, 0x5410, R146 ;  /* 0x0000541093937816 */ /* 0x000fe20000000092 */
[----:B----4-:R-:W-:Y:S01]  /*cd40*/  FADD.FTZ R230, R244, R230 ;  /* 0x000000e6f4e67221 */ /* 0x010fe20000010000 */
[----:B------:R-:W-:-:S02]  /*cd50*/  LOP3.LUT R146, R145, 0xff00ff, RZ, 0xc0, !PT ;  /* 0x00ff00ff91927812 */ /* 0x000fc400078ec0ff */
[----:B------:R-:W-:Y:S02]  /*cd60*/  PRMT R145, R153, 0x5410, R152 ;  /* 0x0000541099917816 */ /* 0x000fe40000000098 */
[----:B------:R-:W-:Y:S01]  /*cd70*/  F2FP.BF16.F32.PACK_AB R152, R240, R238 ;  /* 0x000000eef098723e */ /* 0x000fe200000010ff */
[C---:B------:R-:W-:Y:S01]  /*cd80*/  HMMA.16816.F32.BF16 R32, R132.reuse, R172, R32 ;  /* 0x000000ac8420723c */ /* 0x040fe20000041820 */
[--C-:B------:R-:W-:Y:S02]  /*cd90*/  HSET2.LE.AND R148, R146, R181.reuse, PT ;  /* 0x000000b592947233 */ /* 0x100fe40003803000 */
[----:B------:R-:W-:Y:S02]  /*cda0*/  LOP3.LUT R146, R152, R144, RZ, 0xc0, !PT ;  /* 0x0000009098927212 */ /* 0x000fe400078ec0ff */
[--C-:B------:R-:W-:Y:S02]  /*cdb0*/  HSET2.LE.AND R144, R147, R181.reuse, PT ;  /* 0x000000b593907233 */ /* 0x100fe40003803000 */
[----:B------:R-:W-:Y:S01]  /*cdc0*/  HSET2.LE.AND R145, R145, R181, PT ;  /* 0x000000b591917233 */ /* 0x000fe20003803000 */
[----:B------:R-:W-:Y:S01]  /*cdd0*/  HMMA.16816.F32.BF16 R36, R132, R174, R36 ;  /* 0x000000ae8424723c */ /* 0x000fe20000041824 */
[----:B------:R-:W-:Y:S01]  /*cde0*/  F2FP.BF16.F32.PACK_AB R149, R242, R241 ;  /* 0x000000f1f295723e */ /* 0x000fe200000010ff */
[----:B------:R-:W-:Y:S01]  /*cdf0*/  LDSM.16.MT88.4 R172, [R180+0x1d000] ;  /* 0x01d00000b4ac783b */ /* 0x000fe20000004200 */
[----:B------:R-:W-:Y:S01]  /*ce00*/  F2FP.BF16.F32.PACK_AB R152, R237, R239 ;  /* 0x000000efed98723e */ /* 0x000fe200000010ff */
[----:B------:R-:W-:Y:S01]  /*ce10*/  FADD.FTZ R239, R239, R232 ;  /* 0x000000e8efef7221 */ /* 0x000fe20000010000 */
[----:B------:R-:W-:-:S02]  /*ce20*/  LOP3.LUT R147, R149, R148, RZ, 0xc0, !PT ;  /* 0x0000009495937212 */ /* 0x000fc400078ec0ff */
[----:B------:R-:W-:Y:S01]  /*ce30*/  LOP3.LUT R144, R152, R144, RZ, 0xc0, !PT ;  /* 0x0000009098907212 */ /* 0x000fe200078ec0ff */
[C---:B------:R-:W-:Y:S01]  /*ce40*/  HMMA.16816.F32.BF16 R56, R132.reuse, R160, R56 ;  /* 0x000000a08438723c */ /* 0x040fe20000041838 */
[----:B------:R-:W-:Y:S01]  /*ce50*/  F2FP.BF16.F32.PACK_AB R160, R243, R244 ;  /* 0x000000f4f3a0723e */ /* 0x000fe200000010ff */
[----:B------:R-:W-:Y:S01]  /*ce60*/  FADD.FTZ R239, R237, R239 ;  /* 0x000000efedef7221 */ /* 0x000fe20000010000 */
[----:B------:R-:W-:Y:S02]  /*ce70*/  FADD.FTZ R243, R243, R230 ;  /* 0x000000e6f3f37221 */ /* 0x000fe40000010000 */
[----:B------:R-:W-:Y:S01]  /*ce80*/  LOP3.LUT R145, R160, R145, RZ, 0xc0, !PT ;  /* 0x00000091a0917212 */ /* 0x000fe200078ec0ff */
[----:B------:R-:W-:Y:S01]  /*ce90*/  FADD.FTZ R238, R238, R239 ;  /* 0x000000efeeee7221 */ /* 0x000fe20000010000 */
[----:B------:R-:W-:Y:S01]  /*cea0*/  FADD.FTZ R243, R241, R243 ;  /* 0x000000f3f1f37221 */ /* 0x000fe20000010000 */
[----:B------:R-:W-:Y:S02]  /*ceb0*/  HMMA.16816.F32.BF16 R60, R132, R162, R60 ;  /* 0x000000a2843c723c */ /* 0x000fe4000004183c */
[----:B------:R-:W-:Y:S01]  /*cec0*/  FADD.FTZ R238, R240, R238 ;  /* 0x000000eef0ee7221 */ /* 0x000fe20000010000 */
[----:B------:R-:W-:-:S04]  /*ced0*/  FADD.FTZ R242, R242, R243 ;  /* 0x000000f3f2f27221 */ /* 0x000fc80000010000 */
[----:B------:R-:W-:Y:S01]  /*cee0*/  FADD.FTZ R242, R251, R242 ;  /* 0x000000f2fbf27221 */ /* 0x000fe20000010000 */
[----:B------:R-:W-:Y:S01]  /*cef0*/  HMMA.16816.F32.BF16 R108, R132, R154, R108 ;  /* 0x0000009a846c723c */ /* 0x000fe2000004186c */
[----:B------:R-:W-:Y:S02]  /*cf00*/  LDSM.16.MT88.4 R152, [R2+0x1b000] ;  /* 0x01b000000298783b */ /* 0x000fe40000004200 */
[----:B------:R-:W-:-:S04]  /*cf10*/  FADD.FTZ R242, R250, R242 ;  /* 0x000000f2faf27221 */ /* 0x000fc80000010000 */
[----:B------:R-:W-:Y:S01]  /*cf20*/  FADD.FTZ R242, R249, R242 ;  /* 0x000000f2f9f27221 */ /* 0x000fe20000010000 */
[----:B------:R-:W-:Y:S03]  /*cf30*/  HMMA.16816.F32.BF16 R148, R132, R150, R4 ;  /* 0x000000968494723c */ /* 0x000fe60000041804 */
[----:B------:R-:W-:-:S05]  /*cf40*/  FADD.FTZ R219, R248, R242 ;  /* 0x000000f2f8db7221 */ /* 0x000fca0000010000 */
[C---:B-1----:R-:W-:Y:S01]  /*cf50*/  HMMA.16816.F32.BF16 R132, R144.reuse, R168, R16 ;  /* 0x000000a89084723c */ /* 0x042fe20000041810 */
[----:B------:R-:W1:Y:S07]  /*cf60*/  LDSM.16.MT88.4 R16, [R213+0x3000] ;  /* 0x00300000d510783b */ /* 0x000e6e0000004200 */
[C---:B--2---:R-:W-:Y:S01]  /*cf70*/  HMMA.16816.F32.BF16 R160, R144.reuse, R156, R8 ;  /* 0x0000009c90a0723c */ /* 0x044fe20000041808 */
[----:B------:R-:W-:Y:S07]  /*cf80*/  LDSM.16.MT88.4 R8, [R211+0x3000] ;  /* 0x00300000d308783b */ /* 0x000fee0000004200 */
        /* <DEDUP_REMOVED lines=13> */
[C---:B------:R-:W-:Y:S08]  /*d060*/  HMMA.16816.F32.BF16 R36, R144.reuse, R154, R44 ;  /* 0x0000009a9024723c */ /* 0x040ff0000004182c */
[C---:B--2---:R-:W-:Y:S08]  /*d070*/  HMMA.16816.F32.BF16 R44, R144.reuse, R14, R52 ;  /* 0x0000000e902c723c */ /* 0x044ff00000041834 */
[C---:B---3--:R-:W-:Y:S08]  /*d080*/  HMMA.16816.F32.BF16 R88, R144.reuse, R116, R88 ;  /* 0x000000749058723c */ /* 0x048ff00000041858 */
[C---:B------:R-:W-:Y:S01]  /*d090*/  HMMA.16816.F32.BF16 R52, R144.reuse, R118, R92 ;  /* 0x000000769034723c */ /* 0x040fe2000004185c */
[----:B------:R-:W-:Y:S07]  /*d0a0*/  LDSM.16.MT88.4 R92, [R2+0x19800] ;  /* 0x01980000025c783b */ /* 0x000fee0000004200 */
[C---:B------:R-:W-:Y:S01]  /*d0b0*/  HMMA.16816.F32.BF16 R40, R144.reuse, R152, R40 ;  /* 0x000000989028723c */ /* 0x040fe20000041828 */
[----:B------:R-:W2:Y:S07]  /*d0c0*/  LDSM.16.MT88.4 R152, [R180+0x1f000] ;  /* 0x01f00000b498783b */ /* 0x000eae0000004200 */
[C---:B----4-:R-:W-:Y:S08]  /*d0d0*/  HMMA.16816.F32.BF16 R116, R144.reuse, R120, R96 ;  /* 0x000000789074723c */ /* 0x050ff00000041860 */
[C---:B------:R-:W-:Y:S01]  /*d0e0*/  HMMA.16816.F32.BF16 R120, R144.reuse, R122, R100 ;  /* 0x0000007a9078723c */ /* 0x040fe20000041864 */
[----:B------:R-:W3:Y:S07]  /*d0f0*/  LDSM.16.MT88.4 R100, [R211+0x7000] ;  /* 0x00700000d364783b */ /* 0x000eee0000004200 */
[C---:B------:R-:W-:Y:S08]  /*d100*/  HMMA.16816.F32.BF16 R48, R144.reuse, R12, R48 ;  /* 0x0000000c9030723c */ /* 0x040ff00000041830 */
[----:B------:R-:W-:Y:S01]  /*d110*/  HMMA.16816.F32.BF16 R12, R144, R8, R64 ;  /* 0x00000008900c723c */ /* 0x000fe20000041840 */
[----:B------:R-:W-:Y:S01]  /*d120*/  LOP3.LUT R66, R204, UR12, R245, 0x96, !PT ;  /* 0x0000000ccc427c12 */ /* 0x000fe2000f8e96f5 */
[----:B------:R-:W-:Y:S01]  /*d130*/  FFMA.FTZ R245, R191, UR19, -R189 ;  /* 0x00000013bff57c23 */ /* 0x000fe200080108bd */
[----:B------:R-:W-:Y:S01]  /*d140*/  UIADD3 UR19, UPT, UPT, UR15, -0x4, URZ ;  /* 0xfffffffc0f137890 */ /* 0x000fe2000fffe0ff */
[----:B------:R-:W-:Y:S02]  /*d150*/  LDSM.16.MT88.4 R188, [R180+0x1f800] ;  /* 0x01f80000b4bc783b */ /* 0x000fe40000004200 */
[----:B------:R-:W-:-:S02]  /*d160*/  IMAD.WIDE.U32 R66, R66, -0x2daee0ad, RZ ;  /* 0xd2511f5342427825 */ /* 0x000fc400078e00ff */
[C---:B------:R-:W-:Y:S01]  /*d170*/  HMMA.16816.F32.BF16 R8, R144.reuse, R10, R68 ;  /* 0x0000000a9008723c */ /* 0x040fe20000041844 */
[----:B------:R-:W4:Y:S02]  /*d180*/  MUFU.EX2 R245, R245 ;  /* 0x000000f500f57308 */ /* 0x000f240000000800 */
[----:B------:R-:W-:Y:S02]  /*d190*/  LOP3.LUT R206, R206, UR6, R67, 0x96, !PT ;  /* 0x00000006cece7c12 */ /* 0x000fe4000f8e9643 */
[C---:B------:R-:W-:Y:S02]  /*d1a0*/  PRMT R65, R66.reuse, 0x7773, RZ ;  /* 0x0000777342417816 */ /* 0x040fe400000000ff */
[----:B------:R-:W-:Y:S01]  /*d1b0*/  PRMT R96, R66, 0x7772, RZ ;  /* 0x0000777242607816 */ /* 0x000fe200000000ff */
[----:B-1----:R-:W-:Y:S01]  /*d1c0*/  HMMA.16816.F32.BF16 R68, R144, R170, R108 ;  /* 0x000000aa9044723c */ /* 0x002fe2000004186c */
[----:B------:R-:W-:Y:S01]  /*d1d0*/  LOP3.LUT R98, R206, 0xffff, RZ, 0xc0, !PT ;  /* 0x0000ffffce627812 */ /* 0x000fe200078ec0ff */
[----:B------:R-:W-:Y:S01]  /*d1e0*/  LDSM.16.MT88.4 R108, [R213+0x3800] ;  /* 0x00380000d56c783b */ /* 0x000fe20000004200 */
[----:B------:R-:W-:-:S02]  /*d1f0*/  MOV R64, R66 ;  /* 0x0000004200407202 */ /* 0x000fc40000000f00 */
[----:B------:R-:W-:Y:S02]  /*d200*/  PRMT R97, R66, 0x7771, RZ ;  /* 0x0000777142617816 */ /* 0x000fe400000000ff */
[----:B------:R-:W-:Y:S01]  /*d210*/  PRMT R96, R96, 0x5410, R65 ;  /* 0x0000541060607816 */ /* 0x000fe20000000041 */
[C---:B-----5:R-:W-:Y:S01]  /*d220*/  HMMA.16816.F32.BF16 R140, R144.reuse, R60, R140 ;  /* 0x0000003c908c723c */ /* 0x060fe2000004188c */
[----:B------:R-:W-:Y:S02]  /*d230*/  SHF.R.U32.HI R98, RZ, 0x8, R98 ;  /* 0x00000008ff627819 */ /* 0x000fe40000011662 */
[----:B------:R-:W-:Y:S02]  /*d240*/  LOP3.LUT R60, R206, 0xff, RZ, 0xc0, !PT ;  /* 0x000000ffce3c7812 */ /* 0x000fe400078ec0ff */
[----:B------:R-:W-:Y:S02]  /*d250*/  LOP3.LUT R170, R64, 0xff, RZ, 0xc0, !PT ;  /* 0x000000ff40aa7812 */ /* 0x000fe400078ec0ff */
[----:B------:R-:W-:Y:S01]  /*d260*/  PRMT R60, R60, 0x5410, R98 ;  /* 0x000054103c3c7816 */ /* 0x000fe20000000062 */
[----:B------:R-:W-:Y:S01]  /*d270*/  HMMA.16816.F32.BF16 R80, R144, R172, R80 ;  /* 0x000000ac9050723c */ /* 0x000fe20000041850 */
[----:B------:R-:W-:Y:S01]  /*d280*/  PRMT R170, R170, 0x5410, R97 ;  /* 0x00005410aaaa7816 */ /* 0x000fe20000000061 */
[----:B------:R-:W-:Y:S01]  /*d290*/  LDSM.16.MT88.4 R64, [R2+0x1b800] ;  /* 0x01b800000240783b */ /* 0x000fe20000004200 */
[----:B------:R-:W-:-:S02]  /*d2a0*/  LOP3.LUT R171, R96, 0xff00ff, RZ, 0xc0, !PT ;  /* 0x00ff00ff60ab7812 */ /* 0x000fc400078ec0ff */
[----:B------:R-:W-:Y:S01]  /*d2b0*/  PRMT R61, R206, 0x7632, R61 ;  /* 0x00007632ce3d7816 */ /* 0x000fe2000000003d */
[----:B------:R-:W1:Y:S01]  /*d2c0*/  LDSM.16.MT88.4 R96, [R2+0x1d800] ;  /* 0x01d800000260783b */ /* 0x000e620000004200 */
[--C-:B------:R-:W-:Y:S01]  /*d2d0*/  HSET2.LE.AND R60, R60, R181.reuse, PT ;  /* 0x000000b53c3c7233 */ /* 0x100fe20003803000 */
[----:B------:R-:W-:Y:S01]  /*d2e0*/  HMMA.16816.F32.BF16 R84, R144, R174, R84 ;  /* 0x000000ae9054723c */ /* 0x000fe20000041854 */
[----:B------:R-:W-:Y:S02]  /*d2f0*/  LOP3.LUT R61, R61, 0xff, RZ, 0xc0, !PT ;  /* 0x000000ff3d3d7812 */ /* 0x000fe400078ec0ff */
[--C-:B------:R-:W-:Y:S02]  /*d300*/  HSET2.LE.AND R170, R170, R181.reuse, PT ;  /* 0x000000b5aaaa7233 */ /* 0x100fe40003803000 */
[----:B------:R-:W-:-:S03]  /*d310*/  HSET2.LE.AND R171, R171, R181, PT ;  /* 0x000000b5abab7233 */ /* 0x000fc60003803000 */
[C---:B--2---:R-:W-:Y:S08]  /*d320*/  HMMA.16816.F32.BF16 R112, R144.reuse, R152, R112 ;  /* 0x000000989070723c */ /* 0x044ff00000041870 */
[C---:B------:R-:W-:Y:S08]  /*d330*/  HMMA.16816.F32.BF16 R136, R144.reuse, R154, R136 ;  /* 0x0000009a9088723c */ /* 0x040ff00000041888 */
[C---:B------:R-:W-:Y:S08]  /*d340*/  HMMA.16816.F32.BF16 R72, R144.reuse, R176, R72 ;  /* 0x000000b09048723c */ /* 0x040ff00000041848 */
[C---:B------:R-:W-:Y:S01]  /*d350*/  HMMA.16816.F32.BF16 R76, R144.reuse, R178, R76 ;  /* 0x000000b2904c723c */ /* 0x040fe2000004184c */
[----:B------:R-:W-:Y:S07]  /*d360*/  LDSM.16.MT88.4 R176, [R213+0x7800] ;  /* 0x00780000d5b0783b */ /* 0x000fee0000004200 */
[----:B------:R-:W-:Y:S01]  /*d370*/  HMMA.16816.F32.BF16 R104, R144, R168, R104 ;  /* 0x000000a89068723c */ /* 0x000fe20000041868 */
[----:B------:R-:W-:-:S02]  /*d380*/  SHF.R.U32.HI R169, RZ, 0x18, R206 ;  /* 0x00000018ffa97819 */ /* 0x000fc400000116ce */
[----:B------:R-:W-:Y:S01]  /*d390*/  LDSM.16.MT88.4 R204, [R180+0x19800] ;  /* 0x01980000b4cc783b */ /* 0x000fe20000004200 */
[----:B----4-:R-:W-:Y:S01]  /*d3a0*/  F2FP.BF16.F32.PACK_AB R168, R246, R245 ;  /* 0x000000f5f6a8723e */ /* 0x010fe200000010ff */
[----:B------:R-:W-:Y:S01]  /*d3b0*/  FADD.FTZ R245, R245, R238 ;  /* 0x000000eef5f57221 */ /* 0x000fe20000010000 */
[----:B------:R-:W-:Y:S02]  /*d3c0*/  PRMT R169, R61, 0x5410, R169 ;  /* 0x000054103da97816 */ /* 0x000fe400000000a9 */
[C---:B------:R-:W-:Y:S01]  /*d3d0*/  HMMA.16816.F32.BF16 R152, R144.reuse, R62, R124 ;  /* 0x0000003e9098723c */ /* 0x040fe2000004187c */
[----:B------:R-:W-:Y:S01]  /*d3e0*/  LOP3.LUT R168, R168, R60, RZ, 0xc0, !PT ;  /* 0x0000003ca8a87212 */ /* 0x000fe200078ec0ff */
[----:B------:R-:W-:Y:S01]  /*d3f0*/  FADD.FTZ R245, R246, R245 ;  /* 0x000000f5f6f57221 */ /* 0x000fe20000010000 */
[----:B------:R-:W-:Y:S02]  /*d400*/  HSET2.LE.AND R169, R169, R181, PT ;  /* 0x000000b5a9a97233 */ /* 0x000fe40003803000 */
[----:B------:R-:W-:Y:S01]  /*d410*/  F2FP.BF16.F32.PACK_AB R61, R250, R251 ;  /* 0x000000fbfa3d723e */ /* 0x000fe200000010ff */
[----:B------:R-:W-:Y:S01]  /*d420*/  FADD.FTZ R245, R247, R245 ;  /* 0x000000f5f7f57221 */ /* 0x000fe20000010000 */
[C---:B------:R-:W-:Y:S01]  /*d430*/  F2FP.BF16.F32.PACK_AB R60, R252.reuse, R247 ;  /* 0x000000f7fc3c723e */ /* 0x040fe200000010ff */
[----:B---3--:R-:W-:Y:S01]  /*d440*/  HMMA.16816.F32.BF16 R172, R144, R100, R128 ;  /* 0x0000006490ac723c */ /* 0x008fe20000041880 */
[----:B------:R2:W-:Y:S01]  /*d450*/  LDSM.16.MT88.4 R128, [R2+0x1f800] ;  /* 0x01f800000280783b */ /* 0x0005e20000004200 */
[----:B------:R-:W-:Y:S01]  /*d460*/  LOP3.LUT R169, R61, R169, RZ, 0xc0, !PT ;  /* 0x000000a93da97212 */ /* 0x000fe200078ec0ff */
[----:B------:R-:W-:Y:S01]  /*d470*/  FADD.FTZ R226, R252, R245 ;  /* 0x000000f5fce27221 */ /* 0x000fe20000010000 */
[----:B------:R-:W-:-:S04]  /*d480*/  LOP3.LUT R170, R60, R170, RZ, 0xc0, !PT ;  /* 0x000000aa3caa7212 */ /* 0x000fc800078ec0ff */
[----:B------:R-:W-:Y:S01]  /*d490*/  HMMA.16816.F32.BF16 R144, R144, R102, R148 ;  /* 0x000000669090723c */ /* 0x000fe20000041894 */
[----:B------:R-:W3:Y:S04]  /*d4a0*/  LDSM.16.MT88.4 R100, [R180+0x1b800] ;  /* 0x01b80000b464783b */ /* 0x000ee80000004200 */
[----:B------:R-:W4:Y:S04]  /*d4b0*/  LDSM.16.MT88.4 R148, [R211+0x1800] ;  /* 0x00180000d394783b */ /* 0x000f280000004200 */
[----:B------:R-:W5:Y:S01]  /*d4c0*/  LDSM.16.MT88.4 R180, [R213+0x5800] ;  /* 0x00580000d5b4783b */ /* 0x000f620000004200 */
[----:B--2---:R-:W-:-:S04]  /*d4d0*/  F2FP.BF16.F32.PACK_AB R2, R248, R249 ;  /* 0x000000f9f802723e */ /* 0x004fc800000010ff */
[----:B------:R-:W-:-:S07]  /*d4e0*/  LOP3.LUT R171, R2, R171, RZ, 0xc0, !PT ;  /* 0x000000ab02ab7212 */ /* 0x000fce00078ec0ff */
[C---:B------:R-:W-:Y:S08]  /*d4f0*/  HMMA.16816.F32.BF16 R160, R168.reuse, R92, R160 ;  /* 0x0000005ca8a0723c */ /* 0x040ff000000418a0 */
[C---:B------:R-:W-:Y:S08]  /*d500*/  HMMA.16816.F32.BF16 R156, R168.reuse, R94, R156 ;  /* 0x0000005ea89c723c */ /* 0x040ff0000004189c */
[C---:B-1----:R-:W-:Y:S08]  /*d510*/  HMMA.16816.F32.BF16 R92, R168.reuse, R96, R72 ;  /* 0x00000060a85c723c */ /* 0x042ff00000041848 */
[C---:B------:R-:W-:Y:S08]  /*d520*/  HMMA.16816.F32.BF16 R96, R168.reuse, R98, R76 ;  /* 0x00000062a860723c */ /* 0x040ff0000004184c */
[C---:B------:R-:W-:Y:S08]  /*d530*/  HMMA.16816.F32.BF16 R60, R168.reuse, R64, R40 ;  /* 0x00000040a83c723c */ /* 0x040ff00000041828 */
[C---:B---3--:R-:W-:Y:S08]  /*d540*/  HMMA.16816.F32.BF16 R72, R168.reuse, R102, R44 ;  /* 0x00000066a848723c */ /* 0x048ff0000004182c */
[C---:B------:R-:W-:Y:S08]  /*d550*/  HMMA.16816.F32.BF16 R76, R168.reuse, R108, R56 ;  /* 0x0000006ca84c723c */ /* 0x040ff00000041838 */
[C---:B------:R-:W-:Y:S01]  /*d560*/  HMMA.16816.F32.BF16 R40, R168.reuse, R206, R20 ;  /* 0x000000cea828723c */ /* 0x040fe20000041814 */
[----:B------:R-:W1:Y:S07]  /*d570*/  LDSM.16.MT88.4 R20, [R211+0x3800] ;  /* 0x00380000d314783b */ /* 0x000e6e0000004200 */
[C---:B------:R-:W-:Y:S01]  /*d580*/  HMMA.16816.F32.BF16 R44, R168.reuse, R184, R24 ;  /* 0x000000b8a82c723c */ /* 0x040fe20000041818 */
[----:B------:R-:W2:Y:S07]  /*d590*/  LDSM.16.MT88.4 R24, [R211+0x5800] ;  /* 0x00580000d318783b */ /* 0x000eae0000004200 */
[C---:B----4-:R-:W-:Y:S01]  /*d5a0*/  HMMA.16816.F32.BF16 R56, R168.reuse, R150, R4 ;  /* 0x00000096a838723c */ /* 0x050fe20000041804 */
        /* <DEDUP_REMOVED lines=24> */
.L_x_847:
[----:B------:R-:W-:-:S09]  /*d730*/  UISETP.GE.AND UP0, UPT, UR19, URZ, UPT ;  /* 0x000000ff1300728c */ /* 0x000fd2000bf06270 */
[----:B------:R-:W-:Y:S05]  /*d740*/  BRA.U !UP0, `(.L_x_850) ;  /* 0x0000003908b87547 */ /* 0x000fea000b800000 */
[----:B------:R-:W-:Y:S01]  /*d750*/  LOP3.LUT R167, R167, 0x1c0, R0, 0xf8, !PT ;  /* 0x000001c0a7a77812 */ /* 0x000fe200078ef800 */
[----:B------:R-:W-:Y:S01]  /*d760*/  IMAD.SHL.U32 R208, R166, 0x20, RZ ;  /* 0x00000020a6d07824 */ /* 0x000fe200078e00ff */
[----:B------:R-:W-:Y:S01]  /*d770*/  SHF.R.U32.HI R2, RZ, 0x1, R166 ;  /* 0x00000001ff027819 */ /* 0x000fe200000116a6 */
[----:B------:R-:W1:Y:S01]  /*d780*/  S2UR UR10, SR_CgaCtaId ;  /* 0x00000000000a79c3 */ /* 0x000e620000008800 */
[C---:B------:R-:W-:Y:S01]  /*d790*/  LOP3.LUT R4, R0.reuse, 0x200, RZ, 0xc0, !PT ;  /* 0x0000020000047812 */ /* 0x040fe200078ec0ff */
[----:B------:R-:W2:Y:S01]  /*d7a0*/  S2R R213, SR_TID.X ;  /* 0x0000000000d57919 */ /* 0x000ea20000002100 */
[C---:B------:R-:W-:Y:S01]  /*d7b0*/  LOP3.LUT R2, R167.reuse, 0x8, R2, 0x78, !PT ;  /* 0x00000008a7027812 */ /* 0x040fe200078e7802 */
[----:B------:R-:W3:Y:S01]  /*d7c0*/  LDCU.64 UR6, c[0x0][0x3c0] ;  /* 0x00007800ff0677ac */ /* 0x000ee20008000a00 */
[----:B------:R-:W-:Y:S01]  /*d7d0*/  LOP3.LUT R211, R0, 0x400, RZ, 0xc0, !PT ;  /* 0x0000040000d37812 */ /* 0x000fe200078ec0ff */
[----:B------:R-:W-:Y:S01]  /*d7e0*/  IMAD.MOV.U32 R207, RZ, RZ, 0x40 ;  /* 0x00000040ffcf7424 */ /* 0x000fe200078e00ff */
[----:B------:R-:W-:Y:S01]  /*d7f0*/  LOP3.LUT R167, R167, 0x8, R166, 0x78, !PT ;  /* 0x00000008a7a77812 */ /* 0x000fe200078e78a6 */
[----:B------:R-:W-:Y:S01]  /*d800*/  IMAD.MOV.U32 R206, RZ, RZ, 0x20 ;  /* 0x00000020ffce7424 */ /* 0x000fe200078e00ff */
[----:B------:R-:W-:Y:S01]  /*d810*/  LOP3.LUT R208, R4, 0x7c00, R208, 0xf8, !PT ;  /* 0x00007c0004d07812 */ /* 0x000fe200078ef8d0 */
[----:B------:R-:W-:Y:S01]  /*d820*/  IMAD.MOV.U32 R0, RZ, RZ, R164 ;  /* 0x000000ffff007224 */ /* 0x000fe200078e00a4 */
[----:B------:R-:W-:Y:S01]  /*d830*/  LOP3.LUT P0, RZ, R166, 0x4, RZ, 0xc0, !PT ;  /* 0x00000004a6ff7812 */ /* 0x000fe2000780c0ff */
[----:B------:R-:W-:Y:S01]  /*d840*/  IMAD R211, R167, 0x2, R211 ;  /* 0x00000002a7d37824 */ /* 0x000fe200078e02d3 */
[----:B------:R-:W-:Y:S01]  /*d850*/  LOP3.LUT R208, R208, R2, RZ, 0xfc, !PT ;  /* 0x00000002d0d07212 */ /* 0x000fe200078efcff */
[----:B------:R-:W-:Y:S01]  /*d860*/  IMAD.MOV.U32 R2, RZ, RZ, R3 ;  /* 0x000000ffff027224 */ /* 0x000fe200078e0003 */
[----:B------:R-:W-:Y:S01]  /*d870*/  SEL R207, R207, 0xffffffc0, !P0 ;  /* 0xffffffc0cfcf7807 */ /* 0x000fe20004000000 */
[----:B------:R-:W-:Y:S01]  /*d880*/  UMOV UR11, 0x400 ;  /* 0x00000400000b7882 */ /* 0x000fe20000000000 */
[----:B------:R-:W-:Y:S01]  /*d890*/  IADD3 R211, PT, PT, R211, UR5, RZ ;  /* 0x00000005d3d37c10 */ /* 0x000fe2000fffe0ff */
[----:B------:R-:W4:Y:S01]  /*d8a0*/  LDCU UR4, c[0x0][0x45c] ;  /* 0x00008b80ff0477ac */ /* 0x000f220008000800 */
[----:B------:R-:W-:-:S02]  /*d8b0*/  LEA R208, R208, UR5, 0x1 ;  /* 0x00000005d0d07c11 */ /* 0x000fc4000f8e08ff */
[----:B------:R-:W-:Y:S01]  /*d8c0*/  SEL R206, R206, 0xffffffe0, !P6 ;  /* 0xffffffe0cece7807 */ /* 0x000fe20007000000 */
[C-C-:B------:R-:W-:Y:S01]  /*d8d0*/  IMAD.IADD R210, R211.reuse, 0x1, R207.reuse ;  /* 0x00000001d3d27824 */ /* 0x140fe200078e02cf */
[----:B---3--:R-:W-:Y:S01]  /*d8e0*/  USHF.L.U64.HI UR8, UR6, 0x5, UR7 ;  /* 0x0000000506087899 */ /* 0x008fe20008010207 */
[----:B------:R-:W-:Y:S01]  /*d8f0*/  IMAD.IADD R207, R208, 0x1, R207 ;  /* 0x00000001d0cf7824 */ /* 0x000fe200078e02cf */
[C---:B------:R-:W-:Y:S01]  /*d900*/  IADD3 R204, PT, PT, R206.reuse, R208, RZ ;  /* 0x000000d0cecc7210 */ /* 0x040fe20007ffe0ff */
[----:B------:R-:W-:Y:S01]  /*d910*/  IMAD.IADD R205, R211, 0x1, R206 ;  /* 0x00000001d3cd7824 */ /* 0x000fe200078e02ce */
[----:B------:R-:W-:Y:S01]  /*d920*/  USHF.L.U32 UR26, UR6, 0x5, URZ ;  /* 0x00000005061a7899 */ /* 0x000fe200080006ff */
[C---:B------:R-:W-:Y:S01]  /*d930*/  IMAD.IADD R209, R206.reuse, 0x1, R210 ;  /* 0x00000001ced17824 */ /* 0x040fe200078e02d2 */
[----:B------:R-:W3:Y:S01]  /*d940*/  LDCU.64 UR6, c[0x0][0x3c0] ;  /* 0x00007800ff0677ac */ /* 0x000ee20008000a00 */
[----:B------:R-:W-:Y:S01]  /*d950*/  IMAD.IADD R206, R206, 0x1, R207 ;  /* 0x00000001cece7824 */ /* 0x000fe200078e02cf */
[----:B-1----:R-:W-:Y:S01]  /*d960*/  ULEA UR5, UR10, UR11, 0x18 ;  /* 0x0000000b0a057291 */ /* 0x002fe2000f8ec0ff */
[----:B------:R-:W-:Y:S11]  /*d970*/  BRA `(.L_x_851) ;  /* 0x0000000000647947 */ /* 0x000ff60003800000 */
.L_x_853:
[----:B------:R-:W1:Y:S01]  /*d980*/  LDC.64 R164, c[0x0][0x3b8] ;  /* 0x0000ee00ffa47b82 */ /* 0x000e620000000a00 */
[----:B------:R-:W-:Y:S06]  /*d990*/  UIADD3 UR10, UPT, UPT, UR19, -0x1, URZ ;  /* 0xffffffff130a7890 */ /* 0x000fec000fffe0ff */
[----:B-1----:R-:W-:Y:S04]  /*d9a0*/  IMAD.WIDE.U32 R172, R164, UR10, RZ ;  /* 0x0000000aa4ac7c25 */ /* 0x002fe8000f8e00ff */
[----:B------:R-:W-:Y:S01]  /*d9b0*/  IMAD R167, R165, UR10, R173 ;  /* 0x0000000aa5a77c24 */ /* 0x000fe2000f8e02ad */
        /* <DEDUP_REMOVED lines=21> */
.L_x_851:
[----:B------:R-:W-:Y:S04]  /*db10*/  DEPBAR.LE SB0, 0x0 ;  /* 0x000080000000791a */ /* 0x000fe80000000000 */
[----:B------:R-:W-:Y:S01]  /*db20*/  BAR.SYNC.DEFER_BLOCKING 0x0 ;  /* 0x0000000000007b1d */ /* 0x000fe20000010000 */
[----:B---3--:R-:W-:Y:S02]  /*db30*/  UIMAD.WIDE.U32 UR22, UR19, UR6, URZ ;  /* 0x00000006131672a5 */ /* 0x008fe4000f8e00ff */
[----:B------:R-:W-:Y:S02]  /*db40*/  USHF.L.U32 UR28, UR19, 0x1, URZ ;  /* 0x00000001131c7899 */ /* 0x000fe400080006ff */
[----:B------:R-:W-:Y:S02]  /*db50*/  UIMAD UR10, UR19, UR7, UR23 ;  /* 0x00000007130a72a4 */ /* 0x000fe4000f8e0217 */
[----:B------:R-:W-:Y:S01]  /*db60*/  IMAD.U32 R6, RZ, RZ, UR22 ;  /* 0x00000016ff067e24 */ /* 0x000fe2000f8e00ff */
[----:B------:R-:W-:Y:S01]  /*db70*/  ULEA UR15, UP0, UR22, UR26, 0x6 ;  /* 0x0000001a160f7291 */ /* 0x000fe2000f8030ff */
[----:B------:R-:W-:Y:S02]  /*db80*/  IMAD.U32 R7, RZ, RZ, UR23 ;  /* 0x00000017ff077e24 */ /* 0x000fe4000f8e00ff */
[----:B------:R-:W-:Y:S01]  /*db90*/  IMAD.U32 R5, RZ, RZ, UR10 ;  /* 0x0000000aff057e24 */ /* 0x000fe2000f8e00ff */
[CC--:B------:R-:W-:Y:S01]  /*dba0*/  LEA R14, P1, R6.reuse, R215.reuse, 0x7 ;  /* 0x000000d7060e7211 */ /* 0x0c0fe200078238ff */
[----:B------:R-:W-:Y:S01]  /*dbb0*/  ULEA.HI.X UR11, UR22, UR8, UR10, 0x6, UP0 ;  /* 0x00000008160b7291 */ /* 0x000fe200080f340a */
[----:B------:R-:W-:Y:S01]  /*dbc0*/  IMAD.U32 R4, RZ, RZ, UR15 ;  /* 0x0000000fff047e24 */ /* 0x000fe2000f8e00ff */
[----:B------:R-:W-:Y:S01]  /*dbd0*/  UISETP.NE.AND UP0, UPT, UR19, URZ, UPT ;  /* 0x000000ff1300728c */ /* 0x000fe2000bf05270 */
[-C--:B------:R-:W-:Y:S03]  /*dbe0*/  LEA.HI.X R15, R6, R214.reuse, R5, 0x7, P1 ;  /* 0x000000d6060f7211 */ /* 0x080fe600008f3c05 */
[----:B------:R-:W-:Y:S01]  /*dbf0*/  IMAD.U32 R3, RZ, RZ, UR11 ;  /* 0x0000000bff037e24 */ /* 0x000fe2000f8e00ff */
[C---:B------:R-:W-:Y:S01]  /*dc00*/  LEA R12, P0, R4.reuse, R215, 0x1 ;  /* 0x000000d7040c7211 */ /* 0x040fe200078008ff */
[----:B------:R-:W-:Y:S01]  /*dc10*/  @!PT LDS RZ, [RZ] ;  /* 0x00000000fffff984 */ /* 0x000fe20000000800 */
[----:B------:R-:W-:Y:S01]  /*dc20*/  @!PT LDS RZ, [RZ] ;  /* 0x00000000fffff984 */ /* 0x000fe20000000800 */
[----:B------:R-:W-:Y:S01]  /*dc30*/  @!PT LDS RZ, [RZ] ;  /* 0x00000000fffff984 */ /* 0x000fe20000000800 */
[----:B------:R-:W-:Y:S03]  /*dc40*/  LDGSTS.E.BYPASS.LTC128B.128 [R218+0x18000], desc[UR20][R14.64] ;  /* 0x180000000eda7fae */ /* 0x000fe6000b981a14 */
[----:B------:R-:W-:Y:S02]  /*dc50*/  LEA.HI.X R13, R4, R214, R3, 0x1, P0 ;  /* 0x000000d6040d7211 */ /* 0x000fe400000f0c03 */
        /* <DEDUP_REMOVED lines=8> */
[----:B------:R-:W3:Y:S05]  /*dce0*/  LDSM.16.M88.4 R8, [R211+0x10000] ;  /* 0x01000000d308783b */ /* 0x000eea0000000200 */
[----:B------:R-:W1:Y:S05]  /*dcf0*/  LDSM.16.M88.4 R16, [R211+0x10800] ;  /* 0x01080000d310783b */ /* 0x000e6a0000000200 */
[----:B------:R-:W5:Y:S05]  /*dd00*/  LDSM.16.M88.4 R24, [R211+0x11000] ;  /* 0x01100000d318783b */ /* 0x000f6a0000000200 */
[----:B------:R-:W0:Y:S05]  /*dd10*/  LDGDEPBAR ;  /* 0x00000000000079af */ /* 0x000e2a0000000000 */
[----:B------:R-:W2:Y:S05]  /*dd20*/  LDSM.16.M88.4 R164, [R211+0x11800] ;  /* 0x01180000d3a4783b */ /* 0x000eaa0000000200 */
[----:B------:R-:W-:Y:S05]  /*dd30*/  LDSM.16.M88.4 R168, [R204] ;  /* 0x00000000cca8783b */ /* 0x000fea0000000200 */
[----:B------:R-:W4:Y:S05]  /*dd40*/  LDSM.16.M88.4 R172, [R205+0x10000] ;  /* 0x01000000cdac783b */ /* 0x000f2a0000000200 */
[----:B------:R-:W4:Y:S05]  /*dd50*/  LDSM.16.M88.4 R176, [R205+0x10800] ;  /* 0x01080000cdb0783b */ /* 0x000f2a0000000200 */
[----:B------:R-:W4:Y:S01]  /*dd60*/  LDSM.16.M88.4 R180, [R205+0x11000] ;  /* 0x01100000cdb4783b */ /* 0x000f220000000200 */
[C---:B---3--:R-:W-:Y:S04]  /*dd70*/  HMMA.16816.F32.BF16 R4, R32.reuse, R8, RZ ;  /* 0x000000082004723c */ /* 0x048fe800000418ff */
[----:B------:R-:W3:Y:S04]  /*dd80*/  LDSM.16.M88.4 R184, [R205+0x11800] ;  /* 0x01180000cdb8783b */ /* 0x000ee80000000200 */
[C---:B------:R-:W-:Y:S01]  /*dd90*/  HMMA.16816.F32.BF16 R8, R32.reuse, R10, RZ ;  /* 0x0000000a2008723c */ /* 0x040fe200000418ff */
[----:B------:R-:W-:Y:S05]  /*dda0*/  LDSM.16.M88.4 R188, [R207] ;  /* 0x00000000cfbc783b */ /* 0x000fea0000000200 */
[----:B------:R-:W3:Y:S02]  /*ddb0*/  LDSM.16.M88.4 R192, [R210+0x10000] ;  /* 0x01000000d2c0783b */ /* 0x000ee40000000200 */
[C---:B-1----:R-:W-:Y:S03]  /*ddc0*/  HMMA.16816.F32.BF16 R12, R32.reuse, R16, RZ ;  /* 0x00000010200c723c */ /* 0x042fe600000418ff */
[----:B------:R-:W-:Y:S05]  /*ddd0*/  LDSM.16.M88.4 R196, [R209+0x10000] ;  /* 0x01000000d1c4783b */ /* 0x000fea0000000200 */
[C---:B------:R-:W-:Y:S01]  /*dde0*/  HMMA.16816.F32.BF16 R16, R32.reuse, R18, RZ ;  /* 0x000000122010723c */ /* 0x040fe200000418ff */
[----:B------:R-:W-:Y:S07]  /*ddf0*/  LDSM.16.M88.4 R200, [R211+0x12000] ;  /* 0x01200000d3c8783b */ /* 0x000fee0000000200 */
[C---:B-----5:R-:W-:Y:S08]  /*de00*/  HMMA.16816.F32.BF16 R20, R32.reuse, R24, RZ ;  /* 0x000000182014723c */ /* 0x060ff000000418ff */
[C---:B------:R-:W-:Y:S08]  /*de10*/  HMMA.16816.F32.BF16 R24, R32.reuse, R26, RZ ;  /* 0x0000001a2018723c */ /* 0x040ff000000418ff */
[C---:B--2---:R-:W-:Y:S08]  /*de20*/  HMMA.16816.F32.BF16 R28, R32.reuse, R164, RZ ;  /* 0x000000a4201c723c */ /* 0x044ff000000418ff */
[----:B------:R-:W-:Y:S01]  /*de30*/  HMMA.16816.F32.BF16 R32, R32, R166, RZ ;  /* 0x000000a62020723c */ /* 0x000fe200000418ff */
[----:B------:R-:W1:Y:S07]  /*de40*/  LDSM.16.M88.4 R164, [R210+0x10800] ;  /* 0x01080000d2a4783b */ /* 0x000e6e0000000200 */
[C---:B----4-:R-:W-:Y:S08]  /*de50*/  HMMA.16816.F32.BF16 R4, R168.reuse, R172, R4 ;  /* 0x000000aca804723c */ /* 0x050ff00000041804 */
[C---:B------:R-:W-:Y:S01]  /*de60*/  HMMA.16816.F32.BF16 R8, R168.reuse, R174, R8 ;  /* 0x000000aea808723c */ /* 0x040fe20000041808 */
[----:B------:R-:W2:Y:S07]  /*de70*/  LDSM.16.M88.4 R172, [R210+0x11000] ;  /* 0x01100000d2ac783b */ /* 0x000eae0000000200 */
[C---:B------:R-:W-:Y:S08]  /*de80*/  HMMA.16816.F32.BF16 R12, R168.reuse, R176, R12 ;  /* 0x000000b0a80c723c */ /* 0x040ff0000004180c */
[C---:B------:R-:W-:Y:S01]  /*de90*/  HMMA.16816.F32.BF16 R16, R168.reuse, R178, R16 ;  /* 0x000000b2a810723c */ /* 0x040fe20000041810 */
[----:B------:R-:W4:Y:S07]  /*dea0*/  LDSM.16.M88.4 R176, [R210+0x11800] ;  /* 0x01180000d2b0783b */ /* 0x000f2e0000000200 */
[C---:B------:R-:W-:Y:S08]  /*deb0*/  HMMA.16816.F32.BF16 R20, R168.reuse, R180, R20 ;  /* 0x000000b4a814723c */ /* 0x040ff00000041814 */
[C---:B------:R-:W-:Y:S01]  /*dec0*/  HMMA.16816.F32.BF16 R24, R168.reuse, R182, R24 ;  /* 0x000000b6a818723c */ /* 0x040fe20000041818 */
[----:B------:R-:W5:Y:S07]  /*ded0*/  LDSM.16.M88.4 R180, [R206] ;  /* 0x00000000ceb4783b */ /* 0x000f6e0000000200 */
[C---:B---3--:R-:W-:Y:S08]  /*dee0*/  HMMA.16816.F32.BF16 R28, R168.reuse, R184, R28 ;  /* 0x000000b8a81c723c */ /* 0x048ff0000004181c */
[----:B------:R-:W-:Y:S01]  /*def0*/  HMMA.16816.F32.BF16 R32, R168, R186, R32 ;  /* 0x000000baa820723c */ /* 0x000fe20000041820 */
[----:B------:R-:W3:Y:S05]  /*df00*/  LDSM.16.M88.4 R168, [R209+0x10800] ;  /* 0x01080000d1a8783b */ /* 0x000eea0000000200 */
[----:B------:R-:W-:Y:S02]  /*df10*/  LDSM.16.M88.4 R184, [R209+0x11800] ;  /* 0x01180000d1b8783b */ /* 0x000fe40000000200 */
[C---:B------:R-:W-:Y:S08]  /*df20*/  HMMA.16816.F32.BF16 R4, R188.reuse, R192, R4 ;  /* 0x000000c0bc04723c */ /* 0x040ff00000041804 */
[C---:B------:R-:W-:Y:S01]  /*df30*/  HMMA.16816.F32.BF16 R8, R188.reuse, R194, R8 ;  /* 0x000000c2bc08723c */ /* 0x040fe20000041808 */
[----:B------:R-:W-:Y:S07]  /*df40*/  LDSM.16.M88.4 R192, [R208+0x4000] ;  /* 0x00400000d0c0783b */ /* 0x000fee0000000200 */
        /* <DEDUP_REMOVED lines=8> */
[----:B------:R-:W4:Y:S05]  /*dfd0*/  LDSM.16.M88.4 R176, [R211+0x13000] ;  /* 0x01300000d3b0783b */ /* 0x000f2a0000000200 */
[----:B------:R-:W4:Y:S02]  /*dfe0*/  LDSM.16.M88.4 R188, [R211+0x13800] ;  /* 0x01380000d3bc783b */ /* 0x000f240000000200 */
[C---:B-----5:R-:W-:Y:S08]  /*dff0*/  HMMA.16816.F32.BF16 R4, R180.reuse, R196, R4 ;  /* 0x000000c4b404723c */ /* 0x060ff00000041804 */
[C---:B------:R-:W-:Y:S01]  /*e000*/  HMMA.16816.F32.BF16 R8, R180.reuse, R198, R8 ;  /* 0x000000c6b408723c */ /* 0x040fe20000041808 */
[----:B------:R-:W-:Y:S07]  /*e010*/  LDSM.16.M88.4 R196, [R209+0x12000] ;  /* 0x01200000d1c4783b */ /* 0x000fee0000000200 */
[C---:B---3--:R-:W-:Y:S08]  /*e020*/  HMMA.16816.F32.BF16 R12, R180.reuse, R168, R12 ;  /* 0x000000a8b40c723c */ /* 0x048ff0000004180c */
[C---:B------:R-:W-:Y:S01]  /*e030*/  HMMA.16816.F32.BF16 R16, R180.reuse, R170, R16 ;  /* 0x000000aab410723c */ /* 0x040fe20000041810 */
[----:B------:R-:W-:Y:S07]  /*e040*/  LDSM.16.M88.4 R168, [R205+0x12000] ;  /* 0x01200000cda8783b */ /* 0x000fee0000000200 */
[C---:B-1----:R-:W-:Y:S08]  /*e050*/  HMMA.16816.F32.BF16 R20, R180.reuse, R164, R20 ;  /* 0x000000a4b414723c */ /* 0x042ff00000041814 */
        /* <DEDUP_REMOVED lines=146> */
[----:B------:R-:W-:Y:S05]  /*e980*/  IMAD.U32 R166, RZ, RZ, UR28 ;  /* 0x0000001cffa67e24 */ /* 0x000fea000f8e00ff */
[----:B------:R-:W-:Y:S02]  /*e990*/  LOP3.LUT R166, R166, UR25, R225, 0x96, !PT ;  /* 0x00000019a6a67c12 */ /* 0x000fe4000f8e96e1 */
        /* <DEDUP_REMOVED lines=15> */
[----:B------:R-:W-:Y:S05]  /*ea90*/  FMNMX3.FTZ R3, R3, R22, R23, !PT ;  /* 0x0000001603037276 */ /* 0x000fea0007810017 */
[----:B------:R-:W-:Y:S03]  /*eaa0*/  HMMA.16816.F32.BF16 R32, R192, R170, R32 ;  /* 0x000000aac020723c */ /* 0x000fe60000041820 */
[----:B------:R-:W-:Y:S02]  /*eab0*/  FMNMX3.FTZ R171, R164, R20, R21, !PT ;  /* 0x00000014a4ab7276 */ /* 0x000fe40007810015 */
[----:B------:R-:W-:Y:S02]  /*eac0*/  FMNMX3.FTZ R3, R3, R26, R27, !PT ;  /* 0x0000001a03037276 */ /* 0x000fe4000781001b */
[----:B------:R-:W-:Y:S04]  /*ead0*/  FMNMX3.FTZ R171, R171, R24, R25, !PT ;  /* 0x00000018abab7276 */ /* 0x000fe80007810019 */
[----:B------:R-:W-:Y:S02]  /*eae0*/  FMNMX3.FTZ R171, R171, R28, R29, !PT ;  /* 0x0000001cabab7276 */ /* 0x000fe4000781001d */
[----:B------:R-:W-:Y:S06]  /*eaf0*/  FMNMX3.FTZ R3, R3, R30, R31, !PT ;  /* 0x0000001e03037276 */ /* 0x000fec000781001f */
[----:B------:R-:W-:Y:S01]  /*eb00*/  FMNMX3.FTZ R171, R171, R32, R33, !PT ;  /* 0x00000020abab7276 */ /* 0x000fe20007810021 */
[----:B------:R-:W-:Y:S06]  /*eb10*/  BRA.U.ANY UP0, `(.L_x_853) ;  /* 0xffffffed00987547 */ /* 0x000fec000b93ffff */
.L_x_852:
[----:B-1----:R-:W1:Y:S01]  /*eb20*/  SHFL.BFLY PT, R164, R171, 0x2, 0x1f ;  /* 0x0c401f00aba47f89 */ /* 0x002e6200000e0000 */
[----:B------:R-:W-:Y:S01]  /*eb30*/  IMAD.WIDE.U32 R184, R166, -0x326172a9, RZ ;  /* 0xcd9e8d57a6b87825 */ /* 0x000fe200078e00ff */
[----:B------:R-:W-:Y:S01]  /*eb40*/  FMNMX3.FTZ R3, R3, R34, R35, !PT ;  /* 0x0000002203037276 */ /* 0x000fe20007810023 */
[----:B------:R-:W-:Y:S02]  /*eb50*/  UIADD3 UR23, UPT, UPT, UR25, 0x76cf5d0a, URZ ;  /* 0x76cf5d0a19177890 */ /* 0x000fe4000fffe0ff */
[----:B------:R-:W-:Y:S01]  /*eb60*/  UIADD3 UR22, UPT, UPT, UR25, 0x32370b8f, URZ ;  /* 0x32370b8f19167890 */ /* 0x000fe2000fffe0ff */
[----:B------:R-:W-:Y:S02]  /*eb70*/  LOP3.LUT R166, R228, UR18, R185, 0x96, !PT ;  /* 0x00000012e4a67c12 */ /* 0x000fe4000f8e96b9 */
[----:B------:R-:W2:Y:S01]  /*eb80*/  SHFL.BFLY PT, R165, R3, 0x2, 0x1f ;  /* 0x0c401f0003a57f89 */ /* 0x000ea200000e0000 */
[----:B------:R-:W-:Y:S01]  /*eb90*/  LOP3.LUT R184, R221, UR17, R184, 0x96, !PT ;  /* 0x00000011ddb87c12 */ /* 0x000fe2000f8e96b8 */
[----:B------:R-:W-:Y:S01]  /*eba0*/  UIADD3 UR11, UPT, UPT, UR25, -0x56f99767, URZ ;  /* 0xa9066899190b7890 */ /* 0x000fe2000fffe0ff */
[----:B------:R-:W-:Y:S01]  /*ebb0*/  IMAD.WIDE.U32 R166, R166, -0x2daee0ad, RZ ;  /* 0xd2511f53a6a67825 */ /* 0x000fe200078e00ff */
[----:B------:R-:W-:Y:S02]  /*ebc0*/  UIADD3 UR15, UPT, UPT, UR25, -0x126145ec, URZ ;  /* 0xed9eba14190f7890 */ /* 0x000fe4000fffe0ff */
[----:B------:R-:W-:Y:S01]  /*ebd0*/  UIADD3 UR10, UPT, UPT, UR25, 0x646e171e, URZ ;  /* 0x646e171e190a7890 */ /* 0x000fe2000fffe0ff */
[----:B------:R-:W-:Y:S01]  /*ebe0*/  IMAD.WIDE.U32 R184, R184, -0x2daee0ad, RZ ;  /* 0xd2511f53b8b87825 */ /* 0x000fe200078e00ff */
[----:B------:R-:W-:Y:S01]  /*ebf0*/  LOP3.LUT R180, R222, UR23, R167, 0x96, !PT ;  /* 0x00000017deb47c12 */ /* 0x000fe2000f8e96a7 */
[----:B------:R-:W-:Y:S02]  /*ec00*/  UIADD3 UR28, UPT, UPT, UR28, 0x1, URZ ;  /* 0x000000011c1c7890 */ /* 0x000fe4000fffe0ff */
[----:B------:R-:W-:Y:S01]  /*ec10*/  UISETP.NE.AND UP0, UPT, UR19, URZ, UPT ;  /* 0x000000ff1300728c */ /* 0x000fe2000bf05270 */
[----:B------:R-:W-:Y:S01]  /*ec20*/  LOP3.LUT R182, R166, UR22, R185, 0x96, !PT ;  /* 0x00000016a6b67c12 */ /* 0x000fe2000f8e96b9 */
[----:B------:R-:W-:Y:S01]  /*ec30*/  IMAD.WIDE.U32 R180, R180, -0x326172a9, RZ ;  /* 0xcd9e8d57b4b47825 */ /* 0x000fe200078e00ff */
[----:B------:R-:W-:Y:S01]  /*ec40*/  MOV R166, R213 ;  /* 0x000000d500a67202 */ /* 0x000fe20000000f00 */
[----:B------:R-:W-:Y:S02]  /*ec50*/  UIADD3 UR19, UPT, UPT, UR19, -0x1, URZ ;  /* 0xffffffff13137890 */ /* 0x000fe4000fffe0ff */
[----:B------:R-:W-:Y:S01]  /*ec60*/  IMAD.WIDE.U32 R182, R182, -0x326172a9, RZ ;  /* 0xcd9e8d57b6b67825 */ /* 0x000fe200078e00ff */
[C---:B------:R-:W-:Y:S02]  /*ec70*/  SHF.L.U32 R196, R166.reuse, 0x3, RZ ;  /* 0x00000003a6c47819 */ /* 0x040fe400000006ff */
[----:B------:R-:W-:Y:S02]  /*ec80*/  SHF.L.U32 R169, R166, 0x6, RZ ;  /* 0x00000006a6a97819 */ /* 0x000fe400000006ff */
[----:B------:R-:W-:Y:S02]  /*ec90*/  LOP3.LUT R180, R180, UR13, R183, 0x96, !PT ;  /* 0x0000000db4b47c12 */ /* 0x000fe4000f8e96b7 */
[----:B-1----:R-:W-:Y:S02]  /*eca0*/  FMNMX.FTZ R171, R171, R164, !PT ;  /* 0x000000a4abab7209 */ /* 0x002fe40007810000 */
[----:B------:R-:W-:Y:S01]  /*ecb0*/  LOP3.LUT R164, R220, UR16, R181, 0x96, !PT ;  /* 0x00000010dca47c12 */ /* 0x000fe2000f8e96b5 */
[----:B------:R-:W-:Y:S01]  /*ecc0*/  IMAD.WIDE.U32 R180, R180, -0x2daee0ad, RZ ;  /* 0xd2511f53b4b47825 */ /* 0x000fe200078e00ff */
[----:B------:R-:W-:Y:S01]  /*ecd0*/  LOP3.LUT R167, R196, 0x38, RZ, 0xc0, !PT ;  /* 0x00000038c4a77812 */ /* 0x000fe200078ec0ff */
[----:B------:R-:W1:Y:S01]  /*ece0*/  SHFL.BFLY PT, R170, R171, 0x1, 0x1f ;  /* 0x0c201f00abaa7f89 */ /* 0x000e6200000e0000 */
[----:B------:R-:W-:Y:S01]  /*ecf0*/  SHF.R.U32.HI R192, RZ, 0x1, R166 ;  /* 0x00000001ffc07819 */ /* 0x000fe200000116a6 */
[----:B------:R-:W-:Y:S01]  /*ed00*/  IMAD.WIDE.U32 R172, R164, -0x2daee0ad, RZ ;  /* 0xd2511f53a4ac7825 */ /* 0x000fe200078e00ff */
[----:B--2---:R-:W-:Y:S02]  /*ed10*/  FMNMX.FTZ R165, R3, R165, !PT ;  /* 0x000000a503a57209 */ /* 0x004fe40007810000 */
[----:B------:R-:W-:Y:S02]  /*ed20*/  LOP3.LUT R168, R167, 0x1c0, R169, 0xf8, !PT ;  /* 0x000001c0a7a87812 */ /* 0x000fe400078ef8a9 */
[----:B------:R-:W-:Y:S01]  /*ed30*/  LOP3.LUT R172, R172, UR11, R181, 0x96, !PT ;  /* 0x0000000bacac7c12 */ /* 0x000fe2000f8e96b5 */
[----:B------:R-:W2:Y:S01]  /*ed40*/  SHFL.BFLY PT, R3, R165, 0x1, 0x1f ;  /* 0x0c201f00a5037f89 */ /* 0x000ea200000e0000 */
[----:B------:R-:W-:Y:S02]  /*ed50*/  LOP3.LUT R164, R192, 0x8, RZ, 0xc0, !PT ;  /* 0x00000008c0a47812 */ /* 0x000fe400078ec0ff */
[----:B------:R-:W-:Y:S01]  /*ed60*/  LOP3.LUT R184, R184, UR15, R173, 0x96, !PT ;  /* 0x0000000fb8b87c12 */ /* 0x000fe2000f8e96ad */
[----:B------:R-:W-:Y:S01]  /*ed70*/  IMAD.WIDE.U32 R174, R172, -0x326172a9, RZ ;  /* 0xcd9e8d57acae7825 */ /* 0x000fe200078e00ff */
[----:B------:R-:W-:Y:S03]  /*ed80*/  LOP3.LUT R168, R168, R164, RZ, 0x3c, !PT ;  /* 0x000000a4a8a87212 */ /* 0x000fe600078e3cff */
[----:B------:R-:W-:Y:S01]  /*ed90*/  IMAD.WIDE.U32 R184, R184, -0x326172a9, RZ ;  /* 0xcd9e8d57b8b87825 */ /* 0x000fe200078e00ff */
[----:B------:R-:W-:Y:S02]  /*eda0*/  PRMT R172, R174, 0x7773, RZ ;  /* 0x00007773aeac7816 */ /* 0x000fe400000000ff */
[----:B------:R-:W-:Y:S02]  /*edb0*/  LOP3.LUT R168, R168, 0x200, R169, 0xf8, !PT ;  /* 0x00000200a8a87812 */ /* 0x000fe400078ef8a9 */
[----:B------:R-:W-:Y:S02]  /*edc0*/  LOP3.LUT R169, R184, UR9, R175, 0x96, !PT ;  /* 0x00000009b8a97c12 */ /* 0x000fe4000f8e96af */
[----:B------:R-:W-:Y:S02]  /*edd0*/  MOV R173, R174 ;  /* 0x000000ae00ad7202 */ /* 0x000fe40000000f00 */
[----:B-1----:R-:W-:Y:S02]  /*ede0*/  FMNMX.FTZ R164, R171, R170, !PT ;  /* 0x000000aaaba47209 */ /* 0x002fe40007810000 */
[----:B------:R-:W-:Y:S02]  /*edf0*/  PRMT R171, R174, 0x7772, RZ ;  /* 0x00007772aeab7816 */ /* 0x000fe400000000ff */
[C---:B------:R-:W-:Y:S01]  /*ee00*/  FSETP.NEU.FTZ.AND P0, PT, R164.reuse, -INF , PT ;  /* 0xff800000a400780b */ /* 0x040fe20003f1d000 */
[----:B------:R-:W-:Y:S01]  /*ee10*/  FMUL.FTZ R231, R164, UR4 ;  /* 0x00000004a4e77c20 */ /* 0x000fe20008410000 */
[----:B------:R-:W-:Y:S02]  /*ee20*/  PRMT R171, R171, 0x5410, R172 ;  /* 0x00005410abab7816 */ /* 0x000fe400000000ac */
[----:B------:R-:W1:Y:S01]  /*ee30*/  LDC R172, c[0x0][0x4f8] ;  /* 0x00013e00ffac7b82 */ /* 0x000e620000000800 */
[----:B------:R-:W-:Y:S02]  /*ee40*/  LOP3.LUT R175, R169, 0xffff, RZ, 0xc0, !PT ;  /* 0x0000ffffa9af7812 */ /* 0x000fe400078ec0ff */
[----:B------:R-:W-:Y:S02]  /*ee50*/  FSEL R231, R231, RZ, P0 ;  /* 0x000000ffe7e77208 */ /* 0x000fe40000000000 */
[----:B--2---:R-:W-:Y:S02]  /*ee60*/  FMNMX.FTZ R3, R165, R3, !PT ;  /* 0x00000003a5037209 */ /* 0x004fe40007810000 */
[----:B------:R-:W-:Y:S01]  /*ee70*/  LOP3.LUT R165, R169, 0xff, RZ, 0xc0, !PT ;  /* 0x000000ffa9a57812 */ /* 0x000fe200078ec0ff */
[----:B------:R-:W-:Y:S01]  /*ee80*/  FFMA.FTZ R197, R8, UR4, -R231 ;  /* 0x0000000408c57c23 */ /* 0x000fe200080108e7 */
[----:B------:R-:W-:Y:S01]  /*ee90*/  SHF.R.U32.HI R8, RZ, 0x8, R175 ;  /* 0x00000008ff087819 */ /* 0x000fe200000116af */
[----:B------:R-:W-:Y:S01]  /*eea0*/  FMUL.FTZ R232, R3, UR4 ;  /* 0x0000000403e87c20 */ /* 0x000fe20008410000 */
[----:B------:R-:W-:Y:S01]  /*eeb0*/  PRMT R170, R174, 0x7771, RZ ;  /* 0x00007771aeaa7816 */ /* 0x000fe200000000ff */
[--C-:B------:R-:W-:Y:S01]  /*eec0*/  FFMA.FTZ R198, R9, UR4, -R231.reuse ;  /* 0x0000000409c67c23 */ /* 0x100fe200080108e7 */
[----:B------:R-:W-:Y:S01]  /*eed0*/  LOP3.LUT R173, R173, 0xff, RZ, 0xc0, !PT ;  /* 0x000000ffadad7812 */ /* 0x000fe200078ec0ff */
[--C-:B------:R-:W-:Y:S01]  /*eee0*/  FFMA.FTZ R203, R4, UR4, -R231.reuse ;  /* 0x0000000404cb7c23 */ /* 0x100fe200080108e7 */
[----:B------:R-:W-:Y:S01]  /*eef0*/  PRMT R174, R169, 0x7632, R174 ;  /* 0x00007632a9ae7816 */ /* 0x000fe200000000ae */
[--C-:B------:R-:W-:Y:S01]  /*ef00*/  FFMA.FTZ R201, R5, UR4, -R231.reuse ;  /* 0x0000000405c97c23 */ /* 0x100fe200080108e7 */
[----:B------:R-:W-:Y:S01]  /*ef10*/  PRMT R8, R165, 0x5410, R8 ;  /* 0x00005410a5087816 */ /* 0x000fe20000000008 */
[----:B------:R-:W-:Y:S01]  /*ef20*/  FADD.FTZ R4, -R164, R0 ;  /* 0x00000000a4047221 */ /* 0x000fe20000010100 */
[----:B------:R-:W-:Y:S01]  /*ef30*/  LEA R165, R168, UR5, 0x1 ;  /* 0x00000005a8a57c11 */ /* 0x000fe2000f8e08ff */
[C---:B------:R-:W-:Y:S01]  /*ef40*/  FADD.FTZ R0, -R3.reuse, R2 ;  /* 0x0000000203007221 */ /* 0x040fe20000010100 */
[----:B------:R-:W-:Y:S01]  /*ef50*/  FSETP.NEU.FTZ.AND P0, PT, R3, -INF , PT ;  /* 0xff8000000300780b */ /* 0x000fe20003f1d000 */
[----:B------:R-:W-:Y:S01]  /*ef60*/  FMUL.FTZ R2, R4, UR4 ;  /* 0x0000000404027c20 */ /* 0x000fe20008410000 */
[----:B------:R-:W-:Y:S01]  /*ef70*/  LOP3.LUT R9, R174, 0xff, RZ, 0xc0, !PT ;  /* 0x000000ffae097812 */ /* 0x000fe200078ec0ff */
[----:B------:R-:W-:Y:S01]  /*ef80*/  FMUL.FTZ R0, R0, UR4 ;  /* 0x0000000400007c20 */ /* 0x000fe20008410000 */
[----:B------:R-:W-:Y:S01]  /*ef90*/  PRMT R170, R173, 0x5410, R170 ;  /* 0x00005410adaa7816 */ /* 0x000fe200000000aa */
[----:B------:R-:W-:Y:S01]  /*efa0*/  MUFU.EX2 R197, R197 ;  /* 0x000000c500c57308 */ /* 0x000fe20000000800 */
[----:B-1----:R-:W-:Y:S01]  /*efb0*/  LOP3.LUT R230, R172, 0xff, RZ, 0xc0, !PT ;  /* 0x000000fface67812 */ /* 0x002fe200078ec0ff */
[----:B------:R-:W-:Y:S01]  /*efc0*/  LDSM.16.MT88.4 R188, [R165+0x1c800] ;  /* 0x01c80000a5bc783b */ /* 0x000fe20000004200 */
[----:B------:R-:W-:Y:S07]  /*efd0*/  FSEL R232, R232, RZ, P0 ;  /* 0x000000ffe8e87208 */ /* 0x000fee0000000000 */
[----:B------:R-:W1:Y:S01]  /*efe0*/  MUFU.EX2 R198, R198 ;  /* 0x000000c600c67308 */ /* 0x000e620000000800 */
[----:B------:R-:W-:Y:S01]  /*eff0*/  R2P PR, R166, 0x6 ;  /* 0x00000006a6007804 */ /* 0x000fe20000000000 */
[----:B------:R-:W-:Y:S01]  /*f000*/  FFMA.FTZ R233, R16, UR4, -R231 ;  /* 0x0000000410e97c23 */ /* 0x000fe200080108e7 */
[----:B------:R-:W-:Y:S01]  /*f010*/  SHF.R.U32.HI R169, RZ, 0x18, R169 ;  /* 0x00000018ffa97819 */ /* 0x000fe200000116a9 */
[--C-:B------:R-:W-:Y:S01]  /*f020*/  FFMA.FTZ R199, R10, UR4, -R232.reuse ;  /* 0x000000040ac77c23 */ /* 0x100fe200080108e8 */
[--C-:B------:R-:W-:Y:S01]  /*f030*/  FFMA.FTZ R200, R11, UR4, -R232.reuse ;  /* 0x000000040bc87c23 */ /* 0x100fe200080108e8 */
[----:B------:R-:W2:Y:S01]  /*f040*/  LDSM.16.MT88.4 R172, [R165+0x18000] ;  /* 0x01800000a5ac783b */ /* 0x000ea20000004200 */
[--C-:B------:R-:W-:Y:S01]  /*f050*/  FFMA.FTZ R227, R6, UR4, -R232.reuse ;  /* 0x0000000406e37c23 */ /* 0x100fe200080108e8 */
[--C-:B------:R-:W-:Y:S01]  /*f060*/  FFMA.FTZ R202, R7, UR4, -R232.reuse ;  /* 0x0000000407ca7c23 */ /* 0x100fe200080108e8 */
[----:B------:R-:W-:Y:S01]  /*f070*/  SEL R195, R212, 0xffffffe0, !P1 ;  /* 0xffffffe0d4c37807 */ /* 0x000fe20004800000 */
[----:B------:R-:W-:Y:S01]  /*f080*/  MUFU.EX2 R199, R199 ;  /* 0x000000c700c77308 */ /* 0x000fe20000000800 */
[----:B------:R-:W-:Y:S01]  /*f090*/  LEA R230, R230, R230, 0x10 ;  /* 0x000000e6e6e67211 */ /* 0x000fe200078e80ff */
[----:B------:R-:W-:Y:S01]  /*f0a0*/  FFMA.FTZ R234, R17, UR4, -R231 ;  /* 0x0000000411ea7c23 */ /* 0x000fe200080108e7 */
[----:B------:R-:W-:Y:S07]  /*f0b0*/  IADD3 R194, PT, PT, R195, R165, RZ ;  /* 0x000000a5c3c27210 */ /* 0x000fee0007ffe0ff */
[----:B------:R-:W3:Y:S01]  /*f0c0*/  MUFU.EX2 R200, R200 ;  /* 0x000000c800c87308 */ /* 0x000ee20000000800 */
[----:B------:R-:W-:Y:S01]  /*f0d0*/  PRMT R169, R9, 0x5410, R169 ;  /* 0x0000541009a97816 */ /* 0x000fe200000000a9 */
[--C-:B------:R-:W-:Y:S01]  /*f0e0*/  FFMA.FTZ R236, R18, UR4, -R232.reuse ;  /* 0x0000000412ec7c23 */ /* 0x100fe200080108e8 */
[----:B------:R-:W-:Y:S07]  /*f0f0*/  LOP3.LUT R171, R171, 0xff00ff, RZ, 0xc0, !PT ;  /* 0x00ff00ffabab7812 */ /* 0x000fee00078ec0ff */
[----:B------:R-:W-:Y:S01]  /*f100*/  MUFU.EX2 R203, R203 ;  /* 0x000000cb00cb7308 */ /* 0x000fe20000000800 */
[----:B------:R-:W4:Y:S01]  /*f110*/  LDSM.16.MT88.4 R176, [R194+0x18000] ;  /* 0x01800000c2b0783b */ /* 0x000f220000004200 */
[--C-:B------:R-:W-:Y:S01]  /*f120*/  HSET2.LE.AND R168, R8, R230.reuse, PT ;  /* 0x000000e608a87233 */ /* 0x100fe20003803000 */
[--C-:B------:R-:W-:Y:S07]  /*f130*/  FFMA.FTZ R235, R19, UR4, -R232.reuse ;  /* 0x0000000413eb7c23 */ /* 0x100fee00080108e8 */
[----:B------:R-:W5:Y:S01]  /*f140*/  MUFU.EX2 R201, R201 ;  /* 0x000000c900c97308 */ /* 0x000f620000000800 */
[----:B------:R-:W-:Y:S01]  /*f150*/  IADD3 R8, PT, PT, R165, 0x18000, RZ ;  /* 0x00018000a5087810 */ /* 0x000fe20007ffe0ff */
[--C-:B------:R-:W-:Y:S01]  /*f160*/  FFMA.FTZ R240, R14, UR4, -R232.reuse ;  /* 0x000000040ef07c23 */ /* 0x100fe200080108e8 */
[--C-:B------:R-:W-:Y:S07]  /*f170*/  HSET2.LE.AND R170, R170, R230.reuse, PT ;  /* 0x000000e6aaaa7233 */ /* 0x100fee0003803000 */
[----:B------:R-:W-:Y:S01]  /*f180*/  MUFU.EX2 R227, R227 ;  /* 0x000000e300e37308 */ /* 0x000fe20000000800 */
[--C-:B------:R-:W-:Y:S01]  /*f190*/  HSET2.LE.AND R171, R171, R230.reuse, PT ;  /* 0x000000e6abab7233 */ /* 0x100fe20003803000 */
[----:B------:R-:W-:Y:S01]  /*f1a0*/  FFMA.FTZ R238, R15, UR4, -R232 ;  /* 0x000000040fee7c23 */ /* 0x000fe200080108e8 */
[--C-:B------:R-:W-:Y:S07]  /*f1b0*/  HSET2.LE.AND R169, R169, R230.reuse, PT ;  /* 0x000000e6a9a97233 */ /* 0x100fee0003803000 */
[----:B------:R-:W2:Y:S01]  /*f1c0*/  MUFU.EX2 R202, R202 ;  /* 0x000000ca00ca7308 */ /* 0x000ea20000000800 */
[----:B-1----:R-:W-:Y:S01]  /*f1d0*/  F2FP.BF16.F32.PACK_AB R7, R198, R197 ;  /* 0x000000c5c607723e */ /* 0x002fe200000010ff */
[--C-:B------:R-:W-:Y:S01]  /*f1e0*/  FFMA.FTZ R239, R12, UR4, -R231.reuse ;  /* 0x000000040cef7c23 */ /* 0x100fe200080108e7 */
[----:B---3--:R-:W-:Y:S07]  /*f1f0*/  F2FP.BF16.F32.PACK_AB R6, R200, R199 ;  /* 0x000000c7c806723e */ /* 0x008fee00000010ff */
[----:B------:R-:W1:Y:S01]  /*f200*/  MUFU.EX2 R2, R2 ;  /* 0x0000000200027308 */ /* 0x000e620000000800 */
[----:B------:R-:W-:Y:S01]  /*f210*/  IADD3 R193, PT, PT, R165, 0x18040, RZ ;  /* 0x00018040a5c17810 */ /* 0x000fe20007ffe0ff */
[----:B------:R-:W-:Y:S01]  /*f220*/  FFMA.FTZ R237, R13, UR4, -R231 ;  /* 0x000000040ded7c23 */ /* 0x000fe200080108e7 */
[----:B-----5:R-:W-:Y:S07]  /*f230*/  F2FP.BF16.F32.PACK_AB R5, R201, R203 ;  /* 0x000000cbc905723e */ /* 0x020fee00000010ff */
[----:B------:R-:W3:Y:S01]  /*f240*/  MUFU.EX2 R0, R0 ;  /* 0x0000000000007308 */ /* 0x000ee20000000800 */
[----:B------:R-:W-:Y:S02]  /*f250*/  @P2 IADD3 R193, PT, PT, R8, -0x40, RZ ;  /* 0xffffffc008c12810 */ /* 0x000fe40007ffe0ff */
[----:B------:R-:W-:Y:S07]  /*f260*/  LOP3.LUT R170, R7, R170, RZ, 0xc0, !PT ;  /* 0x000000aa07aa7212 */ /* 0x000fee00078ec0ff */
[----:B------:R-:W-:Y:S01]  /*f270*/  MUFU.EX2 R239, R239 ;  /* 0x000000ef00ef7308 */ /* 0x000fe20000000800 */
[----:B------:R-:W-:Y:S02]  /*f280*/  LOP3.LUT R171, R6, R171, RZ, 0xc0, !PT ;  /* 0x000000ab06ab7212 */ /* 0x000fe400078ec0ff */
[----:B--2---:R-:W-:Y:S07]  /*f290*/  F2FP.BF16.F32.PACK_AB R4, R202, R227 ;  /* 0x000000e3ca04723e */ /* 0x004fee00000010ff */
[----:B------:R-:W-:Y:S01]  /*f2a0*/  MUFU.EX2 R237, R237 ;  /* 0x000000ed00ed7308 */ /* 0x000fe20000000800 */
[----:B------:R-:W-:Y:S01]  /*f2b0*/  LOP3.LUT R168, R5, R168, RZ, 0xc0, !PT ;  /* 0x000000a805a87212 */ /* 0x000fe200078ec0ff */
[----:B-1----:R-:W-:Y:S01]  /*f2c0*/  FMUL.FTZ R5, R2, R161 ;  /* 0x000000a102057220 */ /* 0x002fe20000410000 */
[----:B------:R-:W-:Y:S01]  /*f2d0*/  LOP3.LUT R169, R4, R169, RZ, 0xc0, !PT ;  /* 0x000000a904a97212 */ /* 0x000fe200078ec0ff */
[C---:B------:R-:W-:Y:S01]  /*f2e0*/  FMUL.FTZ R4, R2.reuse, R160 ;  /* 0x000000a002047220 */ /* 0x040fe20000410000 */
[----:B------:R-:W-:Y:S01]  /*f2f0*/  FMUL.FTZ R8, R2, R156 ;  /* 0x0000009c02087220 */ /* 0x000fe20000410000 */
[C---:B---3--:R-:W-:Y:S01]  /*f300*/  FMUL.FTZ R6, R0.reuse, R162 ;  /* 0x000000a200067220 */ /* 0x048fe20000410000 */
[----:B------:R-:W-:Y:S01]  /*f310*/  FMUL.FTZ R7, R0, R163 ;  /* 0x000000a300077220 */ /* 0x000fe20000410000 */
[----:B------:R-:W-:Y:S01]  /*f320*/  FMUL.FTZ R9, R2, R157 ;  /* 0x0000009d02097220 */ /* 0x000fe20000410000 */
[----:B------:R-:W1:Y:S01]  /*f330*/  LDSM.16.MT88.4 R160, [R193] ;  /* 0x00000000c1a0783b */ /* 0x000e620000004200 */
[C---:B------:R-:W-:Y:S01]  /*f340*/  FMUL.FTZ R10, R0.reuse, R158 ;  /* 0x0000009e000a7220 */ /* 0x040fe20000410000 */
[----:B------:R-:W-:Y:S01]  /*f350*/  FMUL.FTZ R11, R0, R159 ;  /* 0x0000009f000b7220 */ /* 0x000fe20000410000 */
[----:B------:R-:W-:Y:S01]  /*f360*/  IADD3 R195, PT, PT, R195, R193, RZ ;  /* 0x000000c1c3c37210 */ /* 0x000fe20007ffe0ff */
[----:B------:R-:W-:Y:S01]  /*f370*/  FMUL.FTZ R16, R2, R152 ;  /* 0x0000009802107220 */ /* 0x000fe20000410000 */
[C---:B------:R-:W-:Y:S01]  /*f380*/  HMMA.16816.F32.BF16 R4, R168.reuse, R172, R4 ;  /* 0x000000aca804723c */ /* 0x040fe20000041804 */
[----:B------:R-:W-:Y:S02]  /*f390*/  MUFU.EX2 R240, R240 ;  /* 0x000000f000f07308 */ /* 0x000fe40000000800 */
[----:B------:R-:W2:Y:S02]  /*f3a0*/  LDSM.16.MT88.4 R156, [R195] ;  /* 0x00000000c39c783b */ /* 0x000ea40000004200 */
[----:B------:R-:W-:Y:S01]  /*f3b0*/  LOP3.LUT R182, R182, UR12, R185, 0x96, !PT ;  /* 0x0000000cb6b67c12 */ /* 0x000fe2000f8e96b9 */
[----:B------:R-:W-:Y:S01]  /*f3c0*/  FMUL.FTZ R17, R2, R153 ;  /* 0x0000009902117220 */ /* 0x000fe20000410000 */
        /* <DEDUP_REMOVED lines=8> */
[----:B------:R-:W-:Y:S04]  /*f450*/  IMAD.WIDE.U32 R182, R182, -0x2daee0ad, RZ ;  /* 0xd2511f53b6b67825 */ /* 0x000fe800078e00ff */
[----:B------:R-:W-:Y:S01]  /*f460*/  FMUL.FTZ R19, R0, R155 ;  /* 0x0000009b00137220 */ /* 0x000fe20000410000 */
[----:B------:R-:W-:Y:S01]  /*f470*/  MUFU.EX2 R233, R233 ;  /* 0x000000e900e97308 */ /* 0x000fe20000000800 */
[C---:B------:R-:W-:Y:S01]  /*f480*/  FMUL.FTZ R40, R2.reuse, R40 ;  /* 0x0000002802287220 */ /* 0x040fe20000410000 */
[----:B------:R-:W-:Y:S01]  /*f490*/  FMUL.FTZ R41, R2, R41 ;  /* 0x0000002902297220 */ /* 0x000fe20000410000 */
[C---:B----4-:R-:W-:Y:S07]  /*f4a0*/  HMMA.16816.F32.BF16 R36, R168.reuse, R176, R36 ;  /* 0x000000b0a824723c */ /* 0x050fee0000041824 */
[----:B------:R-:W4:Y:S01]  /*f4b0*/  MUFU.EX2 R234, R234 ;  /* 0x000000ea00ea7308 */ /* 0x000f220000000800 */
[----:B------:R-:W-:Y:S01]  /*f4c0*/  LDSM.16.MT88.4 R152, [R165+0x18800] ;  /* 0x01880000a598783b */ /* 0x000fe20000004200 */
[C---:B------:R-:W-:Y:S01]  /*f4d0*/  FMUL.FTZ R42, R0.reuse, R42 ;  /* 0x0000002a002a7220 */ /* 0x040fe20000410000 */
[----:B------:R-:W-:Y:S01]  /*f4e0*/  FMUL.FTZ R43, R0, R43 ;  /* 0x0000002b002b7220 */ /* 0x000fe20000410000 */
[----:B------:R-:W-:Y:S01]  /*f4f0*/  LOP3.LUT R180, R180, UR10, R183, 0x96, !PT ;  /* 0x0000000ab4b47c12 */ /* 0x000fe2000f8e96b7 */
[C---:B------:R-:W-:Y:S01]  /*f500*/  FMUL.FTZ R44, R2.reuse, R44 ;  /* 0x0000002c022c7220 */ /* 0x040fe20000410000 */
[----:B------:R-:W-:Y:S01]  /*f510*/  FMUL.FTZ R45, R2, R45 ;  /* 0x0000002d022d7220 */ /* 0x000fe20000410000 */
[----:B------:R-:W-:Y:S01]  /*f520*/  FMUL.FTZ R46, R0, R46 ;  /* 0x0000002e002e7220 */ /* 0x000fe20000410000 */
[----:B------:R-:W-:Y:S01]  /*f530*/  LOP3.LUT R177, R180, 0xff, RZ, 0xc0, !PT ;  /* 0x000000ffb4b17812 */ /* 0x000fe200078ec0ff */
[----:B------:R-:W-:Y:S01]  /*f540*/  LDSM.16.MT88.4 R184, [R194+0x1a800] ;  /* 0x01a80000c2b8783b */ /* 0x000fe20000004200 */
[C---:B------:R-:W-:Y:S01]  /*f550*/  HMMA.16816.F32.BF16 R40, R168.reuse, R178, R40 ;  /* 0x000000b2a828723c */ /* 0x040fe20000041828 */
[----:B------:R-:W-:Y:S02]  /*f560*/  MUFU.EX2 R236, R236 ;  /* 0x000000ec00ec7308 */ /* 0x000fe40000000800 */
[----:B------:R-:W-:Y:S01]  /*f570*/  FMUL.FTZ R47, R0, R47 ;  /* 0x0000002f002f7220 */ /* 0x000fe20000410000 */
[----:B------:R-:W-:Y:S01]  /*f580*/  SHF.R.U32.HI R178, RZ, 0x18, R180 ;  /* 0x00000018ffb27819 */ /* 0x000fe200000116b4 */
[C---:B------:R-:W-:Y:S01]  /*f590*/  FMUL.FTZ R48, R2.reuse, R48 ;  /* 0x0000003002307220 */ /* 0x040fe20000410000 */
[----:B------:R-:W-:Y:S01]  /*f5a0*/  FMUL.FTZ R49, R2, R49 ;  /* 0x0000003102317220 */ /* 0x000fe20000410000 */
[C---:B------:R-:W-:Y:S01]  /*f5b0*/  FMUL.FTZ R50, R0.reuse, R50 ;  /* 0x0000003200327220 */ /* 0x040fe20000410000 */
[----:B------:R-:W-:Y:S01]  /*f5c0*/  FMUL.FTZ R51, R0, R51 ;  /* 0x0000003300337220 */ /* 0x000fe20000410000 */
[C---:B------:R-:W-:Y:S01]  /*f5d0*/  FMUL.FTZ R52, R2.reuse, R52 ;  /* 0x0000003402347220 */ /* 0x040fe20000410000 */
[C---:B-1----:R-:W-:Y:S01]  /*f5e0*/  HMMA.16816.F32.BF16 R44, R168.reuse, R160, R44 ;  /* 0x000000a0a82c723c */ /* 0x042fe2000004182c */
[----:B------:R-:W1:Y:S02]  /*f5f0*/  MUFU.EX2 R235, R235 ;  /* 0x000000eb00eb7308 */ /* 0x000e640000000800 */
        /* <DEDUP_REMOVED lines=131> */
[C---:B--2---:R-:W-:Y:S03]  /*fe30*/  HMMA.16816.F32.BF16 R124, R168.reuse, R156, R124 ;  /* 0x0000009ca87c723c */ /* 0x044fe6000004187c */
[----:B----4-:R-:W-:Y:S01]  /*fe40*/  F2FP.BF16.F32.PACK_AB R150, R234, R233 ;  /* 0x000000e9ea96723e */ /* 0x010fe200000010ff */
[----:B------:R-:W-:Y:S01]  /*fe50*/  FFMA.FTZ R203, R2, R226, R203 ;  /* 0x000000e202cb7223 */ /* 0x000fe200000100cb */
[----:B-1----:R-:W-:Y:S01]  /*fe60*/  F2FP.BF16.F32.PACK_AB R151, R235, R236 ;  /* 0x000000eceb97723e */ /* 0x002fe200000010ff */
        /* <DEDUP_REMOVED lines=216> */
[--C-:B------:R-:W-:Y:S01]  /*10bf0*/  FFMA.FTZ R181, R32, UR4, -R231.reuse ;  /* 0x0000000420b57c23 */ /* 0x100fe200080108e7 */
        /* <DEDUP_REMOVED lines=99> */
.L_x_850:
[----:B------:R-:W1:Y:S01]  /*11230*/  SHFL.BFLY PT, R8, R226, 0x2, 0x1f ;  /* 0x0c401f00e2087f89 */ /* 0x000e6200000e0000 */
[----:B------:R-:W2:Y:S01]  /*11240*/  LDCU UR4, c[0x0][0x4fc] ;  /* 0x00009f80ff0477ac */ /* 0x000ea20008000800 */
[C---:B------:R-:W-:Y:S02]  /*11250*/  SHF.L.U32 R9, R166.reuse, 0x4, RZ ;  /* 0x00000004a6097819 */ /* 0x040fe400000006ff */
[----:B------:R-:W3:Y:S01]  /*11260*/  SHFL.BFLY PT, R0, R219, 0x2, 0x1f ;  /* 0x0c401f00db007f89 */ /* 0x000ee200000e0000 */
[----:B------:R-:W-:Y:S01]  /*11270*/  SHF.L.U32 R4, R166, 0x1, RZ ;  /* 0x00000001a6047819 */ /* 0x000fe200000006ff */
[----:B------:R-:W-:Y:S01]  /*11280*/  UISETP.NE.AND UP3, UPT, UR14, -0x1, UPT ;  /* 0xffffffff0e00788c */ /* 0x000fe2000bf65270 */
[----:B------:R-:W-:Y:S01]  /*11290*/  LOP3.LUT R9, R9, 0x1c0, RZ, 0xc0, !PT ;  /* 0x000001c009097812 */ /* 0x000fe200078ec0ff */
[----:B------:R-:W4:Y:S01]  /*112a0*/  LDCU.U8 UR11, c[0x0][0x549] ;  /* 0x0000a920ff0b77ac */ /* 0x000f220008000000 */
[----:B------:R-:W-:Y:S02]  /*112b0*/  LOP3.LUT R2, R4, 0x6, RZ, 0xc0, !PT ;  /* 0x0000000604027812 */ /* 0x000fe400078ec0ff */
[----:B------:R-:W-:Y:S01]  /*112c0*/  LOP3.LUT R9, R9, 0x38, R4, 0xf8, !PT ;  /* 0x0000003809097812 */ /* 0x000fe200078ef804 */
[----:B------:R-:W5:Y:S01]  /*112d0*/  LDCU.U8 UR10, c[0x0][0x548] ;  /* 0x0000a900ff0a77ac */ /* 0x000f620008000000 */
[----:B------:R-:W-:-:S02]  /*112e0*/  LOP3.LUT P1, RZ, R166, 0x10, RZ, 0xc0, !PT ;  /* 0x00000010a6ff7812 */ /* 0x000fc4000782c0ff */
[C---:B------:R-:W-:Y:S01]  /*112f0*/  LOP3.LUT P2, RZ, R166.reuse, 0x8, RZ, 0xc0, !PT ;  /* 0x00000008a6ff7812 */ /* 0x040fe2000784c0ff */
[----:B------:R-:W-:Y:S01]  /*11300*/  UISETP.NE.AND UP2, UPT, UR14, -0x1, UPT ;  /* 0xffffffff0e00788c */ /* 0x000fe2000bf45270 */
[----:B------:R-:W-:Y:S01]  /*11310*/  LOP3.LUT P0, RZ, R166, 0x4, RZ, 0xc0, !PT ;  /* 0x00000004a6ff7812 */ /* 0x000fe2000780c0ff */
[----:B------:R-:W2:Y:S01]  /*11320*/  @!UP3 LDCU.64 UR8, c[0x0][0x400] ;  /* 0x00008000ff08b7ac */ /* 0x000ea20008000a00 */
[----:B------:R-:W-:Y:S01]  /*11330*/  SEL R212, R212, 0xffffffe0, !P2 ;  /* 0xffffffe0d4d47807 */ /* 0x000fe20005000000 */
[----:B------:R-:W2:Y:S01]  /*11340*/  @UP3 LDCU.64 UR6, c[0x0][0x408] ;  /* 0x00008100ff0637ac */ /* 0x000ea20008000a00 */
[----:B-1----:R-:W-:Y:S01]  /*11350*/  FADD.FTZ R8, R8, R226 ;  /* 0x000000e208087221 */ /* 0x002fe20000010000 */
[----:B----4-:R-:W-:Y:S01]  /*11360*/  UISETP.NE.AND UP1, UPT, UR11, URZ, UPT ;  /* 0x000000ff0b00728c */ /* 0x010fe2000bf25270 */
[----:B---3--:R-:W-:Y:S01]  /*11370*/  FADD.FTZ R219, R0, R219 ;  /* 0x000000db00db7221 */ /* 0x008fe20000010000 */
[----:B------:R-:W1:Y:S02]  /*11380*/  LDCU UR11, c[0x0][0x434] ;  /* 0x00008680ff0b77ac */ /* 0x000e640008000800 */
[----:B------:R-:W3:Y:S01]  /*11390*/  SHFL.BFLY PT, R0, R8, 0x1, 0x1f ;  /* 0x0c201f0008007f89 */ /* 0x000ee200000e0000 */
[----:B-----5:R-:W-:-:S03]  /*113a0*/  UISETP.NE.AND UP0, UPT, UR10, URZ, !UP1 ;  /* 0x000000ff0a00728c */ /* 0x020fc6000cf05270 */
[----:B------:R-:W4:Y:S01]  /*113b0*/  SHFL.BFLY PT, R7, R219, 0x1, 0x1f ;  /* 0x0c201f00db077f89 */ /* 0x000f2200000e0000 */
[----:B--2---:R-:W-:Y:S02]  /*113c0*/  @UP3 UIMAD.WIDE.U32 UR16, UR14, UR6, URZ ;  /* 0x000000060e1032a5 */ /* 0x004fe4000f8e00ff */
[----:B------:R-:W1:Y:S01]  /*113d0*/  @UP1 LDCU UR6, c[0x0][0x430] ;  /* 0x00008600ff0617ac */ /* 0x000e620008000800 */
[----:B---3--:R-:W-:Y:S01]  /*113e0*/  FADD.FTZ R8, R8, R0 ;  /* 0x0000000008087221 */ /* 0x008fe20000010000 */
[----:B------:R-:W-:Y:S01]  /*113f0*/  SHF.L.U32 R0, R166, 0x5, RZ ;  /* 0x00000005a6007819 */ /* 0x000fe200000006ff */
[----:B----4-:R-:W-:Y:S02]  /*11400*/  FADD.FTZ R7, R219, R7 ;  /* 0x00000007db077221 */ /* 0x010fe40000010000 */
[----:B------:R-:W2:Y:S01]  /*11410*/  MUFU.RCP R6, R8 ;  /* 0x0000000800067308 */ /* 0x000ea20000001000 */
[----:B------:R-:W-:Y:S02]  /*11420*/  FSETP.NE.FTZ.AND P4, PT, R8, RZ, PT ;  /* 0x000000ff0800720b */ /* 0x000fe40003f95000 */
[----:B------:R-:W-:-:S02]  /*11430*/  LOP3.LUT R0, R2, 0x7c00, R0, 0xf8, !PT ;  /* 0x00007c0002007812 */ /* 0x000fc400078ef800 */
[----:B------:R-:W-:Y:S02]  /*11440*/  FSETP.NE.FTZ.AND P3, PT, R7, RZ, PT ;  /* 0x000000ff0700720b */ /* 0x000fe40003f75000 */
[----:B------:R-:W-:Y:S01]  /*11450*/  LOP3.LUT R0, R0, R9, RZ, 0xfc, !PT ;  /* 0x0000000900007212 */ /* 0x000fe200078efcff */
[----:B------:R-:W3:Y:S01]  /*11460*/  MUFU.RCP R5, R7 ;  /* 0x0000000700057308 */ /* 0x000ee20000001000 */
[----:B------:R-:W-:Y:S02]  /*11470*/  MOV R2, 0x10 ;  /* 0x0000001000027802 */ /* 0x000fe40000000f00 */
[----:B------:R-:W-:Y:S02]  /*11480*/  LEA R0, R0, UR5, 0x1 ;  /* 0x0000000500007c11 */ /* 0x000fe4000f8e08ff */
[----:B------:R-:W-:Y:S02]  /*11490*/  SEL R2, R2, 0xfffffff0, !P0 ;  /* 0xfffffff002027807 */ /* 0x000fe40004000000 */
[----:B------:R-:W-:-:S02]  /*114a0*/  IADD3 R10, PT, PT, R0, 0x40, RZ ;  /* 0x00000040000a7810 */ /* 0x000fc40007ffe0ff */
[----:B------:R-:W-:Y:S02]  /*114b0*/  IADD3 R9, PT, PT, R0, R212, RZ ;  /* 0x000000d400097210 */ /* 0x000fe40007ffe0ff */
[----:B--2---:R-:W-:Y:S02]  /*114c0*/  FSEL R6, R6, 1, P4 ;  /* 0x3f80000006067808 */ /* 0x004fe40002000000 */
[C---:B------:R-:W-:Y:S02]  /*114d0*/  @P1 IADD3 R10, PT, PT, R0.reuse, -0x40, RZ ;  /* 0xffffffc0000a1810 */ /* 0x040fe40007ffe0ff */
[----:B------:R-:W-:Y:S01]  /*114e0*/  IADD3 R4, PT, PT, R0, R2, RZ ;  /* 0x0000000200047210 */ /* 0x000fe20007ffe0ff */
[----:B------:R-:W-:Y:S01]  /*114f0*/  FMUL.FTZ R6, R6, UR4 ;  /* 0x0000000406067c20 */ /* 0x000fe20008410000 */
[----:B------:R-:W-:Y:S02]  /*11500*/  IADD3 R11, PT, PT, R2, R9, RZ ;  /* 0x00000009020b7210 */ /* 0x000fe40007ffe0ff */
[----:B---3--:R-:W-:Y:S01]  /*11510*/  FSEL R5, R5, 1, P3 ;  /* 0x3f80000005057808 */ /* 0x008fe20001800000 */
[C---:B------:R-:W-:Y:S01]  /*11520*/  FMUL.FTZ R160, R6.reuse, R160 ;  /* 0x000000a006a07220 */ /* 0x040fe20000410000 */
[C---:B------:R-:W-:Y:S01]  /*11530*/  FMUL.FTZ R161, R6.reuse, R161 ;  /* 0x000000a106a17220 */ /* 0x040fe20000410000 */
[C---:B------:R-:W-:Y:S01]  /*11540*/  FMUL.FTZ R156, R6.reuse, R156 ;  /* 0x0000009c069c7220 */ /* 0x040fe20000410000 */
[C---:B------:R-:W-:Y:S01]  /*11550*/  FMUL.FTZ R157, R6.reuse, R157 ;  /* 0x0000009d069d7220 */ /* 0x040fe20000410000 */
[----:B------:R-:W-:Y:S01]  /*11560*/  FMUL.FTZ R5, R5, UR4 ;  /* 0x0000000405057c20 */ /* 0x000fe20008410000 */
[----:B------:R-:W2:Y:S01]  /*11570*/  S2UR UR4, SR_CTAID.Y ;  /* 0x00000000000479c3 */ /* 0x000ea20000002600 */
        /* <DEDUP_REMOVED lines=21> */
[C---:B------:R-:W-:Y:S01]  /*116d0*/  FMUL.FTZ R52, R6.reuse, R52 ;  /* 0x0000003406347220 */ /* 0x040fe20000410000 */
[----:B------:R-:W-:Y:S01]  /*116e0*/  F2FP.BF16.F32.PACK_AB R162, R163, R162 ;  /* 0x000000a2a3a2723e */ /* 0x000fe200000010ff */
        /* <DEDUP_REMOVED lines=34> */
[C---:B------:R-:W-:Y:S01]  /*11910*/  FMUL.FTZ R73, R6.reuse, R73 ;  /* 0x0000004906497220 */ /* 0x040fe20000410000 */
[C---:B------:R-:W-:Y:S01]  /*11920*/  FMUL.FTZ R74, R5.reuse, R74 ;  /* 0x0000004a054a7220 */ /* 0x040fe20000410000 */
[----:B------:R-:W-:Y:S01]  /*11930*/  FMUL.FTZ R75, R5, R75 ;  /* 0x0000004b054b7220 */ /* 0x000fe20000410000 */
[----:B------:R-:W-:Y:S01]  /*11940*/  F2FP.BF16.F32.PACK_AB R52, R53, R52 ;  /* 0x000000343534723e */ /* 0x000fe200000010ff */
[----:B------:R-:W-:Y:S01]  /*11950*/  STS [R4], R156 ;  /* 0x0000009c04007388 */ /* 0x000fe20000000800 */
[----:B------:R-:W-:Y:S01]  /*11960*/  F2FP.BF16.F32.PACK_AB R54, R55, R54 ;  /* 0x000000363736723e */ /* 0x000fe200000010ff */
[C---:B------:R-:W-:Y:S01]  /*11970*/  FMUL.FTZ R76, R6.reuse, R76 ;  /* 0x0000004c064c7220 */ /* 0x040fe20000410000 */
[C---:B------:R-:W-:Y:S01]  /*11980*/  FMUL.FTZ R77, R6.reuse, R77 ;  /* 0x0000004d064d7220 */ /* 0x040fe20000410000 */
        /* <DEDUP_REMOVED lines=53> */
[----:B------:R-:W-:Y:S01]  /*11ce0*/  STS [R0+0x4000], R60 ;  /* 0x0040003c00007388 */ /* 0x000fe20000000800 */
        /* <DEDUP_REMOVED lines=17> */
[----:B--2---:R-:W-:Y:S01]  /*11e00*/  @!UP3 UIMAD.WIDE.U32 UR12, UR4, UR8, URZ ;  /* 0x00000008040cb2a5 */ /* 0x004fe2000f8e00ff */
[C---:B------:R-:W-:Y:S01]  /*11e10*/  FMUL.FTZ R112, R6.reuse, R112 ;  /* 0x0000007006707220 */ /* 0x040fe20000410000 */
[----:B------:R-:W-:Y:S01]  /*11e20*/  STS [R9+0x4400], R70 ;  /* 0x0044004609007388 */ /* 0x000fe20000000800 */
[C---:B------:R-:W-:Y:S01]  /*11e30*/  FMUL.FTZ R113, R6.reuse, R113 ;  /* 0x0000007106717220 */ /* 0x040fe20000410000 */
[C---:B------:R-:W-:Y:S01]  /*11e40*/  FMUL.FTZ R114, R5.reuse, R114 ;  /* 0x0000007205727220 */ /* 0x040fe20000410000 */
[----:B------:R-:W-:Y:S01]  /*11e50*/  FMUL.FTZ R115, R5, R115 ;  /* 0x0000007305737220 */ /* 0x000fe20000410000 */
[----:B------:R-:W-:Y:S01]  /*11e60*/  F2FP.BF16.F32.PACK_AB R92, R93, R92 ;  /* 0x0000005c5d5c723e */ /* 0x000fe200000010ff */
[----:B------:R-:W-:Y:S01]  /*11e70*/  STS [R11+0x4000], R72 ;  /* 0x004000480b007388 */ /* 0x000fe20000000800 */
[----:B------:R-:W-:Y:S01]  /*11e80*/  F2FP.BF16.F32.PACK_AB R94, R95, R94 ;  /* 0x0000005e5f5e723e */ /* 0x000fe200000010ff */
[----:B------:R-:W1:Y:S01]  /*11e90*/  LDCU UR8, c[0x0][0x434] ;  /* 0x00008680ff0877ac */ /* 0x000e620008000800 */
        /* <DEDUP_REMOVED lines=72> */
[----:B-1----:R-:W-:Y:S01]  /*12320*/  @UP1 UIMAD UR11, UR6, UR8, URZ ;  /* 0x00000008060b12a4 */ /* 0x002fe2000f8e02ff */
        /* <DEDUP_REMOVED lines=20> */
[----:B------:R-:W-:Y:S01]  /*12470*/  @!UP3 UIMAD UR9, UR4, UR9, UR13 ;  /* 0x000000090409b2a4 */ /* 0x000fe2000f8e020d */
[----:B------:R-:W-:Y:S01]  /*12480*/  STS [R2+0x8000], R120 ;  /* 0x0080007802007388 */ /* 0x000fe20000000800 */
[----:B------:R-:W-:Y:S01]  /*12490*/  @UP3 UIMAD UR9, UR14, UR7, UR17 ;  /* 0x000000070e0932a4 */ /* 0x000fe2000f8e0211 */
[----:B------:R-:W-:Y:S01]  /*124a0*/  F2FP.BF16.F32.PACK_AB R6, R6, R144 ;  /* 0x000000900606723e */ /* 0x000fe200000010ff */
[----:B------:R-:W-:Y:S01]  /*124b0*/  @!UP2 UIMAD UR14, UR4, UR8, URZ ;  /* 0x00000008040ea2a4 */ /* 0x000fe2000f8e02ff */
[----:B------:R-:W-:Y:S01]  /*124c0*/  STS [R2+0x8400], R122 ;  /* 0x0084007a02007388 */ /* 0x000fe20000000800 */
[----:B------:R-:W-:Y:S01]  /*124d0*/  F2FP.BF16.F32.PACK_AB R5, R5, R146 ;  /* 0x000000920505723e */ /* 0x000fe200000010ff */
[----:B------:R-:W2:Y:S02]  /*124e0*/  @UP1 LDCU UR13, c[0x0][0x430] ;  /* 0x00008600ff0d17ac */ /* 0x000ea40008000800 */
[----:B------:R-:W-:Y:S01]  /*124f0*/  STS [R0+0xc000], R124 ;  /* 0x00c0007c00007388 */ /* 0x000fe20000000800 */
[----:B------:R-:W-:Y:S01]  /*12500*/  @UP1 UMOV UR7, 0x1 ;  /* 0x0000000100071882 */ /* 0x000fe20000000000 */
[----:B------:R-:W-:-:S02]  /*12510*/  @UP3 UMOV UR12, UR16 ;  /* 0x00000010000c3c82 */ /* 0x000fc40008000000 */
[----:B------:R3:W-:Y:S01]  /*12520*/  STS [R0+0xc400], R126 ;  /* 0x00c4007e00007388 */ /* 0x0007e20000000800 */
[----:B------:R-:W-:-:S03]  /*12530*/  USHF.R.S32.HI UR15, URZ, 0x1f, UR14 ;  /* 0x0000001fff0f7899 */ /* 0x000fc6000801140e */
[----:B------:R4:W-:Y:S04]  /*12540*/  STS [R4+0xc000], R128 ;  /* 0x00c0008004007388 */ /* 0x0009e80000000800 */
[----:B------:R4:W-:Y:S04]  /*12550*/  STS [R4+0xc400], R130 ;  /* 0x00c4008204007388 */ /* 0x0009e80000000800 */
[----:B------:R4:W-:Y:S04]  /*12560*/  STS [R9+0xc000], R132 ;  /* 0x00c0008409007388 */ /* 0x0009e80000000800 */
[----:B------:R4:W-:Y:S04]  /*12570*/  STS [R9+0xc400], R134 ;  /* 0x00c4008609007388 */ /* 0x0009e80000000800 */
[----:B------:R4:W-:Y:S04]  /*12580*/  STS [R11+0xc000], R136 ;  /* 0x00c000880b007388 */ /* 0x0009e80000000800 */
[----:B------:R4:W-:Y:S01]  /*12590*/  STS [R11+0xc400], R138 ;  /* 0x00c4008a0b007388 */ /* 0x0009e20000000800 */
[----:B---3--:R-:W-:-:S03]  /*125a0*/  LOP3.LUT R0, R196, 0x1f8, RZ, 0xc0, !PT ;  /* 0x000001f8c4007812 */ /* 0x008fc600078ec0ff */
        /* <DEDUP_REMOVED lines=8> */
[----:B-12---:R-:W-:Y:S05]  /*12630*/  BRA.U UP1, `(.L_x_854) ;  /* 0x0000000101207547 */ /* 0x006fea000b800000 */
        /* <DEDUP_REMOVED lines=8> */
.L_x_854:
[----:B------:R1:W-:Y:S01]  /*126c0*/  STS [R2+0xc000], R6 ;  /* 0x00c0000602007388 */ /* 0x0003e20000000800 */
[----:B------:R-:W-:Y:S01]  /*126d0*/  LEA R0, R0, UR5, 0x1 ;  /* 0x0000000500007c11 */ /* 0x000fe2000f8e08ff */
[----:B------:R-:W2:Y:S01]  /*126e0*/  S2UR UR8, SR_CTAID.X ;  /* 0x00000000000879c3 */ /* 0x000ea20000002500 */
[----:B------:R-:W-:Y:S01]  /*126f0*/  UIMAD UR11, UR6, UR11, URZ ;  /* 0x0000000b060b72a4 */ /* 0x000fe2000f8e02ff */
[----:B------:R3:W-:Y:S01]  /*12700*/  STS [R2+0xc400], R5 ;  /* 0x00c4000502007388 */ /* 0x0007e20000000800 */
[----:B------:R-:W-:Y:S01]  /*12710*/  LOP3.LUT P0, RZ, R166, 0x3, RZ, 0xc0, !PT ;  /* 0x00000003a6ff7812 */ /* 0x000fe2000780c0ff */
[----:B------:R-:W-:Y:S01]  /*12720*/  USEL UR14, UR14, URZ, UP0 ;  /* 0x000000ff0e0e7287 */ /* 0x000fe20008000000 */
[----:B------:R-:W-:-:S03]  /*12730*/  LOP3.LUT R192, R192, 0x70, RZ, 0xc0, !PT ;  /* 0x00000070c0c07812 */ /* 0x000fc600078ec0ff */
[----:B------:R-:W-:Y:S01]  /*12740*/  BAR.SYNC.DEFER_BLOCKING 0x0 ;  /* 0x0000000000007b1d */ /* 0x000fe20000010000 */
[----:B------:R-:W-:Y:S01]  /*12750*/  @!UP0 UIMAD UR11, UR4, UR7, UR11 ;  /* 0x00000007040b82a4 */ /* 0x000fe2000f8e020b */
[----:B----4-:R-:W-:Y:S01]  /*12760*/  SHF.R.U32.HI R9, RZ, 0x2, R166 ;  /* 0x00000002ff097819 */ /* 0x010fe200000116a6 */
[----:B------:R-:W-:-:S05]  /*12770*/  USEL UR15, UR15, URZ, UP0 ;  /* 0x000000ff0f0f7287 */ /* 0x000fca0008000000 */
[----:B------:R-:W4:Y:S01]  /*12780*/  @P4 LDC R4, c[0x0][0x458] ;  /* 0x00011600ff044b82 */ /* 0x000f220000000800 */
[----:B------:R-:W-:Y:S01]  /*12790*/  BSSY.RECONVERGENT B0, `(.L_x_855) ;  /* 0x0000024000007945 */ /* 0x000fe20003800200 */
[----:B-1----:R-:W1:Y:S01]  /*127a0*/  @P3 MUFU.LG2 R6, R7 ;  /* 0x0000000700063308 */ /* 0x002e620000000c00 */
[----:B--2---:R-:W-:-:S05]  /*127b0*/  UIMAD UR5, UR8, UR13, URZ ;  /* 0x0000000d080572a4 */ /* 0x004fca000f8e02ff */
[----:B---3--:R-:W2:Y:S01]  /*127c0*/  @P3 LDC R2, c[0x0][0x458] ;  /* 0x00011600ff023b82 */ /* 0x008ea20000000800 */
[----:B------:R-:W-:Y:S01]  /*127d0*/  USHF.L.U32 UR7, UR5, 0x7, URZ ;  /* 0x0000000705077899 */ /* 0x000fe200080006ff */
[----:B------:R3:W2:Y:S01]  /*127e0*/  LDS.128 R12, [R0+0x3000] ;  /* 0x00300000000c7984 */ /* 0x0006a20000000c00 */
[----:B------:R-:W5:Y:S01]  /*127f0*/  @P4 MUFU.LG2 R5, R8 ;  /* 0x0000000800054308 */ /* 0x000f620000000c00 */
[----:B------:R-:W-:Y:S02]  /*12800*/  USHF.R.S32.HI UR5, URZ, 0x1f, UR11 ;  /* 0x0000001fff057899 */ /* 0x000fe4000801140b */
[----:B------:R-:W-:Y:S02]  /*12810*/  USHF.R.S32.HI UR4, URZ, 0x1f, UR7 ;  /* 0x0000001fff047899 */ /* 0x000fe40008011407 */
[----:B------:R-:W-:-:S04]  /*12820*/  UIADD3 UR14, UP1, UP0, UR7, UR14, UR11 ;  /* 0x0000000e070e7290 */ /* 0x000fc8000f83e00b */
[----:B------:R-:W-:Y:S01]  /*12830*/  UIADD3.X UR4, UPT, UPT, UR4, UR15, UR5, UP1, UP0 ;  /* 0x0000000f04047290 */ /* 0x000fe20008fe0405 */
[----:B-1----:R-:W-:Y:S01]  /*12840*/  @P3 FMUL.FTZ R10, R6, 0.69314718246459960938 ;  /* 0x3f317218060a3820 */ /* 0x002fe20000410000 */
[----:B------:R-:W-:Y:S02]  /*12850*/  MOV R7, 0x7f800000 ;  /* 0x7f80000000077802 */ /* 0x000fe40000000f00 */
[----:B------:R-:W-:Y:S01]  /*12860*/  LOP3.LUT R6, R192, 0x7, R9, 0xf8, !PT ;  /* 0x00000007c0067812 */ /* 0x000fe200078ef809 */
[----:B-----5:R-:W-:Y:S01]  /*12870*/  @P4 FMUL.FTZ R5, R5, 0.69314718246459960938 ;  /* 0x3f31721805054820 */ /* 0x020fe20000410000 */
[----:B------:R-:W-:Y:S02]  /*12880*/  IMAD.MOV.U32 R8, RZ, RZ, 0x7f800000 ;  /* 0x7f800000ff087424 */ /* 0x000fe400078e00ff */
[----:B--2---:R-:W-:Y:S01]  /*12890*/  @P3 FFMA.FTZ R7, R3, R2, R10 ;  /* 0x0000000203073223 */ /* 0x004fe2000001000a */
[----:B----4-:R-:W-:Y:S01]  /*128a0*/  @P4 FFMA.FTZ R8, R164, R4, R5 ;  /* 0x00000004a4084223 */ /* 0x010fe20000010005 */
[----:B---3--:R-:W-:Y:S06]  /*128b0*/  @P0 BRA `(.L_x_856) ;  /* 0x0000000000440947 */ /* 0x008fec0003800000 */
        /* <DEDUP_REMOVED lines=17> */
.L_x_856:
[----:B------:R-:W-:Y:S05]  /*129d0*/  BSYNC.RECONVERGENT B0 ;  /* 0x0000000000007941 */ /* 0x000fea0003800200 */
.L_x_855:
[----:B------:R-:W2:Y:S01]  /*129e0*/  LDCU.64 UR4, c[0x0][0x410] ;  /* 0x00008200ff0477ac */ /* 0x000ea20008000a00 */
[----:B-1----:R-:W-:Y:S01]  /*129f0*/  IADD3 R4, P0, PT, R167, UR12, RZ ;  /* 0x0000000ca7047c10 */ /* 0x002fe2000ff1e0ff */
[----:B------:R1:W3:Y:S01]  /*12a00*/  LDS.128 R20, [R0] ;  /* 0x0000000000147984 */ /* 0x0002e20000000c00 */
[----:B------:R-:W-:Y:S01]  /*12a10*/  SHF.R.U32.HI R24, RZ, 0x3, R166 ;  /* 0x00000003ff187819 */ /* 0x000fe200000116a6 */
[----:B------:R-:W-:Y:S01]  /*12a20*/  BSSY.RECONVERGENT B0, `(.L_x_857) ;  /* 0x0000021000007945 */ /* 0x000fe20003800200 */
[----:B------:R-:W-:Y:S01]  /*12a30*/  IADD3.X R5, PT, PT, RZ, UR9, RZ, P0, !PT ;  /* 0x00000009ff057c10 */ /* 0x000fe200087fe4ff */
[----:B------:R1:W4:Y:S01]  /*12a40*/  LDS.128 R16, [R0+0x4000] ;  /* 0x0040000000107984 */ /* 0x0003220000000c00 */
[C---:B------:R-:W-:Y:S01]  /*12a50*/  ISETP.GE.AND P3, PT, R24.reuse, UR27, PT ;  /* 0x0000001b18007c0c */ /* 0x040fe2000bf66270 */
[C---:B------:R-:W-:Y:S01]  /*12a60*/  VIADD R2, R24.reuse, 0x40 ;  /* 0x0000004018027836 */ /* 0x040fe20000000000 */
[----:B------:R-:W-:Y:S01]  /*12a70*/  UIMAD.WIDE.U32 UR8, UR8, 0x80, URZ ;  /* 0x00000080080878a5 */ /* 0x000fe2000f8e00ff */
[----:B------:R1:W1:Y:S01]  /*12a80*/  LDS.128 R8, [R0+0x8000] ;  /* 0x0080000000087984 */ /* 0x0002620000000c00 */
[----:B------:R-:W-:-:S02]  /*12a90*/  VIADD R3, R24, 0x20 ;  /* 0x0000002018037836 */ /* 0x000fc40000000000 */
[----:B------:R-:W-:Y:S01]  /*12aa0*/  ISETP.GE.AND P1, PT, R2, UR27, PT ;  /* 0x0000001b02007c0c */ /* 0x000fe2000bf26270 */
[C---:B------:R-:W-:Y:S01]  /*12ab0*/  VIADD R2, R24.reuse, 0x60 ;  /* 0x0000006018027836 */ /* 0x040fe20000000000 */
[----:B------:R-:W-:Y:S02]  /*12ac0*/  LOP3.LUT R24, R24, UR8, RZ, 0xfc, !PT ;  /* 0x0000000818187c12 */ /* 0x000fe4000f8efcff */
[----:B------:R-:W-:Y:S01]  /*12ad0*/  ISETP.GE.AND P2, PT, R3, UR27, PT ;  /* 0x0000001b03007c0c */ /* 0x000fe2000bf46270 */
[----:B--2---:R-:W-:Y:S01]  /*12ae0*/  IMAD.U32 R26, RZ, RZ, UR4 ;  /* 0x00000004ff1a7e24 */ /* 0x004fe2000f8e00ff */
[----:B------:R-:W-:Y:S02]  /*12af0*/  MOV R28, UR5 ;  /* 0x00000005001c7c02 */ /* 0x000fe40008000f00 */
[----:B------:R-:W-:Y:S01]  /*12b00*/  ISETP.GE.AND P0, PT, R2, UR27, PT ;  /* 0x0000001b02007c0c */ /* 0x000fe2000bf06270 */
[----:B------:R-:W-:Y:S02]  /*12b10*/  IMAD.WIDE.U32 R26, R26, UR6, R4 ;  /* 0x000000061a1a7c25 */ /* 0x000fe4000f8e0004 */
[----:B------:R2:W1:Y:S02]  /*12b20*/  LDS.128 R4, [R0+0xc000] ;  /* 0x00c0000000047984 */ /* 0x0004640000000c00 */
[----:B------:R-:W-:Y:S01]  /*12b30*/  IMAD R29, R28, UR6, R27 ;  /* 0x000000061c1d7c24 */ /* 0x000fe2000f8e021b */
[----:B------:R-:W-:Y:S07]  /*12b40*/  @P3 BRA `(.L_x_858) ;  /* 0x0000000000383947 */ /* 0x000fee0003800000 */
[----:B------:R-:W5:Y:S01]  /*12b50*/  LDCU.64 UR6, c[0x0][0x408] ;  /* 0x00008100ff0677ac */ /* 0x000f620008000a00 */
[----:B------:R-:W-:Y:S01]  /*12b60*/  MOV R28, R26 ;  /* 0x0000001a001c7202 */ /* 0x000fe20000000f00 */
[----:B------:R-:W3:Y:S01]  /*12b70*/  LDCU.64 UR4, c[0x0][0x3f0] ;  /* 0x00007e00ff0477ac */ /* 0x000ee20008000a00 */
[----:B-----5:R-:W-:-:S03]  /*12b80*/  UIMAD UR10, UR9, UR6, URZ ;  /* 0x00000006090a72a4 */ /* 0x020fc6000f8e02ff */
[----:B------:R-:W-:-:S03]  /*12b90*/  IMAD.WIDE.U32 R30, R24, UR6, R28 ;  /* 0x00000006181e7c25 */ /* 0x000fc6000f8e001c */
[----:B------:R-:W-:Y:S02]  /*12ba0*/  MOV R2, UR10 ;  /* 0x0000000a00027c02 */ /* 0x000fe40008000f00 */
[----:B---3--:R-:W-:-:S03]  /*12bb0*/  LEA R32, P3, R30, UR4, 0x1 ;  /* 0x000000041e207c11 */ /* 0x008fc6000f8608ff */
[----:B------:R-:W-:-:S05]  /*12bc0*/  IMAD R2, R24, UR7, R2 ;  /* 0x0000000718027c24 */ /* 0x000fca000f8e0202 */
[----:B------:R-:W-:-:S04]  /*12bd0*/  IADD3 R2, PT, PT, R2, R31, RZ ;  /* 0x0000001f02027210 */ /* 0x000fc80007ffe0ff */
[----:B------:R-:W-:-:S05]  /*12be0*/  LEA.HI.X R33, R30, UR5, R2, 0x1, P3 ;  /* 0x000000051e217c11 */ /* 0x000fca00098f0c02 */
[----:B------:R3:W-:Y:S04]  /*12bf0*/  STG.E.128 desc[UR20][R32.64], R20 ;  /* 0x0000001420007986 */ /* 0x0007e8000c101d14 */
[----:B----4-:R3:W-:Y:S04]  /*12c00*/  STG.E.128 desc[UR20][R32.64+0x80], R16 ;  /* 0x0000801020007986 */ /* 0x0107e8000c101d14 */
[----:B-1----:R3:W-:Y:S04]  /*12c10*/  STG.E.128 desc[UR20][R32.64+0x100], R8 ;  /* 0x0001000820007986 */ /* 0x0027e8000c101d14 */
[----:B------:R3:W-:Y:S02]  /*12c20*/  STG.E.128 desc[UR20][R32.64+0x180], R4 ;  /* 0x0001800420007986 */ /* 0x0007e4000c101d14 */
.L_x_858:
[----:B------:R-:W-:Y:S05]  /*12c30*/  BSYNC.RECONVERGENT B0 ;  /* 0x0000000000007941 */ /* 0x000fea0003800200 */
.L_x_857:
[----:B---3--:R3:W2:Y:S01]  /*12c40*/  LDS.128 R20, [R0+0x1000] ;  /* 0x0010000000147984 */ /* 0x0086a20000000c00 */
        /* <DEDUP_REMOVED lines=9> */
[----:B------:R-:W3:Y:S02]  /*12ce0*/  LDCU.64 UR4, c[0x0][0x3f0] ;  /* 0x00007e00ff0477ac */ /* 0x000ee40008000a00 */
[----:B------:R-:W-:-:S04]  /*12cf0*/  IMAD.X R2, RZ, RZ, UR9, P2 ;  /* 0x00000009ff027e24 */ /* 0x000fc800090e06ff */
[----:B-----5:R-:W-:Y:S02]  /*12d00*/  IMAD R2, R2, UR6, RZ ;  /* 0x0000000602027c24 */ /* 0x020fe4000f8e02ff */
[----:B------:R-:W-:-:S04]  /*12d10*/  IMAD.WIDE.U32 R30, R3, UR6, R30 ;  /* 0x00000006031e7c25 */ /* 0x000fc8000f8e001e */
[----:B------:R-:W-:Y:S01]  /*12d20*/  IMAD R2, R3, UR7, R2 ;  /* 0x0000000703027c24 */ /* 0x000fe2000f8e0202 */
[----:B---3--:R-:W-:-:S04]  /*12d30*/  LEA R32, P2, R30, UR4, 0x1 ;  /* 0x000000041e207c11 */ /* 0x008fc8000f8408ff */
[----:B------:R-:W-:-:S04]  /*12d40*/  IADD3 R2, PT, PT, R2, R31, RZ ;  /* 0x0000001f02027210 */ /* 0x000fc80007ffe0ff */
[----:B------:R-:W-:-:S05]  /*12d50*/  LEA.HI.X R33, R30, UR5, R2, 0x1, P2 ;  /* 0x000000051e217c11 */ /* 0x000fca00090f0c02 */
[----:B--2---:R2:W-:Y:S04]  /*12d60*/  STG.E.128 desc[UR20][R32.64], R20 ;  /* 0x0000001420007986 */ /* 0x0045e8000c101d14 */
[----:B----4-:R2:W-:Y:S04]  /*12d70*/  STG.E.128 desc[UR20][R32.64+0x80], R16 ;  /* 0x0000801020007986 */ /* 0x0105e8000c101d14 */
[----:B-1----:R2:W-:Y:S04]  /*12d80*/  STG.E.128 desc[UR20][R32.64+0x100], R8 ;  /* 0x0001000820007986 */ /* 0x0025e8000c101d14 */
[----:B------:R2:W-:Y:S02]  /*12d90*/  STG.E.128 desc[UR20][R32.64+0x180], R4 ;  /* 0x0001800420007986 */ /* 0x0005e4000c101d14 */
.L_x_860:
[----:B------:R-:W-:Y:S05]  /*12da0*/  BSYNC.RECONVERGENT B0 ;  /* 0x0000000000007941 */ /* 0x000fea0003800200 */
.L_x_859:
[----:B--2---:R2:W2:Y:S01]  /*12db0*/  LDS.128 R20, [R0+0x2000] ;  /* 0x0020000000147984 */ /* 0x0044a20000000c00 */
[----:B------:R-:W-:Y:S03]  /*12dc0*/  BSSY.RECONVERGENT B0, `(.L_x_861) ;  /* 0x0000015000007945 */ /* 0x000fe60003800200 */
[----:B----4-:R4:W2:Y:S04]  /*12dd0*/  LDS.128 R16, [R0+0x6000] ;  /* 0x0060000000107984 */ /* 0x0108a80000000c00 */
        /* <DEDUP_REMOVED lines=16> */
[----:B------:R2:W-:Y:S04]  /*12ee0*/  STG.E.128 desc[UR20][R32.64+0x80], R16 ;  /* 0x0000801020007986 */ /* 0x0005e8000c101d14 */
[----:B-1----:R2:W-:Y:S04]  /*12ef0*/  STG.E.128 desc[UR20][R32.64+0x100], R8 ;  /* 0x0001000820007986 */ /* 0x0025e8000c101d14 */
[----:B------:R2:W-:Y:S02]  /*12f00*/  STG.E.128 desc[UR20][R32.64+0x180], R4 ;  /* 0x0001800420007986 */ /* 0x0005e4000c101d14 */
.L_x_862:
[----:B------:R-:W-:Y:S05]  /*12f10*/  BSYNC.RECONVERGENT B0 ;  /* 0x0000000000007941 */ /* 0x000fea0003800200 */
.L_x_861:
[----:B-12---:R1:W2:Y:S04]  /*12f20*/  LDS.128 R8, [R0+0x7000] ;  /* 0x0070000000087984 */ /* 0x0062a80000000c00 */
[----:B------:R1:W1:Y:S04]  /*12f30*/  LDS.128 R4, [R0+0xb000] ;  /* 0x00b0000000047984 */ /* 0x0002680000000c00 */
[----:B------:R1:W1:Y:S01]  /*12f40*/  LDS.128 R16, [R0+0xf000] ;  /* 0x00f0000000107984 */ /* 0x0002620000000c00 */
[----:B------:R-:W-:Y:S05]  /*12f50*/  @P0 EXIT ;  /* 0x000000000000094d */ /* 0x000fea0003800000 */
[----:B------:R-:W5:Y:S01]  /*12f60*/  LDCU.64 UR6, c[0x0][0x408] ;  /* 0x00008100ff0677ac */ /* 0x000f620008000a00 */
[----:B------:R-:W-:Y:S01]  /*12f70*/  IADD3 R24, P0, PT, R24, 0x60, RZ ;  /* 0x0000006018187810 */ /* 0x000fe20007f1e0ff */
[----:B------:R-:W-:Y:S01]  /*12f80*/  IMAD.MOV.U32 R2, RZ, RZ, R26 ;  /* 0x000000ffff027224 */ /* 0x000fe200078e001a */
[----:B------:R-:W-:Y:S01]  /*12f90*/  MOV R3, R29 ;  /* 0x0000001d00037202 */ /* 0x000fe20000000f00 */
[----:B------:R-:W2:Y:S02]  /*12fa0*/  LDCU.64 UR4, c[0x0][0x3f0] ;  /* 0x00007e00ff0477ac */ /* 0x000ea40008000a00 */
[----:B-1-34-:R-:W-:-:S04]  /*12fb0*/  IMAD.X R0, RZ, RZ, UR9, P0 ;  /* 0x00000009ff007e24 */ /* 0x01afc800080e06ff */
[----:B-----5:R-:W-:Y:S02]  /*12fc0*/  IMAD R0, R0, UR6, RZ ;  /* 0x0000000600007c24 */ /* 0x020fe4000f8e02ff */
[----:B------:R-:W-:-:S04]  /*12fd0*/  IMAD.WIDE.U32 R2, R24, UR6, R2 ;  /* 0x0000000618027c25 */ /* 0x000fc8000f8e0002 */
[----:B------:R-:W-:Y:S01]  /*12fe0*/  IMAD R0, R24, UR7, R0 ;  /* 0x0000000718007c24 */ /* 0x000fe2000f8e0200 */
[----:B--2---:R-:W-:-:S04]  /*12ff0*/  LEA R20, P0, R2, UR4, 0x1 ;  /* 0x0000000402147c11 */ /* 0x004fc8000f8008ff */
[----:B------:R-:W-:-:S04]  /*13000*/  IADD3 R0, PT, PT, R0, R3, RZ ;  /* 0x0000000300007210 */ /* 0x000fc80007ffe0ff */
[----:B------:R-:W-:-:S05]  /*13010*/  LEA.HI.X R21, R2, UR5, R0, 0x1, P0 ;  /* 0x0000000502157c11 */ /* 0x000fca00080f0c00 */
[----:B------:R-:W-:Y:S04]  /*13020*/  STG.E.128 desc[UR20][R20.64], R12 ;  /* 0x0000000c14007986 */ /* 0x000fe8000c101d14 */
[----:B------:R-:W-:Y:S04]  /*13030*/  STG.E.128 desc[UR20][R20.64+0x80], R8 ;  /* 0x0000800814007986 */ /* 0x000fe8000c101d14 */
[----:B------:R-:W-:Y:S04]  /*13040*/  STG.E.128 desc[UR20][R20.64+0x100], R4 ;  /* 0x0001000414007986 */ /* 0x000fe8000c101d14 */
[----:B------:R-:W-:Y:S01]  /*13050*/  STG.E.128 desc[UR20][R20.64+0x180], R16 ;  /* 0x0001801014007986 */ /* 0x000fe2000c101d14 */
[----:B------:R-:W-:Y:S05]  /*13060*/  EXIT ;  /* 0x000000000000794d */ /* 0x000fea0003800000 */
.L_x_863:
        /* <DEDUP_REMOVED lines=9> */
.L_x_1198:


//--------------------- .text._ZN5flash16flash_fwd_kernelI23Flash_fwd_kernel_traitsILi256ELi128ELi64ELi8ELb0ELb0EN7cutlass10bfloat16_tE19Flash_kernel_traitsILi256ELi128ELi64ELi8ES3_EELb0ELb1ELb0ELb0ELb0ELb1ELb1ELb0EEEvNS_16Flash_fwd_paramsE --------------------------
	.section	.text._ZN5flash16flash_fwd_kernelI23Flash_fwd_kernel_traitsILi256ELi128ELi64ELi8ELb0ELb0EN7cutlass10bfloat16_tE19Flash_kernel_traitsILi256ELi128ELi64ELi8ES3_EELb0ELb1ELb0ELb0ELb0ELb1ELb1ELb0EEEvNS_16Flash_fwd_paramsE,"ax",@progbits
	.align	128
        .global         _ZN5flash16flash_fwd_kernelI23Flash_fwd_kernel_traitsILi256ELi128ELi64ELi8ELb0ELb0EN7cutlass10bfloat16_tE19Flash_kernel_traitsILi256ELi128ELi64ELi8ES3_EELb0ELb1ELb0ELb0ELb0ELb1ELb1ELb0EEEvNS_16Flash_fwd_paramsE
        .type           _ZN5flash16flash_fwd_kernelI23Flash_fwd_kernel_traitsILi256ELi128ELi64ELi8ELb0ELb0EN7cutlass10bfloat16_tE19Flash_kernel_traitsILi256ELi128ELi64ELi8ES3_EELb0ELb1ELb0ELb0ELb0ELb1ELb1ELb0EEEvNS_16Flash_fwd_paramsE,@function
        .size           _ZN5flash16flash_fwd_kernelI23Flash_fwd_kernel_traitsILi256ELi128ELi64ELi8ELb0ELb0EN7cutlass10bfloat16_tE19Flash_kernel_traitsILi256ELi128ELi64ELi8ES3_EELb0ELb1ELb0ELb0ELb0ELb1ELb1ELb0EEEvNS_16Flash_fwd_paramsE,(.L_x_1199 - _ZN5flash16flash_fwd_kernelI23Flash_fwd_kernel_traitsILi256ELi128ELi64ELi8ELb0ELb0EN7cutlass10bfloat16_tE19Flash_kernel_traitsILi256ELi128ELi64ELi8ES3_EELb0ELb1ELb0ELb0ELb0ELb1ELb1ELb0EEEvNS_16Flash_fwd_paramsE)
        .other          _ZN5flash16flash_fwd_kernelI23Flash_fwd_kernel_traitsILi256ELi128ELi64ELi8ELb0ELb0EN7cutlass10bfloat16_tE19Flash_kernel_traitsILi256ELi128ELi64ELi8ES3_EELb0ELb1ELb0ELb0ELb0ELb1ELb1ELb0EEEvNS_16Flash_fwd_paramsE,@"STO_CUDA_ENTRY STV_DEFAULT"
_ZN5flash16flash_fwd_kernelI23Flash_fwd_kernel_traitsILi256ELi128ELi64ELi8ELb0ELb0EN7cutlass10bfloat16_tE19Flash_kernel_traitsILi256ELi128ELi64ELi8ES3_EELb0ELb1ELb0ELb0ELb0ELb1ELb1ELb0EEEvNS_16Flash_fwd_paramsE:
.text._ZN5flash16flash_fwd_kernelI23Flash_fwd_kernel_traitsILi256ELi128ELi64ELi8ELb0ELb0EN7cutlass10bfloat16_tE19Flash_kernel_traitsILi256ELi128ELi64ELi8ES3_EELb0ELb1ELb0ELb0ELb0ELb1ELb1ELb0EEEvNS_16Flash_fwd_paramsE:
[----:B------:R-:W-:Y:S08]  /*0000*/  LDC R1, c[0x0][0x37c] ;  /* 0x0000df00ff017b82 */ /* 0x000ff00000000800 */
[----:B------:R-:W1:Y:S01]  /*0010*/  LDC.64 R2, c[0x0][0x460] ;  /* 0x00011800ff027b82 */ /* 0x000e620000000a00 */
[----:B------:R-:W2:Y:S01]  /*0020*/  S2R R20, SR_CTAID.Y ;  /* 0x0000000000147919 */ /* 0x000ea20000002600 */
[----:B------:R-:W3:Y:S01]  /*0030*/  LDCU.64 UR12, c[0x0][0x358] ;  /* 0x00006b00ff0c77ac */ /* 0x000ee20008000a00 */
[----:B------:R-:W-:Y:S01]  /*0040*/  IMAD.MOV.U32 R232, RZ, RZ, -0x1 ;  /* 0xffffffffffe87424 */ /* 0x000fe200078e00ff */
[----:B------:R-:W4:Y:S04]  /*0050*/  LDCU.64 UR4, c[0x0][0x478] ;  /* 0x00008f00ff0477ac */ /* 0x000f280008000a00 */
[----:B------:R-:W2:Y:S01]  /*0060*/  LDC.64 R4, c[0x0][0x460] ;  /* 0x00011800ff047b82 */ /* 0x000ea20000000a00 */
[----:B------:R-:W3:Y:S01]  /*0070*/  LDCU.64 UR6, c[0x0][0x470] ;  /* 0x00008e00ff0677ac */ /* 0x000ee20008000a00 */
[----:B-1----:R-:W-:-:S02]  /*0080*/  ISETP.NE.U32.AND P0, PT, R2, RZ, PT ;  /* 0x000000ff0200720c */ /* 0x002fc40003f05070 */
[----:B------:R-:W-:Y:S02]  /*0090*/  ISETP.NE.U32.AND P4, PT, R2, RZ, PT ;  /* 0x000000ff0200720c */ /* 0x000fe40003f85070 */
[C---:B------:R-:W-:Y:S02]  /*00a0*/  ISETP.NE.AND.EX P0, PT, R3.reuse, RZ, PT, P0 ;  /* 0x000000ff0300720c */ /* 0x040fe40003f05300 */
[----:B------:R-:W-:Y:S02]  /*00b0*/  ISETP.NE.AND.EX P4, PT, R3, RZ, PT, P4 ;  /* 0x000000ff0300720c */ /* 0x000fe40003f85340 */
[----:B----4-:R-:W-:Y:S01]  /*00c0*/  ISETP.NE.U32.AND P2, PT, RZ, UR4, PT ;  /* 0x00000004ff007c0c */ /* 0x010fe2000bf45070 */
[C---:B--2---:R-:W-:Y:S01]  /*00d0*/  IMAD.WIDE.U32 R10, R20.reuse, 0x4, R4 ;  /* 0x00000004140a7825 */ /* 0x044fe200078e0004 */
[----:B---3--:R-:W-:Y:S01]  /*00e0*/  ISETP.NE.U32.AND P3, PT, RZ, UR6, PT ;  /* 0x00000006ff007c0c */ /* 0x008fe2000bf65070 */
[----:B------:R-:W1:Y:S01]  /*00f0*/  LDC.64 R4, c[0x0][0x468] ;  /* 0x00011a00ff047b82 */ /* 0x000e620000000a00 */
[----:B------:R-:W-:Y:S01]  /*0100*/  ISETP.NE.AND.EX P2, PT, RZ, UR5, PT, P2 ;  /* 0x00000005ff007c0c */ /* 0x000fe2000bf45320 */
[----:B------:R-:W-:Y:S01]  /*0110*/  IMAD.SHL.U32 R13, R20, 0x4, RZ ;  /* 0x00000004140d7824 */ /* 0x000fe200078e00ff */
[----:B------:R-:W-:-:S03]  /*0120*/  ISETP.NE.AND.EX P3, PT, RZ, UR7, PT, P3 ;  /* 0x00000007ff007c0c */ /* 0x000fc6000bf65330 */
[----:B------:R-:W2:Y:S04]  /*0130*/  @P0 LDG.E R232, desc[UR12][R10.64] ;  /* 0x0000000c0ae80981 */ /* 0x000ea8000c1e1900 */
[----:B------:R3:W2:Y:S01]  /*0140*/  @P4 LDG.E R7, desc[UR12][R10.64+0x4] ;  /* 0x0000040c0a074981 */ /* 0x0006a2000c1e1900 */
[----:B------:R-:W-:Y:S01]  /*0150*/  SHF.R.U32.HI R0, RZ, 0x1e, R20 ;  /* 0x0000001eff007819 */ /* 0x000fe20000011614 */
[----:B------:R-:W-:Y:S02]  /*0160*/  IMAD.MOV.U32 R9, RZ, RZ, RZ ;  /* 0x000000ffff097224 */ /* 0x000fe400078e00ff */
[C---:B------:R-:W-:Y:S02]  /*0170*/  @P2 IADD3 R2, P0, PT, R13.reuse, UR4, RZ ;  /* 0x000000040d022c10 */ /* 0x040fe4000ff1e0ff */
[----:B------:R-:W-:-:S02]  /*0180*/  @P3 IADD3 R14, P1, PT, R13, UR6, RZ ;  /* 0x000000060d0e3c10 */ /* 0x000fc4000ff3e0ff */
[C---:B------:R-:W-:Y:S01]  /*0190*/  @P2 IADD3.X R3, PT, PT, R0.reuse, UR5, RZ, P0, !PT ;  /* 0x0000000500032c10 */ /* 0x040fe200087fe4ff */
[----:B------:R-:W4:Y:S01]  /*01a0*/  S2R R18, SR_CTAID.X ;  /* 0x0000000000127919 */ /* 0x000f220000002500 */
[----:B------:R-:W3:Y:S01]  /*01b0*/  LDCU.U8 UR4, c[0x0][0x532] ;  /* 0x0000a640ff0477ac */ /* 0x000ee20008000000 */
[----:B------:R-:W2:Y:S01]  /*01c0*/  @!P4 LDC R106, c[0x0][0x434] ;  /* 0x00010d00ff6acb82 */ /* 0x000ea20000000800 */
[C---:B------:R-:W-:Y:S01]  /*01d0*/  @P3 IADD3.X R15, PT, PT, R0.reuse, UR7, RZ, P1, !PT ;  /* 0x00000007000f3c10 */ /* 0x040fe20008ffe4ff */
[----:B------:R1:W5:Y:S02]  /*01e0*/  @P2 LDG.E R6, desc[UR12][R2.64] ;  /* 0x0000000c02062981 */ /* 0x000364000c1e1900 */
[----:B-1----:R-:W-:Y:S02]  /*01f0*/  IADD3 R12, P0, PT, R13, R4, RZ ;  /* 0x000000040d0c7210 */ /* 0x002fe40007f1e0ff */
[----:B------:R1:W5:Y:S03]  /*0200*/  @P3 LDG.E R9, desc[UR12][R14.64] ;  /* 0x0000000c0e093981 */ /* 0x000366000c1e1900 */
[----:B------:R-:W-:Y:S01]  /*0210*/  IMAD.X R13, R0, 0x1, R5, P0 ;  /* 0x00000001000d7824 */ /* 0x000fe200000e0605 */
[----:B------:R-:W-:Y:S01]  /*0220*/  ISETP.NE.U32.AND P0, PT, R4, RZ, PT ;  /* 0x000000ff0400720c */ /* 0x000fe20003f05070 */
[----:B------:R-:W1:Y:S03]  /*0230*/  @!P2 LDC R0, c[0x0][0x43c] ;  /* 0x00010f00ff00ab82 */ /* 0x000e660000000800 */
[----:B------:R-:W-:-:S02]  /*0240*/  ISETP.NE.AND.EX P0, PT, R5, RZ, PT, P0 ;  /* 0x000000ff0500720c */ /* 0x000fc40003f05300 */
[----:B------:R-:W-:Y:S02]  /*0250*/  ISETP.EQ.U32.AND P3, PT, R4, RZ, PT ;  /* 0x000000ff0400720c */ /* 0x000fe40003f62070 */
[----:B---3--:R-:W-:-:S09]  /*0260*/  ISETP.NE.AND P1, PT, RZ, UR4, PT ;  /* 0x00000004ff007c0c */ /* 0x008fd2000bf25270 */
[----:B------:R-:W3:Y:S01]  /*0270*/  @!P0 LDC R4, c[0x0][0x438] ;  /* 0x00010e00ff048b82 */ /* 0x000ee20000000800 */
[----:B------:R-:W-:-:S07]  /*0280*/  ISETP.EQ.OR.EX P3, PT, R5, RZ, !P1, P3 ;  /* 0x000000ff0500720c */ /* 0x000fce0004f62730 */
[----:B------:R-:W1:Y:S01]  /*0290*/  @!P2 LDC.64 R2, c[0x0][0x488] ;  /* 0x00012200ff02ab82 */ /* 0x000e620000000a00 */
[----:B------:R-:W-:Y:S02]  /*02a0*/  IMAD.MOV.U32 R10, RZ, RZ, -0x1 ;  /* 0xffffffffff0a7424 */ /* 0x000fe400078e00ff */
[----:B----4-:R-:W-:-:S04]  /*02b0*/  IMAD.SHL.U32 R105, R18, 0x80, RZ ;  /* 0x0000008012697824 */ /* 0x010fc800078e00ff */
[----:B------:R4:W5:Y:S01]  /*02c0*/  @!P3 LDG.E R10, desc[UR12][R12.64] ;  /* 0x0000000c0c0ab981 */ /* 0x000962000c1e1900 */
[----:B--2---:R-:W-:-:S05]  /*02d0*/  @P4 IMAD.IADD R106, R7, 0x1, -R232 ;  /* 0x00000001076a4824 */ /* 0x004fca00078e0ae8 */
[----:B------:R-:W-:Y:S01]  /*02e0*/  ISETP.GT.AND P3, PT, R106, R105, PT ;  /* 0x000000696a00720c */ /* 0x000fe20003f64270 */
[----:B-1-34-:R-:W-:-:S12]  /*02f0*/  @!P0 BRA `(.L_x_864) ;  /* 0x00000000000c8947 */ /* 0x01afd80003800000 */
[----:B------:R-:W2:Y:S02]  /*0300*/  @P1 LDG.E R5, desc[UR12][R12.64+0x4] ;  /* 0x0000040c0c051981 */ /* 0x000ea4000c1e1900 */
[----:B--2--5:R-:W-:-:S06]  /*0310*/  @P1 IADD3 R4, PT, PT, R5, -R10, RZ ;  /* 0x8000000a05041210 */ /* 0x024fcc0007ffe0ff */
[----:B------:R1:W5:Y:S02]  /*0320*/  @!P1 LDG.E R4, desc[UR12][R12.64] ;  /* 0x0000000c0c049981 */ /* 0x000364000c1e1900 */
.L_x_864:
        /* <DEDUP_REMOVED lines=25> */
[----:B------:R-:W4:Y:S08]  /*04c0*/  @!P1 LDC.64 R6, c[0x0][0x400] ;  /* 0x00010000ff069b82 */ /* 0x000f300000000a00 */
[----:B------:R-:W5:Y:S01]  /*04d0*/  @P1 LDC.64 R4, c[0x0][0x408] ;  /* 0x00010200ff041b82 */ /* 0x000f620000000a00 */
[----:B--2---:R-:W-:-:S07]  /*04e0*/  ISETP.NE.AND P0, PT, R0, RZ, PT ;  /* 0x000000ff0000720c */ /* 0x004fce0003f05270 */
[----:B------:R-:W2:Y:S01]  /*04f0*/  LDC.U8 R0, c[0x0][0x548] ;  /* 0x00015200ff007b82 */ /* 0x000ea20000000000 */
[----:B----4-:R-:W-:-:S07]  /*0500*/  @!P1 IMAD.WIDE.U32 R10, R20, R6, RZ ;  /* 0x00000006140a9225 */ /* 0x010fce00078e00ff */
[----:B------:R-:W4:Y:S01]  /*0510*/  @P0 LDC.64 R2, c[0x0][0x430] ;  /* 0x00010c00ff020b82 */ /* 0x000f220000000a00 */
[----:B------:R-:W-:Y:S01]  /*0520*/  @!P1 IMAD R7, R20, R7, R11 ;  /* 0x0000000714079224 */ /* 0x000fe200078e020b */
[----:B------:R-:W-:Y:S01]  /*0530*/  @!P1 MOV R6, R10 ;  /* 0x0000000a00069202 */ /* 0x000fe20000000f00 */
[----:B-----5:R-:W-:-:S05]  /*0540*/  @P1 IMAD.WIDE.U32 R10, R232, R4, RZ ;  /* 0x00000004e80a1225 */ /* 0x020fca00078e00ff */
[----:B------:R-:W1:Y:S01]  /*0550*/  @P0 LDC R4, c[0x0][0x430] ;  /* 0x00010c00ff040b82 */ /* 0x000e620000000800 */
[----:B------:R-:W-:Y:S01]  /*0560*/  @P1 IMAD R7, R232, R5, R11 ;  /* 0x00000005e8071224 */ /* 0x000fe200078e020b */
[----:B------:R-:W-:Y:S02]  /*0570*/  @P1 MOV R6, R10 ;  /* 0x0000000a00061202 */ /* 0x000fe40000000f00 */
[----:B--2---:R-:W-:Y:S01]  /*0580*/  ISETP.NE.AND P5, PT, R0, RZ, !P0 ;  /* 0x000000ff0000720c */ /* 0x004fe200047a5270 */
[----:B----4-:R-:W-:Y:S01]  /*0590*/  @P0 IMAD R2, R2, R3, RZ ;  /* 0x0000000302020224 */ /* 0x010fe200078e02ff */
[----:B------:R-:W-:Y:S01]  /*05a0*/  @P0 MOV R3, 0x1 ;  /* 0x0000000100030802 */ /* 0x000fe20000000f00 */
[----:B---3--:R-:W-:Y:S10]  /*05b0*/  @P0 BRA `(.L_x_866) ;  /* 0x0000000000280947 */ /* 0x008ff40003800000 */
[----:B------:R-:W-:Y:S01]  /*05c0*/  ISETP.NE.AND P0, PT, R0, RZ, PT ;  /* 0x000000ff0000720c */ /* 0x000fe20003f05270 */
[----:B------:R-:W2:-:S12]  /*05d0*/  LDC R5, c[0x0][0x3e0] ;  /* 0x0000f800ff057b82 */ /* 0x000e980000000800 */
[----:B------:R-:W3:Y:S01]  /*05e0*/  @P0 LDC R2, c[0x0][0x454] ;  /* 0x00011500ff020b82 */ /* 0x000ee20000000800 */
[----:B-1----:R-:W-:Y:S02]  /*05f0*/  @P0 MOV R4, 0x1 ;  /* 0x0000000100040802 */ /* 0x002fe40000000f00 */
[----:B------:R-:W-:-:S05]  /*0600*/  @!P0 MOV R4, 0x1 ;  /* 0x0000000100048802 */ /* 0x000fca0000000f00 */
[----:B------:R-:W2:Y:S08]  /*0610*/  @P0 LDC R8, c[0x0][0x454] ;  /* 0x00011500ff080b82 */ /* 0x000eb00000000800 */
[----:B------:R-:W1:Y:S08]  /*0620*/  @!P0 LDC R0, c[0x0][0x434] ;  /* 0x00010d00ff008b82 */ /* 0x000e700000000800 */
[----:B------:R-:W4:Y:S01]  /*0630*/  @!P0 LDC R2, c[0x0][0x434] ;  /* 0x00010d00ff028b82 */ /* 0x000f220000000800 */
[----:B--2---:R-:W-:-:S02]  /*0640*/  @P0 IMAD R3, R8, R5, RZ ;  /* 0x0000000508030224 */ /* 0x004fc400078e02ff */
[----:B-1-3--:R-:W-:-:S07]  /*0650*/  @!P0 IMAD R3, R0, R5, RZ ;  /* 0x0000000500038224 */ /* 0x00afce00078e02ff */
.L_x_866:
[----:B------:R-:W-:Y:S01]  /*0660*/  IMAD.SHL.U32 R15, R168, 0x8, RZ ;  /* 0x00000008a80f7824 */ /* 0x000fe200078e00ff */
[----:B------:R-:W2:Y:S01]  /*0670*/  LDCU.64 UR4, c[0x0][0x410] ;  /* 0x00008200ff0477ac */ /* 0x000ea20008000a00 */
[----:B------:R-:W-:Y:S01]  /*0680*/  IMAD.IADD R106, R106, 0x1, -R105 ;  /* 0x000000016a6a7824 */ /* 0x000fe200078e0a69 */
[----:B------:R-:W-:Y:S01]  /*0690*/  SHF.R.U32.HI R5, RZ, 0x3, R168 ;  /* 0x00000003ff057819 */ /* 0x000fe200000116a8 */
[----:B------:R-:W-:Y:S01]  /*06a0*/  IMAD R9, R20, R9, RZ ;  /* 0x0000000914097224 */ /* 0x000fe200078e02ff */
[----:B------:R-:W-:Y:S01]  /*06b0*/  LOP3.LUT R15, R15, 0x38, RZ, 0xc0, !PT ;  /* 0x000000380f0f7812 */ /* 0x000fe200078ec0ff */
[----:B----4-:R-:W-:Y:S01]  /*06c0*/  IMAD R2, R29, R2, RZ ;  /* 0x000000021d027224 */ /* 0x010fe200078e02ff */
[C---:B------:R-:W-:Y:S01]  /*06d0*/  ISETP.GE.AND P3, PT, R5.reuse, R106, PT ;  /* 0x0000006a0500720c */ /* 0x040fe20003f66270 */
[----:B-1----:R-:W-:Y:S01]  /*06e0*/  VIADD R13, R5, 0x20 ;  /* 0x00000020050d7836 */ /* 0x002fe20000000000 */
        /* <DEDUP_REMOVED lines=11> */
[----:B--2---:R-:W-:Y:S01]  /*07a0*/  IMAD.WIDE.U32 R14, R29, UR4, R14 ;  /* 0x000000041d0e7c25 */ /* 0x004fe2000f8e000e */
        /* <DEDUP_REMOVED lines=24> */
.L_x_868:
[----:B------:R-:W-:Y:S05]  /*0930*/  BSYNC.RECONVERGENT B0 ;  /* 0x0000000000007941 */ /* 0x000fea0003800200 */
.L_x_867:
        /* <DEDUP_REMOVED lines=20> */
.L_x_870:
[----:B------:R-:W-:Y:S05]  /*0a80*/  BSYNC.RECONVERGENT B0 ;  /* 0x0000000000007941 */ /* 0x000fea0003800200 */
.L_x_869:
        /* <DEDUP_REMOVED lines=18> */
.L_x_872:
[----:B------:R-:W-:Y:S05]  /*0bb0*/  BSYNC.RECONVERGENT B0 ;  /* 0x0000000000007941 */ /* 0x000fea0003800200 */
.L_x_871:
        /* <DEDUP_REMOVED lines=20> */
.L_x_874:
[----:B------:R-:W-:Y:S05]  /*0d00*/  BSYNC.RECONVERGENT B0 ;  /* 0x0000000000007941 */ /* 0x000fea0003800200 */
.L_x_873:
        /* <DEDUP_REMOVED lines=11> */
.L_x_876:
[----:B------:R-:W-:Y:S05]  /*0dc0*/  BSYNC.RECONVERGENT B0 ;  /* 0x0000000000007941 */ /* 0x000fea0003800200 */
.L_x_875:
        /* <DEDUP_REMOVED lines=10> */
.L_x_878:
[----:B------:R-:W-:Y:S05]  /*0e70*/  BSYNC.RECONVERGENT B0 ;  /* 0x0000000000007941 */ /* 0x000fea0003800200 */
.L_x_877:
        /* <DEDUP_REMOVED lines=10> */
.L_x_880:
[----:B------:R-:W-:Y:S05]  /*0f20*/  BSYNC.RECONVERGENT B0 ;  /* 0x0000000000007941 */ /* 0x000fea0003800200 */
.L_x_879:
        /* <DEDUP_REMOVED lines=10> */
.L_x_865:
[----:B------:R-:W-:Y:S02]  /*0fd0*/  ISETP.NE.AND P0, PT, R232, -0x1, PT ;  /* 0xffffffffe800780c */ /* 0x000fe40003f05270 */
[----:B------:R-:W-:-:S11]  /*0fe0*/  ISETP.NE.AND P2, PT, R10, -0x1, PT ;  /* 0xffffffff0a00780c */ /* 0x000fd60003f45270 */
[----:B------:R-:W2:Y:S08]  /*0ff0*/  @!P0 LDC.64 R6, c[0x0][0x398] ;  /* 0x0000e600ff068b82 */ /* 0x000eb00000000a00 */
[----:B------:R-:W1:Y:S01]  /*1000*/  @P0 LDC.64 R4, c[0x0][0x3b0] ;  /* 0x0000ec00ff040b82 */ /* 0x000e620000000a00 */
[----:B--2---:R-:W-:-:S04]  /*1010*/  @!P0 IMAD.WIDE.U32 R16, R20, R6, RZ ;  /* 0x0000000614108225 */ /* 0x004fc800078e00ff */
[----:B------:R-:W-:Y:S02]  /*1020*/  @!P0 IMAD R8, R20, R7, R17 ;  /* 0x0000000714088224 */ /* 0x000fe400078e0211 */
[----:B-1----:R-:W-:-:S04]  /*1030*/  @P0 IMAD.WIDE.U32 R12, R232, R4, RZ ;  /* 0x00000004e80c0225 */ /* 0x002fc800078e00ff */
        /* <DEDUP_REMOVED lines=15> */
.L_x_881:
[----:B------:R-:W1:Y:S01]  /*1130*/  LDC.64 R166, c[0x0][0x3b8] ;  /* 0x0000ee00ffa67b82 */ /* 0x000e620000000a00 */
[----:B------:R-:W-:-:S05]  /*1140*/  IADD3 R30, PT, PT, R9, R10, RZ ;  /* 0x0000000a091e7210 */ /* 0x000fca0007ffe0ff */
[C---:B-1----:R-:W-:Y:S02]  /*1150*/  IMAD R3, R30.reuse, R167, RZ ;  /* 0x000000a71e037224 */ /* 0x042fe400078e02ff */
[----:B------:R-:W-:-:S05]  /*1160*/  IMAD.WIDE.U32 R30, R30, R166, RZ ;  /* 0x000000a61e1e7225 */ /* 0x000fca00078e00ff */
[----:B------:R-:W-:Y:S02]  /*1170*/  IADD3 R3, PT, PT, R31, R3, RZ ;  /* 0x000000031f037210 */ /* 0x000fe40007ffe0ff */
.L_x_882:
        /* <DEDUP_REMOVED lines=38> */
.L_x_883:
[----:B------:R-:W1:Y:S01]  /*13e0*/  LDC.64 R4, c[0x0][0x3c0] ;  /* 0x0000f000ff047b82 */ /* 0x000e620000000a00 */
[----:B------:R-:W-:-:S05]  /*13f0*/  IADD3 R9, PT, PT, R9, R10, RZ ;  /* 0x0000000a09097210 */ /* 0x000fca0007ffe0ff */
[C---:B-1----:R-:W-:Y:S02]  /*1400*/  IMAD R20, R9.reuse, R5, RZ ;  /* 0x0000000509147224 */ /* 0x042fe400078e02ff */
[----:B------:R-:W-:-:S05]  /*1410*/  IMAD.WIDE.U32 R22, R9, R4, RZ ;  /* 0x0000000409167225 */ /* 0x000fca00078e00ff */
[----:B------:R-:W-:-:S07]  /*1420*/  IADD3 R20, PT, PT, R23, R20, RZ ;  /* 0x0000001417147210 */ /* 0x000fce0007ffe0ff */
.L_x_884:
[----:B------:R-:W-:Y:S01]  /*1430*/  IMAD.SHL.U32 R234, R168, 0x8, RZ ;  /* 0x00000008a8ea7824 */ /* 0x000fe200078e00ff */
[----:B------:R-:W-:Y:S01]  /*1440*/  SHF.R.U32.HI R15, RZ, 0x3, R168 ;  /* 0x00000003ff0f7819 */ /* 0x000fe200000116a8 */
[----:B------:R-:W-:Y:S01]  /*1450*/  IMAD.IADD R226, R106, 0x1, -R105 ;  /* 0x000000016ae27824 */ /* 0x000fe200078e0a69 */
[----:B------:R-:W1:Y:S01]  /*1460*/  LDCU.128 UR4, c[0x0][0x3d0] ;  /* 0x00007a00ff0477ac */ /* 0x000e620008000c00 */
[----:B------:R-:W-:Y:S01]  /*1470*/  IMAD.WIDE.U32 R18, R18, 0x80, RZ ;  /* 0x0000008012127825 */ /* 0x000fe200078e00ff */
[----:B------:R-:W-:Y:S01]  /*1480*/  LOP3.LUT R165, R234, 0x38, RZ, 0xc0, !PT ;  /* 0x00000038eaa57812 */ /* 0x000fe200078ec0ff */
[----:B------:R-:W2:Y:S01]  /*1490*/  S2UR UR14, SR_CgaCtaId ;  /* 0x00000000000e79c3 */ /* 0x000ea20000008800 */
[C---:B------:R-:W-:Y:S01]  /*14a0*/  ISETP.GE.AND P4, PT, R15.reuse, R226, PT ;  /* 0x000000e20f00720c */ /* 0x040fe20003f86270 */
[----:B------:R-:W-:Y:S01]  /*14b0*/  VIADD R21, R15, 0x20 ;  /* 0x000000200f157836 */ /* 0x000fe20000000000 */
[----:B------:R-:W-:Y:S01]  /*14c0*/  IADD3 R30, P0, PT, R165, R30, RZ ;  /* 0x0000001ea51e7210 */ /* 0x000fe20007f1e0ff */
[----:B------:R-:W-:Y:S01]  /*14d0*/  VIADD R7, R15, 0x40 ;  /* 0x000000400f077836 */ /* 0x000fe20000000000 */
[----:B------:R-:W3:Y:S01]  /*14e0*/  LDCU.64 UR8, c[0x0][0x3c8] ;  /* 0x00007900ff0877ac */ /* 0x000ee20008000a00 */
        /* <DEDUP_REMOVED lines=11> */
[----:B------:R-:W-:Y:S01]  /*15a0*/  IMAD.WIDE.U32 R30, R15, R166, R30 ;  /* 0x000000a60f1e7225 */ /* 0x000fe200078e001e */
[----:B------:R-:W-:-:S02]  /*15b0*/  SHF.R.S32.HI R3, RZ, 0x1f, R0 ;  /* 0x0000001fff037819 */ /* 0x000fc40000011400 */
[----:B------:R-:W-:Y:S01]  /*15c0*/  LOP3.LUT R27, R234, 0x1f8, RZ, 0xc0, !PT ;  /* 0x000001f8ea1b7812 */ /* 0x000fe200078ec0ff */
[----:B------:R-:W-:Y:S01]  /*15d0*/  IMAD R31, R15, R167, R31 ;  /* 0x000000a70f1f7224 */ /* 0x000fe200078e021f */
[----:B------:R-:W5:Y:S01]  /*15e0*/  @!P4 LDC.64 R10, c[0x0][0x380] ;  /* 0x0000e000ff0acb82 */ /* 0x000f620000000a00 */
[----:B-1----:R-:W-:Y:S01]  /*15f0*/  IMAD R33, R3, UR4, RZ ;  /* 0x0000000403217c24 */ /* 0x002fe2000f8e02ff */
[----:B------:R-:W-:Y:S01]  /*1600*/  @!P0 IADD3 R23, P1, PT, R18, 0x20, RZ ;  /* 0x0000002012178810 */ /* 0x000fe20007f3e0ff */
[----:B---3--:R-:W-:Y:S01]  /*1610*/  IMAD.WIDE.U32 R16, R29, UR8, R16 ;  /* 0x000000081d107c25 */ /* 0x008fe2000f8e0010 */
[----:B------:R-:W-:Y:S02]  /*1620*/  LOP3.LUT R27, R27, 0x38, R168, 0x78, !PT ;  /* 0x000000381b1b7812 */ /* 0x000fe400078e78a8 */
[----:B------:R-:W-:Y:S01]  /*1630*/  SHF.L.U64.HI R93, R166, 0x6, R167 ;  /* 0x00000006a65d7819 */ /* 0x000fe200000102a7 */
[C---:B------:R-:W-:Y:S01]  /*1640*/  IMAD R33, R0.reuse, UR5, R33 ;  /* 0x0000000500217c24 */ /* 0x040fe2000f8e0221 */
[----:B------:R-:W1:Y:S01]  /*1650*/  @!P0 LDC.64 R12, c[0x0][0x3b0] ;  /* 0x0000ec00ff0c8b82 */ /* 0x000e620000000a00 */
[----:B------:R-:W-:Y:S01]  /*1660*/  IMAD.WIDE.U32 R30, R0, UR4, R30 ;  /* 0x00000004001e7c25 */ /* 0x000fe2000f8e001e */
[----:B------:R-:W-:Y:S01]  /*1670*/  LOP3.LUT R234, R27, 0x1e00, R234, 0xf8, !PT ;  /* 0x00001e001bea7812 */ /* 0x000fe200078ef8ea */
[----:B------:R-:W-:Y:S01]  /*1680*/  UMOV UR5, 0x400 ;  /* 0x0000040000057882 */ /* 0x000fe20000000000 */
[----:B------:R-:W-:Y:S01]  /*1690*/  SHF.L.U64.HI R95, R166, 0x5, R167 ;  /* 0x00000005a65f7819 */ /* 0x000fe200000102a7 */
[----:B------:R-:W-:Y:S01]  /*16a0*/  IMAD R17, R29, UR9, R17 ;  /* 0x000000091d117c24 */ /* 0x000fe2000f8e0211 */
[----:B--2---:R-:W-:Y:S01]  /*16b0*/  ULEA UR5, UR14, UR5, 0x18 ;  /* 0x000000050e057291 */ /* 0x004fe2000f8ec0ff */
[----:B------:R-:W-:Y:S01]  /*16c0*/  @!P0 IMAD.X R25, RZ, RZ, R19, P1 ;  /* 0x000000ffff198224 */ /* 0x000fe200008e0613 */
[----:B------:R-:W2:Y:S01]  /*16d0*/  @!P0 LDC.64 R8, c[0x0][0x380] ;  /* 0x0000e000ff088b82 */ /* 0x000ea20000000a00 */
[-C--:B----4-:R-:W-:Y:S01]  /*16e0*/  @!P4 IMAD R24, R19, R6.reuse, RZ ;  /* 0x000000061318c224 */ /* 0x090fe200078e02ff */
[----:B-----5:R-:W-:Y:S01]  /*16f0*/  LEA R231, P1, R30, UR10, 0x1 ;  /* 0x0000000a1ee77c11 */ /* 0x020fe2000f8208ff */
[----:B------:R-:W-:Y:S01]  /*1700*/  IMAD.IADD R230, R31, 0x1, R33 ;  /* 0x000000011fe67824 */ /* 0x000fe200078e0221 */
[----:B------:R-:W-:Y:S01]  /*1710*/  LEA R234, R234, UR5, 0x1 ;  /* 0x00000005eaea7c11 */ /* 0x000fe2000f8e08ff */
[C---:B------:R-:W-:Y:S01]  /*1720*/  @!P4 IMAD R24, R18.reuse, R7, R24 ;  /* 0x000000071218c224 */ /* 0x040fe200078e0218 */
[----:B------:R-:W-:Y:S01]  /*1730*/  SHF.R.U32.HI R104, RZ, 0x1, R168 ;  /* 0x00000001ff687819 */ /* 0x000fe200000116a8 */
[----:B------:R-:W-:Y:S01]  /*1740*/  @!P4 IMAD.WIDE.U32 R26, R18, R6, R16 ;  /* 0x00000006121ac225 */ /* 0x000fe200078e0010 */
[----:B------:R-:W-:Y:S01]  /*1750*/  LEA.HI.X R230, R30, UR11, R230, 0x1, P1 ;  /* 0x0000000b1ee67c11 */ /* 0x000fe200088f0ce6 */
[----:B------:R-:W3:Y:S01]  /*1760*/  @!P6 LDC.64 R6, c[0x0][0x3b0] ;  /* 0x0000ec00ff06eb82 */ /* 0x000ee20000000a00 */
[----:B------:R-:W4:Y:S01]  /*1770*/  LDCU UR4, c[0x0][0x50c] ;  /* 0x0000a180ff0477ac */ /* 0x000f220008000800 */
[----:B------:R-:W-:Y:S01]  /*1780*/  @!P0 IMAD.MOV.U32 R32, RZ, RZ, R16 ;  /* 0x000000ffff208224 */ /* 0x000fe200078e0010 */
[----:B------:R-:W-:Y:S01]  /*1790*/  @!P4 LEA R28, P2, R26, R10, 0x1 ;  /* 0x0000000a1a1cc211 */ /* 0x000fe200078408ff */
[----:B------:R-:W-:-:S02]  /*17a0*/  @!P0 IMAD.MOV.U32 R33, RZ, RZ, R17 ;  /* 0x000000ffff218224 */ /* 0x000fc400078e0011 */
[----:B------:R-:W-:Y:S02]  /*17b0*/  @!P4 IMAD.IADD R24, R27, 0x1, R24 ;  /* 0x000000011b18c824 */ /* 0x000fe400078e0218 */
[-C--:B-1----:R-:W-:Y:S02]  /*17c0*/  @!P0 IMAD R14, R25, R12.reuse, RZ ;  /* 0x0000000c190e8224 */ /* 0x082fe400078e02ff */
[----:B------:R-:W-:Y:S01]  /*17d0*/  @!P0 IMAD.WIDE.U32 R32, R23, R12, R32 ;  /* 0x0000000c17208225 */ /* 0x000fe200078e0020 */
[----:B------:R-:W-:-:S03]  /*17e0*/  @!P4 LEA.HI.X R29, R26, R11, R24, 0x1, P2 ;  /* 0x0000000b1a1dc211 */ /* 0x000fc600010f0c18 */
[----:B------:R-:W-:Y:S01]  /*17f0*/  @!P0 IMAD R13, R23, R13, R14 ;  /* 0x0000000d170d8224 */ /* 0x000fe200078e020e */
[----:B--2---:R-:W-:Y:S01]  /*1800*/  @!P0 LEA R30, P1, R32, R8, 0x1 ;  /* 0x00000008201e8211 */ /* 0x004fe200078208ff */
[----:B------:R-:W-:Y:S01]  /*1810*/  VIADD R14, R2, 0xffffffff ;  /* 0xffffffff020e7836 */ /* 0x000fe20000000000 */
[----:B------:R-:W-:Y:S01]  /*1820*/  @!PT LDS RZ, [RZ] ;  /* 0x00000000fffff984 */ /* 0x000fe20000000800 */
[----:B------:R-:W-:Y:S01]  /*1830*/  @!PT LDS RZ, [RZ] ;  /* 0x00000000fffff984 */ /* 0x000fe20000000800 */
[----:B------:R-:W-:Y:S01]  /*1840*/  @!PT LDS RZ, [RZ] ;  /* 0x00000000fffff984 */ /* 0x000fe20000000800 */
[----:B------:R-:W-:Y:S01]  /*1850*/  @!P4 LDGSTS.E.BYPASS.LTC128B.128 [R234], desc[UR12][R28.64] ;  /* 0x000000001ceacfae */ /* 0x000fe2000b981a0c */
[----:B------:R-:W-:Y:S02]  /*1860*/  @!P0 IMAD.IADD R10, R33, 0x1, R13 ;  /* 0x00000001210a8824 */ /* 0x000fe400078e020d */
[----:B------:R-:W-:Y:S01]  /*1870*/  IMAD R12, R14, -0x40, R97 ;  /* 0xffffffc00e0c7824 */ /* 0x000fe200078e0261 */
[----:B------:R-:W-:Y:S01]  /*1880*/  @!P4 LDGSTS.E.BYPASS.LTC128B.128 [R234+0x4000], desc[UR12][R28.64+0x80] ;  /* 0x040000801ceacfae */ /* 0x000fe2000b981a0c */
[----:B------:R-:W-:Y:S01]  /*1890*/  @!P6 IMAD.MOV.U32 R24, RZ, RZ, R16 ;  /* 0x000000ffff18e224 */ /* 0x000fe200078e0010 */
[----:B------:R-:W-:Y:S01]  /*18a0*/  @!P0 LEA.HI.X R31, R32, R9, R10, 0x1, P1 ;  /* 0x00000009201f8211 */ /* 0x000fe200008f0c0a */
[----:B------:R-:W-:Y:S01]  /*18b0*/  @!P6 IMAD.MOV.U32 R25, RZ, RZ, R17 ;  /* 0x000000ffff19e224 */ /* 0x000fe200078e0011 */
[----:B------:R-:W1:Y:S01]  /*18c0*/  @!P6 LDC.64 R10, c[0x0][0x380] ;  /* 0x0000e000ff0aeb82 */ /* 0x000e620000000a00 */
[----:B------:R-:W-:Y:S01]  /*18d0*/  @!P6 IADD3 R13, P1, PT, R18, 0x40, RZ ;  /* 0x00000040120de810 */ /* 0x000fe20007f3e0ff */
[----:B------:R-:W-:Y:S01]  /*18e0*/  @!P4 LDGSTS.E.BYPASS.LTC128B.128 [R234+0x8000], desc[UR12][R28.64+0x100] ;  /* 0x080001001ceacfae */ /* 0x000fe2000b981a0c */
[CC--:B------:R-:W-:Y:S01]  /*18f0*/  ISETP.GE.AND P3, PT, R21.reuse, R12.reuse, PT ;  /* 0x0000000c1500720c */ /* 0x0c0fe20003f66270 */
[----:B------:R-:W-:Y:S01]  /*1900*/  IMAD.SHL.U32 R96, R166, 0x20, RZ ;  /* 0x00000020a6607824 */ /* 0x000fe200078e00ff */
[-C--:B------:R-:W-:Y:S01]  /*1910*/  ISETP.GE.AND P2, PT, R21, R12.reuse, PT ;  /* 0x0000000c1500720c */ /* 0x080fe20003f46270 */
[----:B------:R-:W-:Y:S01]  /*1920*/  @!P6 IMAD.X R21, RZ, RZ, R19, P1 ;  /* 0x000000ffff15e224 */ /* 0x000fe200008e0613 */
[----:B------:R-:W-:Y:S01]  /*1930*/  @!P4 LDGSTS.E.BYPASS.LTC128B.128 [R234+0xc000], desc[UR12][R28.64+0x180] ;  /* 0x0c0001801ceacfae */ /* 0x000fe2000b981a0c */
[----:B------:R-:W2:Y:S01]  /*1940*/  @!P5 LDC.64 R8, c[0x0][0x3b0] ;  /* 0x0000ec00ff08db82 */ /* 0x000ea20000000a00 */
[----:B------:R-:W-:Y:S01]  /*1950*/  ISETP.GE.AND P4, PT, R15, R12, PT ;  /* 0x0000000c0f00720c */ /* 0x000fe20003f86270 */
[-C--:B---3--:R-:W-:Y:S01]  /*1960*/  @!P6 IMAD R12, R21, R6.reuse, RZ ;  /* 0x00000006150ce224 */ /* 0x088fe200078e02ff */
[----:B------:R-:W-:Y:S01]  /*1970*/  @!P0 LDGSTS.E.BYPASS.LTC128B.128 [R234+0x1000], desc[UR12][R30.64] ;  /* 0x010000001eea8fae */ /* 0x000fe2000b981a0c */
[----:B------:R-:W-:-:S03]  /*1980*/  @!P6 IMAD.WIDE.U32 R24, R13, R6, R24 ;  /* 0x000000060d18e225 */ /* 0x000fc600078e0018 */
[----:B------:R-:W-:Y:S01]  /*1990*/  @!P0 LDGSTS.E.BYPASS.LTC128B.128 [R234+0x5000], desc[UR12][R30.64+0x80] ;  /* 0x050000801eea8fae */ /* 0x000fe2000b981a0c */
[----:B------:R-:W-:Y:S02]  /*19a0*/  @!P6 IMAD R12, R13, R7, R12 ;  /* 0x000000070d0ce224 */ /* 0x000fe400078e020c */
[----:B------:R-:W3:Y:S01]  /*19b0*/  @!P5 LDC.64 R6, c[0x0][0x380] ;  /* 0x0000e000ff06db82 */ /* 0x000ee20000000a00 */
[----:B------:R-:W-:Y:S01]  /*19c0*/  @!P0 LDGSTS.E.BYPASS.LTC128B.128 [R234+0x9000], desc[UR12][R30.64+0x100] ;  /* 0x090001001eea8fae */ /* 0x000fe2000b981a0c */
[----:B------:R-:W-:Y:S02]  /*19d0*/  @!P6 IMAD.IADD R12, R25, 0x1, R12 ;  /* 0x00000001190ce824 */ /* 0x000fe400078e020c */
[----:B------:R-:W-:Y:S01]  /*19e0*/  IMAD R3, R3, UR6, RZ ;  /* 0x0000000603037c24 */ /* 0x000fe2000f8e02ff */
[----:B------:R-:W-:Y:S01]  /*19f0*/  @!P0 LDGSTS.E.BYPASS.LTC128B.128 [R234+0xd000], desc[UR12][R30.64+0x180] ;  /* 0x0d0001801eea8fae */ /* 0x000fe2000b981a0c */
[----:B------:R-:W-:Y:S01]  /*1a00*/  IADD3 R22, P0, PT, R165, R22, RZ ;  /* 0x00000016a5167210 */ /* 0x000fe20007f1e0ff */
[----:B------:R-:W-:Y:S01]  /*1a10*/  IMAD.MOV.U32 R92, RZ, RZ, 0x20 ;  /* 0x00000020ff5c7424 */ /* 0x000fe200078e00ff */
[----:B-1----:R-:W-:Y:S01]  /*1a20*/  @!P6 LEA R10, P1, R24, R10, 0x1 ;  /* 0x0000000a180ae211 */ /* 0x002fe200078208ff */
[----:B------:R-:W-:-:S02]  /*1a30*/  IMAD R3, R0, UR7, R3 ;  /* 0x0000000700037c24 */ /* 0x000fc4000f8e0203 */
[----:B------:R-:W-:Y:S01]  /*1a40*/  IMAD.X R23, RZ, RZ, R20, P0 ;  /* 0x000000ffff177224 */ /* 0x000fe200000e0614 */
[----:B------:R-:W-:Y:S01]  /*1a50*/  @!P5 IADD3 R18, P0, PT, R18, 0x60, RZ ;  /* 0x000000601212d810 */ /* 0x000fe20007f1e0ff */
[----:B------:R-:W-:Y:S01]  /*1a60*/  IMAD.WIDE.U32 R20, R94, R14, RZ ;  /* 0x0000000e5e147225 */ /* 0x000fe200078e00ff */
[----:B------:R-:W-:-:S03]  /*1a70*/  @!P6 LEA.HI.X R11, R24, R11, R12, 0x1, P1 ;  /* 0x0000000b180be211 */ /* 0x000fc600008f0c0c */
[----:B------:R-:W-:Y:S02]  /*1a80*/  @!P5 IMAD.X R19, RZ, RZ, R19, P0 ;  /* 0x000000ffff13d224 */ /* 0x000fe400000e0613 */
[----:B------:R-:W-:Y:S01]  /*1a90*/  IMAD R12, R93, R14, RZ ;  /* 0x0000000e5d0c7224 */ /* 0x000fe200078e02ff */
[----:B------:R-:W-:Y:S01]  /*1aa0*/  @!P6 LDGSTS.E.BYPASS.LTC128B.128 [R234+0x2000], desc[UR12][R10.64] ;  /* 0x020000000aeaefae */ /* 0x000fe2000b981a0c */
[-C--:B--2---:R-:W-:Y:S02]  /*1ab0*/  @!P5 IMAD R19, R19, R8.reuse, RZ ;  /* 0x000000081313d224 */ /* 0x084fe400078e02ff */
[----:B------:R-:W-:Y:S01]  /*1ac0*/  @!P5 IMAD.WIDE.U32 R16, R18, R8, R16 ;  /* 0x000000081210d225 */ /* 0x000fe200078e0010 */
[----:B------:R-:W-:Y:S01]  /*1ad0*/  @!P3 IADD3 R8, P0, PT, R96, R20, RZ ;  /* 0x000000146008b210 */ /* 0x000fe20007f1e0ff */
[----:B------:R-:W-:Y:S02]  /*1ae0*/  @!P6 LDGSTS.E.BYPASS.LTC128B.128 [R234+0x6000], desc[UR12][R10.64+0x80] ;  /* 0x060000800aeaefae */ /* 0x000fe4000b981a0c */
[----:B------:R-:W-:Y:S01]  /*1af0*/  @!P5 IMAD R9, R18, R9, R19 ;  /* 0x000000091209d224 */ /* 0x000fe200078e0213 */
[----:B------:R-:W-:Y:S01]  /*1b00*/  @!P4 LEA R18, P1, R20, R231, 0x1 ;  /* 0x000000e71412c211 */ /* 0x000fe200078208ff */
[----:B------:R-:W-:Y:S01]  /*1b10*/  IMAD.IADD R13, R21, 0x1, R12 ;  /* 0x00000001150d7824 */ /* 0x000fe200078e020c */
[----:B------:R-:W-:Y:S01]  /*1b20*/  @!P6 LDGSTS.E.BYPASS.LTC128B.128 [R234+0xa000], desc[UR12][R10.64+0x100] ;  /* 0x0a0001000aeaefae */ /* 0x000fe2000b981a0c */
[----:B------:R-:W-:-:S02]  /*1b30*/  @!P5 IMAD.IADD R9, R17, 0x1, R9 ;  /* 0x000000011109d824 */ /* 0x000fc400078e0209 */
[----:B------:R-:W-:Y:S01]  /*1b40*/  IMAD.WIDE.U32 R22, R15, R4, R22 ;  /* 0x000000040f167225 */ /* 0x000fe200078e0016 */
[--C-:B------:R-:W-:Y:S01]  /*1b50*/  @!P4 LEA.HI.X R19, R20, R230, R13.reuse, 0x1, P1 ;  /* 0x000000e61413c211 */ /* 0x100fe200008f0c0d */
[----:B------:R1:W-:Y:S01]  /*1b60*/  @!P6 LDGSTS.E.BYPASS.LTC128B.128 [R234+0xe000], desc[UR12][R10.64+0x180] ;  /* 0x0e0001800aeaefae */ /* 0x0003e2000b981a0c */
[----:B---3--:R-:W-:Y:S01]  /*1b70*/  @!P5 LEA R6, P1, R16, R6, 0x1 ;  /* 0x000000061006d211 */ /* 0x008fe200078208ff */
[----:B------:R-:W-:Y:S01]  /*1b80*/  @!P3 IMAD.X R13, R95, 0x1, R13, P0 ;  /* 0x000000015f0db824 */ /* 0x000fe200000e060d */
[----:B------:R-:W-:Y:S01]  /*1b90*/  @!P3 LEA R12, P0, R8, R231, 0x1 ;  /* 0x000000e7080cb211 */ /* 0x000fe200078008ff */
[----:B------:R-:W-:Y:S01]  /*1ba0*/  IMAD R23, R15, R5, R23 ;  /* 0x000000050f177224 */ /* 0x000fe200078e0217 */
[----:B------:R-:W-:Y:S01]  /*1bb0*/  @!P5 LEA.HI.X R7, R16, R7, R9, 0x1, P1 ;  /* 0x000000071007d211 */ /* 0x000fe200008f0c09 */
[----:B------:R-:W-:Y:S01]  /*1bc0*/  IMAD.SHL.U32 R15, R4, 0x40, RZ ;  /* 0x00000040040f7824 */ /* 0x000fe200078e00ff */
[----:B------:R-:W-:Y:S01]  /*1bd0*/  @!P3 LEA.HI.X R13, R8, R230, R13, 0x1, P0 ;  /* 0x000000e6080db211 */ /* 0x000fe200000f0c0d */
[----:B------:R-:W-:Y:S01]  /*1be0*/  IMAD.WIDE.U32 R22, R0, UR6, R22 ;  /* 0x0000000600167c25 */ /* 0x000fe2000f8e0016 */
[----:B------:R-:W2:Y:S01]  /*1bf0*/  LDCU.64 UR6, c[0x0][0x390] ;  /* 0x00007200ff0677ac */ /* 0x000ea20008000a00 */
[----:B------:R-:W-:Y:S01]  /*1c00*/  @!P5 LDGSTS.E.BYPASS.LTC128B.128 [R234+0x3000], desc[UR12][R6.64] ;  /* 0x0300000006eadfae */ /* 0x000fe2000b981a0c */
[----:B------:R-:W-:Y:S01]  /*1c10*/  SHF.L.U64.HI R9, R4, 0x6, R5 ;  /* 0x0000000604097819 */ /* 0x000fe20000010205 */
[C---:B------:R-:W-:Y:S01]  /*1c20*/  IMAD.SHL.U32 R0, R168.reuse, 0x40, RZ ;  /* 0x00000040a8007824 */ /* 0x040fe200078e00ff */
[C---:B------:R-:W-:Y:S01]  /*1c30*/  LOP3.LUT P6, RZ, R168.reuse, 0x4, RZ, 0xc0, !PT ;  /* 0x00000004a8ff7812 */ /* 0x040fe200078cc0ff */
[----:B------:R-:W-:Y:S01]  /*1c40*/  @!P5 LDGSTS.E.BYPASS.LTC128B.128 [R234+0x7000], desc[UR12][R6.64+0x80] ;  /* 0x0700008006eadfae */ /* 0x000fe2000b981a0c */
[----:B------:R-:W-:-:S02]  /*1c50*/  IMAD.SHL.U32 R8, R168, 0x20, RZ ;  /* 0x00000020a8087824 */ /* 0x000fc400078e00ff */
[-C--:B------:R-:W-:Y:S01]  /*1c60*/  IMAD R9, R9, R14.reuse, RZ ;  /* 0x0000000e09097224 */ /* 0x080fe200078e02ff */
[----:B------:R-:W-:Y:S01]  /*1c70*/  @!P5 LDGSTS.E.BYPASS.LTC128B.128 [R234+0xb000], desc[UR12][R6.64+0x100] ;  /* 0x0b00010006eadfae */ /* 0x000fe2000b981a0c */
[----:B------:R-:W-:Y:S01]  /*1c80*/  IMAD.WIDE.U32 R14, R15, R14, RZ ;  /* 0x0000000e0f0e7225 */ /* 0x000fe200078e00ff */
[----:B------:R-:W-:Y:S02]  /*1c90*/  LOP3.LUT R185, R165, 0x1c0, R0, 0xf8, !PT ;  /* 0x000001c0a5b97812 */ /* 0x000fe400078ef800 */
[----:B------:R3:W-:Y:S01]  /*1ca0*/  @!P5 LDGSTS.E.BYPASS.LTC128B.128 [R234+0xf000], desc[UR12][R6.64+0x180] ;  /* 0x0f00018006eadfae */ /* 0x0007e2000b981a0c */
[----:B------:R-:W-:Y:S01]  /*1cb0*/  LOP3.LUT R223, R0, 0x400, RZ, 0xc0, !PT ;  /* 0x0000040000df7812 */ /* 0x000fe200078ec0ff */
[----:B------:R-:W-:Y:S02]  /*1cc0*/  IMAD.MOV.U32 R184, RZ, RZ, 0x40 ;  /* 0x00000040ffb87424 */ /* 0x000fe400078e00ff */
[----:B------:R-:W-:Y:S01]  /*1cd0*/  @!P4 LDGSTS.E.BYPASS.LTC128B.128 [R234+0x10000], desc[UR12][R18.64] ;  /* 0x1000000012eacfae */ /* 0x000fe2000b981a0c */
[----:B-1----:R-:W-:Y:S01]  /*1ce0*/  IMAD.IADD R11, R23, 0x1, R3 ;  /* 0x00000001170b7824 */ /* 0x002fe200078e0203 */
[----:B--2---:R-:W-:Y:S01]  /*1cf0*/  LEA R229, P1, R22, UR6, 0x1 ;  /* 0x0000000616e57c11 */ /* 0x004fe2000f8208ff */
[----:B------:R-:W-:Y:S01]  /*1d00*/  IMAD.IADD R3, R15, 0x1, R9 ;  /* 0x000000010f037824 */ /* 0x000fe200078e0209 */
[----:B------:R-:W-:Y:S01]  /*1d10*/  @!P4 LDGSTS.E.BYPASS.LTC128B.128 [R234+0x12000], desc[UR12][R18.64+0x80] ;  /* 0x1200008012eacfae */ /* 0x000fe2000b981a0c */
[----:B------:R-:W-:-:S02]  /*1d20*/  SEL R184, R184, 0xffffffc0, !P6 ;  /* 0xffffffc0b8b87807 */ /* 0x000fc40007000000 */
[----:B------:R-:W-:Y:S01]  /*1d30*/  LEA.HI.X R228, R22, UR7, R11, 0x1, P1 ;  /* 0x0000000716e47c11 */ /* 0x000fe200088f0c0b */
[----:B------:R-:W-:Y:S01]  /*1d40*/  @!P4 LDGSTS.E.BYPASS.LTC128B.128 [R234+0x14000], desc[UR12][R18.64+0x100] ;  /* 0x1400010012eacfae */ /* 0x000fe2000b981a0c */
[----:B------:R-:W-:-:S03]  /*1d50*/  @!P4 LEA R10, P1, R14, R229, 0x1 ;  /* 0x000000e50e0ac211 */ /* 0x000fc600078208ff */
[----:B------:R-:W-:Y:S01]  /*1d60*/  @!P4 LDGSTS.E.BYPASS.LTC128B.128 [R234+0x16000], desc[UR12][R18.64+0x180] ;  /* 0x1600018012eacfae */ /* 0x000fe2000b981a0c */
[----:B------:R-:W-:-:S03]  /*1d70*/  @!P4 LEA.HI.X R11, R14, R228, R3, 0x1, P1 ;  /* 0x000000e40e0bc211 */ /* 0x000fc600008f0c03 */
[----:B------:R-:W-:Y:S04]  /*1d80*/  @!P3 LDGSTS.E.BYPASS.LTC128B.128 [R234+0x11000], desc[UR12][R12.64] ;  /* 0x110000000ceabfae */ /* 0x000fe8000b981a0c */
[----:B------:R-:W-:Y:S01]  /*1d90*/  @!P3 LDGSTS.E.BYPASS.LTC128B.128 [R234+0x13000], desc[UR12][R12.64+0x80] ;  /* 0x130000800ceabfae */ /* 0x000fe2000b981a0c */
[----:B---3--:R-:W-:-:S03]  /*1da0*/  @!P2 LEA R6, P0, R4, R14, 0x5 ;  /* 0x0000000e0406a211 */ /* 0x008fc600078028ff */
[----:B------:R-:W-:Y:S01]  /*1db0*/  @!P3 LDGSTS.E.BYPASS.LTC128B.128 [R234+0x15000], desc[UR12][R12.64+0x100] ;  /* 0x150001000ceabfae */ /* 0x000fe2000b981a0c */
[----:B------:R-:W-:Y:S02]  /*1dc0*/  LOP3.LUT R7, R0, 0x200, RZ, 0xc0, !PT ;  /* 0x0000020000077812 */ /* 0x000fe400078ec0ff */
[----:B------:R-:W-:Y:S01]  /*1dd0*/  @!P2 LEA.HI.X R5, R4, R3, R5, 0x5, P0 ;  /* 0x000000030405a211 */ /* 0x000fe200000f2c05 */
[----:B------:R1:W-:Y:S01]  /*1de0*/  @!P3 LDGSTS.E.BYPASS.LTC128B.128 [R234+0x17000], desc[UR12][R12.64+0x180] ;  /* 0x170001800ceabfae */ /* 0x0003e2000b981a0c */
[----:B------:R-:W-:Y:S02]  /*1df0*/  LOP3.LUT R8, R7, 0x7c00, R8, 0xf8, !PT ;  /* 0x00007c0007087812 */ /* 0x000fe400078ef808 */
[C---:B------:R-:W-:Y:S01]  /*1e00*/  LOP3.LUT R3, R185.reuse, 0x8, R104, 0x78, !PT ;  /* 0x00000008b9037812 */ /* 0x040fe200078e7868 */
[----:B------:R-:W0:Y:S01]  /*1e10*/  LDGDEPBAR ;  /* 0x00000000000079af */ /* 0x000e220000000000 */
[----:B------:R-:W-:Y:S02]  /*1e20*/  LOP3.LUT R4, R185, 0x8, R168, 0x78, !PT ;  /* 0x00000008b9047812 */ /* 0x000fe400078e78a8 */
[----:B------:R-:W-:Y:S01]  /*1e30*/  LOP3.LUT R104, R104, 0x1f0, RZ, 0xc0, !PT ;  /* 0x000001f068687812 */ /* 0x000fe200078ec0ff */
[----:B------:R-:W-:-:S02]  /*1e40*/  IMAD.IADD R8, R3, 0x1, R8 ;  /* 0x0000000103087824 */ /* 0x000fc400078e0208 */
[----:B------:R-:W-:Y:S01]  /*1e50*/  IMAD R223, R4, 0x2, R223 ;  /* 0x0000000204df7824 */ /* 0x000fe200078e02df */
[----:B------:R-:W-:Y:S02]  /*1e60*/  IADD3 R105, PT, PT, R104, 0x1, R105 ;  /* 0x0000000168697810 */ /* 0x000fe40007ffe069 */
[----:B------:R-:W-:Y:S01]  /*1e70*/  LEA R109, R8, UR5, 0x1 ;  /* 0x00000005086d7c11 */ /* 0x000fe2000f8e08ff */
[----:B------:R-:W-:-:S04]  /*1e80*/  VIADD R101, R223, UR5 ;  /* 0x00000005df657c36 */ /* 0x000fc80008000000 */
[----:B------:R-:W-:Y:S01]  /*1e90*/  IMAD.IADD R103, R109, 0x1, R184 ;  /* 0x000000016d677824 */ /* 0x000fe200078e02b8 */
[----:B-1----:R-:W-:Y:S01]  /*1ea0*/  @!P2 LEA R12, P0, R6, R229, 0x1 ;  /* 0x000000e5060ca211 */ /* 0x002fe200078008ff */
[----:B------:R-:W-:-:S04]  /*1eb0*/  DEPBAR.LE SB0, 0x0 ;  /* 0x000080000000791a */ /* 0x000fc80000000000 */
[----:B------:R-:W-:Y:S01]  /*1ec0*/  BAR.SYNC.DEFER_BLOCKING 0x0 ;  /* 0x0000000000007b1d */ /* 0x000fe20000010000 */
[----:B------:R-:W-:Y:S02]  /*1ed0*/  @!P2 LEA.HI.X R13, R6, R228, R5, 0x1, P0 ;  /* 0x000000e4060da211 */ /* 0x000fe400000f0c05 */
[----:B------:R-:W-:-:S04]  /*1ee0*/  LOP3.LUT P0, RZ, R168, 0x2, RZ, 0xc0, !PT ;  /* 0x00000002a8ff7812 */ /* 0x000fc8000780c0ff */
[----:B------:R-:W-:-:S05]  /*1ef0*/  SEL R92, R92, 0xffffffe0, !P0 ;  /* 0xffffffe05c5c7807 */ /* 0x000fca0004000000 */
[--C-:B------:R-:W-:Y:S02]  /*1f00*/  IMAD.IADD R107, R109, 0x1, R92.reuse ;  /* 0x000000016d6b7824 */ /* 0x100fe400078e025c */
[C---:B------:R-:W-:Y:S02]  /*1f10*/  IMAD.IADD R100, R101.reuse, 0x1, R92 ;  /* 0x0000000165647824 */ /* 0x040fe400078e025c */
[----:B------:R-:W-:Y:S02]  /*1f20*/  IMAD.IADD R101, R101, 0x1, R184 ;  /* 0x0000000165657824 */ /* 0x000fe400078e02b8 */
        /* <DEDUP_REMOVED lines=25> */
[----:B------:R-:W2:Y:S04]  /*20c0*/  LDSM.16.M88.4 R64, [R223+UR5+0x10000] ;  /* 0x01000005df40783b */ /* 0x000ea80008000200 */
[----:B------:R-:W3:Y:S04]  /*20d0*/  LDSM.16.M88.4 R56, [R223+UR5+0x10800] ;  /* 0x01080005df38783b */ /* 0x000ee80008000200 */
[----:B------:R-:W5:Y:S04]  /*20e0*/  LDSM.16.M88.4 R48, [R223+UR5+0x11000] ;  /* 0x01100005df30783b */ /* 0x000f680008000200 */
[----:B------:R-:W4:Y:S04]  /*20f0*/  LDSM.16.M88.4 R16, [R223+UR5+0x11800] ;  /* 0x01180005df10783b */ /* 0x000f280008000200 */
[----:B------:R-:W-:Y:S04]  /*2100*/  LDSM.16.M88.4 R24, [R107] ;  /* 0x000000006b18783b */ /* 0x000fe80000000200 */
[----:B-1----:R-:W1:Y:S04]  /*2110*/  LDSM.16.M88.4 R8, [R100+0x10000] ;  /* 0x010000006408783b */ /* 0x002e680000000200 */
[----:B------:R-:W1:Y:S04]  /*2120*/  LDSM.16.M88.4 R4, [R100+0x10800] ;  /* 0x010800006404783b */ /* 0x000e680000000200 */
[----:B------:R-:W1:Y:S04]  /*2130*/  LDSM.16.M88.4 R72, [R100+0x11000] ;  /* 0x011000006448783b */ /* 0x000e680000000200 */
[----:B------:R-:W1:Y:S04]  /*2140*/  LDSM.16.M88.4 R36, [R100+0x11800] ;  /* 0x011800006424783b */ /* 0x000e680000000200 */
[----:B------:R-:W-:Y:S01]  /*2150*/  LDSM.16.M88.4 R32, [R103] ;  /* 0x000000006720783b */ /* 0x000fe20000000200 */
[C---:B--2---:R-:W-:Y:S03]  /*2160*/  HMMA.16816.F32.BF16 R12, R40.reuse, R64, RZ ;  /* 0x00000040280c723c */ /* 0x044fe600000418ff */
[----:B------:R-:W-:Y:S04]  /*2170*/  LDSM.16.M88.4 R20, [R101+0x10000] ;  /* 0x010000006514783b */ /* 0x000fe80000000200 */
[----:B------:R-:W-:Y:S01]  /*2180*/  LDSM.16.M88.4 R80, [R101+0x11000] ;  /* 0x011000006550783b */ /* 0x000fe20000000200 */
[C---:B---3--:R-:W-:Y:S03]  /*2190*/  HMMA.16816.F32.BF16 R60, R40.reuse, R56, RZ ;  /* 0x00000038283c723c */ /* 0x048fe600000418ff */
[----:B------:R-:W-:Y:S04]  /*21a0*/  LDSM.16.M88.4 R28, [R102] ;  /* 0x00000000661c783b */ /* 0x000fe80000000200 */
[----:B------:R-:W-:Y:S01]  /*21b0*/  LDSM.16.M88.4 R68, [R101+0x11800] ;  /* 0x011800006544783b */ /* 0x000fe20000000200 */
[C---:B-----5:R-:W-:Y:S03]  /*21c0*/  HMMA.16816.F32.BF16 R52, R40.reuse, R48, RZ ;  /* 0x000000302834723c */ /* 0x060fe600000418ff */
[----:B------:R-:W-:Y:S04]  /*21d0*/  LDSM.16.M88.4 R76, [R99+0x11000] ;  /* 0x01100000634c783b */ /* 0x000fe80000000200 */
[----:B------:R-:W-:Y:S01]  /*21e0*/  LDSM.16.M88.4 R84, [R101+0x12800] ;  /* 0x012800006554783b */ /* 0x000fe20000000200 */
[C---:B------:R-:W-:Y:S03]  /*21f0*/  HMMA.16816.F32.BF16 R64, R40.reuse, R66, RZ ;  /* 0x000000422840723c */ /* 0x040fe600000418ff */
[----:B------:R-:W-:Y:S04]  /*2200*/  LDSM.16.M88.4 R88, [R101+0x14000] ;  /* 0x014000006558783b */ /* 0x000fe80000000200 */
[----:B------:R-:W0:Y:S01]  /*2210*/  LDGDEPBAR ;  /* 0x00000000000079af */ /* 0x000e220000000000 */
[C---:B------:R-:W-:Y:S08]  /*2220*/  HMMA.16816.F32.BF16 R56, R40.reuse, R58, RZ ;  /* 0x0000003a2838723c */ /* 0x040ff000000418ff */
[C---:B------:R-:W-:Y:S08]  /*2230*/  HMMA.16816.F32.BF16 R48, R40.reuse, R50, RZ ;  /* 0x000000322830723c */ /* 0x040ff000000418ff */
[C---:B----4-:R-:W-:Y:S08]  /*2240*/  HMMA.16816.F32.BF16 R44, R40.reuse, R16, RZ ;  /* 0x00000010282c723c */ /* 0x050ff000000418ff */
[----:B------:R-:W-:Y:S01]  /*2250*/  HMMA.16816.F32.BF16 R40, R40, R18, RZ ;  /* 0x000000122828723c */ /* 0x000fe200000418ff */
[----:B------:R-:W2:Y:S07]  /*2260*/  LDSM.16.M88.4 R16, [R101+0x10800] ;  /* 0x010800006510783b */ /* 0x000eae0000000200 */
        /* <DEDUP_REMOVED lines=11> */
[----:B------:R-:W-:Y:S04]  /*2320*/  LDSM.16.M88.4 R36, [R109+0x4000] ;  /* 0x004000006d24783b */ /* 0x000fe80000000200 */
[----:B------:R-:W-:Y:S03]  /*2330*/  LDSM.16.M88.4 R24, [R223+UR5+0x12000] ;  /* 0x01200005df18783b */ /* 0x000fe60008000200 */
[C---:B--2---:R-:W-:Y:S08]  /*2340*/  HMMA.16816.F32.BF16 R60, R32.reuse, R16, R60 ;  /* 0x00000010203c723c */ /* 0x044ff0000004183c */
[C---:B------:R-:W-:Y:S01]  /*2350*/  HMMA.16816.F32.BF16 R56, R32.reuse, R18, R56 ;  /* 0x000000122038723c */ /* 0x040fe20000041838 */
[----:B------:R-:W2:Y:S07]  /*2360*/  LDSM.16.M88.4 R16, [R223+UR5+0x12800] ;  /* 0x01280005df10783b */ /* 0x000eae0008000200 */
[C---:B------:R-:W-:Y:S08]  /*2370*/  HMMA.16816.F32.BF16 R12, R32.reuse, R20, R12 ;  /* 0x00000014200c723c */ /* 0x040ff0000004180c */
[C---:B------:R-:W-:Y:S01]  /*2380*/  HMMA.16816.F32.BF16 R64, R32.reuse, R22, R64 ;  /* 0x000000162040723c */ /* 0x040fe20000041840 */
[----:B------:R-:W4:Y:S07]  /*2390*/  LDSM.16.M88.4 R20, [R223+UR5+0x13000] ;  /* 0x01300005df14783b */ /* 0x000f2e0008000200 */
[C---:B------:R-:W-:Y:S08]  /*23a0*/  HMMA.16816.F32.BF16 R52, R32.reuse, R80, R52 ;  /* 0x000000502034723c */ /* 0x040ff00000041834 */
[----:B------:R-:W-:Y:S01]  /*23b0*/  HMMA.16816.F32.BF16 R48, R32, R82, R48 ;  /* 0x000000522030723c */ /* 0x000fe20000041830 */
[----:B------:R-:W-:Y:S07]  /*23c0*/  LDSM.16.M88.4 R80, [R99+0x12000] ;  /* 0x012000006350783b */ /* 0x000fee0000000200 */
[C---:B-1----:R-:W-:Y:S08]  /*23d0*/  HMMA.16816.F32.BF16 R12, R28.reuse, R8, R12 ;  /* 0x000000081c0c723c */ /* 0x042ff0000004180c */
[C---:B------:R-:W-:Y:S01]  /*23e0*/  HMMA.16816.F32.BF16 R64, R28.reuse, R10, R64 ;  /* 0x0000000a1c40723c */ /* 0x040fe20000041840 */
[----:B------:R-:W-:Y:S07]  /*23f0*/  LDSM.16.M88.4 R8, [R100+0x12800] ;  /* 0x012800006408783b */ /* 0x000fee0000000200 */
[C---:B---3--:R-:W-:Y:S08]  /*2400*/  HMMA.16816.F32.BF16 R60, R28.reuse, R4, R60 ;  /* 0x000000041c3c723c */ /* 0x048ff0000004183c */
[----:B------:R-:W-:Y:S01]  /*2410*/  HMMA.16816.F32.BF16 R56, R28, R6, R56 ;  /* 0x000000061c38723c */ /* 0x000fe20000041838 */
[----:B------:R-:W1:Y:S07]  /*2420*/  LDSM.16.M88.4 R4, [R107+0x4000] ;  /* 0x004000006b04783b */ /* 0x000e6e0000000200 */
[C---:B------:R-:W-:Y:S08]  /*2430*/  HMMA.16816.F32.BF16 R44, R32.reuse, R68, R44 ;  /* 0x00000044202c723c */ /* 0x040ff0000004182c */
[----:B------:R-:W-:Y:S01]  /*2440*/  HMMA.16816.F32.BF16 R40, R32, R70, R40 ;  /* 0x000000462028723c */ /* 0x000fe20000041828 */
[----:B------:R-:W3:Y:S04]  /*2450*/  LDSM.16.M88.4 R32, [R100+0x12000] ;  /* 0x012000006420783b */ /* 0x000ee80000000200 */
[----:B------:R-:W5:Y:S03]  /*2460*/  LDSM.16.M88.4 R68, [R223+UR5+0x13800] ;  /* 0x01380005df44783b */ /* 0x000f660008000200 */
[C---:B------:R-:W-:Y:S08]  /*2470*/  HMMA.16816.F32.BF16 R52, R28.reuse, R76, R52 ;  /* 0x0000004c1c34723c */ /* 0x040ff00000041834 */
[----:B------:R-:W-:Y:S01]  /*2480*/  HMMA.16816.F32.BF16 R48, R28, R78, R48 ;  /* 0x0000004e1c30723c */ /* 0x000fe20000041830 */
[----:B------:R-:W-:Y:S07]  /*2490*/  LDSM.16.M88.4 R76, [R223+UR5+0x14000] ;  /* 0x01400005df4c783b */ /* 0x000fee0008000200 */
[C---:B--2---:R-:W-:Y:S08]  /*24a0*/  HMMA.16816.F32.BF16 R60, R36.reuse, R16, R60 ;  /* 0x00000010243c723c */ /* 0x044ff0000004183c */
[C---:B------:R-:W-:Y:S01]  /*24b0*/  HMMA.16816.F32.BF16 R56, R36.reuse, R18, R56 ;  /* 0x000000122438723c */ /* 0x040fe20000041838 */
[----:B------:R-:W2:Y:S07]  /*24c0*/  LDSM.16.M88.4 R16, [R100+0x13000] ;  /* 0x013000006410783b */ /* 0x000eae0000000200 */
[C---:B------:R-:W-:Y:S08]  /*24d0*/  HMMA.16816.F32.BF16 R12, R36.reuse, R24, R12 ;  /* 0x00000018240c723c */ /* 0x040ff0000004180c */
[C---:B------:R-:W-:Y:S01]  /*24e0*/  HMMA.16816.F32.BF16 R64, R36.reuse, R26, R64 ;  /* 0x0000001a2440723c */ /* 0x040fe20000041840 */
[----:B------:R-:W-:Y:S07]  /*24f0*/  LDSM.16.M88.4 R24, [R101+0x12000] ;  /* 0x012000006518783b */ /* 0x000fee0000000200 */
[C---:B----4-:R-:W-:Y:S08]  /*2500*/  HMMA.16816.F32.BF16 R52, R36.reuse, R20, R52 ;  /* 0x000000142434723c */ /* 0x050ff00000041834 */
[----:B------:R-:W-:Y:S01]  /*2510*/  HMMA.16816.F32.BF16 R48, R36, R22, R48 ;  /* 0x000000162430723c */ /* 0x000fe20000041830 */
[----:B------:R-:W4:Y:S07]  /*2520*/  LDSM.16.M88.4 R20, [R103+0x4000] ;  /* 0x004000006714783b */ /* 0x000f2e0000000200 */
[C---:B------:R-:W-:Y:S08]  /*2530*/  HMMA.16816.F32.BF16 R44, R28.reuse, R72, R44 ;  /* 0x000000481c2c723c */ /* 0x040ff0000004182c */
[----:B------:R-:W-:Y:S01]  /*2540*/  HMMA.16816.F32.BF16 R40, R28, R74, R40 ;  /* 0x0000004a1c28723c */ /* 0x000fe20000041828 */
[----:B------:R-:W4:Y:S04]  /*2550*/  LDSM.16.M88.4 R28, [R100+0x13800] ;  /* 0x01380000641c783b */ /* 0x000f280000000200 */
[----:B------:R-:W-:Y:S03]  /*2560*/  LDSM.16.M88.4 R72, [R101+0x13000] ;  /* 0x013000006548783b */ /* 0x000fe60000000200 */
[C---:B-1----:R-:W-:Y:S08]  /*2570*/  HMMA.16816.F32.BF16 R60, R4.reuse, R8, R60 ;  /* 0x00000008043c723c */ /* 0x042ff0000004183c */
[C---:B------:R-:W-:Y:S01]  /*2580*/  HMMA.16816.F32.BF16 R56, R4.reuse, R10, R56 ;  /* 0x0000000a0438723c */ /* 0x040fe20000041838 */
[----:B------:R-:W1:Y:S07]  /*2590*/  LDSM.16.M88.4 R8, [R102+0x4000] ;  /* 0x004000006608783b */ /* 0x000e6e0000000200 */
[C---:B---3--:R-:W-:Y:S08]  /*25a0*/  HMMA.16816.F32.BF16 R12, R4.reuse, R32, R12 ;  /* 0x00000020040c723c */ /* 0x048ff0000004180c */
[----:B------:R-:W-:Y:S01]  /*25b0*/  HMMA.16816.F32.BF16 R64, R4, R34, R64 ;  /* 0x000000220440723c */ /* 0x000fe20000041840 */
[----:B------:R-:W-:Y:S07]  /*25c0*/  LDSM.16.M88.4 R32, [R100+0x14000] ;  /* 0x014000006420783b */ /* 0x000fee0000000200 */
[C---:B-----5:R-:W-:Y:S08]  /*25d0*/  HMMA.16816.F32.BF16 R44, R36.reuse, R68, R44 ;  /* 0x00000044242c723c */ /* 0x060ff0000004182c */
[----:B------:R-:W-:Y:S01]  /*25e0*/  HMMA.16816.F32.BF16 R40, R36, R70, R40 ;  /* 0x000000462428723c */ /* 0x000fe20000041828 */
[----:B------:R-:W3:Y:S04]  /*25f0*/  LDSM.16.M88.4 R68, [R101+0x13800] ;  /* 0x013800006544783b */ /* 0x000ee80000000200 */
[----:B------:R-:W-:Y:S03]  /*2600*/  LDSM.16.M88.4 R36, [R99+0x12800] ;  /* 0x012800006324783b */ /* 0x000fe60000000200 */
[C---:B--2---:R-:W-:Y:S08]  /*2610*/  HMMA.16816.F32.BF16 R52, R4.reuse, R16, R52 ;  /* 0x000000100434723c */ /* 0x044ff00000041834 */
[----:B------:R-:W-:Y:S01]  /*2620*/  HMMA.16816.F32.BF16 R48, R4, R18, R48 ;  /* 0x000000120430723c */ /* 0x000fe20000041830 */
[----:B------:R-:W2:Y:S07]  /*2630*/  LDSM.16.M88.4 R16, [R109+0x8000] ;  /* 0x008000006d10783b */ /* 0x000eae0000000200 */
[C---:B----4-:R-:W-:Y:S08]  /*2640*/  HMMA.16816.F32.BF16 R12, R20.reuse, R24, R12 ;  /* 0x00000018140c723c */ /* 0x050ff0000004180c */
[----:B------:R-:W-:Y:S01]  /*2650*/  HMMA.16816.F32.BF16 R64, R20, R26, R64 ;  /* 0x0000001a1440723c */ /* 0x000fe20000041840 */
[----:B------:R-:W-:Y:S07]  /*2660*/  LDSM.16.M88.4 R24, [R99+0x13800] ;  /* 0x013800006318783b */ /* 0x000fee0000000200 */
[C---:B------:R-:W-:Y:S08]  /*2670*/  HMMA.16816.F32.BF16 R44, R4.reuse, R28, R44 ;  /* 0x0000001c042c723c */ /* 0x040ff0000004182c */
[----:B------:R-:W-:Y:S01]  /*2680*/  HMMA.16816.F32.BF16 R40, R4, R30, R40 ;  /* 0x0000001e0428723c */ /* 0x000fe20000041828 */
[----:B------:R-:W4:Y:S04]  /*2690*/  LDSM.16.M88.4 R28, [R99+0x13000] ;  /* 0x01300000631c783b */ /* 0x000f280000000200 */
[----:B------:R-:W5:Y:S03]  /*26a0*/  LDSM.16.M88.4 R4, [R107+0x8000] ;  /* 0x008000006b04783b */ /* 0x000f660000000200 */
[C---:B-1----:R-:W-:Y:S08]  /*26b0*/  HMMA.16816.F32.BF16 R12, R8.reuse, R80, R12 ;  /* 0x00000050080c723c */ /* 0x042ff0000004180c */
[----:B------:R-:W-:Y:S01]  /*26c0*/  HMMA.16816.F32.BF16 R64, R8, R82, R64 ;  /* 0x000000520840723c */ /* 0x000fe20000041840 */
[----:B------:R-:W-:Y:S07]  /*26d0*/  LDSM.16.M88.4 R80, [R103+0x8000] ;  /* 0x008000006750783b */ /* 0x000fee0000000200 */
[C---:B---3--:R-:W-:Y:S08]  /*26e0*/  HMMA.16816.F32.BF16 R44, R20.reuse, R68, R44 ;  /* 0x00000044142c723c */ /* 0x048ff0000004182c */
        /* <DEDUP_REMOVED lines=10> */
[----:B------:R-:W-:Y:S01]  /*2790*/  HMMA.16816.F32.BF16 R64, R16, R78, R64 ;  /* 0x0000004e1040723c */ /* 0x000fe20000041840 */
[----:B------:R-:W-:Y:S07]  /*27a0*/  LDSM.16.M88.4 R76, [R101+0x14800] ;  /* 0x01480000654c783b */ /* 0x000fee0000000200 */
[C---:B------:R-:W-:Y:S08]  /*27b0*/  HMMA.16816.F32.BF16 R60, R8.reuse, R36, R60 ;  /* 0x00000024083c723c */ /* 0x040ff0000004183c */
[C---:B------:R-:W-:Y:S01]  /*27c0*/  HMMA.16816.F32.BF16 R56, R8.reuse, R38, R56 ;  /* 0x000000260838723c */ /* 0x040fe20000041838 */
[----:B------:R-:W-:Y:S07]  /*27d0*/  LDSM.16.M88.4 R36, [R102+0x8000] ;  /* 0x008000006624783b */ /* 0x000fee0000000200 */
[C---:B----4-:R-:W-:Y:S08]  /*27e0*/  HMMA.16816.F32.BF16 R52, R8.reuse, R28, R52 ;  /* 0x0000001c0834723c */ /* 0x050ff00000041834 */
[C---:B------:R-:W-:Y:S01]  /*27f0*/  HMMA.16816.F32.BF16 R48, R8.reuse, R30, R48 ;  /* 0x0000001e0830723c */ /* 0x040fe20000041830 */
[----:B------:R-:W2:Y:S07]  /*2800*/  LDSM.16.M88.4 R28, [R100+0x14800] ;  /* 0x01480000641c783b */ /* 0x000eae0000000200 */
[C---:B------:R-:W-:Y:S08]  /*2810*/  HMMA.16816.F32.BF16 R44, R8.reuse, R24, R44 ;  /* 0x00000018082c723c */ /* 0x040ff0000004182c */
[----:B------:R-:W-:Y:S01]  /*2820*/  HMMA.16816.F32.BF16 R40, R8, R26, R40 ;  /* 0x0000001a0828723c */ /* 0x000fe20000041828 */
[----:B------:R-:W4:Y:S04]  /*2830*/  LDSM.16.M88.4 R8, [R100+0x15800] ;  /* 0x015800006408783b */ /* 0x000f280000000200 */
[----:B------:R-:W4:Y:S03]  /*2840*/  LDSM.16.M88.4 R24, [R100+0x15000] ;  /* 0x015000006418783b */ /* 0x000f260000000200 */
[C---:B-----5:R-:W-:Y:S08]  /*2850*/  HMMA.16816.F32.BF16 R12, R4.reuse, R32, R12 ;  /* 0x00000020040c723c */ /* 0x060ff0000004180c */
[----:B------:R-:W-:Y:S01]  /*2860*/  HMMA.16816.F32.BF16 R64, R4, R34, R64 ;  /* 0x000000220440723c */ /* 0x000fe20000041840 */
        /* <DEDUP_REMOVED lines=10> */
[----:B------:R-:W5:Y:S03]  /*2910*/  LDSM.16.M88.4 R16, [R223+UR5+0x16000] ;  /* 0x01600005df10783b */ /* 0x000f660008000200 */
[C---:B------:R-:W-:Y:S08]  /*2920*/  HMMA.16816.F32.BF16 R12, R80.reuse, R88, R12 ;  /* 0x00000058500c723c */ /* 0x040ff0000004180c */
[----:B------:R-:W-:Y:S08]  /*2930*/  HMMA.16816.F32.BF16 R64, R80, R90, R64 ;  /* 0x0000005a5040723c */ /* 0x000ff00000041840 */
[C---:B--2---:R-:W-:Y:S08]  /*2940*/  HMMA.16816.F32.BF16 R60, R4.reuse, R28, R60 ;  /* 0x0000001c043c723c */ /* 0x044ff0000004183c */
[C---:B------:R-:W-:Y:S01]  /*2950*/  HMMA.16816.F32.BF16 R56, R4.reuse, R30, R56 ;  /* 0x0000001e0438723c */ /* 0x040fe20000041838 */
[----:B------:R-:W2:Y:S07]  /*2960*/  LDSM.16.M88.4 R28, [R99+0x15000] ;  /* 0x01500000631c783b */ /* 0x000eae0000000200 */
[C---:B----4-:R-:W-:Y:S08]  /*2970*/  HMMA.16816.F32.BF16 R44, R4.reuse, R8, R44 ;  /* 0x00000008042c723c */ /* 0x050ff0000004182c */
[C---:B------:R-:W-:Y:S01]  /*2980*/  HMMA.16816.F32.BF16 R40, R4.reuse, R10, R40 ;  /* 0x0000000a0428723c */ /* 0x040fe20000041828 */
[----:B------:R-:W-:Y:S07]  /*2990*/  LDSM.16.M88.4 R8, [R100+0x16000] ;  /* 0x016000006408783b */ /* 0x000fee0000000200 */
[C---:B------:R-:W-:Y:S08]  /*29a0*/  HMMA.16816.F32.BF16 R52, R4.reuse, R24, R52 ;  /* 0x000000180434723c */ /* 0x040ff00000041834 */
[----:B------:R-:W-:Y:S01]  /*29b0*/  HMMA.16816.F32.BF16 R48, R4, R26, R48 ;  /* 0x0000001a0430723c */ /* 0x000fe20000041830 */
[----:B------:R-:W4:Y:S04]  /*29c0*/  LDSM.16.M88.4 R4, [R107+0xc000] ;  /* 0x00c000006b04783b */ /* 0x000f280000000200 */
[----:B------:R-:W4:Y:S03]  /*29d0*/  LDSM.16.M88.4 R24, [R99+0x15800] ;  /* 0x015800006318783b */ /* 0x000f260000000200 */
[C---:B------:R-:W-:Y:S08]  /*29e0*/  HMMA.16816.F32.BF16 R12, R36.reuse, R84, R12 ;  /* 0x00000054240c723c */ /* 0x040ff0000004180c */
[----:B------:R-:W-:Y:S08]  /*29f0*/  HMMA.16816.F32.BF16 R64, R36, R86, R64 ;  /* 0x000000562440723c */ /* 0x000ff00000041840 */
[C---:B-1----:R-:W-:Y:S08]  /*2a00*/  HMMA.16816.F32.BF16 R44, R80.reuse, R68, R44 ;  /* 0x00000044502c723c */ /* 0x042ff0000004182c */
[C---:B------:R-:W-:Y:S08]  /*2a10*/  HMMA.16816.F32.BF16 R40, R80.reuse, R70, R40 ;  /* 0x000000465028723c */ /* 0x040ff00000041828 */
[C---:B------:R-:W-:Y:S08]  /*2a20*/  HMMA.16816.F32.BF16 R60, R80.reuse, R76, R60 ;  /* 0x0000004c503c723c */ /* 0x040ff0000004183c */
[C---:B------:R-:W-:Y:S01]  /*2a30*/  HMMA.16816.F32.BF16 R56, R80.reuse, R78, R56 ;  /* 0x0000004e5038723c */ /* 0x040fe20000041838 */
[----:B------:R-:W-:Y:S07]  /*2a40*/  LDSM.16.M88.4 R76, [R223+UR5+0x16800] ;  /* 0x01680005df4c783b */ /* 0x000fee0008000200 */
[C---:B---3--:R-:W-:Y:S08]  /*2a50*/  HMMA.16816.F32.BF16 R52, R80.reuse, R72, R52 ;  /* 0x000000485034723c */ /* 0x048ff00000041834 */
[----:B------:R-:W-:Y:S01]  /*2a60*/  HMMA.16816.F32.BF16 R48, R80, R74, R48 ;  /* 0x0000004a5030723c */ /* 0x000fe20000041830 */
[----:B------:R-:W-:Y:S04]  /*2a70*/  LDSM.16.M88.4 R72, [R101+0x16000] ;  /* 0x016000006548783b */ /* 0x000fe80000000200 */
[----:B------:R-:W-:Y:S03]  /*2a80*/  LDSM.16.M88.4 R80, [R223+UR5+0x17000] ;  /* 0x01700005df50783b */ /* 0x000fe60008000200 */
[C---:B-----5:R-:W-:Y:S01]  /*2a90*/  HMMA.16816.F32.BF16 R68, R20.reuse, R16, R12 ;  /* 0x000000101444723c */ /* 0x060fe2000004180c */
[----:B------:R-:W1:Y:S07]  /*2aa0*/  LDSM.16.M88.4 R12, [R103+0xc000] ;  /* 0x00c00000670c783b */ /* 0x000e6e0000000200 */
[----:B------:R-:W-:Y:S01]  /*2ab0*/  HMMA.16816.F32.BF16 R64, R20, R18, R64 ;  /* 0x000000121440723c */ /* 0x000fe20000041840 */
[----:B------:R-:W-:Y:S07]  /*2ac0*/  LDSM.16.M88.4 R16, [R100+0x16800] ;  /* 0x016800006410783b */ /* 0x000fee0000000200 */
[C---:B------:R-:W-:Y:S08]  /*2ad0*/  HMMA.16816.F32.BF16 R60, R36.reuse, R32, R60 ;  /* 0x00000020243c723c */ /* 0x040ff0000004183c */
[C---:B------:R-:W-:Y:S01]  /*2ae0*/  HMMA.16816.F32.BF16 R56, R36.reuse, R34, R56 ;  /* 0x000000222438723c */ /* 0x040fe20000041838 */
[----:B------:R-:W-:Y:S07]  /*2af0*/  LDSM.16.M88.4 R32, [R99+0x16000] ;  /* 0x016000006320783b */ /* 0x000fee0000000200 */
[C---:B--2---:R-:W-:Y:S08]  /*2b00*/  HMMA.16816.F32.BF16 R52, R36.reuse, R28, R52 ;  /* 0x0000001c2434723c */ /* 0x044ff00000041834 */
[----:B------:R-:W-:Y:S01]  /*2b10*/  HMMA.16816.F32.BF16 R48, R36, R30, R48 ;  /* 0x0000001e2430723c */ /* 0x000fe20000041830 */
[----:B------:R-:W2:Y:S07]  /*2b20*/  LDSM.16.M88.4 R28, [R102+0xc000] ;  /* 0x00c00000661c783b */ /* 0x000eae0000000200 */
[C---:B----4-:R-:W-:Y:S08]  /*2b30*/  HMMA.16816.F32.BF16 R68, R4.reuse, R8, R68 ;  /* 0x000000080444723c */ /* 0x050ff00000041844 */
[----:B------:R-:W-:Y:S01]  /*2b40*/  HMMA.16816.F32.BF16 R64, R4, R10, R64 ;  /* 0x0000000a0440723c */ /* 0x000fe20000041840 */
[----:B------:R-:W3:Y:S07]  /*2b50*/  LDSM.16.M88.4 R8, [R101+0x16800] ;  /* 0x016800006508783b */ /* 0x000eee0000000200 */
[----:B------:R-:W-:Y:S08]  /*2b60*/  HMMA.16816.F32.BF16 R44, R36, R24, R44 ;  /* 0x00000018242c723c */ /* 0x000ff0000004182c */
[C---:B-1----:R-:W-:Y:S08]  /*2b70*/  HMMA.16816.F32.BF16 R68, R12.reuse, R72, R68 ;  /* 0x000000480c44723c */ /* 0x042ff00000041844 */
[----:B------:R-:W-:Y:S01]  /*2b80*/  HMMA.16816.F32.BF16 R64, R12, R74, R64 ;  /* 0x0000004a0c40723c */ /* 0x000fe20000041840 */
[----:B------:R-:W-:Y:S07]  /*2b90*/  LDSM.16.M88.4 R72, [R101+0x17000] ;  /* 0x017000006548783b */ /* 0x000fee0000000200 */
[----:B------:R-:W-:Y:S01]  /*2ba0*/  HMMA.16816.F32.BF16 R40, R36, R26, R40 ;  /* 0x0000001a2428723c */ /* 0x000fe20000041828 */
[----:B------:R-:W1:Y:S04]  /*2bb0*/  LDSM.16.M88.4 R24, [R100+0x17000] ;  /* 0x017000006418783b */ /* 0x000e680000000200 */
[----:B------:R-:W-:Y:S03]  /*2bc0*/  LDSM.16.M88.4 R36, [R99+0x16800] ;  /* 0x016800006324783b */ /* 0x000fe60000000200 */
[C---:B------:R-:W-:Y:S08]  /*2bd0*/  HMMA.16816.F32.BF16 R60, R20.reuse, R76, R60 ;  /* 0x0000004c143c723c */ /* 0x040ff0000004183c */
[----:B------:R-:W-:Y:S08]  /*2be0*/  HMMA.16816.F32.BF16 R56, R20, R78, R56 ;  /* 0x0000004e1438723c */ /* 0x000ff00000041838 */
[C---:B--2---:R-:W-:Y:S08]  /*2bf0*/  HMMA.16816.F32.BF16 R68, R28.reuse, R32, R68 ;  /* 0x000000201c44723c */ /* 0x044ff00000041844 */
[----:B------:R-:W-:Y:S01]  /*2c00*/  HMMA.16816.F32.BF16 R64, R28, R34, R64 ;  /* 0x000000221c40723c */ /* 0x000fe20000041840 */
[----:B------:R-:W2:Y:S07]  /*2c10*/  LDSM.16.M88.4 R32, [R223+UR5+0x17800] ;  /* 0x01780005df20783b */ /* 0x000eae0008000200 */
[----:B------:R-:W-:Y:S03]  /*2c20*/  HMMA.16816.F32.BF16 R60, R4, R16, R60 ;  /* 0x00000010043c723c */ /* 0x000fe6000004183c */
[----:B------:R-:W-:Y:S01]  /*2c30*/  FMUL.FTZ R71, R71, UR4 ;  /* 0x0000000447477c20 */ /* 0x000fe20008410000 */
[----:B------:R-:W-:Y:S01]  /*2c40*/  FMUL.FTZ R69, R69, UR4 ;  /* 0x0000000445457c20 */ /* 0x000fe20008410000 */
[----:B------:R-:W-:Y:S01]  /*2c50*/  FMUL.FTZ R70, R70, UR4 ;  /* 0x0000000446467c20 */ /* 0x000fe20008410000 */
[----:B------:R-:W-:-:S02]  /*2c60*/  FMUL.FTZ R68, R68, UR4 ;  /* 0x0000000444447c20 */ /* 0x000fc40008410000 */
[----:B------:R-:W-:Y:S01]  /*2c70*/  HMMA.16816.F32.BF16 R56, R4, R18, R56 ;  /* 0x000000120438723c */ /* 0x000fe20000041838 */
[----:B------:R-:W4:Y:S01]  /*2c80*/  LDSM.16.M88.4 R16, [R100+0x17800] ;  /* 0x017800006410783b */ /* 0x000f220000000200 */
[----:B------:R-:W5:Y:S03]  /*2c90*/  MUFU.TANH R71, R71 ;  /* 0x0000004700477308 */ /* 0x000f660000002400 */
[----:B------:R-:W-:Y:S03]  /*2ca0*/  LDSM.16.M88.4 R100, [R101+0x17800] ;  /* 0x017800006564783b */ /* 0x000fe60000000200 */
[C---:B------:R-:W-:Y:S02]  /*2cb0*/  HMMA.16816.F32.BF16 R52, R20.reuse, R80, R52 ;  /* 0x000000501434723c */ /* 0x040fe40000041834 */
[----:B------:R-:W-:Y:S06]  /*2cc0*/  MUFU.TANH R69, R69 ;  /* 0x0000004500457308 */ /* 0x000fec0000002400 */
[----:B------:R-:W-:Y:S02]  /*2cd0*/  HMMA.16816.F32.BF16 R48, R20, R82, R48 ;  /* 0x000000521430723c */ /* 0x000fe40000041830 */
[----:B------:R-:W5:Y:S06]  /*2ce0*/  MUFU.TANH R70, R70 ;  /* 0x0000004600467308 */ /* 0x000f6c0000002400 */
[C---:B---3--:R-:W-:Y:S02]  /*2cf0*/  HMMA.16816.F32.BF16 R60, R12.reuse, R8, R60 ;  /* 0x000000080c3c723c */ /* 0x048fe4000004183c */
[----:B------:R-:W3:Y:S06]  /*2d00*/  MUFU.TANH R68, R68 ;  /* 0x0000004400447308 */ /* 0x000eec0000002400 */
[----:B------:R-:W-:Y:S01]  /*2d10*/  HMMA.16816.F32.BF16 R56, R12, R10, R56 ;  /* 0x0000000a0c38723c */ /* 0x000fe20000041838 */
[----:B------:R-:W5:Y:S07]  /*2d20*/  LDSM.16.M88.4 R8, [R99+0x17000] ;  /* 0x017000006308783b */ /* 0x000f6e0000000200 */
[----:B-1----:R-:W-:Y:S01]  /*2d30*/  HMMA.16816.F32.BF16 R52, R4, R24, R52 ;  /* 0x000000180434723c */ /* 0x002fe20000041834 */
[----:B------:R-:W-:Y:S01]  /*2d40*/  FMUL.FTZ R24, R64, UR4 ;  /* 0x0000000440187c20 */ /* 0x000fe20008410000 */
[----:B------:R-:W-:-:S05]  /*2d50*/  FMUL.FTZ R25, R65, UR4 ;  /* 0x0000000441197c20 */ /* 0x000fca0008410000 */
[----:B------:R-:W-:Y:S01]  /*2d60*/  MUFU.TANH R24, R24 ;  /* 0x0000001800187308 */ /* 0x000fe20000002400 */
[----:B--2---:R-:W-:Y:S01]  /*2d70*/  HMMA.16816.F32.BF16 R44, R20, R32, R44 ;  /* 0x00000020142c723c */ /* 0x004fe2000004182c */
[----:B------:R-:W-:-:S06]  /*2d80*/  FMUL.FTZ R32, R67, UR4 ;  /* 0x0000000443207c20 */ /* 0x000fcc0008410000 */
[----:B------:R-:W-:Y:S01]  /*2d90*/  MUFU.TANH R32, R32 ;  /* 0x0000002000207308 */ /* 0x000fe20000002400 */
[----:B------:R-:W-:Y:S01]  /*2da0*/  HMMA.16816.F32.BF16 R40, R20, R34, R40 ;  /* 0x000000221428723c */ /* 0x000fe20000041828 */
[----:B------:R-:W1:Y:S01]  /*2db0*/  LDSM.16.M88.4 R20, [R99+0x17800] ;  /* 0x017800006314783b */ /* 0x000e620000000200 */
[----:B------:R-:W-:-:S05]  /*2dc0*/  DEPBAR.LE SB0, 0x0 ;  /* 0x000080000000791a */ /* 0x000fca0000000000 */
[----:B------:R-:W-:Y:S01]  /*2dd0*/  MUFU.TANH R25, R25 ;  /* 0x0000001900197308 */ /* 0x000fe20000002400 */
[----:B------:R-:W-:Y:S08]  /*2de0*/  HMMA.16816.F32.BF16 R48, R4, R26, R48 ;  /* 0x0000001a0430723c */ /* 0x000ff00000041830 */
[----:B------:R-:W-:Y:S08]  /*2df0*/  HMMA.16816.F32.BF16 R52, R12, R72, R52 ;  /* 0x000000480c34723c */ /* 0x000ff00000041834 */
[----:B----4-:R-:W-:Y:S01]  /*2e00*/  HMMA.16816.F32.BF16 R44, R4, R16, R44 ;  /* 0x00000010042c723c */ /* 0x010fe2000004182c */
[----:B------:R-:W-:-:S04]  /*2e10*/  SHF.R.U32.HI R16, RZ, 0x2, R168 ;  /* 0x00000002ff107819 */ /* 0x000fc800000116a8 */
[----:B------:R-:W-:-:S03]  /*2e20*/  LOP3.LUT R27, R16, 0x7, RZ, 0xc0, !PT ;  /* 0x00000007101b7812 */ /* 0x000fc600078ec0ff */
[----:B------:R-:W-:Y:S01]  /*2e30*/  HMMA.16816.F32.BF16 R40, R4, R18, R40 ;  /* 0x000000120428723c */ /* 0x000fe20000041828 */
[----:B------:R-:W-:-:S04]  /*2e40*/  IADD3 R27, PT, PT, -R106, R105, R27 ;  /* 0x000000696a1b7210 */ /* 0x000fc80007ffe11b */
[----:B------:R-:W-:-:S03]  /*2e50*/  IADD3 R98, PT, PT, R27, R98, R97 ;  /* 0x000000621b627210 */ /* 0x000fc60007ffe061 */
[----:B------:R-:W-:Y:S01]  /*2e60*/  HMMA.16816.F32.BF16 R60, R28, R36, R60 ;  /* 0x000000241c3c723c */ /* 0x000fe2000004183c */
[----:B------:R-:W-:Y:S01]  /*2e70*/  FMUL.FTZ R36, R66, UR4 ;  /* 0x0000000442247c20 */ /* 0x000fe20008410000 */
[C---:B------:R-:W-:Y:S02]  /*2e80*/  VIMNMX R171, PT, PT, R98.reuse, R97, PT ;  /* 0x0000006162ab7248 */ /* 0x040fe40003fe0100 */
[----:B------:R-:W-:-:S03]  /*2e90*/  VIADDMNMX R170, R98, 0x8, R97, PT ;  /* 0x0000000862aa7846 */ /* 0x000fc60003800161 */
[----:B------:R-:W-:Y:S01]  /*2ea0*/  MUFU.TANH R36, R36 ;  /* 0x0000002400247308 */ /* 0x000fe20000002400 */
[----:B------:R-:W-:Y:S08]  /*2eb0*/  HMMA.16816.F32.BF16 R48, R12, R74, R48 ;  /* 0x0000004a0c30723c */ /* 0x000ff00000041830 */
[----:B-----5:R-:W-:Y:S01]  /*2ec0*/  HMMA.16816.F32.BF16 R52, R28, R8, R52 ;  /* 0x000000081c34723c */ /* 0x020fe20000041834 */
[----:B------:R-:W-:-:S02]  /*2ed0*/  IMAD.SHL.U32 R9, R168, 0x2, RZ ;  /* 0x00000002a8097824 */ /* 0x000fc400078e00ff */
[----:B------:R-:W-:Y:S01]  /*2ee0*/  FMUL.FTZ R33, R60, UR4 ;  /* 0x000000043c217c20 */ /* 0x000fe20008410000 */
[----:B------:R-:W-:Y:S01]  /*2ef0*/  FMUL.FTZ R37, R61, UR4 ;  /* 0x000000043d257c20 */ /* 0x000fe20008410000 */
[----:B------:R-:W-:Y:S01]  /*2f00*/  FMUL.FTZ R62, R62, UR4 ;  /* 0x000000043e3e7c20 */ /* 0x000fe20008410000 */
[----:B------:R-:W-:Y:S01]  /*2f10*/  LOP3.LUT R9, R9, 0x6, RZ, 0xc0, !PT ;  /* 0x0000000609097812 */ /* 0x000fe200078ec0ff */
[----:B------:R-:W-:Y:S01]  /*2f20*/  FMUL.FTZ R34, R63, UR4 ;  /* 0x000000043f227c20 */ /* 0x000fe20008410000 */
[----:B------:R-:W-:Y:S01]  /*2f30*/  HMMA.16816.F32.BF16 R56, R28, R38, R56 ;  /* 0x000000261c38723c */ /* 0x000fe20000041838 */
[----:B------:R-:W2:Y:S02]  /*2f40*/  MUFU.TANH R33, R33 ;  /* 0x0000002100217308 */ /* 0x000ea40000002400 */
[----:B------:R-:W-:-:S04]  /*2f50*/  IMAD R222, R2, 0x40, R9 ;  /* 0x0000004002de7824 */ /* 0x000fc800078e0209 */
[C---:B------:R-:W-:Y:S01]  /*2f60*/  VIADD R9, R222.reuse, 0xffffffc0 ;  /* 0xffffffc0de097836 */ /* 0x040fe20000000000 */
[C---:B------:R-:W-:Y:S01]  /*2f70*/  HMMA.16816.F32.BF16 R44, R12.reuse, R100, R44 ;  /* 0x000000640c2c723c */ /* 0x040fe2000004182c */
[----:B------:R-:W4:Y:S01]  /*2f80*/  MUFU.TANH R37, R37 ;  /* 0x0000002500257308 */ /* 0x000f220000002400 */
[C---:B------:R-:W-:Y:S02]  /*2f90*/  VIADD R4, R222.reuse, 0xffffffd0 ;  /* 0xffffffd0de047836 */ /* 0x040fe40000000000 */
[----:B------:R-:W-:Y:S01]  /*2fa0*/  FMUL.FTZ R53, R53, UR4 ;  /* 0x0000000435357c20 */ /* 0x000fe20008410000 */
[CC--:B------:R-:W-:Y:S01]  /*2fb0*/  ISETP.GE.AND P4, PT, R9.reuse, R171.reuse, PT ;  /* 0x000000ab0900720c */ /* 0x0c0fe20003f86270 */
[C---:B------:R-:W-:Y:S01]  /*2fc0*/  VIADD R6, R222.reuse, 0xffffffc9 ;  /* 0xffffffc9de067836 */ /* 0x040fe20000000000 */
[-C--:B------:R-:W-:Y:S01]  /*2fd0*/  ISETP.GE.AND P1, PT, R9, R170.reuse, PT ;  /* 0x000000aa0900720c */ /* 0x080fe20003f26270 */
[----:B------:R-:W-:Y:S01]  /*2fe0*/  VIADD R9, R222, 0xffffffc1 ;  /* 0xffffffc1de097836 */ /* 0x000fe20000000000 */
[----:B------:R-:W-:Y:S01]  /*2ff0*/  HMMA.16816.F32.BF16 R40, R12, R102, R40 ;  /* 0x000000660c28723c */ /* 0x000fe20000041828 */
[----:B------:R-:W-:Y:S01]  /*3000*/  MUFU.TANH R35, R62 ;  /* 0x0000003e00237308 */ /* 0x000fe20000002400 */
[----:B------:R-:W-:Y:S01]  /*3010*/  FMUL.FTZ R54, R54, UR4 ;  /* 0x0000000436367c20 */ /* 0x000fe20008410000 */
[----:B------:R-:W-:Y:S01]  /*3020*/  FMUL.FTZ R26, R56, UR4 ;  /* 0x00000004381a7c20 */ /* 0x000fe20008410000 */
[----:B------:R-:W-:Y:S01]  /*3030*/  FMUL.FTZ R8, R57, UR4 ;  /* 0x0000000439087c20 */ /* 0x000fe20008410000 */
[----:B------:R-:W-:Y:S01]  /*3040*/  FMUL.FTZ R17, R58, UR4 ;  /* 0x000000043a117c20 */ /* 0x000fe20008410000 */
[----:B------:R-:W-:Y:S01]  /*3050*/  ISETP.GE.AND P5, PT, R9, R170, PT ;  /* 0x000000aa0900720c */ /* 0x000fe20003fa6270 */
[----:B------:R-:W-:Y:S01]  /*3060*/  FMUL.FTZ R55, R55, UR4 ;  /* 0x0000000437377c20 */ /* 0x000fe20008410000 */
[C---:B------:R-:W-:Y:S01]  /*3070*/  HMMA.16816.F32.BF16 R48, R28.reuse, R10, R48 ;  /* 0x0000000a1c30723c */ /* 0x040fe20000041830 */
[----:B------:R-:W-:Y:S01]  /*3080*/  VIADD R10, R222, 0xffffffc8 ;  /* 0xffffffc8de0a7836 */ /* 0x000fe20000000000 */
[-C--:B------:R-:W-:Y:S01]  /*3090*/  ISETP.GE.AND P3, PT, R9, R171.reuse, PT ;  /* 0x000000ab0900720c */ /* 0x080fe20003f66270 */
[----:B------:R-:W5:Y:S01]  /*30a0*/  MUFU.TANH R34, R34 ;  /* 0x0000002200227308 */ /* 0x000f620000002400 */
[----:B------:R-:W-:Y:S01]  /*30b0*/  FSEL R71, R71, -INF , !P5 ;  /* 0xff80000047477808 */ /* 0x000fe20006800000 */
[----:B------:R-:W-:Y:S01]  /*30c0*/  FMUL.FTZ R52, R52, UR4 ;  /* 0x0000000434347c20 */ /* 0x000fe20008410000 */
[----:B------:R-:W-:Y:S01]  /*30d0*/  ISETP.GE.AND P2, PT, R10, R171, PT ;  /* 0x000000ab0a00720c */ /* 0x000fe20003f46270 */
[----:B------:R-:W-:Y:S01]  /*30e0*/  FMUL.FTZ R59, R59, UR4 ;  /* 0x000000043b3b7c20 */ /* 0x000fe20008410000 */
[----:B-1----:R-:W-:Y:S01]  /*30f0*/  HMMA.16816.F32.BF16 R44, R28, R20, R44 ;  /* 0x000000141c2c723c */ /* 0x002fe2000004182c */
[----:B------:R-:W-:-:S02]  /*3100*/  FSEL R5, R70, -INF , !P1 ;  /* 0xff80000046057808 */ /* 0x000fc40004800000 */
[----:B------:R-:W-:Y:S01]  /*3110*/  MUFU.TANH R26, R26 ;  /* 0x0000001a001a7308 */ /* 0x000fe20000002400 */
[----:B------:R-:W-:Y:S02]  /*3120*/  FSEL R69, R69, -INF , !P3 ;  /* 0xff80000045457808 */ /* 0x000fe40005800000 */
[-C--:B------:R-:W-:Y:S02]  /*3130*/  ISETP.GE.AND P5, PT, R4, R171.reuse, PT ;  /* 0x000000ab0400720c */ /* 0x080fe40003fa6270 */
[----:B---3--:R-:W-:Y:S01]  /*3140*/  FSEL R39, R68, -INF , !P4 ;  /* 0xff80000044277808 */ /* 0x008fe20006000000 */
[----:B------:R-:W-:Y:S01]  /*3150*/  HMMA.16816.F32.BF16 R28, R28, R22, R40 ;  /* 0x000000161c1c723c */ /* 0x000fe20000041828 */
[CC--:B------:R-:W-:Y:S01]  /*3160*/  ISETP.GE.AND P1, PT, R6.reuse, R171.reuse, PT ;  /* 0x000000ab0600720c */ /* 0x0c0fe20003f26270 */
[----:B------:R1:W-:Y:S01]  /*3170*/  MUFU.TANH R237, R53 ;  /* 0x0000003500ed7308 */ /* 0x0003e20000002400 */
[-C--:B------:R-:W-:Y:S01]  /*3180*/  ISETP.GE.AND P3, PT, R6, R170.reuse, PT ;  /* 0x000000aa0600720c */ /* 0x080fe20003f66270 */
[----:B------:R-:W-:Y:S01]  /*3190*/  VIADD R6, R222, 0xffffffd1 ;  /* 0xffffffd1de067836 */ /* 0x000fe20000000000 */
[-C--:B------:R-:W-:Y:S01]  /*31a0*/  ISETP.GE.AND P4, PT, R10, R170.reuse, PT ;  /* 0x000000aa0a00720c */ /* 0x080fe20003f86270 */
[----:B------:R-:W-:Y:S01]  /*31b0*/  FMUL.FTZ R227, R49, UR4 ;  /* 0x0000000431e37c20 */ /* 0x000fe20008410000 */
[----:B--2---:R-:W-:Y:S01]  /*31c0*/  FSEL R27, R33, -INF , !P5 ;  /* 0xff800000211b7808 */ /* 0x004fe20006800000 */
[----:B------:R-:W-:Y:S01]  /*31d0*/  FMUL.FTZ R50, R50, UR4 ;  /* 0x0000000432327c20 */ /* 0x000fe20008410000 */
[----:B------:R-:W-:Y:S01]  /*31e0*/  FSEL R7, R36, -INF , !P4 ;  /* 0xff80000024077808 */ /* 0x000fe20006000000 */
[----:B------:R-:W-:Y:S01]  /*31f0*/  MUFU.TANH R8, R8 ;  /* 0x0000000800087308 */ /* 0x000fe20000002400 */
[-C--:B------:R-:W-:Y:S01]  /*3200*/  ISETP.GE.AND P4, PT, R6, R171.reuse, PT ;  /* 0x000000ab0600720c */ /* 0x080fe20003f86270 */
[----:B------:R-:W-:Y:S01]  /*3210*/  FMUL.FTZ R48, R48, UR4 ;  /* 0x0000000430307c20 */ /* 0x000fe20008410000 */
[----:B------:R-:W-:Y:S01]  /*3220*/  FSEL R49, R25, -INF , !P1 ;  /* 0xff80000019317808 */ /* 0x000fe20004800000 */
[----:B------:R-:W-:Y:S01]  /*3230*/  FMUL.FTZ R51, R51, UR4 ;  /* 0x0000000433337c20 */ /* 0x000fe20008410000 */
[-C--:B------:R-:W-:Y:S01]  /*3240*/  ISETP.GE.AND P1, PT, R6, R170.reuse, PT ;  /* 0x000000aa0600720c */ /* 0x080fe20003f26270 */
[----:B------:R-:W-:Y:S01]  /*3250*/  VIADD R6, R222, 0xffffffe0 ;  /* 0xffffffe0de067836 */ /* 0x000fe20000000000 */
[----:B----4-:R-:W-:Y:S01]  /*3260*/  FSEL R13, R37, -INF , !P4 ;  /* 0xff800000250d7808 */ /* 0x010fe20006000000 */
[----:B------:R-:W2:Y:S01]  /*3270*/  MUFU.TANH R17, R17 ;  /* 0x0000001100117308 */ /* 0x000ea20000002400 */
[----:B-----5:R-:W-:Y:S01]  /*3280*/  FSEL R21, R34, -INF , !P1 ;  /* 0xff80000022157808 */ /* 0x020fe20004800000 */
[----:B------:R-:W-:Y:S01]  /*3290*/  FMUL.FTZ R44, R44, UR4 ;  /* 0x000000042c2c7c20 */ /* 0x000fe20008410000 */
[----:B-1----:R-:W-:Y:S01]  /*32a0*/  FSEL R53, R24, -INF , !P2 ;  /* 0xff80000018357808 */ /* 0x002fe20005000000 */
[----:B------:R-:W-:Y:S01]  /*32b0*/  FMUL.FTZ R45, R45, UR4 ;  /* 0x000000042d2d7c20 */ /* 0x000fe20008410000 */
[-C--:B------:R-:W-:Y:S01]  /*32c0*/  ISETP.GE.AND P2, PT, R4, R170.reuse, PT ;  /* 0x000000aa0400720c */ /* 0x080fe20003f46270 */
[----:B------:R-:W-:Y:S01]  /*32d0*/  VIADD R4, R222, 0xffffffd8 ;  /* 0xffffffd8de047836 */ /* 0x000fe20000000000 */
[----:B------:R-:W-:Y:S01]  /*32e0*/  ISETP.GE.AND P1, PT, R6, R171, PT ;  /* 0x000000ab0600720c */ /* 0x000fe20003f26270 */
[----:B------:R-:W1:Y:S01]  /*32f0*/  MUFU.TANH R207, R54 ;  /* 0x0000003600cf7308 */ /* 0x000e620000002400 */
[----:B------:R-:W-:Y:S01]  /*3300*/  FSEL R9, R35, -INF , !P2 ;  /* 0xff80000023097808 */ /* 0x000fe20005000000 */
[----:B------:R-:W-:Y:S01]  /*3310*/  FMUL.FTZ R28, R28, UR4 ;  /* 0x000000041c1c7c20 */ /* 0x000fe20008410000 */
[----:B------:R-:W-:Y:S01]  /*3320*/  ISETP.GE.AND P5, PT, R4, R170, PT ;  /* 0x000000aa0400720c */ /* 0x000fe20003fa6270 */
[----:B------:R-:W-:Y:S01]  /*3330*/  FMUL.FTZ R46, R46, UR4 ;  /* 0x000000042e2e7c20 */ /* 0x000fe20008410000 */
[----:B------:R-:W-:Y:S01]  /*3340*/  FMUL.FTZ R29, R29, UR4 ;  /* 0x000000041d1d7c20 */ /* 0x000fe20008410000 */
[----:B------:R-:W-:Y:S01]  /*3350*/  FMUL.FTZ R47, R47, UR4 ;  /* 0x000000042f2f7c20 */ /* 0x000fe20008410000 */
[----:B------:R-:W-:Y:S01]  /*3360*/  FMUL.FTZ R30, R30, UR4 ;  /* 0x000000041e1e7c20 */ /* 0x000fe20008410000 */
[----:B------:R3:W-:Y:S01]  /*3370*/  MUFU.TANH R225, R55 ;  /* 0x0000003700e17308 */ /* 0x0007e20000002400 */
[----:B------:R-:W-:Y:S01]  /*3380*/  FMUL.FTZ R31, R31, UR4 ;  /* 0x000000041f1f7c20 */ /* 0x000fe20008410000 */
[----:B--2---:R-:W-:-:S06]  /*3390*/  FSEL R17, R17, -INF , !P5 ;  /* 0xff80000011117808 */ /* 0x004fcc0006800000 */
[----:B------:R-:W2:Y:S08]  /*33a0*/  MUFU.TANH R239, R52 ;  /* 0x0000003400ef7308 */ /* 0x000eb00000002400 */
[----:B------:R-:W4:Y:S01]  /*33b0*/  MUFU.TANH R16, R59 ;  /* 0x0000003b00107308 */ /* 0x000f220000002400 */
[----:B---3--:R-:W-:Y:S02]  /*33c0*/  FSEL R55, R32, -INF , !P3 ;  /* 0xff80000020377808 */ /* 0x008fe40005800000 */
[----:B------:R-:W-:Y:S01]  /*33d0*/  ISETP.GE.AND P3, PT, R4, R171, PT ;  /* 0x000000ab0400720c */ /* 0x000fe20003f66270 */
[----:B------:R-:W-:-:S04]  /*33e0*/  VIADD R4, R222, 0xffffffd9 ;  /* 0xffffffd9de047836 */ /* 0x000fc80000000000 */
[----:B------:R-:W-:Y:S01]  /*33f0*/  MUFU.TANH R227, R227 ;  /* 0x000000e300e37308 */ /* 0x000fe20000002400 */
[----:B------:R-:W-:Y:S02]  /*3400*/  FSEL R25, R26, -INF , !P3 ;  /* 0xff8000001a197808 */ /* 0x000fe40005800000 */
[CC--:B------:R-:W-:Y:S02]  /*3410*/  ISETP.GE.AND P2, PT, R4.reuse, R171.reuse, PT ;  /* 0x000000ab0400720c */ /* 0x0c0fe40003f46270 */
[-C--:B------:R-:W-:Y:S01]  /*3420*/  ISETP.GE.AND P4, PT, R4, R170.reuse, PT ;  /* 0x000000aa0400720c */ /* 0x080fe20003f86270 */
[----:B------:R-:W-:Y:S01]  /*3430*/  VIADD R4, R222, 0xffffffe1 ;  /* 0xffffffe1de047836 */ /* 0x000fe20000000000 */
[----:B------:R-:W-:Y:S01]  /*3440*/  ISETP.GE.AND P3, PT, R6, R170, PT ;  /* 0x000000aa0600720c */ /* 0x000fe20003f66270 */
[----:B------:R-:W3:Y:S01]  /*3450*/  MUFU.TANH R183, R50 ;  /* 0x0000003200b77308 */ /* 0x000ee20000002400 */
[----:B------:R-:W-:Y:S01]  /*3460*/  FSEL R11, R8, -INF , !P2 ;  /* 0xff800000080b7808 */ /* 0x000fe20005000000 */
[----:B------:R-:W-:Y:S01]  /*3470*/  VIADD R6, R222, 0xffffffe9 ;  /* 0xffffffe9de067836 */ /* 0x000fe20000000000 */
[----:B------:R-:W-:-:S02]  /*3480*/  ISETP.GE.AND P5, PT, R4, R171, PT ;  /* 0x000000ab0400720c */ /* 0x000fc40003fa6270 */
[-C--:B------:R-:W-:Y:S01]  /*3490*/  ISETP.GE.AND P2, PT, R4, R170.reuse, PT ;  /* 0x000000aa0400720c */ /* 0x080fe20003f46270 */
[----:B------:R-:W-:Y:S01]  /*34a0*/  VIADD R4, R222, 0xffffffe8 ;  /* 0xffffffe8de047836 */ /* 0x000fe20000000000 */
[----:B-1----:R-:W-:Y:S01]  /*34b0*/  FSEL R207, R207, -INF , !P3 ;  /* 0xff800000cfcf7808 */ /* 0x002fe20005800000 */
[----:B------:R-:W1:Y:S01]  /*34c0*/  MUFU.TANH R209, R48 ;  /* 0x0000003000d17308 */ /* 0x000e620000002400 */
[----:B------:R-:W-:Y:S02]  /*34d0*/  FSEL R237, R237, -INF , !P5 ;  /* 0xff800000eded7808 */ /* 0x000fe40006800000 */
[----:B--2---:R-:W-:Y:S02]  /*34e0*/  FSEL R239, R239, -INF , !P1 ;  /* 0xff800000efef7808 */ /* 0x004fe40004800000 */
[C---:B------:R-:W-:Y:S02]  /*34f0*/  ISETP.GE.AND P3, PT, R6.reuse, R171, PT ;  /* 0x000000ab0600720c */ /* 0x040fe40003f66270 */
[-C--:B------:R-:W-:Y:S01]  /*3500*/  ISETP.GE.AND P5, PT, R6, R170.reuse, PT ;  /* 0x000000aa0600720c */ /* 0x080fe20003fa6270 */
[----:B------:R-:W2:Y:S01]  /*3510*/  MUFU.TANH R181, R51 ;  /* 0x0000003300b57308 */ /* 0x000ea20000002400 */
[----:B------:R-:W-:Y:S01]  /*3520*/  ISETP.GE.AND P1, PT, R4, R170, PT ;  /* 0x000000aa0400720c */ /* 0x000fe20003f26270 */
[----:B------:R-:W-:Y:S01]  /*3530*/  VIADD R6, R222, 0xfffffff1 ;  /* 0xfffffff1de067836 */ /* 0x000fe20000000000 */
[----:B----4-:R-:W-:-:S02]  /*3540*/  FSEL R19, R16, -INF , !P4 ;  /* 0xff80000010137808 */ /* 0x010fc40006000000 */
[-C--:B------:R-:W-:Y:S01]  /*3550*/  ISETP.GE.AND P4, PT, R4, R171.reuse, PT ;  /* 0x000000ab0400720c */ /* 0x080fe20003f86270 */
[----:B------:R-:W-:Y:S01]  /*3560*/  VIADD R4, R222, 0xfffffff0 ;  /* 0xfffffff0de047836 */ /* 0x000fe20000000000 */
[----:B---3--:R-:W-:Y:S01]  /*3570*/  FSEL R183, R183, -INF , !P1 ;  /* 0xff800000b7b77808 */ /* 0x008fe20004800000 */
[----:B------:R-:W3:Y:S01]  /*3580*/  MUFU.TANH R235, R44 ;  /* 0x0000002c00eb7308 */ /* 0x000ee20000002400 */
[----:B------:R-:W-:Y:S02]  /*3590*/  FSEL R227, R227, -INF , !P3 ;  /* 0xff800000e3e37808 */ /* 0x000fe40005800000 */
[C---:B------:R-:W-:Y:S02]  /*35a0*/  ISETP.GE.AND P1, PT, R6.reuse, R171, PT ;  /* 0x000000ab0600720c */ /* 0x040fe40003f26270 */
[----:B------:R-:W-:Y:S02]  /*35b0*/  ISETP.GE.AND P3, PT, R6, R170, PT ;  /* 0x000000aa0600720c */ /* 0x000fe40003f66270 */
[----:B------:R-:W-:Y:S01]  /*35c0*/  FMNMX3.FTZ R6, R39, R69, R53, !PT ;  /* 0x0000004527067276 */ /* 0x000fe20007810035 */
[----:B------:R-:W4:Y:S01]  /*35d0*/  MUFU.TANH R221, R28 ;  /* 0x0000001c00dd7308 */ /* 0x000f220000002400 */
[----:B------:R-:W-:-:S02]  /*35e0*/  FSEL R225, R225, -INF , !P2 ;  /* 0xff800000e1e17808 */ /* 0x000fc40005000000 */
[----:B-1----:R-:W-:Y:S02]  /*35f0*/  FSEL R209, R209, -INF , !P4 ;  /* 0xff800000d1d17808 */ /* 0x002fe40006000000 */
[C---:B------:R-:W-:Y:S02]  /*3600*/  ISETP.GE.AND P2, PT, R4.reuse, R171, PT ;  /* 0x000000ab0400720c */ /* 0x040fe40003f46270 */
[----:B------:R-:W-:Y:S01]  /*3610*/  ISETP.GE.AND P4, PT, R4, R170, PT ;  /* 0x000000aa0400720c */ /* 0x000fe20003f86270 */
[----:B------:R-:W-:Y:S01]  /*3620*/  MUFU.TANH R45, R45 ;  /* 0x0000002d002d7308 */ /* 0x000fe20000002400 */
[----:B------:R-:W-:Y:S01]  /*3630*/  VIADD R4, R222, 0xfffffff8 ;  /* 0xfffffff8de047836 */ /* 0x000fe20000000000 */
[----:B------:R-:W-:Y:S02]  /*3640*/  FMNMX3.FTZ R6, R6, R49, R27, !PT ;  /* 0x0000003106067276 */ /* 0x000fe4000781001b */
[----:B--2---:R-:W-:Y:S02]  /*3650*/  FSEL R181, R181, -INF , !P5 ;  /* 0xff800000b5b57808 */ /* 0x004fe40006800000 */
[----:B------:R-:W-:-:S02]  /*3660*/  ISETP.GE.AND P5, PT, R4, R171, PT ;  /* 0x000000ab0400720c */ /* 0x000fc40003fa6270 */
[----:B------:R-:W1:Y:S01]  /*3670*/  MUFU.TANH R217, R46 ;  /* 0x0000002e00d97308 */ /* 0x000e620000002400 */
[----:B---3--:R-:W-:Y:S02]  /*3680*/  FSEL R235, R235, -INF , !P2 ;  /* 0xff800000ebeb7808 */ /* 0x008fe40005000000 */
[----:B------:R-:W-:Y:S02]  /*3690*/  FMNMX3.FTZ R8, R5, R71, R7, !PT ;  /* 0x0000004705087276 */ /* 0x000fe40007810007 */
[----:B------:R-:W-:Y:S02]  /*36a0*/  FMNMX3.FTZ R6, R6, R13, R25, !PT ;  /* 0x0000000d06067276 */ /* 0x000fe40007810019 */
[----:B------:R-:W-:Y:S01]  /*36b0*/  ISETP.GE.AND P2, PT, R4, R170, PT ;  /* 0x000000aa0400720c */ /* 0x000fe20003f46270 */
[----:B------:R-:W2:Y:S01]  /*36c0*/  MUFU.TANH R219, R29 ;  /* 0x0000001d00db7308 */ /* 0x000ea20000002400 */
[----:B------:R-:W-:Y:S01]  /*36d0*/  VIADD R4, R222, 0xfffffff9 ;  /* 0xfffffff9de047836 */ /* 0x000fe20000000000 */
[----:B------:R-:W-:-:S02]  /*36e0*/  FMNMX3.FTZ R8, R8, R55, R9, !PT ;  /* 0x0000003708087276 */ /* 0x000fc40007810009 */
[----:B------:R-:W-:Y:S02]  /*36f0*/  FMNMX3.FTZ R6, R6, R11, R239, !PT ;  /* 0x0000000b06067276 */ /* 0x000fe400078100ef */
[----:B----4-:R-:W-:Y:S02]  /*3700*/  FSEL R221, R221, -INF , !P5 ;  /* 0xff800000dddd7808 */ /* 0x010fe40006800000 */
[----:B------:R-:W3:Y:S01]  /*3710*/  MUFU.TANH R215, R47 ;  /* 0x0000002f00d77308 */ /* 0x000ee20000002400 */
[----:B------:R-:W-:Y:S01]  /*3720*/  BAR.SYNC.DEFER_BLOCKING 0x0 ;  /* 0x0000000000007b1d */ /* 0x000fe20000010000 */
[----:B------:R-:W-:Y:S02]  /*3730*/  ISETP.NE.AND P5, PT, R2, 0x1, PT ;  /* 0x000000010200780c */ /* 0x000fe40003fa5270 */
[----:B-1----:R-:W-:Y:S02]  /*3740*/  FSEL R217, R217, -INF , !P4 ;  /* 0xff800000d9d97808 */ /* 0x002fe40006000000 */
[----:B------:R-:W-:-:S02]  /*3750*/  FSEL R233, R45, -INF , !P1 ;  /* 0xff8000002de97808 */ /* 0x000fc40004800000 */
[----:B------:R-:W1:Y:S01]  /*3760*/  MUFU.TANH R213, R30 ;  /* 0x0000001e00d57308 */ /* 0x000e620000002400 */
[C---:B------:R-:W-:Y:S02]  /*3770*/  ISETP.GE.AND P4, PT, R4.reuse, R171, PT ;  /* 0x000000ab0400720c */ /* 0x040fe40003f86270 */
[----:B------:R-:W-:Y:S02]  /*3780*/  ISETP.GE.AND P1, PT, R4, R170, PT ;  /* 0x000000aa0400720c */ /* 0x000fe40003f26270 */
[----:B------:R-:W-:Y:S02]  /*3790*/  FMNMX3.FTZ R4, R8, R21, R17, !PT ;  /* 0x0000001508047276 */ /* 0x000fe40007810011 */
[----:B------:R-:W-:Y:S01]  /*37a0*/  FMNMX3.FTZ R6, R6, R237, R209, !PT ;  /* 0x000000ed06067276 */ /* 0x000fe200078100d1 */
[----:B------:R4:W4:Y:S01]  /*37b0*/  MUFU.TANH R211, R31 ;  /* 0x0000001f00d37308 */ /* 0x0009220000002400 */
[----:B------:R-:W-:Y:S02]  /*37c0*/  FMNMX3.FTZ R4, R4, R19, R207, !PT ;  /* 0x0000001304047276 */ /* 0x000fe400078100cf */
[----:B------:R-:W-:-:S02]  /*37d0*/  FMNMX3.FTZ R6, R6, R227, R235, !PT ;  /* 0x000000e306067276 */ /* 0x000fc400078100eb */
[----:B--2---:R-:W-:Y:S02]  /*37e0*/  FSEL R219, R219, -INF , !P4 ;  /* 0xff800000dbdb7808 */ /* 0x004fe40006000000 */
[----:B------:R-:W-:Y:S02]  /*37f0*/  FMNMX3.FTZ R4, R4, R225, R183, !PT ;  /* 0x000000e104047276 */ /* 0x000fe400078100b7 */
[----:B------:R-:W-:Y:S02]  /*3800*/  FMNMX3.FTZ R6, R6, R233, R221, !PT ;  /* 0x000000e906067276 */ /* 0x000fe400078100dd */
[----:B---3--:R-:W-:Y:S02]  /*3810*/  FSEL R215, R215, -INF , !P3 ;  /* 0xff800000d7d77808 */ /* 0x008fe40005800000 */
[----:B-1----:R-:W-:Y:S02]  /*3820*/  FSEL R213, R213, -INF , !P2 ;  /* 0xff800000d5d57808 */ /* 0x002fe40005000000 */
[----:B------:R-:W-:-:S02]  /*3830*/  FMNMX3.FTZ R4, R4, R181, R217, !PT ;  /* 0x000000b504047276 */ /* 0x000fc400078100d9 */
[----:B------:R-:W-:Y:S01]  /*3840*/  FMNMX.FTZ R6, R219, R6, !PT ;  /* 0x00000006db067209 */ /* 0x000fe20007810000 */
[----:B----4-:R-:W-:Y:S06]  /*3850*/  @!P5 BRA `(.L_x_885) ;  /* 0x000000000058d947 */ /* 0x010fec0003800000 */
        /* <DEDUP_REMOVED lines=22> */
.L_x_885:
[----:B-1----:R-:W1:Y:S01]  /*39c0*/  SHFL.BFLY PT, R23, R6, 0x2, 0x1f ;  /* 0x0c401f0006177f89 */ /* 0x002e6200000e0000 */
[----:B------:R-:W-:Y:S01]  /*39d0*/  FSEL R211, R211, -INF , !P1 ;  /* 0xff800000d3d37808 */ /* 0x000fe20004800000 */
[----:B------:R-:W2:Y:S01]  /*39e0*/  LDCU UR4, c[0x0][0x45c] ;  /* 0x00008b80ff0477ac */ /* 0x000ea20008000800 */
[----:B------:R-:W-:Y:S02]  /*39f0*/  FMNMX3.FTZ R4, R4, R215, R213, !PT ;  /* 0x000000d704047276 */ /* 0x000fe400078100d5 */
[----:B------:R-:W-:Y:S02]  /*3a00*/  LOP3.LUT R169, R3, 0x200, R0, 0xf8, !PT ;  /* 0x0000020003a97812 */ /* 0x000fe400078ef800 */
[----:B------:R-:W-:Y:S02]  /*3a10*/  FMNMX.FTZ R8, R211, R4, !PT ;  /* 0x00000004d3087209 */ /* 0x000fe40007810000 */
[----:B------:R-:W-:-:S03]  /*3a20*/  LEA R205, R169, UR5, 0x1 ;  /* 0x00000005a9cd7c11 */ /* 0x000fc6000f8e08ff */
[----:B------:R-:W3:Y:S01]  /*3a30*/  SHFL.BFLY PT, R15, R8, 0x2, 0x1f ;  /* 0x0c401f00080f7f89 */ /* 0x000ee200000e0000 */
[-C--:B------:R-:W-:Y:S02]  /*3a40*/  IADD3 R204, PT, PT, R92, R205.reuse, RZ ;  /* 0x000000cd5ccc7210 */ /* 0x080fe40007ffe0ff */
[----:B------:R-:W-:Y:S01]  /*3a50*/  IADD3 R203, PT, PT, R184, R205, RZ ;  /* 0x000000cdb8cb7210 */ /* 0x000fe20007ffe0ff */
[----:B------:R-:W-:Y:S03]  /*3a60*/  LDSM.16.MT88.4 R156, [R205+0x18000] ;  /* 0x01800000cd9c783b */ /* 0x000fe60000004200 */
[----:B------:R-:W-:Y:S01]  /*3a70*/  IADD3 R202, PT, PT, R92, R203, RZ ;  /* 0x000000cb5cca7210 */ /* 0x000fe20007ffe0ff */
[----:B------:R-:W-:Y:S01]  /*3a80*/  LDSM.16.MT88.4 R148, [R204+0x18000] ;  /* 0x01800000cc94783b */ /* 0x000fe20000004200 */
[----:B-1----:R-:W-:-:S03]  /*3a90*/  FMNMX.FTZ R23, R6, R23, !PT ;  /* 0x0000001706177209 */ /* 0x002fc60007810000 */
[----:B------:R-:W-:Y:S04]  /*3aa0*/  LDSM.16.MT88.4 R80, [R204+0x1c000] ;  /* 0x01c00000cc50783b */ /* 0x000fe80000004200 */
[----:B------:R-:W1:Y:S04]  /*3ab0*/  SHFL.BFLY PT, R164, R23, 0x1, 0x1f ;  /* 0x0c201f0017a47f89 */ /* 0x000e6800000e0000 */
[----:B------:R-:W-:Y:S01]  /*3ac0*/  LDSM.16.MT88.4 R112, [R204+0x1e000] ;  /* 0x01e00000cc70783b */ /* 0x000fe20000004200 */
[----:B---3--:R-:W-:-:S03]  /*3ad0*/  FMNMX.FTZ R15, R8, R15, !PT ;  /* 0x0000000f080f7209 */ /* 0x008fc60007810000 */
[----:B------:R-:W-:Y:S04]  /*3ae0*/  LDSM.16.MT88.4 R140, [R203+0x18000] ;  /* 0x01800000cb8c783b */ /* 0x000fe80000004200 */
[----:B------:R-:W3:Y:S04]  /*3af0*/  SHFL.BFLY PT, R4, R15, 0x1, 0x1f ;  /* 0x0c201f000f047f89 */ /* 0x000ee800000e0000 */
[----:B------:R-:W-:Y:S04]  /*3b00*/  LDSM.16.MT88.4 R132, [R202+0x18000] ;  /* 0x01800000ca84783b */ /* 0x000fe80000004200 */
[----:B------:R-:W-:Y:S01]  /*3b10*/  LDSM.16.MT88.4 R40, [R205+0x1a000] ;  /* 0x01a00000cd28783b */ /* 0x000fe20000004200 */
[----:B-1----:R-:W-:-:S03]  /*3b20*/  FMNMX.FTZ R164, R23, R164, !PT ;  /* 0x000000a417a47209 */ /* 0x002fc60007810000 */
[----:B------:R-:W-:Y:S01]  /*3b30*/  LDSM.16.MT88.4 R56, [R203+0x1a000] ;  /* 0x01a00000cb38783b */ /* 0x000fe20000004200 */
[C---:B------:R-:W-:Y:S01]  /*3b40*/  FSETP.NEU.FTZ.AND P1, PT, R164.reuse, -INF , PT ;  /* 0xff800000a400780b */ /* 0x040fe20003f3d000 */
[----:B--2---:R-:W-:Y:S02]  /*3b50*/  FMUL.FTZ R214, R164, UR4 ;  /* 0x00000004a4d67c20 */ /* 0x004fe40008410000 */
[----:B------:R-:W-:Y:S03]  /*3b60*/  LDSM.16.MT88.4 R64, [R202+0x1a000] ;  /* 0x01a00000ca40783b */ /* 0x000fe60000004200 */
[----:B------:R-:W-:Y:S01]  /*3b70*/  FSEL R214, R214, RZ, P1 ;  /* 0x000000ffd6d67208 */ /* 0x000fe20000800000 */
[----:B------:R-:W-:Y:S01]  /*3b80*/  LDSM.16.MT88.4 R72, [R205+0x1c000] ;  /* 0x01c00000cd48783b */ /* 0x000fe20000004200 */
[----:B---3--:R-:W-:-:S03]  /*3b90*/  FMNMX.FTZ R3, R15, R4, !PT ;  /* 0x000000040f037209 */ /* 0x008fc60007810000 */
[--C-:B------:R-:W-:Y:S01]  /*3ba0*/  FFMA.FTZ R196, R49, UR4, -R214.reuse ;  /* 0x0000000431c47c23 */ /* 0x100fe200080108d6 */
[C---:B------:R-:W-:Y:S01]  /*3bb0*/  FSETP.NEU.FTZ.AND P1, PT, R3.reuse, -INF , PT ;  /* 0xff8000000300780b */ /* 0x040fe20003f3d000 */
[----:B------:R-:W1:Y:S01]  /*3bc0*/  LDSM.16.MT88.4 R48, [R204+0x1a000] ;  /* 0x01a00000cc30783b */ /* 0x000e620000004200 */
[----:B------:R-:W-:Y:S01]  /*3bd0*/  FMUL.FTZ R210, R3, UR4 ;  /* 0x0000000403d27c20 */ /* 0x000fe20008410000 */
[--C-:B------:R-:W-:Y:S01]  /*3be0*/  FFMA.FTZ R201, R39, UR4, -R214.reuse ;  /* 0x0000000427c97c23 */ /* 0x100fe200080108d6 */
[--C-:B------:R-:W-:Y:S01]  /*3bf0*/  FFMA.FTZ R200, R69, UR4, -R214.reuse ;  /* 0x0000000445c87c23 */ /* 0x100fe200080108d6 */
[----:B------:R-:W2:Y:S01]  /*3c00*/  LDSM.16.MT88.4 R88, [R203+0x1c000] ;  /* 0x01c00000cb58783b */ /* 0x000ea20000004200 */
[--C-:B------:R-:W-:Y:S01]  /*3c10*/  FFMA.FTZ R197, R53, UR4, -R214.reuse ;  /* 0x0000000435c57c23 */ /* 0x100fe200080108d6 */
[----:B------:R-:W-:Y:S01]  /*3c20*/  FSEL R210, R210, RZ, P1 ;  /* 0x000000ffd2d27208 */ /* 0x000fe20000800000 */
[----:B------:R-:W-:Y:S01]  /*3c30*/  MUFU.EX2 R196, R196 ;  /* 0x000000c400c47308 */ /* 0x000fe20000000800 */
[----:B------:R-:W3:Y:S01]  /*3c40*/  LDSM.16.MT88.4 R96, [R202+0x1c000] ;  /* 0x01c00000ca60783b */ /* 0x000ee20000004200 */
[--C-:B------:R-:W-:Y:S01]  /*3c50*/  FFMA.FTZ R188, R11, UR4, -R214.reuse ;  /* 0x000000040bbc7c23 */ /* 0x100fe200080108d6 */
[----:B------:R-:W-:Y:S01]  /*3c60*/  FFMA.FTZ R193, R27, UR4, -R214 ;  /* 0x000000041bc17c23 */ /* 0x000fe200080108d6 */
[--C-:B------:R-:W-:Y:S01]  /*3c70*/  FFMA.FTZ R199, R5, UR4, -R210.reuse ;  /* 0x0000000405c77c23 */ /* 0x100fe200080108d2 */
[--C-:B------:R-:W-:Y:S01]  /*3c80*/  FFMA.FTZ R195, R7, UR4, -R210.reuse ;  /* 0x0000000407c37c23 */ /* 0x100fe200080108d2 */
[----:B------:R-:W4:Y:S01]  /*3c90*/  LDSM.16.MT88.4 R104, [R205+0x1e000] ;  /* 0x01e00000cd68783b */ /* 0x000f220000004200 */
[--C-:B------:R-:W-:Y:S01]  /*3ca0*/  FFMA.FTZ R198, R71, UR4, -R210.reuse ;  /* 0x0000000447c67c23 */ /* 0x100fe200080108d2 */
[--C-:B------:R-:W-:Y:S01]  /*3cb0*/  FFMA.FTZ R194, R55, UR4, -R210.reuse ;  /* 0x0000000437c27c23 */ /* 0x100fe200080108d2 */
[----:B------:R-:W-:Y:S01]  /*3cc0*/  MUFU.EX2 R201, R201 ;  /* 0x000000c900c97308 */ /* 0x000fe20000000800 */
[----:B------:R-:W5:Y:S01]  /*3cd0*/  LDSM.16.MT88.4 R120, [R203+0x1e000] ;  /* 0x01e00000cb78783b */ /* 0x000f620000004200 */
[----:B------:R-:W-:Y:S01]  /*3ce0*/  FFMA.FTZ R191, R9, UR4, -R210 ;  /* 0x0000000409bf7c23 */ /* 0x000fe200080108d2 */
[--C-:B------:R-:W-:Y:S01]  /*3cf0*/  FFMA.FTZ R192, R13, UR4, -R214.reuse ;  /* 0x000000040dc07c23 */ /* 0x100fe200080108d6 */
[----:B------:R-:W1:Y:S01]  /*3d00*/  MUFU.EX2 R200, R200 ;  /* 0x000000c800c87308 */ /* 0x000e620000000800 */
[----:B------:R-:W5:Y:S01]  /*3d10*/  LDSM.16.MT88.4 R4, [R202+0x1e000] ;  /* 0x01e00000ca04783b */ /* 0x000f620000004200 */
[----:B------:R-:W-:Y:S01]  /*3d20*/  FFMA.FTZ R189, R25, UR4, -R214 ;  /* 0x0000000419bd7c23 */ /* 0x000fe200080108d6 */
[--C-:B------:R-:W-:Y:S01]  /*3d30*/  FFMA.FTZ R190, R21, UR4, -R210.reuse ;  /* 0x0000000415be7c23 */ /* 0x100fe200080108d2 */
[----:B------:R-:W1:Y:S01]  /*3d40*/  MUFU.EX2 R197, R197 ;  /* 0x000000c500c57308 */ /* 0x000e620000000800 */
[----:B------:R-:W5:Y:S01]  /*3d50*/  LDSM.16.MT88.4 R8, [R204+0x1a800] ;  /* 0x01a80000cc08783b */ /* 0x000f620000004200 */
[--C-:B------:R-:W-:Y:S01]  /*3d60*/  FFMA.FTZ R187, R17, UR4, -R210.reuse ;  /* 0x0000000411bb7c23 */ /* 0x100fe200080108d2 */
[----:B------:R-:W-:Y:S01]  /*3d70*/  FFMA.FTZ R186, R19, UR4, -R210 ;  /* 0x0000000413ba7c23 */ /* 0x000fe200080108d2 */
[----:B------:R-:W-:Y:S01]  /*3d80*/  MUFU.EX2 R199, R199 ;  /* 0x000000c700c77308 */ /* 0x000fe20000000800 */
[----:B------:R-:W5:Y:S01]  /*3d90*/  LDSM.16.MT88.4 R12, [R204+0x18800] ;  /* 0x01880000cc0c783b */ /* 0x000f620000004200 */
[--C-:B------:R-:W-:Y:S01]  /*3da0*/  FFMA.FTZ R206, R239, UR4, -R214.reuse ;  /* 0x00000004efce7c23 */ /* 0x100fe200080108d6 */
[----:B------:R-:W-:Y:S01]  /*3db0*/  FFMA.FTZ R208, R209, UR4, -R214 ;  /* 0x00000004d1d07c23 */ /* 0x000fe200080108d6 */
[----:B------:R-:W2:Y:S01]  /*3dc0*/  MUFU.EX2 R198, R198 ;  /* 0x000000c600c67308 */ /* 0x000ea20000000800 */
[----:B------:R-:W5:Y:S01]  /*3dd0*/  LDSM.16.MT88.4 R16, [R204+0x1e800] ;  /* 0x01e80000cc10783b */ /* 0x000f620000004200 */
[----:B-1----:R-:W-:Y:S01]  /*3de0*/  F2FP.BF16.F32.PACK_AB R128, R200, R201 ;  /* 0x000000c9c880723e */ /* 0x002fe200000010ff */
[--C-:B------:R-:W-:Y:S01]  /*3df0*/  FFMA.FTZ R216, R225, UR4, -R210.reuse ;  /* 0x00000004e1d87c23 */ /* 0x100fe200080108d2 */
[----:B------:R-:W-:Y:S01]  /*3e00*/  MUFU.EX2 R195, R195 ;  /* 0x000000c300c37308 */ /* 0x000fe20000000800 */
[----:B------:R-:W1:Y:S01]  /*3e10*/  LDSM.16.MT88.4 R20, [R204+0x1c800] ;  /* 0x01c80000cc14783b */ /* 0x000e620000004200 */
[----:B------:R-:W-:Y:S01]  /*3e20*/  F2FP.BF16.F32.PACK_AB R130, R196, R197 ;  /* 0x000000c5c482723e */ /* 0x000fe200000010ff */
[----:B------:R-:W-:Y:S01]  /*3e30*/  FFMA.FTZ R212, R183, UR4, -R210 ;  /* 0x00000004b7d47c23 */ /* 0x000fe200080108d2 */
[----:B------:R-:W3:Y:S01]  /*3e40*/  MUFU.EX2 R194, R194 ;  /* 0x000000c200c27308 */ /* 0x000ee20000000800 */
[----:B------:R-:W-:Y:S01]  /*3e50*/  LDSM.16.MT88.4 R24, [R205+0x1c800] ;  /* 0x01c80000cd18783b */ /* 0x000fe20000004200 */
[----:B------:R-:W-:Y:S01]  /*3e60*/  FFMA.FTZ R237, R237, UR4, -R214 ;  /* 0x00000004eded7c23 */ /* 0x000fe200080108d6 */
[----:B------:R-:W-:Y:S01]  /*3e70*/  FFMA.FTZ R213, R213, UR4, -R210 ;  /* 0x00000004d5d57c23 */ /* 0x000fe200080108d2 */
[----:B------:R-:W-:Y:S01]  /*3e80*/  MUFU.EX2 R193, R193 ;  /* 0x000000c100c17308 */ /* 0x000fe20000000800 */
[----:B------:R-:W-:Y:S01]  /*3e90*/  LDSM.16.MT88.4 R28, [R202+0x1a800] ;  /* 0x01a80000ca1c783b */ /* 0x000fe20000004200 */
[----:B--2---:R-:W-:Y:S01]  /*3ea0*/  F2FP.BF16.F32.PACK_AB R129, R198, R199 ;  /* 0x000000c7c681723e */ /* 0x004fe200000010ff */
[----:B------:R-:W-:Y:S01]  /*3eb0*/  FADD.FTZ R200, R201, R200 ;  /* 0x000000c8c9c87221 */ /* 0x000fe20000010000 */
[----:B------:R-:W2:Y:S01]  /*3ec0*/  MUFU.EX2 R192, R192 ;  /* 0x000000c000c07308 */ /* 0x000ea20000000800 */
[----:B------:R-:W-:Y:S01]  /*3ed0*/  LDSM.16.MT88.4 R176, [R203+0x18800] ;  /* 0x01880000cbb0783b */ /* 0x000fe20000004200 */
[----:B------:R-:W-:Y:S01]  /*3ee0*/  FADD.FTZ R198, R199, R198 ;  /* 0x000000c6c7c67221 */ /* 0x000fe20000010000 */
[----:B------:R-:W-:Y:S01]  /*3ef0*/  FADD.FTZ R197, R197, R200 ;  /* 0x000000c8c5c57221 */ /* 0x000fe20000010000 */
[----:B------:R-:W-:Y:S01]  /*3f00*/  MUFU.EX2 R189, R189 ;  /* 0x000000bd00bd7308 */ /* 0x000fe20000000800 */
[----:B------:R-:W-:Y:S01]  /*3f10*/  LDSM.16.MT88.4 R172, [R202+0x18800] ;  /* 0x01880000caac783b */ /* 0x000fe20000004200 */
[----:B---3--:R-:W-:Y:S01]  /*3f20*/  F2FP.BF16.F32.PACK_AB R131, R194, R195 ;  /* 0x000000c3c283723e */ /* 0x008fe200000010ff */
[----:B------:R-:W-:Y:S01]  /*3f30*/  FADD.FTZ R195, R195, R198 ;  /* 0x000000c6c3c37221 */ /* 0x000fe20000010000 */
[----:B------:R-:W-:Y:S01]  /*3f40*/  MUFU.EX2 R188, R188 ;  /* 0x000000bc00bc7308 */ /* 0x000fe20000000800 */
[----:B------:R-:W-:Y:S01]  /*3f50*/  LDSM.16.MT88.4 R32, [R203+0x1a800] ;  /* 0x01a80000cb20783b */ /* 0x000fe20000004200 */
[----:B------:R-:W-:Y:S01]  /*3f60*/  FADD.FTZ R196, R196, R197 ;  /* 0x000000c5c4c47221 */ /* 0x000fe20000010000 */
[----:B------:R-:W-:Y:S01]  /*3f70*/  FADD.FTZ R194, R194, R195 ;  /* 0x000000c3c2c27221 */ /* 0x000fe20000010000 */
[----:B------:R-:W-:Y:S01]  /*3f80*/  MUFU.EX2 R191, R191 ;  /* 0x000000bf00bf7308 */ /* 0x000fe20000000800 */
[C---:B------:R-:W-:Y:S03]  /*3f90*/  HMMA.16816.F32.BF16 R44, R128.reuse, R48, RZ ;  /* 0x00000030802c723c */ /* 0x040fe600000418ff */
[----:B------:R-:W3:Y:S04]  /*3fa0*/  MUFU.EX2 R190, R190 ;  /* 0x000000be00be7308 */ /* 0x000ee80000000800 */
[----:B------:R-:W-:Y:S01]  /*3fb0*/  MUFU.EX2 R187, R187 ;  /* 0x000000bb00bb7308 */ /* 0x000fe20000000800 */
[C---:B------:R-:W-:Y:S03]  /*3fc0*/  HMMA.16816.F32.BF16 R48, R128.reuse, R50, RZ ;  /* 0x000000328030723c */ /* 0x040fe600000418ff */
[----:B------:R-:W1:Y:S04]  /*3fd0*/  MUFU.EX2 R186, R186 ;  /* 0x000000ba00ba7308 */ /* 0x000e680000000800 */
[----:B------:R-:W-:Y:S01]  /*3fe0*/  MUFU.EX2 R206, R206 ;  /* 0x000000ce00ce7308 */ /* 0x000fe20000000800 */
[C---:B------:R-:W-:Y:S03]  /*3ff0*/  HMMA.16816.F32.BF16 R152, R128.reuse, R148, RZ ;  /* 0x000000948098723c */ /* 0x040fe600000418ff */
[----:B------:R4:W1:Y:S04]  /*4000*/  MUFU.EX2 R209, R237 ;  /* 0x000000ed00d17308 */ /* 0x0008680000000800 */
[----:B------:R-:W-:Y:S01]  /*4010*/  MUFU.EX2 R208, R208 ;  /* 0x000000d000d07308 */ /* 0x000fe20000000800 */
[C---:B------:R-:W-:Y:S03]  /*4020*/  HMMA.16816.F32.BF16 R76, R128.reuse, R80, RZ ;  /* 0x00000050804c723c */ /* 0x040fe600000418ff */
[----:B------:R-:W-:Y:S04]  /*4030*/  MUFU.EX2 R216, R216 ;  /* 0x000000d800d87308 */ /* 0x000fe80000000800 */
[----:B------:R-:W-:Y:S01]  /*4040*/  MUFU.EX2 R212, R212 ;  /* 0x000000d400d47308 */ /* 0x000fe20000000800 */
[----:B------:R-:W-:Y:S01]  /*4050*/  HMMA.16816.F32.BF16 R108, R128, R112, RZ ;  /* 0x00000070806c723c */ /* 0x000fe200000418ff */
[----:B----4-:R-:W-:-:S06]  /*4060*/  FFMA.FTZ R237, R219, UR4, -R214 ;  /* 0x00000004dbed7c23 */ /* 0x010fcc00080108d6 */
        /* <DEDUP_REMOVED lines=29> */
[----:B---3--:R-:W-:Y:S01]  /*4240*/  F2FP.BF16.F32.PACK_AB R5, R190, R191 ;  /* 0x000000bfbe05723e */ /* 0x008fe200000010ff */
[----:B------:R-:W-:-:S02]  /*4250*/  FADD.FTZ R191, R191, R194 ;  /* 0x000000c2bfbf7221 */ /* 0x000fc40000010000 */
[----:B------:R-:W-:Y:S02]  /*4260*/  FADD.FTZ R192, R192, R193 ;  /* 0x000000c1c0c07221 */ /* 0x000fe40000010000 */
[----:B------:R-:W-:Y:S01]  /*4270*/  HMMA.16816.F32.BF16 R128, R128, R6, RZ ;  /* 0x000000068080723c */ /* 0x000fe200000418ff */
[----:B------:R-:W-:Y:S01]  /*4280*/  F2FP.BF16.F32.PACK_AB R6, R188, R189 ;  /* 0x000000bdbc06723e */ /* 0x000fe200000010ff */
[----:B------:R-:W-:Y:S01]  /*4290*/  FADD.FTZ R190, R190, R191 ;  /* 0x000000bfbebe7221 */ /* 0x000fe20000010000 */
[----:B-1----:R-:W-:-:S03]  /*42a0*/  F2FP.BF16.F32.PACK_AB R7, R186, R187 ;  /* 0x000000bbba07723e */ /* 0x002fc600000010ff */
        /* <DEDUP_REMOVED lines=84> */
[----:B------:R-:W-:Y:S01]  /*47f0*/  FFMA.FTZ R181, R233, UR4, -R214 ;  /* 0x00000004e9b57c23 */ /* 0x000fe200080108d6 */
[----:B------:R-:W-:Y:S01]  /*4800*/  FFMA.FTZ R235, R211, UR4, -R210 ;  /* 0x00000004d3eb7c23 */ /* 0x000fe200080108d2 */
[----:B------:R-:W-:-:S03]  /*4810*/  MOV R233, 0xffffffff ;  /* 0xffffffff00e97802 */ /* 0x000fc60000000f00 */
[----:B------:R-:W-:Y:S01]  /*4820*/  MUFU.EX2 R180, R180 ;  /* 0x000000b400b47308 */ /* 0x000fe20000000800 */
[C---:B------:R-:W-:Y:S01]  /*4830*/  HMMA.16816.F32.BF16 R156, R4.reuse, R182, R156 ;  /* 0x000000b6049c723c */ /* 0x040fe2000004189c */
[----:B------:R-:W-:Y:S01]  /*4840*/  FFMA.FTZ R182, R221, UR4, -R214 ;  /* 0x00000004ddb67c23 */ /* 0x000fe200080108d6 */
[--C-:B------:R-:W-:Y:S01]  /*4850*/  FFMA.FTZ R183, R217, UR4, -R210.reuse ;  /* 0x00000004d9b77c23 */ /* 0x100fe200080108d2 */
[----:B------:R-:W-:Y:S01]  /*4860*/  FFMA.FTZ R214, R215, UR4, -R210 ;  /* 0x00000004d7d67c23 */ /* 0x000fe200080108d2 */
[----:B------:R-:W1:Y:S04]  /*4870*/  MUFU.EX2 R181, R181 ;  /* 0x000000b500b57308 */ /* 0x000e680000000800 */
[----:B------:R-:W-:Y:S01]  /*4880*/  MUFU.EX2 R182, R182 ;  /* 0x000000b600b67308 */ /* 0x000fe20000000800 */
[C---:B------:R-:W-:Y:S03]  /*4890*/  HMMA.16816.F32.BF16 R144, R4.reuse, R176, R144 ;  /* 0x000000b00490723c */ /* 0x040fe60000041890 */
[----:B------:R-:W-:Y:S04]  /*48a0*/  MUFU.EX2 R183, R183 ;  /* 0x000000b700b77308 */ /* 0x000fe80000000800 */
[----:B------:R-:W1:Y:S01]  /*48b0*/  MUFU.EX2 R214, R214 ;  /* 0x000000d600d67308 */ /* 0x000e620000000800 */
[C---:B------:R-:W-:Y:S01]  /*48c0*/  HMMA.16816.F32.BF16 R140, R4.reuse, R178, R140 ;  /* 0x000000b2048c723c */ /* 0x040fe2000004188c */
[----:B------:R-:W-:Y:S02]  /*48d0*/  LDSM.16.MT88.4 R176, [R205+0x1b800] ;  /* 0x01b80000cdb0783b */ /* 0x000fe40000004200 */
[----:B------:R-:W-:Y:S04]  /*48e0*/  MUFU.EX2 R210, R213 ;  /* 0x000000d500d27308 */ /* 0x000fe80000000800 */
[----:B------:R-:W1:Y:S01]  /*48f0*/  MUFU.EX2 R235, R235 ;  /* 0x000000eb00eb7308 */ /* 0x000e620000000800 */
        /* <DEDUP_REMOVED lines=85> */
[----:B------:R-:W-:Y:S01]  /*4e50*/  VIADD R11, R2, 0xfffffffe ;  /* 0xfffffffe020b7836 */ /* 0x000fe20000000000 */
[----:B------:R-:W-:-:S04]  /*4e60*/  DEPBAR.LE SB0, 0x0 ;  /* 0x000080000000791a */ /* 0x000fc80000000000 */
[----:B------:R-:W-:Y:S01]  /*4e70*/  IMAD.SHL.U32 R6, R168, 0x8, RZ ;  /* 0x00000008a8067824 */ /* 0x000fe200078e00ff */
[----:B------:R-:W-:Y:S01]  /*4e80*/  LOP3.LUT R10, R0, 0x200, RZ, 0xc0, !PT ;  /* 0x00000200000a7812 */ /* 0x000fe200078ec0ff */
[----:B------:R-:W-:Y:S01]  /*4e90*/  IMAD.SHL.U32 R9, R168, 0x20, RZ ;  /* 0x00000020a8097824 */ /* 0x000fe200078e00ff */
[--C-:B------:R-:W-:Y:S01]  /*4ea0*/  SHF.R.U32.HI R8, RZ, 0x1, R168.reuse ;  /* 0x00000001ff087819 */ /* 0x100fe200000116a8 */
[----:B------:R-:W-:Y:S01]  /*4eb0*/  IMAD.MOV.U32 R224, RZ, RZ, 0x20 ;  /* 0x00000020ffe07424 */ /* 0x000fe200078e00ff */
[----:B------:R-:W-:Y:S01]  /*4ec0*/  LOP3.LUT R7, R6, 0x1f8, RZ, 0xc0, !PT ;  /* 0x000001f806077812 */ /* 0x000fe200078ec0ff */
[----:B------:R-:W-:Y:S01]  /*4ed0*/  VIADD R221, R223, UR5 ;  /* 0x00000005dfdd7c36 */ /* 0x000fe20008000000 */
[----:B------:R-:W-:Y:S01]  /*4ee0*/  LOP3.LUT R9, R10, 0x7c00, R9, 0xf8, !PT ;  /* 0x00007c000a097812 */ /* 0x000fe200078ef809 */
[----:B------:R-:W2:Y:S01]  /*4ef0*/  LDCU UR4, c[0x0][0x50c] ;  /* 0x0000a180ff0477ac */ /* 0x000ea20008000800 */
[----:B------:R-:W-:Y:S02]  /*4f00*/  LOP3.LUT R7, R7, 0x38, R168, 0x78, !PT ;  /* 0x0000003807077812 */ /* 0x000fe400078e78a8 */
[----:B------:R-:W-:-:S02]  /*4f10*/  LOP3.LUT R8, R185, 0x8, R8, 0x78, !PT ;  /* 0x00000008b9087812 */ /* 0x000fc400078e7808 */
[----:B------:R-:W-:Y:S02]  /*4f20*/  LOP3.LUT R7, R7, 0x1e00, R6, 0xf8, !PT ;  /* 0x00001e0007077812 */ /* 0x000fe400078ef806 */
[----:B------:R-:W-:Y:S02]  /*4f30*/  LOP3.LUT R8, R9, R8, RZ, 0xfc, !PT ;  /* 0x0000000809087212 */ /* 0x000fe400078efcff */
[----:B------:R-:W-:Y:S01]  /*4f40*/  LEA R234, R7, UR5, 0x1 ;  /* 0x0000000507ea7c11 */ /* 0x000fe2000f8e08ff */
[C---:B-1----:R-:W-:Y:S01]  /*4f50*/  IMAD.WIDE.U32 R14, R11.reuse, R4, RZ ;  /* 0x000000040b0e7225 */ /* 0x042fe200078e00ff */
[----:B------:R-:W-:Y:S02]  /*4f60*/  LEA R213, R8, UR5, 0x1 ;  /* 0x0000000508d57c11 */ /* 0x000fe4000f8e08ff */
[----:B------:R-:W-:Y:S01]  /*4f70*/  SEL R224, R224, 0xffffffe0, !P0 ;  /* 0xffffffe0e0e07807 */ /* 0x000fe20004000000 */
[----:B------:R-:W-:Y:S02]  /*4f80*/  IMAD R11, R11, R5, R15 ;  /* 0x000000050b0b7224 */ /* 0x000fe400078e020f */
[----:B------:R-:W-:-:S02]  /*4f90*/  IMAD.SHL.U32 R13, R14, 0x40, RZ ;  /* 0x000000400e0d7824 */ /* 0x000fc400078e00ff */
[----:B------:R-:W-:Y:S01]  /*4fa0*/  IMAD.IADD R227, R224, 0x1, R213 ;  /* 0x00000001e0e37824 */ /* 0x000fe200078e02d5 */
[----:B------:R-:W-:Y:S01]  /*4fb0*/  SHF.L.U64.HI R12, R14, 0x6, R11 ;  /* 0x000000060e0c7819 */ /* 0x000fe2000001020b */
[C---:B------:R-:W-:Y:S01]  /*4fc0*/  IMAD.IADD R220, R221.reuse, 0x1, R224 ;  /* 0x00000001dddc7824 */ /* 0x040fe200078e02e0 */
[----:B------:R-:W-:Y:S01]  /*4fd0*/  BAR.SYNC.DEFER_BLOCKING 0x0 ;  /* 0x0000000000007b1d */ /* 0x000fe20000010000 */
[----:B------:R-:W-:Y:S01]  /*4fe0*/  LEA R13, P1, R4, R13, 0x5 ;  /* 0x0000000d040d7211 */ /* 0x000fe200078228ff */
[----:B------:R-:W-:Y:S02]  /*4ff0*/  IMAD.IADD R225, R184, 0x1, R213 ;  /* 0x00000001b8e17824 */ /* 0x000fe400078e02d5 */
[----:B------:R-:W-:Y:S01]  /*5000*/  IMAD.IADD R221, R221, 0x1, R184 ;  /* 0x00000001dddd7824 */ /* 0x000fe200078e02b8 */
[----:B------:R-:W-:Y:S01]  /*5010*/  LEA.HI.X R12, R4, R12, R5, 0x5, P1 ;  /* 0x0000000c040c7211 */ /* 0x000fe200008f2c05 */
[----:B------:R-:W-:Y:S01]  /*5020*/  IMAD.IADD R236, R224, 0x1, R225 ;  /* 0x00000001e0ec7824 */ /* 0x000fe200078e02e1 */
[-C--:B------:R-:W-:Y:S01]  /*5030*/  LEA R4, P2, R14, R229.reuse, 0x7 ;  /* 0x000000e50e047211 */ /* 0x080fe200078438ff */
[----:B------:R-:W-:Y:S01]  /*5040*/  IMAD.IADD R224, R224, 0x1, R221 ;  /* 0x00000001e0e07824 */ /* 0x000fe200078e02dd */
[----:B------:R-:W-:-:S02]  /*5050*/  LEA R10, P1, R13, R229, 0x1 ;  /* 0x000000e50d0a7211 */ /* 0x000fc400078208ff */
[-C--:B------:R-:W-:Y:S02]  /*5060*/  LEA.HI.X R5, R14, R228.reuse, R11, 0x7, P2 ;  /* 0x000000e40e057211 */ /* 0x080fe400010f3c0b */
[----:B------:R-:W-:-:S03]  /*5070*/  LEA.HI.X R11, R13, R228, R12, 0x1, P1 ;  /* 0x000000e40d0b7211 */ /* 0x000fc600008f0c0c */
[----:B------:R-:W-:Y:S01]  /*5080*/  @!PT LDS RZ, [RZ] ;  /* 0x00000000fffff984 */ /* 0x000fe20000000800 */
[----:B------:R-:W-:Y:S01]  /*5090*/  @!PT LDS RZ, [RZ] ;  /* 0x00000000fffff984 */ /* 0x000fe20000000800 */
[----:B------:R-:W-:Y:S01]  /*50a0*/  @!PT LDS RZ, [RZ] ;  /* 0x00000000fffff984 */ /* 0x000fe20000000800 */
        /* <DEDUP_REMOVED lines=9> */
[----:B------:R-:W4:Y:S04]  /*5140*/  LDSM.16.M88.4 R24, [R223+UR5+0x10000] ;  /* 0x01000005df18783b */ /* 0x000f280008000200 */
[----:B------:R-:W5:Y:S04]  /*5150*/  LDSM.16.M88.4 R176, [R223+UR5+0x10800] ;  /* 0x01080005dfb0783b */ /* 0x000f680008000200 */
[----:B------:R-:W2:Y:S04]  /*5160*/  LDSM.16.M88.4 R200, [R223+UR5+0x11000] ;  /* 0x01100005dfc8783b */ /* 0x000ea80008000200 */
[----:B-1----:R-:W1:Y:S04]  /*5170*/  LDSM.16.M88.4 R4, [R223+UR5+0x11800] ;  /* 0x01180005df04783b */ /* 0x002e680008000200 */
[----:B------:R-:W-:Y:S04]  /*5180*/  LDSM.16.M88.4 R28, [R227] ;  /* 0x00000000e31c783b */ /* 0x000fe80000000200 */
[----:B---3--:R-:W3:Y:S04]  /*5190*/  LDSM.16.M88.4 R8, [R220+0x10000] ;  /* 0x01000000dc08783b */ /* 0x008ee80000000200 */
[----:B------:R-:W3:Y:S04]  /*51a0*/  LDSM.16.M88.4 R32, [R220+0x10800] ;  /* 0x01080000dc20783b */ /* 0x000ee80000000200 */
[----:B------:R-:W3:Y:S04]  /*51b0*/  LDSM.16.M88.4 R20, [R220+0x11000] ;  /* 0x01100000dc14783b */ /* 0x000ee80000000200 */
[----:B------:R-:W3:Y:S04]  /*51c0*/  LDSM.16.M88.4 R188, [R220+0x11800] ;  /* 0x01180000dcbc783b */ /* 0x000ee80000000200 */
[----:B------:R-:W-:Y:S01]  /*51d0*/  LDSM.16.M88.4 R16, [R221+0x10000] ;  /* 0x01000000dd10783b */ /* 0x000fe20000000200 */
[C---:B----4-:R-:W-:Y:S03]  /*51e0*/  HMMA.16816.F32.BF16 R12, R192.reuse, R24, RZ ;  /* 0x00000018c00c723c */ /* 0x050fe600000418ff */
[----:B------:R-:W-:Y:S04]  /*51f0*/  LDSM.16.M88.4 R208, [R221+0x11000] ;  /* 0x01100000ddd0783b */ /* 0x000fe80000000200 */
[----:B------:R-:W-:Y:S01]  /*5200*/  LDSM.16.M88.4 R184, [R221+0x11800] ;  /* 0x01180000ddb8783b */ /* 0x000fe20000000200 */
[C---:B------:R-:W-:Y:S03]  /*5210*/  HMMA.16816.F32.BF16 R24, R192.reuse, R26, RZ ;  /* 0x0000001ac018723c */ /* 0x040fe600000418ff */
[----:B------:R-:W-:Y:S04]  /*5220*/  LDSM.16.M88.4 R204, [R224+0x10800] ;  /* 0x01080000e0cc783b */ /* 0x000fe80000000200 */
[----:B------:R-:W-:Y:S01]  /*5230*/  LDSM.16.M88.4 R216, [R220+0x16000] ;  /* 0x01600000dcd8783b */ /* 0x000fe20000000200 */
[C---:B-----5:R-:W-:Y:S03]  /*5240*/  HMMA.16816.F32.BF16 R180, R192.reuse, R176, RZ ;  /* 0x000000b0c0b4723c */ /* 0x060fe600000418ff */
[----:B------:R-:W0:Y:S05]  /*5250*/  LDGDEPBAR ;  /* 0x00000000000079af */ /* 0x000e2a0000000000 */
[C---:B--2---:R-:W-:Y:S08]  /*5260*/  HMMA.16816.F32.BF16 R172, R192.reuse, R200, RZ ;  /* 0x000000c8c0ac723c */ /* 0x044ff000000418ff */
[C---:B------:R-:W-:Y:S08]  /*5270*/  HMMA.16816.F32.BF16 R176, R192.reuse, R178, RZ ;  /* 0x000000b2c0b0723c */ /* 0x040ff000000418ff */
[C---:B------:R-:W-:Y:S08]  /*5280*/  HMMA.16816.F32.BF16 R200, R192.reuse, R202, RZ ;  /* 0x000000cac0c8723c */ /* 0x040ff000000418ff */
[C---:B-1----:R-:W-:Y:S08]  /*5290*/  HMMA.16816.F32.BF16 R196, R192.reuse, R4, RZ ;  /* 0x00000004c0c4723c */ /* 0x042ff000000418ff */
[----:B------:R-:W-:Y:S01]  /*52a0*/  HMMA.16816.F32.BF16 R192, R192, R6, RZ ;  /* 0x00000006c0c0723c */ /* 0x000fe200000418ff */
[----:B------:R-:W1:Y:S07]  /*52b0*/  LDSM.16.M88.4 R4, [R225] ;  /* 0x00000000e104783b */ /* 0x000e6e0000000200 */
[C---:B---3--:R-:W-:Y:S08]  /*52c0*/  HMMA.16816.F32.BF16 R12, R28.reuse, R8, R12 ;  /* 0x000000081c0c723c */ /* 0x048ff0000004180c */
[C---:B------:R-:W-:Y:S01]  /*52d0*/  HMMA.16816.F32.BF16 R24, R28.reuse, R10, R24 ;  /* 0x0000000a1c18723c */ /* 0x040fe20000041818 */
[----:B------:R-:W2:Y:S07]  /*52e0*/  LDSM.16.M88.4 R8, [R221+0x10800] ;  /* 0x01080000dd08783b */ /* 0x000eae0000000200 */
[C---:B------:R-:W-:Y:S08]  /*52f0*/  HMMA.16816.F32.BF16 R180, R28.reuse, R32, R180 ;  /* 0x000000201cb4723c */ /* 0x040ff000000418b4 */
[C---:B------:R-:W-:Y:S01]  /*5300*/  HMMA.16816.F32.BF16 R176, R28.reuse, R34, R176 ;  /* 0x000000221cb0723c */ /* 0x040fe200000418b0 */
[----:B------:R-:W-:Y:S07]  /*5310*/  LDSM.16.M88.4 R32, [R224+0x10000] ;  /* 0x01000000e020783b */ /* 0x000fee0000000200 */
[C---:B------:R-:W-:Y:S08]  /*5320*/  HMMA.16816.F32.BF16 R172, R28.reuse, R20, R172 ;  /* 0x000000141cac723c */ /* 0x040ff000000418ac */
[C---:B------:R-:W-:Y:S01]  /*5330*/  HMMA.16816.F32.BF16 R200, R28.reuse, R22, R200 ;  /* 0x000000161cc8723c */ /* 0x040fe200000418c8 */
[----:B------:R-:W3:Y:S07]  /*5340*/  LDSM.16.M88.4 R20, [R236] ;  /* 0x00000000ec14783b */ /* 0x000eee0000000200 */
[C---:B------:R-:W-:Y:S08]  /*5350*/  HMMA.16816.F32.BF16 R196, R28.reuse, R188, R196 ;  /* 0x000000bc1cc4723c */ /* 0x040ff000000418c4 */
[----:B------:R-:W-:Y:S01]  /*5360*/  HMMA.16816.F32.BF16 R192, R28, R190, R192 ;  /* 0x000000be1cc0723c */ /* 0x000fe200000418c0 */
[----:B------:R-:W4:Y:S04]  /*5370*/  LDSM.16.M88.4 R188, [R224+0x11000] ;  /* 0x01100000e0bc783b */ /* 0x000f280000000200 */
[----:B------:R-:W5:Y:S03]  /*5380*/  LDSM.16.M88.4 R28, [R224+0x11800] ;  /* 0x01180000e01c783b */ /* 0x000f660000000200 */
[C---:B-1----:R-:W-:Y:S08]  /*5390*/  HMMA.16816.F32.BF16 R12, R4.reuse, R16, R12 ;  /* 0x00000010040c723c */ /* 0x042ff0000004180c */
[C---:B------:R-:W-:Y:S01]  /*53a0*/  HMMA.16816.F32.BF16 R24, R4.reuse, R18, R24 ;  /* 0x000000120418723c */ /* 0x040fe20000041818 */
[----:B------:R-:W-:Y:S07]  /*53b0*/  LDSM.16.M88.4 R16, [R223+UR5+0x12000] ;  /* 0x01200005df10783b */ /* 0x000fee0008000200 */
[C---:B--2---:R-:W-:Y:S08]  /*53c0*/  HMMA.16816.F32.BF16 R180, R4.reuse, R8, R180 ;  /* 0x0000000804b4723c */ /* 0x044ff000000418b4 */
[C---:B------:R-:W-:Y:S01]  /*53d0*/  HMMA.16816.F32.BF16 R176, R4.reuse, R10, R176 ;  /* 0x0000000a04b0723c */ /* 0x040fe200000418b0 */
[----:B------:R-:W1:Y:S07]  /*53e0*/  LDSM.16.M88.4 R8, [R213+0x4000] ;  /* 0x00400000d508783b */ /* 0x000e6e0000000200 */
        /* <DEDUP_REMOVED lines=58> */
[----:B------:R-:W-:Y:S03]  /*5790*/  LDSM.16.M88.4 R20, [R223+UR5+0x14000] ;  /* 0x01400005df14783b */ /* 0x000fe60008000200 */
[C---:B-1----:R-:W-:Y:S01]  /*57a0*/  HMMA.16816.F32.BF16 R12, R16.reuse, R4, R12 ;  /* 0x00000004100c723c */ /* 0x042fe2000004180c */
[----:B------:R-:W-:Y:S07]  /*57b0*/  LDSM.16.M88.4 R212, [R224+0x15000] ;  /* 0x01500000e0d4783b */ /* 0x000fee0000000200 */
[C---:B------:R-:W-:Y:S01]  /*57c0*/  HMMA.16816.F32.BF16 R24, R16.reuse, R6, R24 ;  /* 0x000000061018723c */ /* 0x040fe20000041818 */
[----:B------:R-:W1:Y:S07]  /*57d0*/  LDSM.16.M88.4 R4, [R223+UR5+0x14800] ;  /* 0x01480005df04783b */ /* 0x000e6e0008000200 */
[C---:B------:R-:W-:Y:S08]  /*57e0*/  HMMA.16816.F32.BF16 R180, R16.reuse, R184, R180 ;  /* 0x000000b810b4723c */ /* 0x040ff000000418b4 */
[C---:B------:R-:W-:Y:S01]  /*57f0*/  HMMA.16816.F32.BF16 R176, R16.reuse, R186, R176 ;  /* 0x000000ba10b0723c */ /* 0x040fe200000418b0 */
[----:B------:R-:W4:Y:S07]  /*5800*/  LDSM.16.M88.4 R184, [R223+UR5+0x15000] ;  /* 0x01500005dfb8783b */ /* 0x000f2e0008000200 */
[C---:B--2---:R-:W-:Y:S08]  /*5810*/  HMMA.16816.F32.BF16 R172, R16.reuse, R28, R172 ;  /* 0x0000001c10ac723c */ /* 0x044ff000000418ac */
[C---:B------:R-:W-:Y:S01]  /*5820*/  HMMA.16816.F32.BF16 R200, R16.reuse, R30, R200 ;  /* 0x0000001e10c8723c */ /* 0x040fe200000418c8 */
[----:B------:R-:W2:Y:S07]  /*5830*/  LDSM.16.M88.4 R28, [R223+UR5+0x15800] ;  /* 0x01580005df1c783b */ /* 0x000eae0008000200 */
        /* <DEDUP_REMOVED lines=28> */
[----:B------:R-:W4:Y:S04]  /*5a00*/  LDSM.16.M88.4 R16, [R221+0x15800] ;  /* 0x01580000dd10783b */ /* 0x000f280000000200 */
[----:B------:R-:W-:Y:S03]  /*5a10*/  LDSM.16.M88.4 R184, [R223+UR5+0x16800] ;  /* 0x01680005dfb8783b */ /* 0x000fe60008000200 */
[C---:B--2---:R-:W-:Y:S08]  /*5a20*/  HMMA.16816.F32.BF16 R12, R8.reuse, R28, R12 ;  /* 0x0000001c080c723c */ /* 0x044ff0000004180c */
[C---:B------:R-:W-:Y:S01]  /*5a30*/  HMMA.16816.F32.BF16 R24, R8.reuse, R30, R24 ;  /* 0x0000001e0818723c */ /* 0x040fe20000041818 */
[----:B------:R-:W2:Y:S07]  /*5a40*/  LDSM.16.M88.4 R28, [R223+UR5+0x16000] ;  /* 0x01600005df1c783b */ /* 0x000eae0008000200 */
[C---:B-1----:R-:W-:Y:S08]  /*5a50*/  HMMA.16816.F32.BF16 R172, R8.reuse, R4, R172 ;  /* 0x0000000408ac723c */ /* 0x042ff000000418ac */
[C---:B------:R-:W-:Y:S01]  /*5a60*/  HMMA.16816.F32.BF16 R200, R8.reuse, R6, R200 ;  /* 0x0000000608c8723c */ /* 0x040fe200000418c8 */
[----:B------:R-:W1:Y:S07]  /*5a70*/  LDSM.16.M88.4 R4, [R224+0x14800] ;  /* 0x01480000e004783b */ /* 0x000e6e0000000200 */
[C---:B-----5:R-:W-:Y:S08]  /*5a80*/  HMMA.16816.F32.BF16 R180, R8.reuse, R32, R180 ;  /* 0x0000002008b4723c */ /* 0x060ff000000418b4 */
[----:B------:R-:W-:Y:S01]  /*5a90*/  HMMA.16816.F32.BF16 R176, R8, R34, R176 ;  /* 0x0000002208b0723c */ /* 0x000fe200000418b0 */
[----:B------:R-:W5:Y:S07]  /*5aa0*/  LDSM.16.M88.4 R32, [R227+0xc000] ;  /* 0x00c00000e320783b */ /* 0x000f6e0000000200 */
[C---:B---3--:R-:W-:Y:S08]  /*5ab0*/  HMMA.16816.F32.BF16 R12, R208.reuse, R20, R12 ;  /* 0x00000014d00c723c */ /* 0x048ff0000004180c */
[----:B------:R-:W-:Y:S01]  /*5ac0*/  HMMA.16816.F32.BF16 R24, R208, R22, R24 ;  /* 0x00000016d018723c */ /* 0x000fe20000041818 */
[----:B------:R-:W-:Y:S07]  /*5ad0*/  LDSM.16.M88.4 R20, [R225+0xc000] ;  /* 0x00c00000e114783b */ /* 0x000fee0000000200 */
[C---:B----4-:R-:W-:Y:S08]  /*5ae0*/  HMMA.16816.F32.BF16 R196, R8.reuse, R16, R196 ;  /* 0x0000001008c4723c */ /* 0x050ff000000418c4 */
[----:B------:R-:W-:Y:S01]  /*5af0*/  HMMA.16816.F32.BF16 R192, R8, R18, R192 ;  /* 0x0000001208c0723c */ /* 0x000fe200000418c0 */
[----:B------:R-:W3:Y:S04]  /*5b00*/  LDSM.16.M88.4 R16, [R221+0x16000] ;  /* 0x01600000dd10783b */ /* 0x000ee80000000200 */
[----:B------:R-:W-:Y:S03]  /*5b10*/  LDSM.16.M88.4 R8, [R236+0xc000] ;  /* 0x00c00000ec08783b */ /* 0x000fe60000000200 */
[C---:B--2---:R-:W-:Y:S08]  /*5b20*/  HMMA.16816.F32.BF16 R12, R188.reuse, R28, R12 ;  /* 0x0000001cbc0c723c */ /* 0x044ff0000004180c */
[----:B------:R-:W-:Y:S01]  /*5b30*/  HMMA.16816.F32.BF16 R24, R188, R30, R24 ;  /* 0x0000001ebc18723c */ /* 0x000fe20000041818 */
[----:B------:R-:W-:Y:S07]  /*5b40*/  LDSM.16.M88.4 R28, [R220+0x16800] ;  /* 0x01680000dc1c783b */ /* 0x000fee0000000200 */
[C---:B-1----:R-:W-:Y:S08]  /*5b50*/  HMMA.16816.F32.BF16 R180, R208.reuse, R4, R180 ;  /* 0x00000004d0b4723c */ /* 0x042ff000000418b4 */
[----:B------:R-:W-:Y:S01]  /*5b60*/  HMMA.16816.F32.BF16 R176, R208, R6, R176 ;  /* 0x00000006d0b0723c */ /* 0x000fe200000418b0 */
[----:B------:R-:W1:Y:S07]  /*5b70*/  LDSM.16.M88.4 R4, [R224+0x16000] ;  /* 0x01600000e004783b */ /* 0x000e6e0000000200 */
[C---:B-----5:R-:W-:Y:S08]  /*5b80*/  HMMA.16816.F32.BF16 R12, R32.reuse, R216, R12 ;  /* 0x000000d8200c723c */ /* 0x060ff0000004180c */
[----:B------:R-:W-:Y:S08]  /*5b90*/  HMMA.16816.F32.BF16 R24, R32, R218, R24 ;  /* 0x000000da2018723c */ /* 0x000ff00000041818 */
[----:B------:R-:W-:Y:S08]  /*5ba0*/  HMMA.16816.F32.BF16 R172, R208, R212, R172 ;  /* 0x000000d4d0ac723c */ /* 0x000ff000000418ac */
[----:B---3--:R-:W-:Y:S08]  /*5bb0*/  HMMA.16816.F32.BF16 R12, R20, R16, R12 ;  /* 0x00000010140c723c */ /* 0x008ff0000004180c */
[----:B------:R-:W-:Y:S08]  /*5bc0*/  HMMA.16816.F32.BF16 R200, R208, R214, R200 ;  /* 0x000000d6d0c8723c */ /* 0x000ff000000418c8 */
[----:B------:R-:W-:Y:S01]  /*5bd0*/  HMMA.16816.F32.BF16 R24, R20, R18, R24 ;  /* 0x000000121418723c */ /* 0x000fe20000041818 */
[----:B------:R-:W2:Y:S07]  /*5be0*/  LDSM.16.M88.4 R16, [R223+UR5+0x17000] ;  /* 0x01700005df10783b */ /* 0x000eae0008000200 */
[C---:B------:R-:W-:Y:S01]  /*5bf0*/  HMMA.16816.F32.BF16 R212, R188.reuse, R184, R180 ;  /* 0x000000b8bcd4723c */ /* 0x040fe200000418b4 */
[----:B------:R-:W3:Y:S07]  /*5c00*/  LDSM.16.M88.4 R180, [R221+0x16800] ;  /* 0x01680000ddb4783b */ /* 0x000eee0000000200 */
[----:B------:R-:W-:Y:S08]  /*5c10*/  HMMA.16816.F32.BF16 R176, R188, R186, R176 ;  /* 0x000000babcb0723c */ /* 0x000ff000000418b0 */
[C---:B-1----:R-:W-:Y:S08]  /*5c20*/  HMMA.16816.F32.BF16 R12, R8.reuse, R4, R12 ;  /* 0x00000004080c723c */ /* 0x042ff0000004180c */
[----:B------:R-:W-:Y:S01]  /*5c30*/  HMMA.16816.F32.BF16 R24, R8, R6, R24 ;  /* 0x000000060818723c */ /* 0x000fe20000041818 */
[----:B------:R-:W1:Y:S07]  /*5c40*/  LDSM.16.M88.4 R4, [R220+0x17000] ;  /* 0x01700000dc04783b */ /* 0x000e6e0000000200 */
[C---:B------:R-:W-:Y:S03]  /*5c50*/  HMMA.16816.F32.BF16 R212, R32.reuse, R28, R212 ;  /* 0x0000001c20d4723c */ /* 0x040fe600000418d4 */
[----:B------:R-:W-:Y:S01]  /*5c60*/  FMUL.FTZ R12, R12, UR4 ;  /* 0x000000040c0c7c20 */ /* 0x000fe20008410000 */
[----:B------:R-:W-:Y:S01]  /*5c70*/  FMUL.FTZ R185, R13, UR4 ;  /* 0x000000040db97c20 */ /* 0x000fe20008410000 */
[----:B------:R-:W-:Y:S01]  /*5c80*/  FMUL.FTZ R186, R14, UR4 ;  /* 0x000000040eba7c20 */ /* 0x000fe20008410000 */
[----:B------:R-:W-:Y:S01]  /*5c90*/  FMUL.FTZ R187, R15, UR4 ;  /* 0x000000040fbb7c20 */ /* 0x000fe20008410000 */
[----:B------:R4:W5:Y:S01]  /*5ca0*/  MUFU.TANH R184, R12 ;  /* 0x0000000c00b87308 */ /* 0x0009620000002400 */
[----:B------:R-:W-:Y:S01]  /*5cb0*/  HMMA.16816.F32.BF16 R176, R32, R30, R176 ;  /* 0x0000001e20b0723c */ /* 0x000fe200000418b0 */
[----:B------:R-:W5:Y:S02]  /*5cc0*/  LDSM.16.M88.4 R28, [R223+UR5+0x17800] ;  /* 0x01780005df1c783b */ /* 0x000f640008000200 */
[----:B------:R-:W-:Y:S01]  /*5cd0*/  FMUL.FTZ R24, R24, UR4 ;  /* 0x0000000418187c20 */ /* 0x000fe20008410000 */
[----:B------:R-:W-:Y:S01]  /*5ce0*/  FMUL.FTZ R25, R25, UR4 ;  /* 0x0000000419197c20 */ /* 0x000fe20008410000 */
[----:B------:R-:W-:Y:S01]  /*5cf0*/  FMUL.FTZ R26, R26, UR4 ;  /* 0x000000041a1a7c20 */ /* 0x000fe20008410000 */
[----:B------:R-:W-:Y:S01]  /*5d00*/  FMUL.FTZ R27, R27, UR4 ;  /* 0x000000041b1b7c20 */ /* 0x000fe20008410000 */
[----:B------:R-:W5:Y:S01]  /*5d10*/  MUFU.TANH R185, R185 ;  /* 0x000000b900b97308 */ /* 0x000f620000002400 */
[C---:B--2---:R-:W-:Y:S07]  /*5d20*/  HMMA.16816.F32.BF16 R172, R188.reuse, R16, R172 ;  /* 0x00000010bcac723c */ /* 0x044fee00000418ac */
[----:B------:R-:W2:Y:S01]  /*5d30*/  MUFU.TANH R186, R186 ;  /* 0x000000ba00ba7308 */ /* 0x000ea20000002400 */
[----:B------:R-:W-:Y:S01]  /*5d40*/  HMMA.16816.F32.BF16 R200, R188, R18, R200 ;  /* 0x00000012bcc8723c */ /* 0x000fe200000418c8 */
[----:B----4-:R-:W4:Y:S04]  /*5d50*/  LDSM.16.M88.4 R12, [R221+0x17000] ;  /* 0x01700000dd0c783b */ /* 0x010f280000000200 */
[----:B------:R-:W2:Y:S02]  /*5d60*/  LDSM.16.M88.4 R16, [R220+0x17800] ;  /* 0x01780000dc10783b */ /* 0x000ea40000000200 */
[----:B------:R-:W2:Y:S01]  /*5d70*/  MUFU.TANH R187, R187 ;  /* 0x000000bb00bb7308 */ /* 0x000ea20000002400 */
[C---:B------:R-:W-:Y:S07]  /*5d80*/  HMMA.16816.F32.BF16 R196, R208.reuse, R204, R196 ;  /* 0x000000ccd0c4723c */ /* 0x040fee00000418c4 */
[----:B------:R-:W2:Y:S01]  /*5d90*/  MUFU.TANH R24, R24 ;  /* 0x0000001800187308 */ /* 0x000ea20000002400 */
[----:B------:R-:W-:Y:S01]  /*5da0*/  HMMA.16816.F32.BF16 R192, R208, R206, R192 ;  /* 0x000000ced0c0723c */ /* 0x000fe200000418c0 */
[----:B------:R-:W2:Y:S06]  /*5db0*/  LDSM.16.M88.4 R204, [R224+0x16800] ;  /* 0x01680000e0cc783b */ /* 0x000eac0000000200 */
[----:B------:R-:W-:Y:S01]  /*5dc0*/  MUFU.TANH R25, R25 ;  /* 0x0000001900197308 */ /* 0x000fe20000002400 */
[C---:B---3--:R-:W-:Y:S07]  /*5dd0*/  HMMA.16816.F32.BF16 R212, R20.reuse, R180, R212 ;  /* 0x000000b414d4723c */ /* 0x048fee00000418d4 */
[----:B------:R-:W3:Y:S01]  /*5de0*/  MUFU.TANH R26, R26 ;  /* 0x0000001a001a7308 */ /* 0x000ee20000002400 */
[----:B------:R-:W-:Y:S07]  /*5df0*/  HMMA.16816.F32.BF16 R176, R20, R182, R176 ;  /* 0x000000b614b0723c */ /* 0x000fee00000418b0 */
[----:B------:R-:W3:Y:S01]  /*5e00*/  MUFU.TANH R27, R27 ;  /* 0x0000001b001b7308 */ /* 0x000ee20000002400 */
[C---:B-1----:R-:W-:Y:S01]  /*5e10*/  HMMA.16816.F32.BF16 R180, R32.reuse, R4, R172 ;  /* 0x0000000420b4723c */ /* 0x042fe200000418ac */
[----:B------:R-:W-:Y:S07]  /*5e20*/  LDSM.16.M88.4 R172, [R224+0x17000] ;  /* 0x01700000e0ac783b */ /* 0x000fee0000000200 */
[----:B------:R-:W-:Y:S01]  /*5e30*/  HMMA.16816.F32.BF16 R200, R32, R6, R200 ;  /* 0x0000000620c8723c */ /* 0x000fe200000418c8 */
[----:B------:R-:W1:Y:S07]  /*5e40*/  LDSM.16.M88.4 R4, [R221+0x17800] ;  /* 0x01780000dd04783b */ /* 0x000e6e0000000200 */
[C---:B-----5:R-:W-:Y:S08]  /*5e50*/  HMMA.16816.F32.BF16 R196, R188.reuse, R28, R196 ;  /* 0x0000001cbcc4723c */ /* 0x060ff000000418c4 */
[----:B------:R-:W-:Y:S08]  /*5e60*/  HMMA.16816.F32.BF16 R192, R188, R30, R192 ;  /* 0x0000001ebcc0723c */ /* 0x000ff000000418c0 */
[C---:B----4-:R-:W-:Y:S08]  /*5e70*/  HMMA.16816.F32.BF16 R180, R20.reuse, R12, R180 ;  /* 0x0000000c14b4723c */ /* 0x050ff000000418b4 */
[----:B------:R-:W-:Y:S01]  /*5e80*/  HMMA.16816.F32.BF16 R200, R20, R14, R200 ;  /* 0x0000000e14c8723c */ /* 0x000fe200000418c8 */
[----:B------:R-:W4:Y:S01]  /*5e90*/  LDSM.16.M88.4 R12, [R224+0x17800] ;  /* 0x01780000e00c783b */ /* 0x000f220000000200 */
[----:B------:R-:W-:-:S06]  /*5ea0*/  DEPBAR.LE SB0, 0x0 ;  /* 0x000080000000791a */ /* 0x000fcc0000000000 */
[----:B--2---:R-:W-:Y:S01]  /*5eb0*/  HMMA.16816.F32.BF16 R196, R32, R16, R196 ;  /* 0x0000001020c4723c */ /* 0x004fe200000418c4 */
[----:B------:R-:W-:-:S05]  /*5ec0*/  VIADD R17, R222, 0xffffff80 ;  /* 0xffffff80de117836 */ /* 0x000fca0000000000 */
[C---:B------:R-:W-:Y:S02]  /*5ed0*/  ISETP.GE.AND P3, PT, R17.reuse, R171, PT ;  /* 0x000000ab1100720c */ /* 0x040fe40003f66270 */
[----:B------:R-:W-:Y:S01]  /*5ee0*/  HMMA.16816.F32.BF16 R192, R32, R18, R192 ;  /* 0x0000001220c0723c */ /* 0x000fe200000418c0 */
[----:B------:R-:W-:Y:S02]  /*5ef0*/  ISETP.GE.AND P4, PT, R17, R170, PT ;  /* 0x000000aa1100720c */ /* 0x000fe40003f86270 */
[----:B------:R-:W-:-:S05]  /*5f00*/  FSEL R18, R184, -INF , !P3 ;  /* 0xff800000b8127808 */ /* 0x000fca0005800000 */
[C---:B------:R-:W-:Y:S08]  /*5f10*/  HMMA.16816.F32.BF16 R212, R8.reuse, R204, R212 ;  /* 0x000000cc08d4723c */ /* 0x040ff000000418d4 */
[----:B------:R-:W-:Y:S08]  /*5f20*/  HMMA.16816.F32.BF16 R176, R8, R206, R176 ;  /* 0x000000ce08b0723c */ /* 0x000ff000000418b0 */
[----:B-1----:R-:W-:Y:S01]  /*5f30*/  HMMA.16816.F32.BF16 R196, R20, R4, R196 ;  /* 0x0000000414c4723c */ /* 0x002fe200000418c4 */
[----:B------:R-:W-:-:S02]  /*5f40*/  VIADD R4, R222, 0xffffff81 ;  /* 0xffffff81de047836 */ /* 0x000fc40000000000 */
[----:B------:R-:W-:Y:S01]  /*5f50*/  FMUL.FTZ R204, R212, UR4 ;  /* 0x00000004d4cc7c20 */ /* 0x000fe20008410000 */
[----:B------:R-:W-:Y:S01]  /*5f60*/  FMUL.FTZ R207, R215, UR4 ;  /* 0x00000004d7cf7c20 */ /* 0x000fe20008410000 */
[----:B------:R-:W-:Y:S01]  /*5f70*/  FMUL.FTZ R205, R213, UR4 ;  /* 0x00000004d5cd7c20 */ /* 0x000fe20008410000 */
[-C--:B------:R-:W-:Y:S01]  /*5f80*/  ISETP.GE.AND P2, PT, R4, R171.reuse, PT ;  /* 0x000000ab0400720c */ /* 0x080fe20003f46270 */
[----:B------:R-:W-:Y:S01]  /*5f90*/  FMUL.FTZ R206, R214, UR4 ;  /* 0x00000004d6ce7c20 */ /* 0x000fe20008410000 */
[----:B------:R-:W-:Y:S01]  /*5fa0*/  HMMA.16816.F32.BF16 R180, R8, R172, R180 ;  /* 0x000000ac08b4723c */ /* 0x000fe200000418b4 */
[-C--:B------:R-:W-:Y:S01]  /*5fb0*/  ISETP.GE.AND P1, PT, R4, R170.reuse, PT ;  /* 0x000000aa0400720c */ /* 0x080fe20003f26270 */
[----:B------:R-:W-:Y:S01]  /*5fc0*/  MUFU.TANH R204, R204 ;  /* 0x000000cc00cc7308 */ /* 0x000fe20000002400 */
[----:B------:R-:W-:Y:S01]  /*5fd0*/  FMUL.FTZ R28, R176, UR4 ;  /* 0x00000004b01c7c20 */ /* 0x000fe20008410000 */
[C---:B------:R-:W-:Y:S02]  /*5fe0*/  VIADD R4, R222.reuse, 0xffffff88 ;  /* 0xffffff88de047836 */ /* 0x040fe40000000000 */
[----:B------:R-:W-:Y:S01]  /*5ff0*/  FMUL.FTZ R16, R179, UR4 ;  /* 0x00000004b3107c20 */ /* 0x000fe20008410000 */
[----:B------:R-:W-:Y:S01]  /*6000*/  VIADD R5, R222, 0xffffff89 ;  /* 0xffffff89de057836 */ /* 0x000fe20000000000 */
[----:B------:R-:W-:Y:S01]  /*6010*/  FSEL R32, R185, -INF , !P2 ;  /* 0xff800000b9207808 */ /* 0x000fe20005000000 */
[----:B------:R-:W-:Y:S01]  /*6020*/  HMMA.16816.F32.BF16 R192, R20, R6, R192 ;  /* 0x0000000614c0723c */ /* 0x000fe200000418c0 */
[CC--:B------:R-:W-:Y:S01]  /*6030*/  ISETP.GE.AND P5, PT, R4.reuse, R171.reuse, PT ;  /* 0x000000ab0400720c */ /* 0x0c0fe20003fa6270 */
[----:B------:R-:W1:Y:S01]  /*6040*/  MUFU.TANH R207, R207 ;  /* 0x000000cf00cf7308 */ /* 0x000e620000002400 */
[-C--:B------:R-:W-:Y:S01]  /*6050*/  ISETP.GE.AND P3, PT, R4, R170.reuse, PT ;  /* 0x000000aa0400720c */ /* 0x080fe20003f66270 */
[----:B------:R-:W-:Y:S01]  /*6060*/  FMUL.FTZ R29, R177, UR4 ;  /* 0x00000004b11d7c20 */ /* 0x000fe20008410000 */
[----:B------:R-:W-:Y:S01]  /*6070*/  FSEL R4, R186, -INF , !P4 ;  /* 0xff800000ba047808 */ /* 0x000fe20006000000 */
[----:B------:R-:W-:Y:S01]  /*6080*/  FMUL.FTZ R176, R178, UR4 ;  /* 0x00000004b2b07c20 */ /* 0x000fe20008410000 */
[CC--:B------:R-:W-:Y:S01]  /*6090*/  ISETP.GE.AND P4, PT, R5.reuse, R171.reuse, PT ;  /* 0x000000ab0500720c */ /* 0x0c0fe20003f86270 */
[C---:B------:R-:W-:Y:S01]  /*60a0*/  HMMA.16816.F32.BF16 R200, R8.reuse, R174, R200 ;  /* 0x000000ae08c8723c */ /* 0x040fe200000418c8 */
[-C--:B------:R-:W-:Y:S01]  /*60b0*/  ISETP.GE.AND P2, PT, R5, R170.reuse, PT ;  /* 0x000000aa0500720c */ /* 0x080fe20003f46270 */
[----:B------:R-:W-:Y:S01]  /*60c0*/  MUFU.TANH R28, R28 ;  /* 0x0000001c001c7308 */ /* 0x000fe20000002400 */
[----:B------:R-:W-:Y:S01]  /*60d0*/  FMUL.FTZ R180, R180, UR4 ;  /* 0x00000004b4b47c20 */ /* 0x000fe20008410000 */
[----:B------:R-:W-:Y:S01]  /*60e0*/  VIADD R5, R222, 0xffffff91 ;  /* 0xffffff91de057836 */ /* 0x000fe20000000000 */
[----:B------:R-:W-:Y:S01]  /*60f0*/  FSEL R30, R187, -INF , !P1 ;  /* 0xff800000bb1e7808 */ /* 0x000fe20004800000 */
[----:B------:R-:W-:Y:S01]  /*6100*/  FMUL.FTZ R182, R182, UR4 ;  /* 0x00000004b6b67c20 */ /* 0x000fe20008410000 */
[----:B------:R-:W-:Y:S01]  /*6110*/  FSEL R24, R24, -INF , !P5 ;  /* 0xff80000018187808 */ /* 0x000fe20006800000 */
[C---:B----4-:R-:W-:Y:S01]  /*6120*/  HMMA.16816.F32.BF16 R196, R8.reuse, R12, R196 ;  /* 0x0000000c08c4723c */ /* 0x050fe200000418c4 */
[----:B------:R-:W-:Y:S01]  /*6130*/  VIADD R12, R222, 0xffffff90 ;  /* 0xffffff90de0c7836 */ /* 0x000fe20000000000 */
[----:B------:R-:W2:Y:S01]  /*6140*/  MUFU.TANH R205, R205 ;  /* 0x000000cd00cd7308 */ /* 0x000ea20000002400 */
[----:B---3--:R-:W-:Y:S01]  /*6150*/  FSEL R26, R26, -INF , !P3 ;  /* 0xff8000001a1a7808 */ /* 0x008fe20005800000 */
[----:B------:R-:W-:Y:S01]  /*6160*/  FMUL.FTZ R183, R183, UR4 ;  /* 0x00000004b7b77c20 */ /* 0x000fe20008410000 */
[-C--:B------:R-:W-:Y:S01]  /*6170*/  ISETP.GE.AND P3, PT, R5, R171.reuse, PT ;  /* 0x000000ab0500720c */ /* 0x080fe20003f66270 */
[----:B------:R-:W-:Y:S01]  /*6180*/  FMUL.FTZ R181, R181, UR4 ;  /* 0x00000004b5b57c20 */ /* 0x000fe20008410000 */
[C---:B------:R-:W-:Y:S01]  /*6190*/  ISETP.GE.AND P1, PT, R12.reuse, R171, PT ;  /* 0x000000ab0c00720c */ /* 0x040fe20003f26270 */
[----:B------:R-:W-:Y:S01]  /*61a0*/  HMMA.16816.F32.BF16 R192, R8, R14, R192 ;  /* 0x0000000e08c0723c */ /* 0x000fe200000418c0 */
[-C--:B------:R-:W-:Y:S01]  /*61b0*/  ISETP.GE.AND P5, PT, R12, R170.reuse, PT ;  /* 0x000000aa0c00720c */ /* 0x080fe20003fa6270 */
[----:B------:R-:W3:Y:S01]  /*61c0*/  MUFU.TANH R206, R206 ;  /* 0x000000ce00ce7308 */ /* 0x000ee20000002400 */
[----:B------:R-:W-:Y:S01]  /*61d0*/  FSEL R12, R25, -INF , !P4 ;  /* 0xff800000190c7808 */ /* 0x000fe20006000000 */
[----:B------:R-:W-:Y:S01]  /*61e0*/  FMUL.FTZ R200, R200, UR4 ;  /* 0x00000004c8c87c20 */ /* 0x000fe20008410000 */
[----:B------:R-:W-:Y:S01]  /*61f0*/  ISETP.GE.AND P4, PT, R5, R170, PT ;  /* 0x000000aa0500720c */ /* 0x000fe20003f86270 */
[----:B------:R-:W-:-:S02]  /*6200*/  VIADD R5, R222, 0xffffff98 ;  /* 0xffffff98de057836 */ /* 0x000fc40000000000 */
[----:B------:R-:W-:Y:S01]  /*6210*/  FMUL.FTZ R186, R202, UR4 ;  /* 0x00000004caba7c20 */ /* 0x000fe20008410000 */
[----:B------:R-:W-:Y:S01]  /*6220*/  FSEL R6, R27, -INF , !P2 ;  /* 0xff8000001b067808 */ /* 0x000fe20005000000 */
[----:B------:R-:W-:Y:S01]  /*6230*/  FMUL.FTZ R201, R201, UR4 ;  /* 0x00000004c9c97c20 */ /* 0x000fe20008410000 */
[----:B------:R-:W4:Y:S01]  /*6240*/  MUFU.TANH R16, R16 ;  /* 0x0000001000107308 */ /* 0x000f220000002400 */
[-C--:B------:R-:W-:Y:S01]  /*6250*/  ISETP.GE.AND P2, PT, R5, R171.reuse, PT ;  /* 0x000000ab0500720c */ /* 0x080fe20003f46270 */
[----:B------:R-:W-:Y:S01]  /*6260*/  FMUL.FTZ R184, R203, UR4 ;  /* 0x00000004cbb87c20 */ /* 0x000fe20008410000 */
[----:B------:R-:W-:Y:S02]  /*6270*/  VIADD R7, R222, 0xffffff99 ;  /* 0xffffff99de077836 */ /* 0x000fe40000000000 */
[----:B------:R-:W-:Y:S01]  /*6280*/  FMUL.FTZ R196, R196, UR4 ;  /* 0x00000004c4c47c20 */ /* 0x000fe20008410000 */
[----:B-1----:R-:W-:Y:S01]  /*6290*/  FSEL R172, R207, -INF , !P4 ;  /* 0xff800000cfac7808 */ /* 0x002fe20006000000 */
[----:B------:R-:W-:Y:S01]  /*62a0*/  FMUL.FTZ R198, R198, UR4 ;  /* 0x00000004c6c67c20 */ /* 0x000fe20008410000 */
[----:B--2---:R-:W-:Y:S01]  /*62b0*/  FSEL R202, R205, -INF , !P3 ;  /* 0xff800000cdca7808 */ /* 0x004fe20005800000 */
[----:B------:R1:W-:Y:S01]  /*62c0*/  MUFU.TANH R244, R180 ;  /* 0x000000b400f47308 */ /* 0x0003e20000002400 */
[----:B------:R-:W-:Y:S01]  /*62d0*/  ISETP.GE.AND P3, PT, R7, R170, PT ;  /* 0x000000aa0700720c */ /* 0x000fe20003f66270 */
[----:B------:R-:W-:Y:S01]  /*62e0*/  FMUL.FTZ R192, R192, UR4 ;  /* 0x00000004c0c07c20 */ /* 0x000fe20008410000 */
[----:B---3--:R-:W-:Y:S01]  /*62f0*/  FSEL R178, R206, -INF , !P5 ;  /* 0xff800000ceb27808 */ /* 0x008fe20006800000 */
[----:B------:R-:W-:Y:S01]  /*6300*/  FMUL.FTZ R197, R197, UR4 ;  /* 0x00000004c5c57c20 */ /* 0x000fe20008410000 */
[----:B------:R-:W-:Y:S01]  /*6310*/  ISETP.GE.AND P5, PT, R7, R171, PT ;  /* 0x000000ab0700720c */ /* 0x000fe20003fa6270 */
[----:B------:R-:W-:-:S02]  /*6320*/  VIADD R7, R222, 0xffffffa1 ;  /* 0xffffffa1de077836 */ /* 0x000fc40000000000 */
[----:B------:R-:W-:Y:S01]  /*6330*/  FMUL.FTZ R193, R193, UR4 ;  /* 0x00000004c1c17c20 */ /* 0x000fe20008410000 */
[----:B------:R-:W2:Y:S01]  /*6340*/  MUFU.TANH R29, R29 ;  /* 0x0000001d001d7308 */ /* 0x000ea20000002400 */
[----:B------:R-:W-:Y:S01]  /*6350*/  FMNMX3.FTZ R9, R164, R18, R32, !PT ;  /* 0x00000012a4097276 */ /* 0x000fe20007810020 */
[----:B------:R-:W-:Y:S01]  /*6360*/  FMUL.FTZ R199, R199, UR4 ;  /* 0x00000004c7c77c20 */ /* 0x000fe20008410000 */
[----:B----4-:R-:W-:Y:S01]  /*6370*/  FSEL R174, R16, -INF , !P3 ;  /* 0xff80000010ae7808 */ /* 0x010fe20005800000 */
[----:B------:R-:W-:Y:S01]  /*6380*/  FMUL.FTZ R194, R194, UR4 ;  /* 0x00000004c2c27c20 */ /* 0x000fe20008410000 */
[----:B------:R-:W-:Y:S01]  /*6390*/  FMNMX3.FTZ R9, R9, R24, R12, !PT ;  /* 0x0000001809097276 */ /* 0x000fe2000781000c */
[----:B------:R-:W-:Y:S02]  /*63a0*/  FMUL.FTZ R195, R195, UR4 ;  /* 0x00000004c3c37c20 */ /* 0x000fe40008410000 */
[----:B------:R-:W3:Y:S01]  /*63b0*/  MUFU.TANH R176, R176 ;  /* 0x000000b000b07308 */ /* 0x000ee20000002400 */
[----:B-1----:R-:W-:-:S07]  /*63c0*/  FSEL R180, R28, -INF , !P2 ;  /* 0xff8000001cb47808 */ /* 0x002fce0005000000 */
[----:B------:R1:W-:Y:S01]  /*63d0*/  MUFU.TANH R190, R182 ;  /* 0x000000b600be7308 */ /* 0x0003e20000002400 */
[----:B--2---:R-:W-:Y:S02]  /*63e0*/  FSEL R206, R29, -INF , !P5 ;  /* 0xff8000001dce7808 */ /* 0x004fe40006800000 */
[----:B------:R-:W-:-:S05]  /*63f0*/  ISETP.GE.AND P5, PT, R7, R170, PT ;  /* 0x000000aa0700720c */ /* 0x000fca0003fa6270 */
[----:B------:R-:W2:Y:S08]  /*6400*/  MUFU.TANH R188, R183 ;  /* 0x000000b700bc7308 */ /* 0x000eb00000002400 */
[----:B------:R-:W4:Y:S01]  /*6410*/  MUFU.TANH R242, R200 ;  /* 0x000000c800f27308 */ /* 0x000f220000002400 */
[----:B-1----:R-:W-:Y:S02]  /*6420*/  FSEL R182, R204, -INF , !P1 ;  /* 0xff800000ccb67808 */ /* 0x002fe40004800000 */
[----:B------:R-:W-:Y:S01]  /*6430*/  ISETP.GE.AND P1, PT, R5, R170, PT ;  /* 0x000000aa0500720c */ /* 0x000fe20003f26270 */
[----:B------:R-:W-:Y:S01]  /*6440*/  VIADD R5, R222, 0xffffffa0 ;  /* 0xffffffa0de057836 */ /* 0x000fe20000000000 */
[----:B------:R-:W-:-:S03]  /*6450*/  FMNMX3.FTZ R9, R9, R182, R202, !PT ;  /* 0x000000b609097276 */ /* 0x000fc600078100ca */
[----:B------:R-:W1:Y:S01]  /*6460*/  MUFU.TANH R246, R181 ;  /* 0x000000b500f67308 */ /* 0x000e620000002400 */
[----:B---3--:R-:W-:Y:S02]  /*6470*/  FSEL R176, R176, -INF , !P1 ;  /* 0xff800000b0b07808 */ /* 0x008fe40004800000 */
[CC--:B------:R-:W-:Y:S02]  /*6480*/  ISETP.GE.AND P4, PT, R5.reuse, R171.reuse, PT ;  /* 0x000000ab0500720c */ /* 0x0c0fe40003f86270 */
[----:B------:R-:W-:Y:S01]  /*6490*/  ISETP.GE.AND P2, PT, R5, R170, PT ;  /* 0x000000aa0500720c */ /* 0x000fe20003f46270 */
[----:B------:R-:W-:Y:S01]  /*64a0*/  VIADD R5, R222, 0xffffffa8 ;  /* 0xffffffa8de057836 */ /* 0x000fe20000000000 */
[----:B------:R-:W-:Y:S01]  /*64b0*/  FSEL R244, R244, -INF , !P4 ;  /* 0xff800000f4f47808 */ /* 0x000fe20006000000 */
[----:B------:R-:W3:Y:S01]  /*64c0*/  MUFU.TANH R240, R201 ;  /* 0x000000c900f07308 */ /* 0x000ee20000002400 */
[-C--:B------:R-:W-:Y:S01]  /*64d0*/  ISETP.GE.AND P1, PT, R7, R171.reuse, PT ;  /* 0x000000ab0700720c */ /* 0x080fe20003f26270 */
[----:B------:R-:W-:Y:S01]  /*64e0*/  VIADD R7, R222, 0xffffffa9 ;  /* 0xffffffa9de077836 */ /* 0x000fe20000000000 */
[----:B------:R-:W-:-:S02]  /*64f0*/  ISETP.GE.AND P3, PT, R5, R171, PT ;  /* 0x000000ab0500720c */ /* 0x000fc40003f66270 */
[-C--:B------:R-:W-:Y:S01]  /*6500*/  ISETP.GE.AND P4, PT, R5, R170.reuse, PT ;  /* 0x000000aa0500720c */ /* 0x080fe20003f86270 */
[----:B------:R-:W-:Y:S01]  /*6510*/  VIADD R5, R222, 0xffffffb0 ;  /* 0xffffffb0de057836 */ /* 0x000fe20000000000 */
[----:B--2---:R-:W-:Y:S01]  /*6520*/  FSEL R188, R188, -INF , !P5 ;  /* 0xff800000bcbc7808 */ /* 0x004fe20006800000 */
[----:B------:R-:W2:Y:S01]  /*6530*/  MUFU.TANH R186, R186 ;  /* 0x000000ba00ba7308 */ /* 0x000ea20000002400 */
[----:B----4-:R-:W-:Y:S02]  /*6540*/  FSEL R242, R242, -INF , !P3 ;  /* 0xff800000f2f27808 */ /* 0x010fe40005800000 */
[----:B------:R-:W-:Y:S02]  /*6550*/  FSEL R190, R190, -INF , !P2 ;  /* 0xff800000bebe7808 */ /* 0x000fe40005000000 */
[CC--:B------:R-:W-:Y:S02]  /*6560*/  ISETP.GE.AND P5, PT, R5.reuse, R171.reuse, PT ;  /* 0x000000ab0500720c */ /* 0x0c0fe40003fa6270 */
[----:B------:R-:W-:Y:S01]  /*6570*/  ISETP.GE.AND P3, PT, R5, R170, PT ;  /* 0x000000aa0500720c */ /* 0x000fe20003f66270 */
[----:B------:R-:W4:Y:S01]  /*6580*/  MUFU.TANH R184, R184 ;  /* 0x000000b800b87308 */ /* 0x000f220000002400 */
[----:B------:R-:W-:Y:S01]  /*6590*/  ISETP.GE.AND P2, PT, R7, R171, PT ;  /* 0x000000ab0700720c */ /* 0x000fe20003f46270 */
[----:B------:R-:W-:Y:S01]  /*65a0*/  VIADD R5, R222, 0xffffffb1 ;  /* 0xffffffb1de057836 */ /* 0x000fe20000000000 */
[----:B-1----:R-:W-:-:S02]  /*65b0*/  FSEL R246, R246, -INF , !P1 ;  /* 0xff800000f6f67808 */ /* 0x002fc40004800000 */
[-C--:B------:R-:W-:Y:S01]  /*65c0*/  ISETP.GE.AND P1, PT, R7, R170.reuse, PT ;  /* 0x000000aa0700720c */ /* 0x080fe20003f26270 */
[----:B------:R-:W-:Y:S01]  /*65d0*/  VIADD R7, R222, 0xffffffb8 ;  /* 0xffffffb8de077836 */ /* 0x000fe20000000000 */
[----:B---3--:R-:W-:Y:S01]  /*65e0*/  FSEL R240, R240, -INF , !P2 ;  /* 0xff800000f0f07808 */ /* 0x008fe20005000000 */
[----:B------:R-:W1:Y:S01]  /*65f0*/  MUFU.TANH R236, R196 ;  /* 0x000000c400ec7308 */ /* 0x000e620000002400 */
[C---:B------:R-:W-:Y:S01]  /*6600*/  ISETP.GE.AND P2, PT, R5.reuse, R170, PT ;  /* 0x000000aa0500720c */ /* 0x040fe20003f46270 */
[----:B------:R-:W-:Y:S01]  /*6610*/  VIADD R222, R222, 0xffffffb9 ;  /* 0xffffffb9dede7836 */ /* 0x000fe20000000000 */
[----:B--2---:R-:W-:Y:S02]  /*6620*/  FSEL R186, R186, -INF , !P4 ;  /* 0xff800000baba7808 */ /* 0x004fe40006000000 */
[----:B------:R-:W-:Y:S02]  /*6630*/  ISETP.GE.AND P4, PT, R5, R171, PT ;  /* 0x000000ab0500720c */ /* 0x000fe40003f86270 */
[----:B------:R-:W-:Y:S01]  /*6640*/  FMNMX3.FTZ R9, R9, R180, R206, !PT ;  /* 0x000000b409097276 */ /* 0x000fe200078100ce */
[----:B------:R-:W2:Y:S01]  /*6650*/  MUFU.TANH R224, R192 ;  /* 0x000000c000e07308 */ /* 0x000ea20000002400 */
[----:B----4-:R-:W-:-:S02]  /*6660*/  FSEL R184, R184, -INF , !P1 ;  /* 0xff800000b8b87808 */ /* 0x010fc40004800000 */
[----:B------:R-:W-:Y:S02]  /*6670*/  ISETP.GE.AND P1, PT, R7, R171, PT ;  /* 0x000000ab0700720c */ /* 0x000fe40003f26270 */
[----:B------:R-:W-:-:S03]  /*6680*/  FMNMX3.FTZ R9, R9, R244, R246, !PT ;  /* 0x000000f409097276 */ /* 0x000fc600078100f6 */
[----:B------:R-:W3:Y:S01]  /*6690*/  MUFU.TANH R218, R198 ;  /* 0x000000c600da7308 */ /* 0x000ee20000002400 */
[----:B-1----:R-:W-:Y:S02]  /*66a0*/  FSEL R236, R236, -INF , !P5 ;  /* 0xff800000ecec7808 */ /* 0x002fe40006800000 */
[----:B------:R-:W-:Y:S02]  /*66b0*/  ISETP.GE.AND P5, PT, R7, R170, PT ;  /* 0x000000aa0700720c */ /* 0x000fe40003fa6270 */
[----:B------:R-:W-:-:S03]  /*66c0*/  FMNMX3.FTZ R7, R3, R4, R30, !PT ;  /* 0x0000000403077276 */ /* 0x000fc6000781001e */
[----:B------:R-:W1:Y:S01]  /*66d0*/  MUFU.TANH R238, R197 ;  /* 0x000000c500ee7308 */ /* 0x000e620000002400 */
[----:B------:R-:W-:Y:S02]  /*66e0*/  FMNMX3.FTZ R9, R9, R242, R240, !PT ;  /* 0x000000f209097276 */ /* 0x000fe400078100f0 */
[----:B------:R-:W-:Y:S02]  /*66f0*/  FMNMX3.FTZ R7, R7, R26, R6, !PT ;  /* 0x0000001a07077276 */ /* 0x000fe40007810006 */
[----:B--2---:R-:W-:Y:S02]  /*6700*/  FSEL R224, R224, -INF , !P1 ;  /* 0xff800000e0e07808 */ /* 0x004fe40004800000 */
[----:B------:R-:W-:Y:S01]  /*6710*/  ISETP.GE.U32.AND P1, PT, R2, 0x3, PT ;  /* 0x000000030200780c */ /* 0x000fe20003f26070 */
[----:B------:R-:W2:Y:S01]  /*6720*/  MUFU.TANH R5, R193 ;  /* 0x000000c100057308 */ /* 0x000ea20000002400 */
[----:B------:R-:W-:Y:S02]  /*6730*/  FMNMX3.FTZ R7, R7, R178, R172, !PT ;  /* 0x000000b207077276 */ /* 0x000fe400078100ac */
[----:B---3--:R-:W-:Y:S01]  /*6740*/  FSEL R218, R218, -INF , !P3 ;  /* 0xff800000dada7808 */ /* 0x008fe20005800000 */
[----:B------:R-:W-:Y:S01]  /*6750*/  BAR.SYNC.DEFER_BLOCKING 0x0 ;  /* 0x0000000000007b1d */ /* 0x000fe20000010000 */
[----:B------:R-:W-:-:S02]  /*6760*/  ISETP.GE.AND P3, PT, R222, R171, PT ;  /* 0x000000abde00720c */ /* 0x000fc40003f66270 */
[----:B------:R-:W-:-:S03]  /*6770*/  FMNMX3.FTZ R7, R7, R176, R174, !PT ;  /* 0x000000b007077276 */ /* 0x000fc600078100ae */
[----:B------:R-:W3:Y:S01]  /*6780*/  MUFU.TANH R216, R199 ;  /* 0x000000c700d87308 */ /* 0x000ee20000002400 */
[----:B-1----:R-:W-:Y:S02]  /*6790*/  FSEL R238, R238, -INF , !P4 ;  /* 0xff800000eeee7808 */ /* 0x002fe40006000000 */
[----:B------:R-:W-:-:S05]  /*67a0*/  ISETP.GE.AND P4, PT, R222, R170, PT ;  /* 0x000000aade00720c */ /* 0x000fca0003f86270 */
[----:B------:R1:W4:Y:S01]  /*67b0*/  MUFU.TANH R214, R194 ;  /* 0x000000c200d67308 */ /* 0x0003220000002400 */
[----:B--2---:R-:W-:Y:S02]  /*67c0*/  FSEL R222, R5, -INF , !P3 ;  /* 0xff80000005de7808 */ /* 0x004fe40005800000 */
[----:B------:R-:W-:Y:S02]  /*67d0*/  FMNMX3.FTZ R5, R7, R190, R188, !PT ;  /* 0x000000be07057276 */ /* 0x000fe400078100bc */
[----:B------:R-:W-:Y:S02]  /*67e0*/  FMNMX3.FTZ R7, R9, R236, R238, !PT ;  /* 0x000000ec09077276 */ /* 0x000fe400078100ee */
[----:B------:R-:W-:Y:S01]  /*67f0*/  FMNMX3.FTZ R5, R5, R186, R184, !PT ;  /* 0x000000ba05057276 */ /* 0x000fe200078100b8 */
[----:B------:R1:W2:Y:S01]  /*6800*/  MUFU.TANH R212, R195 ;  /* 0x000000c300d47308 */ /* 0x0002a20000002400 */
[----:B------:R-:W-:Y:S02]  /*6810*/  FMNMX3.FTZ R7, R7, R224, R222, !PT ;  /* 0x000000e007077276 */ /* 0x000fe400078100de */
[----:B---3--:R-:W-:Y:S01]  /*6820*/  FSEL R216, R216, -INF , !P2 ;  /* 0xff800000d8d87808 */ /* 0x008fe20005000000 */
        /* <DEDUP_REMOVED lines=24> */
.L_x_887:
[----:B----4-:R-:W-:Y:S01]  /*69b0*/  FSEL R214, R214, -INF , !P5 ;  /* 0xff800000d6d67808 */ /* 0x010fe20006800000 */
[----:B---3--:R-:W3:Y:S01]  /*69c0*/  SHFL.BFLY PT, R8, R7, 0x2, 0x1f ;  /* 0x0c401f0007087f89 */ /* 0x008ee200000e0000 */
[----:B--2---:R-:W-:Y:S01]  /*69d0*/  FSEL R212, R212, -INF , !P4 ;  /* 0xff800000d4d47808 */ /* 0x004fe20006000000 */
[----:B------:R-:W2:Y:S01]  /*69e0*/  LDCU UR4, c[0x0][0x45c] ;  /* 0x00008b80ff0477ac */ /* 0x000ea20008000800 */
[----:B------:R-:W-:Y:S01]  /*69f0*/  FMNMX3.FTZ R5, R5, R218, R216, !PT ;  /* 0x000000da05057276 */ /* 0x000fe200078100d8 */
[----:B------:R-:W4:Y:S01]  /*6a00*/  S2UR UR6, SR_CgaCtaId ;  /* 0x00000000000679c3 */ /* 0x000f220000008800 */
[----:B------:R-:W-:Y:S01]  /*6a10*/  MOV R200, 0x20 ;  /* 0x0000002000c87802 */ /* 0x000fe20000000f00 */
[----:B------:R-:W-:Y:S01]  /*6a20*/  UMOV UR5, 0x400 ;  /* 0x0000040000057882 */ /* 0x000fe20000000000 */
[----:B------:R-:W-:Y:S02]  /*6a30*/  FMNMX3.FTZ R10, R5, R214, R212, !PT ;  /* 0x000000d6050a7276 */ /* 0x000fe400078100d4 */
[----:B------:R-:W-:-:S03]  /*6a40*/  SEL R200, R200, 0xffffffe0, !P0 ;  /* 0xffffffe0c8c87807 */ /* 0x000fc60004000000 */
[----:B------:R-:W5:Y:S01]  /*6a50*/  SHFL.BFLY PT, R5, R10, 0x2, 0x1f ;  /* 0x0c401f000a057f89 */ /* 0x000f6200000e0000 */
[----:B---3--:R-:W-:Y:S01]  /*6a60*/  FMNMX.FTZ R8, R7, R8, !PT ;  /* 0x0000000807087209 */ /* 0x008fe20007810000 */
[----:B----4-:R-:W-:-:S04]  /*6a70*/  ULEA UR5, UR6, UR5, 0x18 ;  /* 0x0000000506057291 */ /* 0x010fc8000f8ec0ff */
[----:B------:R-:W3:Y:S02]  /*6a80*/  SHFL.BFLY PT, R221, R8, 0x1, 0x1f ;  /* 0x0c201f0008dd7f89 */ /* 0x000ee400000e0000 */
[----:B------:R-:W-:Y:S02]  /*6a90*/  LEA R169, R169, UR5, 0x1 ;  /* 0x00000005a9a97c11 */ /* 0x000fe4000f8e08ff */
[----:B-----5:R-:W-:Y:S02]  /*6aa0*/  FMNMX.FTZ R5, R10, R5, !PT ;  /* 0x000000050a057209 */ /* 0x020fe40007810000 */
[----:B------:R-:W-:Y:S02]  /*6ab0*/  IADD3 R210, PT, PT, R200, R169, RZ ;  /* 0x000000a9c8d27210 */ /* 0x000fe40007ffe0ff */
[C---:B------:R-:W-:Y:S01]  /*6ac0*/  IADD3 R16, PT, PT, R169.reuse, 0x18000, RZ ;  /* 0x00018000a9107810 */ /* 0x040fe20007ffe0ff */
[----:B------:R-:W4:Y:S01]  /*6ad0*/  SHFL.BFLY PT, R220, R5, 0x1, 0x1f ;  /* 0x0c201f0005dc7f89 */ /* 0x000f2200000e0000 */
[----:B------:R-:W-:-:S02]  /*6ae0*/  IADD3 R209, PT, PT, R169, 0x18040, RZ ;  /* 0x00018040a9d17810 */ /* 0x000fc40007ffe0ff */
[----:B------:R-:W-:Y:S01]  /*6af0*/  @P6 IADD3 R209, PT, PT, R16, -0x40, RZ ;  /* 0xffffffc010d16810 */ /* 0x000fe20007ffe0ff */
[----:B------:R-:W-:Y:S03]  /*6b00*/  LDSM.16.MT88.4 R20, [R210+0x18000] ;  /* 0x01800000d214783b */ /* 0x000fe60000004200 */
[----:B------:R-:W-:Y:S02]  /*6b10*/  IADD3 R200, PT, PT, R200, R209, RZ ;  /* 0x000000d1c8c87210 */ /* 0x000fe40007ffe0ff */
[----:B---3--:R-:W-:-:S04]  /*6b20*/  FMNMX.FTZ R221, R8, R221, !PT ;  /* 0x000000dd08dd7209 */ /* 0x008fc80007810000 */
[C---:B------:R-:W-:Y:S01]  /*6b30*/  FSETP.NEU.FTZ.AND P3, PT, R221.reuse, -INF , PT ;  /* 0xff800000dd00780b */ /* 0x040fe20003f7d000 */
[----:B--2---:R-:W-:-:S05]  /*6b40*/  FMUL.FTZ R213, R221, UR4 ;  /* 0x00000004ddd57c20 */ /* 0x004fca0008410000 */
[----:B------:R-:W-:Y:S02]  /*6b50*/  FSEL R213, R213, RZ, P3 ;  /* 0x000000ffd5d57208 */ /* 0x000fe40001800000 */
[----:B----4-:R-:W-:Y:S02]  /*6b60*/  FMNMX.FTZ R220, R5, R220, !PT ;  /* 0x000000dc05dc7209 */ /* 0x010fe40007810000 */
[----:B------:R-:W-:Y:S01]  /*6b70*/  FSEL R5, R221, RZ, P3 ;  /* 0x000000ffdd057208 */ /* 0x000fe20001800000 */
[--C-:B------:R-:W-:Y:S01]  /*6b80*/  FFMA.FTZ R192, R32, UR4, -R213.reuse ;  /* 0x0000000420c07c23 */ /* 0x100fe200080108d5 */
[C---:B------:R-:W-:Y:S01]  /*6b90*/  FSETP.NEU.FTZ.AND P2, PT, R220.reuse, -INF , PT ;  /* 0xff800000dc00780b */ /* 0x040fe20003f5d000 */
[----:B------:R-:W-:Y:S01]  /*6ba0*/  FMUL.FTZ R211, R220, UR4 ;  /* 0x00000004dcd37c20 */ /* 0x000fe20008410000 */
[----:B-1----:R-:W-:Y:S01]  /*6bb0*/  FFMA.FTZ R194, R18, UR4, -R213 ;  /* 0x0000000412c27c23 */ /* 0x002fe200080108d5 */
[----:B------:R-:W-:Y:S01]  /*6bc0*/  FADD.FTZ R5, R164, -R5 ;  /* 0x80000005a4057221 */ /* 0x000fe20000010000 */
[--C-:B------:R-:W-:Y:S01]  /*6bd0*/  FFMA.FTZ R198, R24, UR4, -R213.reuse ;  /* 0x0000000418c67c23 */ /* 0x100fe200080108d5 */
[--C-:B------:R-:W-:Y:S01]  /*6be0*/  FFMA.FTZ R195, R12, UR4, -R213.reuse ;  /* 0x000000040cc37c23 */ /* 0x100fe200080108d5 */
[----:B------:R-:W-:Y:S01]  /*6bf0*/  FSEL R211, R211, RZ, P2 ;  /* 0x000000ffd3d37208 */ /* 0x000fe20001000000 */
[----:B------:R-:W-:Y:S01]  /*6c00*/  FMUL.FTZ R199, R5, UR4 ;  /* 0x0000000405c77c20 */ /* 0x000fe20008410000 */
[----:B------:R-:W-:Y:S01]  /*6c10*/  MUFU.EX2 R194, R194 ;  /* 0x000000c200c27308 */ /* 0x000fe20000000800 */
[----:B------:R-:W-:Y:S01]  /*6c20*/  LDSM.16.MT88.4 R12, [R169+0x18000] ;  /* 0x01800000a90c783b */ /* 0x000fe20000004200 */
[----:B------:R-:W-:Y:S01]  /*6c30*/  FFMA.FTZ R203, R202, UR4, -R213 ;  /* 0x00000004cacb7c23 */ /* 0x000fe200080108d5 */
[--C-:B------:R-:W-:Y:S01]  /*6c40*/  FFMA.FTZ R196, R4, UR4, -R211.reuse ;  /* 0x0000000404c47c23 */ /* 0x100fe200080108d3 */
[----:B------:R-:W-:Y:S01]  /*6c50*/  FSEL R4, R220, RZ, P2 ;  /* 0x000000ffdc047208 */ /* 0x000fe20001000000 */
[----:B------:R-:W1:Y:S01]  /*6c60*/  MUFU.EX2 R199, R199 ;  /* 0x000000c700c77308 */ /* 0x000e620000000800 */
[--C-:B------:R-:W-:Y:S01]  /*6c70*/  FFMA.FTZ R193, R30, UR4, -R211.reuse ;  /* 0x000000041ec17c23 */ /* 0x100fe200080108d3 */
[--C-:B------:R-:W-:Y:S01]  /*6c80*/  FFMA.FTZ R26, R26, UR4, -R211.reuse ;  /* 0x000000041a1a7c23 */ /* 0x100fe200080108d3 */
[----:B------:R-:W2:Y:S01]  /*6c90*/  LDSM.16.MT88.4 R28, [R209] ;  /* 0x00000000d11c783b */ /* 0x000ea20000004200 */
[----:B------:R-:W-:Y:S01]  /*6ca0*/  FADD.FTZ R4, R3, -R4 ;  /* 0x8000000403047221 */ /* 0x000fe20000010000 */
[----:B------:R-:W-:Y:S01]  /*6cb0*/  FFMA.FTZ R8, R6, UR4, -R211 ;  /* 0x0000000406087c23 */ /* 0x000fe200080108d3 */
[----:B------:R-:W-:Y:S01]  /*6cc0*/  MUFU.EX2 R164, R26 ;  /* 0x0000001a00a47308 */ /* 0x000fe20000000800 */
[--C-:B------:R-:W-:Y:S01]  /*6cd0*/  FFMA.FTZ R201, R206, UR4, -R213.reuse ;  /* 0x00000004cec97c23 */ /* 0x100fe200080108d5 */
[----:B------:R-:W-:Y:S01]  /*6ce0*/  FMUL.FTZ R197, R4, UR4 ;  /* 0x0000000404c57c20 */ /* 0x000fe20008410000 */
[--C-:B------:R-:W-:Y:S01]  /*6cf0*/  FFMA.FTZ R204, R182, UR4, -R213.reuse ;  /* 0x00000004b6cc7c23 */ /* 0x100fe200080108d5 */
[----:B------:R-:W3:Y:S01]  /*6d00*/  MUFU.EX2 R192, R192 ;  /* 0x000000c000c07308 */ /* 0x000ee20000000800 */
[----:B------:R-:W-:Y:S01]  /*6d10*/  FFMA.FTZ R202, R180, UR4, -R213 ;  /* 0x00000004b4ca7c23 */ /* 0x000fe200080108d5 */
[--C-:B------:R-:W-:Y:S01]  /*6d20*/  FFMA.FTZ R208, R178, UR4, -R211.reuse ;  /* 0x00000004b2d07c23 */ /* 0x100fe200080108d3 */
[--C-:B------:R-:W-:Y:S01]  /*6d30*/  FFMA.FTZ R207, R172, UR4, -R211.reuse ;  /* 0x00000004accf7c23 */ /* 0x100fe200080108d3 */
[----:B------:R-:W4:Y:S01]  /*6d40*/  MUFU.EX2 R197, R197 ;  /* 0x000000c500c57308 */ /* 0x000f220000000800 */
[-C--:B-1----:R-:W-:Y:S01]  /*6d50*/  FMUL.FTZ R32, R136, R199.reuse ;  /* 0x000000c788207220 */ /* 0x082fe20000410000 */
[-C--:B------:R-:W-:Y:S01]  /*6d60*/  FMUL.FTZ R33, R137, R199.reuse ;  /* 0x000000c789217220 */ /* 0x080fe20000410000 */
[-C--:B------:R-:W-:Y:S01]  /*6d70*/  FMUL.FTZ R24, R144, R199.reuse ;  /* 0x000000c790187220 */ /* 0x080fe20000410000 */
[----:B------:R-:W-:Y:S01]  /*6d80*/  MUFU.EX2 R198, R198 ;  /* 0x000000c600c67308 */ /* 0x000fe20000000800 */
[-C--:B------:R-:W-:Y:S01]  /*6d90*/  FMUL.FTZ R25, R145, R199.reuse ;  /* 0x000000c791197220 */ /* 0x080fe20000410000 */
[-C--:B------:R-:W-:Y:S01]  /*6da0*/  FMUL.FTZ R44, R44, R199.reuse ;  /* 0x000000c72c2c7220 */ /* 0x080fe20000410000 */
[-C--:B------:R-:W-:Y:S01]  /*6db0*/  FMUL.FTZ R45, R45, R199.reuse ;  /* 0x000000c72d2d7220 */ /* 0x080fe20000410000 */
[----:B------:R-:W1:Y:S01]  /*6dc0*/  MUFU.EX2 R195, R195 ;  /* 0x000000c300c37308 */ /* 0x000e620000000800 */
[-C--:B------:R-:W-:Y:S01]  /*6dd0*/  FMUL.FTZ R48, R48, R199.reuse ;  /* 0x000000c730307220 */ /* 0x080fe20000410000 */
[----:B---3--:R-:W-:Y:S01]  /*6de0*/  F2FP.BF16.F32.PACK_AB R4, R192, R194 ;  /* 0x000000c2c004723e */ /* 0x008fe200000010ff */
[-C--:B------:R-:W-:Y:S01]  /*6df0*/  FMUL.FTZ R49, R49, R199.reuse ;  /* 0x000000c731317220 */ /* 0x080fe20000410000 */
[----:B------:R-:W-:Y:S01]  /*6e00*/  MUFU.EX2 R196, R196 ;  /* 0x000000c400c47308 */ /* 0x000fe20000000800 */
[----:B------:R-:W-:Y:S01]  /*6e10*/  FMUL.FTZ R140, R140, R199 ;  /* 0x000000c78c8c7220 */ /* 0x000fe20000410000 */
[-C--:B----4-:R-:W-:Y:S01]  /*6e20*/  FMUL.FTZ R34, R138, R197.reuse ;  /* 0x000000c58a227220 */ /* 0x090fe20000410000 */
[-C--:B------:R-:W-:Y:S01]  /*6e30*/  FMUL.FTZ R35, R139, R197.reuse ;  /* 0x000000c58b237220 */ /* 0x080fe20000410000 */
[----:B------:R-:W3:Y:S01]  /*6e40*/  MUFU.EX2 R193, R193 ;  /* 0x000000c100c17308 */ /* 0x000ee20000000800 */
[----:B------:R-:W4:Y:S01]  /*6e50*/  LDSM.16.MT88.4 R136, [R210+0x1a000] ;  /* 0x01a00000d288783b */ /* 0x000f220000004200 */
[-C--:B------:R-:W-:Y:S01]  /*6e60*/  FMUL.FTZ R26, R146, R197.reuse ;  /* 0x000000c5921a7220 */ /* 0x080fe20000410000 */
[-C--:B------:R-:W-:Y:S01]  /*6e70*/  FMUL.FTZ R27, R147, R197.reuse ;  /* 0x000000c5931b7220 */ /* 0x080fe20000410000 */
[----:B------:R-:W5:Y:S01]  /*6e80*/  MUFU.EX2 R3, R8 ;  /* 0x0000000800037308 */ /* 0x000f620000000800 */
[----:B------:R-:W4:Y:S01]  /*6e90*/  LDSM.16.MT88.4 R144, [R209+0x2000] ;  /* 0x00200000d190783b */ /* 0x000f220000004200 */
[----:B-1----:R-:W-:Y:S01]  /*6ea0*/  F2FP.BF16.F32.PACK_AB R6, R195, R198 ;  /* 0x000000c6c306723e */ /* 0x002fe200000010ff */
[-C--:B------:R-:W-:Y:S01]  /*6eb0*/  FMUL.FTZ R46, R46, R197.reuse ;  /* 0x000000c52e2e7220 */ /* 0x080fe20000410000 */
[-C--:B------:R-:W-:Y:S01]  /*6ec0*/  FMUL.FTZ R47, R47, R197.reuse ;  /* 0x000000c52f2f7220 */ /* 0x080fe20000410000 */
[-C--:B------:R-:W-:Y:S01]  /*6ed0*/  FMUL.FTZ R50, R50, R197.reuse ;  /* 0x000000c532327220 */ /* 0x080fe20000410000 */
[----:B------:R-:W-:Y:S01]  /*6ee0*/  FMUL.FTZ R51, R51, R197 ;  /* 0x000000c533337220 */ /* 0x000fe20000410000 */
[----:B------:R-:W-:Y:S01]  /*6ef0*/  FMUL.FTZ R141, R141, R199 ;  /* 0x000000c78d8d7220 */ /* 0x000fe20000410000 */
[-C--:B------:R-:W-:Y:S01]  /*6f00*/  FMUL.FTZ R142, R142, R197.reuse ;  /* 0x000000c58e8e7220 */ /* 0x080fe20000410000 */
[----:B------:R-:W-:Y:S01]  /*6f10*/  FMUL.FTZ R143, R143, R197 ;  /* 0x000000c58f8f7220 */ /* 0x000fe20000410000 */
[----:B---3--:R-:W-:Y:S01]  /*6f20*/  F2FP.BF16.F32.PACK_AB R5, R193, R196 ;  /* 0x000000c4c105723e */ /* 0x008fe200000010ff */
[-C--:B------:R-:W-:Y:S01]  /*6f30*/  FMUL.FTZ R52, R52, R199.reuse ;  /* 0x000000c734347220 */ /* 0x080fe20000410000 */
[----:B------:R-:W-:Y:S01]  /*6f40*/  FMUL.FTZ R53, R53, R199 ;  /* 0x000000c735357220 */ /* 0x000fe20000410000 */
[-C--:B------:R-:W-:Y:S01]  /*6f50*/  FMUL.FTZ R54, R54, R197.reuse ;  /* 0x000000c536367220 */ /* 0x080fe20000410000 */
[----:B-----5:R-:W-:Y:S01]  /*6f60*/  F2FP.BF16.F32.PACK_AB R7, R3, R164 ;  /* 0x000000a40307723e */ /* 0x020fe200000010ff */
        /* <DEDUP_REMOVED lines=15> */
[----:B------:R-:W1:Y:S01]  /*7060*/  LDSM.16.MT88.4 R140, [R200+0x2000] ;  /* 0x00200000c88c783b */ /* 0x000e620000004200 */
        /* <DEDUP_REMOVED lines=15> */
[----:B------:R-:W2:Y:S01]  /*7160*/  LDSM.16.MT88.4 R136, [R169+0x1c000] ;  /* 0x01c00000a988783b */ /* 0x000ea20000004200 */
[----:B------:R-:W-:Y:S01]  /*7170*/  FMUL.FTZ R77, R77, R199 ;  /* 0x000000c74d4d7220 */ /* 0x000fe20000410000 */
[-C--:B------:R-:W-:Y:S01]  /*7180*/  FMUL.FTZ R78, R78, R197.reuse ;  /* 0x000000c54e4e7220 */ /* 0x080fe20000410000 */
[----:B------:R-:W-:Y:S01]  /*7190*/  FMUL.FTZ R79, R79, R197 ;  /* 0x000000c54f4f7220 */ /* 0x000fe20000410000 */
[----:B------:R-:W-:Y:S01]  /*71a0*/  LDSM.16.MT88.4 R152, [R200] ;  /* 0x00000000c898783b */ /* 0x000fe20000004200 */
        /* <DEDUP_REMOVED lines=11> */
[----:B------:R-:W3:Y:S01]  /*7260*/  LDSM.16.MT88.4 R144, [R210+0x1c000] ;  /* 0x01c00000d290783b */ /* 0x000ee20000004200 */
[----:B------:R-:W-:Y:S01]  /*7270*/  FMUL.FTZ R97, R97, R199 ;  /* 0x000000c761617220 */ /* 0x000fe20000410000 */
        /* <DEDUP_REMOVED lines=15> */
[----:B------:R-:W-:Y:S01]  /*7370*/  LDSM.16.MT88.4 R140, [R209+0x4000] ;  /* 0x00400000d18c783b */ /* 0x000fe20000004200 */
        /* <DEDUP_REMOVED lines=22> */
[C---:B---3--:R-:W-:Y:S01]  /*74e0*/  HMMA.16816.F32.BF16 R76, R4.reuse, R144, R76 ;  /* 0x00000090044c723c */ /* 0x048fe2000004184c */
[-C--:B------:R-:W-:Y:S01]  /*74f0*/  FMUL.FTZ R122, R122, R197.reuse ;  /* 0x000000c57a7a7220 */ /* 0x080fe20000410000 */
[----:B------:R-:W-:Y:S01]  /*7500*/  FMUL.FTZ R123, R123, R197 ;  /* 0x000000c57b7b7220 */ /* 0x000fe20000410000 */
[--C-:B------:R-:W-:Y:S01]  /*7510*/  FFMA.FTZ R206, R176, UR4, -R211.reuse ;  /* 0x00000004b0ce7c23 */ /* 0x100fe200080108d3 */
[----:B------:R-:W-:Y:S01]  /*7520*/  FFMA.FTZ R205, R174, UR4, -R211 ;  /* 0x00000004aecd7c23 */ /* 0x000fe200080108d3 */
[----:B------:R-:W-:Y:S01]  /*7530*/  MUFU.EX2 R204, R204 ;  /* 0x000000cc00cc7308 */ /* 0x000fe20000000800 */
[-C--:B------:R-:W-:Y:S01]  /*7540*/  FMUL.FTZ R8, R160, R199.reuse ;  /* 0x000000c7a0087220 */ /* 0x080fe20000410000 */
[----:B------:R-:W-:Y:S01]  /*7550*/  FMUL.FTZ R9, R161, R199 ;  /* 0x000000c7a1097220 */ /* 0x000fe20000410000 */
[C---:B------:R-:W-:Y:S01]  /*7560*/  HMMA.16816.F32.BF16 R80, R4.reuse, R146, R80 ;  /* 0x000000920450723c */ /* 0x040fe20000041850 */
[----:B------:R-:W2:Y:S01]  /*7570*/  LDSM.16.MT88.4 R144, [R169+0x1e000] ;  /* 0x01e00000a990783b */ /* 0x000ea20000004200 */
[----:B------:R-:W3:Y:S01]  /*7580*/  MUFU.EX2 R203, R203 ;  /* 0x000000cb00cb7308 */ /* 0x000ee20000000800 */
[-C--:B------:R-:W-:Y:S01]  /*7590*/  FMUL.FTZ R10, R162, R197.reuse ;  /* 0x000000c5a20a7220 */ /* 0x080fe20000410000 */
[----:B------:R-:W-:Y:S01]  /*75a0*/  FMUL.FTZ R11, R163, R197 ;  /* 0x000000c5a30b7220 */ /* 0x000fe20000410000 */
[-C--:B------:R-:W-:Y:S01]  /*75b0*/  FMUL.FTZ R156, R156, R199.reuse ;  /* 0x000000c79c9c7220 */ /* 0x080fe20000410000 */
[----:B------:R-:W-:Y:S01]  /*75c0*/  MUFU.EX2 R202, R202 ;  /* 0x000000ca00ca7308 */ /* 0x000fe20000000800 */
[----:B------:R-:W-:Y:S01]  /*75d0*/  FMUL.FTZ R157, R157, R199 ;  /* 0x000000c79d9d7220 */ /* 0x000fe20000410000 */
[C---:B------:R-:W-:Y:S01]  /*75e0*/  HMMA.16816.F32.BF16 R16, R4.reuse, R20, R16 ;  /* 0x000000140410723c */ /* 0x040fe20000041810 */
[-C--:B------:R-:W-:Y:S01]  /*75f0*/  FMUL.FTZ R158, R158, R197.reuse ;  /* 0x000000c59e9e7220 */ /* 0x080fe20000410000 */
[----:B------:R-:W-:Y:S01]  /*7600*/  MUFU.EX2 R201, R201 ;  /* 0x000000c900c97308 */ /* 0x000fe20000000800 */
[----:B------:R-:W-:Y:S01]  /*7610*/  FMUL.FTZ R159, R159, R197 ;  /* 0x000000c59f9f7220 */ /* 0x000fe20000410000 */
[-C--:B------:R-:W-:Y:S01]  /*7620*/  FMUL.FTZ R36, R36, R199.reuse ;  /* 0x000000c724247220 */ /* 0x080fe20000410000 */
[----:B------:R-:W-:Y:S01]  /*7630*/  FMUL.FTZ R37, R37, R199 ;  /* 0x000000c725257220 */ /* 0x000fe20000410000 */
[----:B------:R-:W-:Y:S01]  /*7640*/  MUFU.EX2 R208, R208 ;  /* 0x000000d000d07308 */ /* 0x000fe20000000800 */
[-C--:B------:R-:W-:Y:S01]  /*7650*/  FMUL.FTZ R38, R38, R197.reuse ;  /* 0x000000c526267220 */ /* 0x080fe20000410000 */
[C---:B------:R-:W-:Y:S01]  /*7660*/  HMMA.16816.F32.BF16 R20, R4.reuse, R22, R148 ;  /* 0x000000160414723c */ /* 0x040fe20000041894 */
[----:B------:R-:W-:Y:S01]  /*7670*/  LDSM.16.MT88.4 R148, [R169+0x1a000] ;  /* 0x01a00000a994783b */ /* 0x000fe20000004200 */
[----:B------:R-:W4:Y:S01]  /*7680*/  MUFU.EX2 R207, R207 ;  /* 0x000000cf00cf7308 */ /* 0x000f220000000800 */
[----:B------:R-:W-:Y:S01]  /*7690*/  FMUL.FTZ R39, R39, R197 ;  /* 0x000000c527277220 */ /* 0x000fe20000410000 */
[-C--:B------:R-:W-:Y:S01]  /*76a0*/  FMUL.FTZ R40, R40, R199.reuse ;  /* 0x000000c728287220 */ /* 0x080fe20000410000 */
[----:B------:R-:W-:Y:S01]  /*76b0*/  FMUL.FTZ R41, R41, R199 ;  /* 0x000000c729297220 */ /* 0x000fe20000410000 */
[----:B------:R-:W-:Y:S01]  /*76c0*/  MUFU.EX2 R206, R206 ;  /* 0x000000ce00ce7308 */ /* 0x000fe20000000800 */
[-C--:B------:R-:W-:Y:S01]  /*76d0*/  FMUL.FTZ R42, R42, R197.reuse ;  /* 0x000000c52a2a7220 */ /* 0x080fe20000410000 */
[C---:B------:R-:W-:Y:S01]  /*76e0*/  HMMA.16816.F32.BF16 R32, R4.reuse, R152, R32 ;  /* 0x000000980420723c */ /* 0x040fe20000041820 */
[----:B------:R-:W-:Y:S01]  /*76f0*/  FMUL.FTZ R43, R43, R197 ;  /* 0x000000c52b2b7220 */ /* 0x000fe20000410000 */
[----:B------:R-:W5:Y:S01]  /*7700*/  MUFU.EX2 R205, R205 ;  /* 0x000000cd00cd7308 */ /* 0x000f620000000800 */
        /* <DEDUP_REMOVED lines=19> */
[----:B------:R-:W-:Y:S01]  /*7840*/  LDSM.16.MT88.4 R180, [R169+0x1a800] ;  /* 0x01a80000a9b4783b */ /* 0x000fe20000004200 */
[--C-:B------:R-:W-:Y:S01]  /*7850*/  FFMA.FTZ R215, R244, UR4, -R213.reuse ;  /* 0x00000004f4d77c23 */ /* 0x100fe200080108d5 */
[C---:B------:R-:W-:Y:S01]  /*7860*/  HMMA.16816.F32.BF16 R132, R4.reuse, R154, R132 ;  /* 0x0000009a0484723c */ /* 0x040fe20000041884 */
[----:B------:R-:W-:Y:S01]  /*7870*/  FFMA.FTZ R217, R240, UR4, -R213 ;  /* 0x00000004f0d97c23 */ /* 0x000fe200080108d5 */
[----:B------:R-:W-:Y:S01]  /*7880*/  LDSM.16.MT88.4 R152, [R200+0x6000] ;  /* 0x00600000c898783b */ /* 0x000fe20000004200 */
[--C-:B------:R-:W-:Y:S01]  /*7890*/  FFMA.FTZ R219, R188, UR4, -R211.reuse ;  /* 0x00000004bcdb7c23 */ /* 0x100fe200080108d3 */
[--C-:B------:R-:W-:Y:S01]  /*78a0*/  FFMA.FTZ R223, R186, UR4, -R211.reuse ;  /* 0x00000004badf7c23 */ /* 0x100fe200080108d3 */
[----:B------:R-:W-:Y:S01]  /*78b0*/  FFMA.FTZ R244, R184, UR4, -R211 ;  /* 0x00000004b8f47c23 */ /* 0x000fe200080108d3 */
[----:B------:R-:W-:Y:S01]  /*78c0*/  LDSM.16.MT88.4 R176, [R210+0x1a800] ;  /* 0x01a80000d2b0783b */ /* 0x000fe20000004200 */
[----:B------:R-:W-:Y:S01]  /*78d0*/  MUFU.EX2 R215, R215 ;  /* 0x000000d700d77308 */ /* 0x000fe20000000800 */
[C---:B------:R-:W-:Y:S01]  /*78e0*/  HMMA.16816.F32.BF16 R84, R4.reuse, R140, R84 ;  /* 0x0000008c0454723c */ /* 0x040fe20000041854 */
[----:B------:R-:W-:Y:S01]  /*78f0*/  FFMA.FTZ R199, R237, R199, R194 ;  /* 0x000000c7edc77223 */ /* 0x000fe200000100c2 */
[----:B------:R-:W-:Y:S01]  /*7900*/  LDSM.16.MT88.4 R172, [R209+0x2800] ;  /* 0x00280000d1ac783b */ /* 0x000fe20000004200 */
[----:B------:R-:W-:Y:S01]  /*7910*/  MUFU.EX2 R217, R217 ;  /* 0x000000d900d97308 */ /* 0x000fe20000000800 */
[----:B------:R-:W-:Y:S01]  /*7920*/  FFMA.FTZ R196, R235, R197, R196 ;  /* 0x000000c5ebc47223 */ /* 0x000fe200000100c4 */
[----:B------:R-:W-:Y:S01]  /*7930*/  FADD.FTZ R199, R192, R199 ;  /* 0x000000c7c0c77221 */ /* 0x000fe20000010000 */
[----:B------:R-:W-:Y:S01]  /*7940*/  LDSM.16.MT88.4 R160, [R169+0x1c800] ;  /* 0x01c80000a9a0783b */ /* 0x000fe20000004200 */
[----:B------:R-:W-:Y:S01]  /*7950*/  MUFU.EX2 R219, R219 ;  /* 0x000000db00db7308 */ /* 0x000fe20000000800 */
[C---:B------:R-:W-:Y:S01]  /*7960*/  HMMA.16816.F32.BF16 R88, R4.reuse, R142, R88 ;  /* 0x0000008e0458723c */ /* 0x040fe20000041858 */
[----:B------:R-:W-:Y:S01]  /*7970*/  FADD.FTZ R193, R193, R196 ;  /* 0x000000c4c1c17221 */ /* 0x000fe20000010000 */
[----:B------:R-:W3:Y:S01]  /*7980*/  LDSM.16.MT88.4 R140, [R210+0x1e000] ;  /* 0x01e00000d28c783b */ /* 0x000ee20000004200 */
[----:B------:R-:W-:Y:S01]  /*7990*/  MUFU.EX2 R223, R223 ;  /* 0x000000df00df7308 */ /* 0x000fe20000000800 */
[----:B------:R-:W-:Y:S01]  /*79a0*/  FADD.FTZ R198, R198, R199 ;  /* 0x000000c7c6c67221 */ /* 0x000fe20000010000 */
[----:B------:R-:W-:Y:S01]  /*79b0*/  FADD.FTZ R164, R164, R193 ;  /* 0x000000c1a4a47221 */ /* 0x000fe20000010000 */
[----:B------:R-:W-:Y:S01]  /*79c0*/  LDSM.16.MT88.4 R184, [R200+0x1000] ;  /* 0x00100000c8b8783b */ /* 0x000fe20000004200 */
[----:B------:R-:W-:Y:S01]  /*79d0*/  MUFU.EX2 R244, R244 ;  /* 0x000000f400f47308 */ /* 0x000fe20000000800 */
[----:B--2---:R-:W-:Y:S01]  /*79e0*/  HMMA.16816.F32.BF16 R100, R4, R144, R100 ;  /* 0x000000900464723c */ /* 0x004fe20000041864 */
[----:B------:R-:W-:Y:S01]  /*79f0*/  FADD.FTZ R195, R195, R198 ;  /* 0x000000c6c3c37221 */ /* 0x000fe20000010000 */
[----:B------:R-:W-:Y:S01]  /*7a00*/  FADD.FTZ R3, R3, R164 ;  /* 0x000000a403037221 */ /* 0x000fe20000010000 */
[----:B------:R-:W-:-:S05]  /*7a10*/  MOV R164, R221 ;  /* 0x000000dd00a47202 */ /* 0x000fca0000000f00 */
        /* <DEDUP_REMOVED lines=10> */
[----:B------:R-:W1:Y:S07]  /*7ac0*/  LDSM.16.MT88.4 R148, [R169+0x18800] ;  /* 0x01880000a994783b */ /* 0x000e6e0000004200 */
[C---:B---3--:R-:W-:Y:S08]  /*7ad0*/  HMMA.16816.F32.BF16 R108, R4.reuse, R140, R108 ;  /* 0x0000008c046c723c */ /* 0x048ff0000004186c */
[C---:B------:R-:W-:Y:S01]  /*7ae0*/  HMMA.16816.F32.BF16 R112, R4.reuse, R142, R112 ;  /* 0x0000008e0470723c */ /* 0x040fe20000041870 */
[----:B------:R-:W3:Y:S07]  /*7af0*/  LDSM.16.MT88.4 R140, [R209+0x800] ;  /* 0x00080000d18c783b */ /* 0x000eee0000004200 */
[C---:B------:R-:W-:Y:S08]  /*7b00*/  HMMA.16816.F32.BF16 R124, R4.reuse, R152, R124 ;  /* 0x00000098047c723c */ /* 0x040ff0000004187c */
[----:B------:R-:W-:Y:S01]  /*7b10*/  HMMA.16816.F32.BF16 R4, R4, R154, R128 ;  /* 0x0000009a0404723c */ /* 0x000fe20000041880 */
[----:B------:R-:W-:Y:S01]  /*7b20*/  F2FP.BF16.F32.PACK_AB R128, R203, R204 ;  /* 0x000000cccb80723e */ /* 0x000fe200000010ff */
[----:B------:R-:W3:Y:S01]  /*7b30*/  LDSM.16.MT88.4 R152, [R200+0x2800] ;  /* 0x00280000c898783b */ /* 0x000ee20000004200 */
[----:B----4-:R-:W-:Y:S01]  /*7b40*/  F2FP.BF16.F32.PACK_AB R129, R207, R208 ;  /* 0x000000d0cf81723e */ /* 0x010fe200000010ff */
[----:B------:R-:W-:Y:S01]  /*7b50*/  FADD.FTZ R204, R204, R195 ;  /* 0x000000c3cccc7221 */ /* 0x000fe20000010000 */
[----:B------:R-:W-:Y:S01]  /*7b60*/  F2FP.BF16.F32.PACK_AB R130, R201, R202 ;  /* 0x000000cac982723e */ /* 0x000fe200000010ff */
[----:B------:R-:W-:Y:S01]  /*7b70*/  FADD.FTZ R208, R208, R3 ;  /* 0x00000003d0d07221 */ /* 0x000fe20000010000 */
[----:B-----5:R-:W-:Y:S01]  /*7b80*/  F2FP.BF16.F32.PACK_AB R131, R205, R206 ;  /* 0x000000cecd83723e */ /* 0x020fe200000010ff */
[----:B------:R-:W-:Y:S01]  /*7b90*/  FADD.FTZ R203, R203, R204 ;  /* 0x000000cccbcb7221 */ /* 0x000fe20000010000 */
[----:B------:R-:W-:Y:S01]  /*7ba0*/  MOV R3, R220 ;  /* 0x000000dc00037202 */ /* 0x000fe20000000f00 */
[----:B------:R-:W-:-:S02]  /*7bb0*/  FADD.FTZ R207, R207, R208 ;  /* 0x000000d0cfcf7221 */ /* 0x000fc40000010000 */
        /* <DEDUP_REMOVED lines=15> */
[----:B------:R-:W3:Y:S07]  /*7cb0*/  LDSM.16.MT88.4 R140, [R169+0x1e800] ;  /* 0x01e80000a98c783b */ /* 0x000eee0000004200 */
        /* <DEDUP_REMOVED lines=8> */
[----:B------:R-:W2:Y:S07]  /*7d40*/  LDSM.16.MT88.4 R156, [R169+0x19000] ;  /* 0x01900000a99c783b */ /* 0x000eae0000004200 */
[C---:B-1----:R-:W-:Y:S01]  /*7d50*/  HMMA.16816.F32.BF16 R108, R128.reuse, R136, R108 ;  /* 0x00000088806c723c */ /* 0x042fe2000004186c */
[----:B------:R-:W-:Y:S01]  /*7d60*/  FFMA.FTZ R136, R246, UR4, -R213 ;  /* 0x00000004f6887c23 */ /* 0x000fe200080108d5 */
[----:B------:R-:W-:Y:S01]  /*7d70*/  FFMA.FTZ R246, R190, UR4, -R211 ;  /* 0x00000004bef67c23 */ /* 0x000fe200080108d3 */
[----:B------:R-:W-:Y:S01]  /*7d80*/  FFMA.FTZ R137, R242, UR4, -R213 ;  /* 0x00000004f2897c23 */ /* 0x000fe200080108d5 */
[----:B------:R-:W-:Y:S01]  /*7d90*/  LDSM.16.MT88.4 R188, [R169+0x1b000] ;  /* 0x01b00000a9bc783b */ /* 0x000fe20000004200 */
[----:B------:R-:W1:Y:S03]  /*7da0*/  MUFU.EX2 R242, R136 ;  /* 0x0000008800f27308 */ /* 0x000e660000000800 */
[C---:B------:R-:W-:Y:S01]  /*7db0*/  HMMA.16816.F32.BF16 R36, R128.reuse, R180, R36 ;  /* 0x000000b48024723c */ /* 0x040fe20000041824 */
[----:B------:R5:W-:Y:S04]  /*7dc0*/  MUFU.EX2 R240, R137 ;  /* 0x0000008900f07308 */ /* 0x000be80000000800 */
[----:B------:R-:W1:Y:S03]  /*7dd0*/  MUFU.EX2 R246, R246 ;  /* 0x000000f600f67308 */ /* 0x000e660000000800 */
        /* <DEDUP_REMOVED lines=9> */
[C---:B------:R-:W-:Y:S08]  /*7e70*/  HMMA.16816.F32.BF16 R72, R128.reuse, R162, R72 ;  /* 0x000000a28048723c */ /* 0x040ff00000041848 */
[C---:B----4-:R-:W-:Y:S08]  /*7e80*/  HMMA.16816.F32.BF16 R84, R128.reuse, R148, R84 ;  /* 0x000000948054723c */ /* 0x050ff00000041854 */
[C---:B------:R-:W-:Y:S01]  /*7e90*/  HMMA.16816.F32.BF16 R88, R128.reuse, R150, R88 ;  /* 0x000000968058723c */ /* 0x040fe20000041858 */
[----:B------:R-:W-:Y:S07]  /*7ea0*/  LDSM.16.MT88.4 R148, [R210+0x1d000] ;  /* 0x01d00000d294783b */ /* 0x000fee0000004200 */
[C---:B---3--:R-:W-:Y:S08]  /*7eb0*/  HMMA.16816.F32.BF16 R100, R128.reuse, R140, R100 ;  /* 0x0000008c8064723c */ /* 0x048ff00000041864 */
[C---:B------:R-:W-:Y:S01]  /*7ec0*/  HMMA.16816.F32.BF16 R104, R128.reuse, R142, R104 ;  /* 0x0000008e8068723c */ /* 0x040fe20000041868 */
[----:B------:R-:W-:Y:S07]  /*7ed0*/  LDSM.16.MT88.4 R140, [R210+0x19000] ;  /* 0x01900000d28c783b */ /* 0x000fee0000004200 */
[C---:B------:R-:W-:Y:S01]  /*7ee0*/  HMMA.16816.F32.BF16 R112, R128.reuse, R138, R112 ;  /* 0x0000008a8070723c */ /* 0x040fe20000041870 */
[----:B-----5:R-:W3:Y:S07]  /*7ef0*/  LDSM.16.MT88.4 R136, [R209+0x1000] ;  /* 0x00100000d188783b */ /* 0x020eee0000004200 */
[C---:B------:R-:W-:Y:S08]  /*7f00*/  HMMA.16816.F32.BF16 R116, R128.reuse, R152, R116 ;  /* 0x000000988074723c */ /* 0x040ff00000041874 */
[C---:B------:R-:W-:Y:S01]  /*7f10*/  HMMA.16816.F32.BF16 R120, R128.reuse, R154, R120 ;  /* 0x0000009a8078723c */ /* 0x040fe20000041878 */
[----:B------:R-:W-:Y:S07]  /*7f20*/  LDSM.16.MT88.4 R152, [R169+0x1d000] ;  /* 0x01d00000a998783b */ /* 0x000fee0000004200 */
[C---:B--2---:R-:W-:Y:S08]  /*7f30*/  HMMA.16816.F32.BF16 R124, R128.reuse, R144, R124 ;  /* 0x00000090807c723c */ /* 0x044ff0000004187c */
[----:B------:R-:W-:Y:S01]  /*7f40*/  HMMA.16816.F32.BF16 R128, R128, R146, R4 ;  /* 0x000000928080723c */ /* 0x000fe20000041804 */
[----:B-1----:R-:W-:Y:S01]  /*7f50*/  F2FP.BF16.F32.PACK_AB R4, R242, R215 ;  /* 0x000000d7f204723e */ /* 0x002fe200000010ff */
        /* <DEDUP_REMOVED lines=10> */
[----:B------:R-:W-:Y:S01]  /*8000*/  LDSM.16.MT88.4 R8, [R210+0x1f000] ;  /* 0x01f00000d208783b */ /* 0x000fe20000004200 */
[----:B------:R-:W-:Y:S01]  /*8010*/  FADD.FTZ R223, R223, R246 ;  /* 0x000000f6dfdf7221 */ /* 0x000fe20000010000 */
[----:B------:R-:W-:-:S03]  /*8020*/  FADD.FTZ R217, R217, R240 ;  /* 0x000000f0d9d97221 */ /* 0x000fc60000010000 */
[----:B------:R-:W-:Y:S02]  /*8030*/  FADD.FTZ R244, R244, R223 ;  /* 0x000000dff4f47221 */ /* 0x000fe40000010000 */
[C---:B------:R-:W-:Y:S01]  /*8040*/  HMMA.16816.F32.BF16 R156, R4.reuse, R158, R12 ;  /* 0x0000009e049c723c */ /* 0x040fe2000004180c */
[----:B------:R-:W1:Y:S07]  /*8050*/  LDSM.16.MT88.4 R12, [R169+0x1f000] ;  /* 0x01f00000a90c783b */ /* 0x000e6e0000004200 */
[C---:B---3--:R-:W-:Y:S08]  /*8060*/  HMMA.16816.F32.BF16 R24, R4.reuse, R136, R24 ;  /* 0x000000880418723c */ /* 0x048ff00000041818 */
[C---:B------:R-:W-:Y:S08]  /*8070*/  HMMA.16816.F32.BF16 R28, R4.reuse, R138, R28 ;  /* 0x0000008a041c723c */ /* 0x040ff0000004181c */
[C---:B------:R-:W-:Y:S08]  /*8080*/  HMMA.16816.F32.BF16 R16, R4.reuse, R140, R16 ;  /* 0x0000008c0410723c */ /* 0x040ff00000041810 */
[C---:B------:R-:W-:Y:S01]  /*8090*/  HMMA.16816.F32.BF16 R20, R4.reuse, R142, R20 ;  /* 0x0000008e0414723c */ /* 0x040fe20000041814 */
[----:B------:R-:W2:Y:S07]  /*80a0*/  LDSM.16.MT88.4 R140, [R200+0x5000] ;  /* 0x00500000c88c783b */ /* 0x000eae0000004200 */
[----:B------:R-:W-:Y:S01]  /*80b0*/  HMMA.16816.F32.BF16 R136, R4, R184, R32 ;  /* 0x000000b80488723c */ /* 0x000fe20000041820 */
[----:B------:R-:W3:Y:S01]  /*80c0*/  LDSM.16.MT88.4 R32, [R209+0x7000] ;  /* 0x00700000d120783b */ /* 0x000ee20000004200 */
[--C-:B------:R-:W-:Y:S01]  /*80d0*/  FFMA.FTZ R184, R236, UR4, -R213.reuse ;  /* 0x00000004ecb87c23 */ /* 0x100fe200080108d5 */
[----:B------:R-:W-:-:S05]  /*80e0*/  FFMA.FTZ R185, R238, UR4, -R213 ;  /* 0x00000004eeb97c23 */ /* 0x000fca00080108d5 */
[C---:B-1----:R-:W-:Y:S01]  /*80f0*/  HMMA.16816.F32.BF16 R100, R4.reuse, R12, R100 ;  /* 0x0000000c0464723c */ /* 0x042fe20000041864 */
[----:B------:R-:W-:Y:S04]  /*8100*/  MUFU.EX2 R184, R184 ;  /* 0x000000b800b87308 */ /* 0x000fe80000000800 */
[----:B------:R-:W1:Y:S03]  /*8110*/  MUFU.EX2 R185, R185 ;  /* 0x000000b900b97308 */ /* 0x000e660000000800 */
[C---:B------:R-:W-:Y:S01]  /*8120*/  HMMA.16816.F32.BF16 R104, R4.reuse, R14, R104 ;  /* 0x0000000e0468723c */ /* 0x040fe20000041868 */
[----:B------:R-:W4:Y:S07]  /*8130*/  LDSM.16.MT88.4 R12, [R200+0x7000] ;  /* 0x00700000c80c783b */ /* 0x000f2e0000004200 */
[C---:B------:R-:W-:Y:S08]  /*8140*/  HMMA.16816.F32.BF16 R108, R4.reuse, R8, R108 ;  /* 0x00000008046c723c */ /* 0x040ff0000004186c */
[C---:B------:R-:W-:Y:S01]  /*8150*/  HMMA.16816.F32.BF16 R112, R4.reuse, R10, R112 ;  /* 0x0000000a0470723c */ /* 0x040fe20000041870 */
[----:B------:R-:W5:Y:S07]  /*8160*/  LDSM.16.MT88.4 R8, [R210+0x1f800] ;  /* 0x01f80000d208783b */ /* 0x000f6e0000004200 */
[----:B------:R-:W-:Y:S01]  /*8170*/  HMMA.16816.F32.BF16 R132, R4, R186, R132 ;  /* 0x000000ba0484723c */ /* 0x000fe20000041884 */
[--C-:B------:R-:W-:Y:S01]  /*8180*/  FFMA.FTZ R186, R224, UR4, -R213.reuse ;  /* 0x00000004e0ba7c23 */ /* 0x100fe200080108d5 */
[----:B------:R-:W-:-:S05]  /*8190*/  FFMA.FTZ R187, R222, UR4, -R213 ;  /* 0x00000004debb7c23 */ /* 0x000fca00080108d5 */
[----:B------:R-:W-:Y:S01]  /*81a0*/  MUFU.EX2 R186, R186 ;  /* 0x000000ba00ba7308 */ /* 0x000fe20000000800 */
[C---:B------:R-:W-:Y:S01]  /*81b0*/  HMMA.16816.F32.BF16 R36, R4.reuse, R188, R36 ;  /* 0x000000bc0424723c */ /* 0x040fe20000041824 */
[--C-:B------:R-:W-:Y:S01]  /*81c0*/  FFMA.FTZ R188, R216, UR4, -R211.reuse ;  /* 0x00000004d8bc7c23 */ /* 0x100fe200080108d3 */
[--C-:B------:R-:W-:Y:S01]  /*81d0*/  FFMA.FTZ R189, R214, UR4, -R211.reuse ;  /* 0x00000004d6bd7c23 */ /* 0x100fe200080108d3 */
[----:B------:R-:W-:Y:S04]  /*81e0*/  MUFU.EX2 R187, R187 ;  /* 0x000000bb00bb7308 */ /* 0x000fe80000000800 */
[----:B------:R-:W-:Y:S01]  /*81f0*/  MUFU.EX2 R188, R188 ;  /* 0x000000bc00bc7308 */ /* 0x000fe20000000800 */
[C---:B------:R-:W-:Y:S01]  /*8200*/  HMMA.16816.F32.BF16 R40, R4.reuse, R190, R40 ;  /* 0x000000be0428723c */ /* 0x040fe20000041828 */
[--C-:B------:R-:W-:Y:S01]  /*8210*/  FFMA.FTZ R191, R218, UR4, -R211.reuse ;  /* 0x00000004dabf7c23 */ /* 0x100fe200080108d3 */
[----:B------:R-:W-:Y:S01]  /*8220*/  FFMA.FTZ R190, R212, UR4, -R211 ;  /* 0x00000004d4be7c23 */ /* 0x000fe200080108d3 */
[----:B------:R-:W-:Y:S04]  /*8230*/  MUFU.EX2 R189, R189 ;  /* 0x000000bd00bd7308 */ /* 0x000fe80000000800 */
[----:B------:R-:W5:Y:S01]  /*8240*/  MUFU.EX2 R191, R191 ;  /* 0x000000bf00bf7308 */ /* 0x000f620000000800 */
[C---:B------:R-:W-:Y:S03]  /*8250*/  HMMA.16816.F32.BF16 R44, R4.reuse, R180, R44 ;  /* 0x000000b4042c723c */ /* 0x040fe6000004182c */
[----:B------:R-:W5:Y:S05]  /*8260*/  MUFU.EX2 R190, R190 ;  /* 0x000000be00be7308 */ /* 0x000f6a0000000800 */
        /* <DEDUP_REMOVED lines=21> */
[----:B------:R-:W-:Y:S07]  /*83c0*/  LDSM.16.MT88.4 R32, [R200+0x1800] ;  /* 0x00180000c820783b */ /* 0x000fee0000004200 */
[C---:B----4-:R-:W-:Y:S08]  /*83d0*/  HMMA.16816.F32.BF16 R124, R4.reuse, R12, R124 ;  /* 0x0000000c047c723c */ /* 0x050ff0000004187c */
[----:B------:R-:W-:Y:S01]  /*83e0*/  HMMA.16816.F32.BF16 R128, R4, R14, R128 ;  /* 0x0000000e0480723c */ /* 0x000fe20000041880 */
[----:B-1----:R-:W-:Y:S01]  /*83f0*/  F2FP.BF16.F32.PACK_AB R4, R185, R184 ;  /* 0x000000b8b904723e */ /* 0x002fe200000010ff */
[----:B------:R-:W1:Y:S01]  /*8400*/  LDSM.16.MT88.4 R12, [R209+0x3800] ;  /* 0x00380000d10c783b */ /* 0x000e620000004200 */
        /* <DEDUP_REMOVED lines=14> */
[C---:B------:R-:W-:Y:S01]  /*84f0*/  HMMA.16816.F32.BF16 R152, R4.reuse, R148, R16 ;  /* 0x000000940498723c */ /* 0x040fe20000041810 */
[----:B------:R-:W-:Y:S07]  /*8500*/  LDSM.16.MT88.4 R16, [R200+0x3800] ;  /* 0x00380000c810783b */ /* 0x000fee0000004200 */
[C---:B------:R-:W-:Y:S08]  /*8510*/  HMMA.16816.F32.BF16 R76, R4.reuse, R144, R76 ;  /* 0x00000090044c723c */ /* 0x040ff0000004184c */
[C---:B------:R-:W-:Y:S08]  /*8520*/  HMMA.16816.F32.BF16 R80, R4.reuse, R146, R80 ;  /* 0x000000920450723c */ /* 0x040ff00000041850 */
[C---:B------:R-:W-:Y:S01]  /*8530*/  HMMA.16816.F32.BF16 R148, R4.reuse, R150, R20 ;  /* 0x000000960494723c */ /* 0x040fe20000041814 */
[----:B------:R-:W-:Y:S07]  /*8540*/  LDSM.16.MT88.4 R20, [R169+0x1b800] ;  /* 0x01b80000a914783b */ /* 0x000fee0000004200 */
[C---:B------:R-:W-:Y:S08]  /*8550*/  HMMA.16816.F32.BF16 R44, R4.reuse, R172, R44 ;  /* 0x000000ac042c723c */ /* 0x040ff0000004182c */
[C---:B------:R-:W-:Y:S01]  /*8560*/  HMMA.16816.F32.BF16 R48, R4.reuse, R174, R48 ;  /* 0x000000ae0430723c */ /* 0x040fe20000041830 */
[----:B------:R-:W4:Y:S07]  /*8570*/  LDSM.16.MT88.4 R172, [R169+0x19800] ;  /* 0x01980000a9ac783b */ /* 0x000f2e0000004200 */
[C---:B--2---:R-:W-:Y:S01]  /*8580*/  HMMA.16816.F32.BF16 R144, R4.reuse, R140, R24 ;  /* 0x0000008c0490723c */ /* 0x044fe20000041818 */
[----:B------:R-:W-:Y:S07]  /*8590*/  LDSM.16.MT88.4 R24, [R169+0x1f800] ;  /* 0x01f80000a918783b */ /* 0x000fee0000004200 */
[C---:B-1----:R-:W-:Y:S08]  /*85a0*/  HMMA.16816.F32.BF16 R52, R4.reuse, R12, R52 ;  /* 0x0000000c0434723c */ /* 0x042ff00000041834 */
[C---:B------:R-:W-:Y:S01]  /*85b0*/  HMMA.16816.F32.BF16 R56, R4.reuse, R14, R56 ;  /* 0x0000000e0438723c */ /* 0x040fe20000041838 */
[----:B------:R-:W1:Y:S07]  /*85c0*/  LDSM.16.MT88.4 R12, [R200+0x5800] ;  /* 0x00580000c80c783b */ /* 0x000e6e0000004200 */
[C---:B---3--:R-:W-:Y:S08]  /*85d0*/  HMMA.16816.F32.BF16 R68, R4.reuse, R8, R68 ;  /* 0x000000080444723c */ /* 0x048ff00000041844 */
[C---:B------:R-:W-:Y:S01]  /*85e0*/  HMMA.16816.F32.BF16 R72, R4.reuse, R10, R72 ;  /* 0x0000000a0448723c */ /* 0x040fe20000041848 */
[----:B------:R-:W2:Y:S07]  /*85f0*/  LDSM.16.MT88.4 R8, [R200+0x7800] ;  /* 0x00780000c808783b */ /* 0x000eae0000004200 */
        /* <DEDUP_REMOVED lines=17> */
[C---:B--2---:R-:W-:Y:S08]  /*8710*/  HMMA.16816.F32.BF16 R124, R4.reuse, R8, R124 ;  /* 0x00000008047c723c */ /* 0x044ff0000004187c */
        /* <DEDUP_REMOVED lines=10> */
[----:B------:R-:W-:Y:S01]  /*87c0*/  LOP3.LUT R222, R0, 0x400, RZ, 0xc0, !PT ;  /* 0x0000040000de7812 */ /* 0x000fe200078ec0ff */
[----:B------:R-:W-:Y:S01]  /*87d0*/  IMAD.MOV.U32 R223, RZ, RZ, 0x20 ;  /* 0x00000020ffdf7424 */ /* 0x000fe200078e00ff */
[----:B------:R-:W-:Y:S01]  /*87e0*/  LOP3.LUT R165, R165, 0x38, RZ, 0xc0, !PT ;  /* 0x00000038a5a57812 */ /* 0x000fe200078ec0ff */
[----:B------:R-:W2:Y:S01]  /*87f0*/  LDCU UR4, c[0x0][0x50c] ;  /* 0x0000a180ff0477ac */ /* 0x000ea20008000800 */
[----:B------:R-:W-:Y:S02]  /*8800*/  LOP3.LUT R6, R9, 0x7c00, R6, 0xf8, !PT ;  /* 0x00007c0009067812 */ /* 0x000fe400078ef806 */
[----:B------:R-:W-:-:S02]  /*8810*/  LOP3.LUT R9, R165, 0x1c0, R0, 0xf8, !PT ;  /* 0x000001c0a5097812 */ /* 0x000fc400078ef800 */
[----:B------:R-:W-:Y:S01]  /*8820*/  SEL R223, R223, 0xffffffe0, !P0 ;  /* 0xffffffe0dfdf7807 */ /* 0x000fe20004000000 */
        /* <DEDUP_REMOVED lines=24> */
[----:B------:R-:W-:Y:S01]  /*89b0*/  IMAD.IADD R3, R164, 0x1, R223 ;  /* 0x00000001a4037824 */ /* 0x000fe200078e02df */
[----:B------:R-:W-:Y:S02]  /*89c0*/  SEL R8, R8, 0xffffffc0, !P6 ;  /* 0xffffffc008087807 */ /* 0x000fe40007000000 */
[----:B------:R-:W-:Y:S03]  /*89d0*/  LDGSTS.E.BYPASS.LTC128B.128 [R234+0x1c000], desc[UR12][R14.64+0x100] ;  /* 0x1c0001000eea7fae */ /* 0x000fe6000b981a0c */
[----:B------:R-:W-:Y:S01]  /*89e0*/  IMAD.IADD R224, R8, 0x1, R233 ;  /* 0x0000000108e07824 */ /* 0x000fe200078e02e9 */
[----:B------:R-:W-:Y:S01]  /*89f0*/  LDGSTS.E.BYPASS.LTC128B.128 [R234+0x1e000], desc[UR12][R14.64+0x180] ;  /* 0x1e0001800eea7fae */ /* 0x000fe2000b981a0c */
[----:B------:R-:W-:-:S02]  /*8a00*/  IMAD.IADD R164, R164, 0x1, R8 ;  /* 0x00000001a4a47824 */ /* 0x000fc400078e0208 */
[C---:B------:R-:W-:Y:S01]  /*8a10*/  IMAD.IADD R225, R223.reuse, 0x1, R224 ;  /* 0x00000001dfe17824 */ /* 0x040fe200078e02e0 */
[----:B------:R-:W-:Y:S01]  /*8a20*/  LDGSTS.E.BYPASS.LTC128B.128 [R234+0x19000], desc[UR12][R12.64] ;  /* 0x190000000cea7fae */ /* 0x000fe2000b981a0c */
[----:B------:R-:W-:-:S03]  /*8a30*/  IMAD.IADD R223, R223, 0x1, R164 ;  /* 0x00000001dfdf7824 */ /* 0x000fc600078e02a4 */
[----:B------:R-:W-:Y:S04]  /*8a40*/  LDGSTS.E.BYPASS.LTC128B.128 [R234+0x1b000], desc[UR12][R12.64+0x80] ;  /* 0x1b0000800cea7fae */ /* 0x000fe8000b981a0c */
[----:B------:R-:W-:Y:S04]  /*8a50*/  LDGSTS.E.BYPASS.LTC128B.128 [R234+0x1d000], desc[UR12][R12.64+0x100] ;  /* 0x1d0001000cea7fae */ /* 0x000fe8000b981a0c */
[----:B------:R1:W-:Y:S04]  /*8a60*/  LDGSTS.E.BYPASS.LTC128B.128 [R234+0x1f000], desc[UR12][R12.64+0x180] ;  /* 0x1f0001800cea7fae */ /* 0x0003e8000b981a0c */
[----:B------:R-:W-:Y:S04]  /*8a70*/  LDSM.16.M88.4 R200, [R233] ;  /* 0x00000000e9c8783b */ /* 0x000fe80000000200 */
[----:B------:R-:W1:Y:S04]  /*8a80*/  LDSM.16.M88.4 R24, [R222+UR5+0x10000] ;  /* 0x01000005de18783b */ /* 0x000e680008000200 */
[----:B------:R-:W3:Y:S04]  /*8a90*/  LDSM.16.M88.4 R180, [R222+UR5+0x10800] ;  /* 0x01080005deb4783b */ /* 0x000ee80008000200 */
[----:B------:R-:W4:Y:S04]  /*8aa0*/  LDSM.16.M88.4 R172, [R222+UR5+0x11000] ;  /* 0x01100005deac783b */ /* 0x000f280008000200 */
[----:B------:R-:W5:Y:S04]  /*8ab0*/  LDSM.16.M88.4 R4, [R222+UR5+0x11800] ;  /* 0x01180005de04783b */ /* 0x000f680008000200 */
[----:B------:R-:W-:Y:S04]  /*8ac0*/  LDSM.16.M88.4 R20, [R227] ;  /* 0x00000000e314783b */ /* 0x000fe80000000200 */
[----:B------:R-:W2:Y:S04]  /*8ad0*/  LDSM.16.M88.4 R32, [R3+0x10000] ;  /* 0x010000000320783b */ /* 0x000ea80000000200 */
[----:B------:R-:W2:Y:S04]  /*8ae0*/  LDSM.16.M88.4 R28, [R3+0x10800] ;  /* 0x01080000031c783b */ /* 0x000ea80000000200 */
[----:B------:R-:W2:Y:S04]  /*8af0*/  LDSM.16.M88.4 R188, [R3+0x11800] ;  /* 0x0118000003bc783b */ /* 0x000ea80000000200 */
[----:B------:R-:W-:Y:S04]  /*8b00*/  LDSM.16.M88.4 R16, [R224] ;  /* 0x00000000e010783b */ /* 0x000fe80000000200 */
[----:B------:R-:W2:Y:S01]  /*8b10*/  LDSM.16.M88.4 R8, [R164+0x10000] ;  /* 0x01000000a408783b */ /* 0x000ea20000000200 */
[C---:B-1----:R-:W-:Y:S03]  /*8b20*/  HMMA.16816.F32.BF16 R12, R200.reuse, R24, RZ ;  /* 0x00000018c80c723c */ /* 0x042fe600000418ff */
[----:B------:R-:W-:Y:S04]  /*8b30*/  LDSM.16.M88.4 R192, [R3+0x11000] ;  /* 0x0110000003c0783b */ /* 0x000fe80000000200 */
[----:B------:R-:W-:Y:S01]  /*8b40*/  LDSM.16.M88.4 R208, [R223+0x11800] ;  /* 0x01180000dfd0783b */ /* 0x000fe20000000200 */
[C---:B---3--:R-:W-:Y:S03]  /*8b50*/  HMMA.16816.F32.BF16 R184, R200.reuse, R180, RZ ;  /* 0x000000b4c8b8723c */ /* 0x048fe600000418ff */
[----:B------:R-:W-:Y:S04]  /*8b60*/  LDSM.16.M88.4 R196, [R222+UR5+0x12800] ;  /* 0x01280005dec4783b */ /* 0x000fe80008000200 */
[----:B------:R-:W-:Y:S01]  /*8b70*/  LDSM.16.M88.4 R216, [R3+0x15800] ;  /* 0x0158000003d8783b */ /* 0x000fe20000000200 */
[C---:B----4-:R-:W-:Y:S03]  /*8b80*/  HMMA.16816.F32.BF16 R176, R200.reuse, R172, RZ ;  /* 0x000000acc8b0723c */ /* 0x050fe600000418ff */
[----:B------:R-:W-:Y:S04]  /*8b90*/  LDSM.16.M88.4 R212, [R225+0x8000] ;  /* 0x00800000e1d4783b */ /* 0x000fe80000000200 */
[----:B------:R-:W0:Y:S01]  /*8ba0*/  LDGDEPBAR ;  /* 0x00000000000079af */ /* 0x000e220000000000 */
[C---:B------:R-:W-:Y:S08]  /*8bb0*/  HMMA.16816.F32.BF16 R24, R200.reuse, R26, RZ ;  /* 0x0000001ac818723c */ /* 0x040ff000000418ff */
[C---:B------:R-:W-:Y:S08]  /*8bc0*/  HMMA.16816.F32.BF16 R180, R200.reuse, R182, RZ ;  /* 0x000000b6c8b4723c */ /* 0x040ff000000418ff */
[C---:B------:R-:W-:Y:S08]  /*8bd0*/  HMMA.16816.F32.BF16 R172, R200.reuse, R174, RZ ;  /* 0x000000aec8ac723c */ /* 0x040ff000000418ff */
[C---:B-----5:R-:W-:Y:S08]  /*8be0*/  HMMA.16816.F32.BF16 R204, R200.reuse, R4, RZ ;  /* 0x00000004c8cc723c */ /* 0x060ff000000418ff */
        /* <DEDUP_REMOVED lines=11> */
[C---:B------:R-:W-:Y:S08]  /*8ca0*/  HMMA.16816.F32.BF16 R12, R16.reuse, R8, R12 ;  /* 0x00000008100c723c */ /* 0x040ff0000004180c */
        /* <DEDUP_REMOVED lines=80> */
[----:B------:R-:W-:Y:S03]  /*91b0*/  LDSM.16.M88.4 R8, [R3+0x14800] ;  /* 0x014800000308783b */ /* 0x000fe60000000200 */
[C---:B-1----:R-:W-:Y:S08]  /*91c0*/  HMMA.16816.F32.BF16 R184, R188.reuse, R4, R184 ;  /* 0x00000004bcb8723c */ /* 0x042ff000000418b8 */
[C---:B------:R-:W-:Y:S01]  /*91d0*/  HMMA.16816.F32.BF16 R180, R188.reuse, R6, R180 ;  /* 0x00000006bcb4723c */ /* 0x040fe200000418b4 */
[----:B------:R-:W1:Y:S07]  /*91e0*/  LDSM.16.M88.4 R4, [R3+0x15000] ;  /* 0x015000000304783b */ /* 0x000e6e0000000200 */
[C---:B----4-:R-:W-:Y:S08]  /*91f0*/  HMMA.16816.F32.BF16 R12, R188.reuse, R16, R12 ;  /* 0x00000010bc0c723c */ /* 0x050ff0000004180c */
[C---:B------:R-:W-:Y:S01]  /*9200*/  HMMA.16816.F32.BF16 R24, R188.reuse, R18, R24 ;  /* 0x00000012bc18723c */ /* 0x040fe20000041818 */
[----:B------:R-:W3:Y:S07]  /*9210*/  LDSM.16.M88.4 R16, [R224+0x8000] ;  /* 0x00800000e010783b */ /* 0x000eee0000000200 */
[C---:B------:R-:W-:Y:S08]  /*9220*/  HMMA.16816.F32.BF16 R176, R188.reuse, R196, R176 ;  /* 0x000000c4bcb0723c */ /* 0x040ff000000418b0 */
[C---:B------:R-:W-:Y:S01]  /*9230*/  HMMA.16816.F32.BF16 R172, R188.reuse, R198, R172 ;  /* 0x000000c6bcac723c */ /* 0x040fe200000418ac */
[----:B------:R-:W-:Y:S07]  /*9240*/  LDSM.16.M88.4 R196, [R233+0xc000] ;  /* 0x00c00000e9c4783b */ /* 0x000fee0000000200 */
[C---:B------:R-:W-:Y:S08]  /*9250*/  HMMA.16816.F32.BF16 R204, R188.reuse, R192, R204 ;  /* 0x000000c0bccc723c */ /* 0x040ff000000418cc */
[----:B------:R-:W-:Y:S01]  /*9260*/  HMMA.16816.F32.BF16 R200, R188, R194, R200 ;  /* 0x000000c2bcc8723c */ /* 0x000fe200000418c8 */
[----:B------:R-:W4:Y:S04]  /*9270*/  LDSM.16.M88.4 R192, [R223+0x14000] ;  /* 0x01400000dfc0783b */ /* 0x000f280000000200 */
[----:B------:R-:W5:Y:S03]  /*9280*/  LDSM.16.M88.4 R188, [R164+0x15000] ;  /* 0x01500000a4bc783b */ /* 0x000f660000000200 */
[C---:B--2---:R-:W-:Y:S08]  /*9290*/  HMMA.16816.F32.BF16 R12, R28.reuse, R20, R12 ;  /* 0x000000141c0c723c */ /* 0x044ff0000004180c */
[C---:B------:R-:W-:Y:S01]  /*92a0*/  HMMA.16816.F32.BF16 R24, R28.reuse, R22, R24 ;  /* 0x000000161c18723c */ /* 0x040fe20000041818 */
[----:B------:R-:W2:Y:S07]  /*92b0*/  LDSM.16.M88.4 R20, [R164+0x15800] ;  /* 0x01580000a414783b */ /* 0x000eae0000000200 */
[C---:B-1----:R-:W-:Y:S08]  /*92c0*/  HMMA.16816.F32.BF16 R176, R28.reuse, R4, R176 ;  /* 0x000000041cb0723c */ /* 0x042ff000000418b0 */
[----:B------:R-:W-:Y:S01]  /*92d0*/  HMMA.16816.F32.BF16 R172, R28, R6, R172 ;  /* 0x000000061cac723c */ /* 0x000fe200000418ac */
[----:B------:R-:W1:Y:S07]  /*92e0*/  LDSM.16.M88.4 R4, [R222+UR5+0x16000] ;  /* 0x01600005de04783b */ /* 0x000e6e0008000200 */
[----:B---3--:R-:W-:Y:S08]  /*92f0*/  HMMA.16816.F32.BF16 R12, R16, R32, R12 ;  /* 0x00000020100c723c */ /* 0x008ff0000004180c */
[C---:B------:R-:W-:Y:S08]  /*9300*/  HMMA.16816.F32.BF16 R184, R28.reuse, R8, R184 ;  /* 0x000000081cb8723c */ /* 0x040ff000000418b8 */
[C---:B------:R-:W-:Y:S01]  /*9310*/  HMMA.16816.F32.BF16 R180, R28.reuse, R10, R180 ;  /* 0x0000000a1cb4723c */ /* 0x040fe200000418b4 */
[----:B------:R-:W3:Y:S07]  /*9320*/  LDSM.16.M88.4 R8, [R223+0x14800] ;  /* 0x01480000df08783b */ /* 0x000eee0000000200 */
[C---:B------:R-:W-:Y:S08]  /*9330*/  HMMA.16816.F32.BF16 R204, R28.reuse, R216, R204 ;  /* 0x000000d81ccc723c */ /* 0x040ff000000418cc */
[----:B------:R-:W-:Y:S01]  /*9340*/  HMMA.16816.F32.BF16 R200, R28, R218, R200 ;  /* 0x000000da1cc8723c */ /* 0x000fe200000418c8 */
[----:B------:R-:W-:Y:S04]  /*9350*/  LDSM.16.M88.4 R216, [R3+0x16000] ;  /* 0x0160000003d8783b */ /* 0x000fe80000000200 */
[----:B------:R-:W-:Y:S03]  /*9360*/  LDSM.16.M88.4 R28, [R223+0x15000] ;  /* 0x01500000df1c783b */ /* 0x000fe60000000200 */
[----:B------:R-:W-:Y:S01]  /*9370*/  HMMA.16816.F32.BF16 R24, R16, R34, R24 ;  /* 0x000000221018723c */ /* 0x000fe20000041818 */
[----:B------:R-:W3:Y:S07]  /*9380*/  LDSM.16.M88.4 R32, [R227+0xc000] ;  /* 0x00c00000e320783b */ /* 0x000eee0000000200 */
[----:B----4-:R-:W-:Y:S08]  /*9390*/  HMMA.16816.F32.BF16 R12, R212, R192, R12 ;  /* 0x000000c0d40c723c */ /* 0x010ff0000004180c */
[C---:B------:R-:W-:Y:S08]  /*93a0*/  HMMA.16816.F32.BF16 R184, R16.reuse, R208, R184 ;  /* 0x000000d010b8723c */ /* 0x040ff000000418b8 */
[C---:B------:R-:W-:Y:S01]  /*93b0*/  HMMA.16816.F32.BF16 R180, R16.reuse, R210, R180 ;  /* 0x000000d210b4723c */ /* 0x040fe200000418b4 */
[----:B------:R-:W-:Y:S07]  /*93c0*/  LDSM.16.M88.4 R208, [R223+0x15800] ;  /* 0x01580000dfd0783b */ /* 0x000fee0000000200 */
[C---:B-----5:R-:W-:Y:S08]  /*93d0*/  HMMA.16816.F32.BF16 R176, R16.reuse, R188, R176 ;  /* 0x000000bc10b0723c */ /* 0x060ff000000418b0 */
[C---:B------:R-:W-:Y:S01]  /*93e0*/  HMMA.16816.F32.BF16 R172, R16.reuse, R190, R172 ;  /* 0x000000be10ac723c */ /* 0x040fe200000418ac */
[----:B------:R-:W-:Y:S07]  /*93f0*/  LDSM.16.M88.4 R188, [R222+UR5+0x17000] ;  /* 0x01700005debc783b */ /* 0x000fee0008000200 */
[C---:B--2---:R-:W-:Y:S08]  /*9400*/  HMMA.16816.F32.BF16 R204, R16.reuse, R20, R204 ;  /* 0x0000001410cc723c */ /* 0x044ff000000418cc */
[----:B------:R-:W-:Y:S01]  /*9410*/  HMMA.16816.F32.BF16 R200, R16, R22, R200 ;  /* 0x0000001610c8723c */ /* 0x000fe200000418c8 */
[----:B------:R-:W-:Y:S04]  /*9420*/  LDSM.16.M88.4 R20, [R224+0xc000] ;  /* 0x00c00000e014783b */ /* 0x000fe80000000200 */
[----:B------:R-:W2:Y:S03]  /*9430*/  LDSM.16.M88.4 R16, [R164+0x16000] ;  /* 0x01600000a410783b */ /* 0x000ea60000000200 */
[----:B------:R-:W-:Y:S01]  /*9440*/  HMMA.16816.F32.BF16 R24, R212, R194, R24 ;  /* 0x000000c2d418723c */ /* 0x000fe20000041818 */
[----:B------:R-:W4:Y:S07]  /*9450*/  LDSM.16.M88.4 R192, [R222+UR5+0x16800] ;  /* 0x01680005dec0783b */ /* 0x000f2e0008000200 */
[----:B-1----:R-:W-:Y:S08]  /*9460*/  HMMA.16816.F32.BF16 R12, R196, R4, R12 ;  /* 0x00000004c40c723c */ /* 0x002ff0000004180c */
[C---:B---3--:R-:W-:Y:S08]  /*9470*/  HMMA.16816.F32.BF16 R184, R212.reuse, R8, R184 ;  /* 0x00000008d4b8723c */ /* 0x048ff000000418b8 */
[----:B------:R-:W-:Y:S01]  /*9480*/  HMMA.16816.F32.BF16 R180, R212, R10, R180 ;  /* 0x0000000ad4b4723c */ /* 0x000fe200000418b4 */
[----:B------:R-:W-:Y:S07]  /*9490*/  LDSM.16.M88.4 R8, [R225+0xc000] ;  /* 0x00c00000e108783b */ /* 0x000fee0000000200 */
[----:B------:R-:W-:Y:S01]  /*94a0*/  HMMA.16816.F32.BF16 R24, R196, R6, R24 ;  /* 0x00000006c418723c */ /* 0x000fe20000041818 */
[----:B------:R-:W1:Y:S07]  /*94b0*/  LDSM.16.M88.4 R4, [R223+0x16000] ;  /* 0x01600000df04783b */ /* 0x000e6e0000000200 */
[----:B------:R-:W-:Y:S08]  /*94c0*/  HMMA.16816.F32.BF16 R12, R32, R216, R12 ;  /* 0x000000d8200c723c */ /* 0x000ff0000004180c */
[C---:B------:R-:W-:Y:S08]  /*94d0*/  HMMA.16816.F32.BF16 R176, R212.reuse, R28, R176 ;  /* 0x0000001cd4b0723c */ /* 0x040ff000000418b0 */
[----:B------:R-:W-:Y:S01]  /*94e0*/  HMMA.16816.F32.BF16 R172, R212, R30, R172 ;  /* 0x0000001ed4ac723c */ /* 0x000fe200000418ac */
[----:B------:R-:W3:Y:S07]  /*94f0*/  LDSM.16.M88.4 R28, [R3+0x16800] ;  /* 0x01680000031c783b */ /* 0x000eee0000000200 */
[----:B------:R-:W-:Y:S08]  /*9500*/  HMMA.16816.F32.BF16 R24, R32, R218, R24 ;  /* 0x000000da2018723c */ /* 0x000ff00000041818 */
[----:B--2---:R-:W-:Y:S08]  /*9510*/  HMMA.16816.F32.BF16 R12, R20, R16, R12 ;  /* 0x00000010140c723c */ /* 0x004ff0000004180c */
[C---:B----4-:R-:W-:Y:S08]  /*9520*/  HMMA.16816.F32.BF16 R184, R196.reuse, R192, R184 ;  /* 0x000000c0c4b8723c */ /* 0x050ff000000418b8 */
[----:B------:R-:W-:Y:S01]  /*9530*/  HMMA.16816.F32.BF16 R192, R196, R194, R180 ;  /* 0x000000c2c4c0723c */ /* 0x000fe200000418b4 */
[----:B------:R-:W2:Y:S07]  /*9540*/  LDSM.16.M88.4 R180, [R164+0x16800] ;  /* 0x01680000a4b4783b */ /* 0x000eae0000000200 */
[----:B------:R-:W-:Y:S01]  /*9550*/  HMMA.16816.F32.BF16 R24, R20, R18, R24 ;  /* 0x000000121418723c */ /* 0x000fe20000041818 */
[----:B------:R-:W4:Y:S07]  /*9560*/  LDSM.16.M88.4 R16, [R223+0x16800] ;  /* 0x01680000df10783b */ /* 0x000f2e0000000200 */
[----:B-1----:R-:W-:Y:S08]  /*9570*/  HMMA.16816.F32.BF16 R12, R8, R4, R12 ;  /* 0x00000004080c723c */ /* 0x002ff0000004180c */
[C---:B---3--:R-:W-:Y:S08]  /*9580*/  HMMA.16816.F32.BF16 R184, R32.reuse, R28, R184 ;  /* 0x0000001c20b8723c */ /* 0x048ff000000418b8 */
[----:B------:R-:W-:Y:S01]  /*9590*/  HMMA.16816.F32.BF16 R192, R32, R30, R192 ;  /* 0x0000001e20c0723c */ /* 0x000fe200000418c0 */
[----:B------:R-:W1:Y:S02]  /*95a0*/  LDSM.16.M88.4 R28, [R3+0x17000] ;  /* 0x01700000031c783b */ /* 0x000e640000000200 */
[----:B------:R-:W-:-:S05]  /*95b0*/  FMUL.FTZ R12, R12, UR4 ;  /* 0x000000040c0c7c20 */ /* 0x000fca0008410000 */
[----:B------:R-:W-:Y:S01]  /*95c0*/  HMMA.16816.F32.BF16 R24, R8, R6, R24 ;  /* 0x000000060818723c */ /* 0x000fe20000041818 */
[----:B------:R-:W3:Y:S07]  /*95d0*/  LDSM.16.M88.4 R4, [R164+0x17000] ;  /* 0x01700000a404783b */ /* 0x000eee0000000200 */
[----:B------:R-:W-:Y:S01]  /*95e0*/  HMMA.16816.F32.BF16 R204, R212, R208, R204 ;  /* 0x000000d0d4cc723c */ /* 0x000fe200000418cc */
[----:B------:R-:W-:-:S06]  /*95f0*/  FMUL.FTZ R208, R14, UR4 ;  /* 0x000000040ed07c20 */ /* 0x000fcc0008410000 */
[----:B------:R-:W-:Y:S01]  /*9600*/  MUFU.TANH R208, R208 ;  /* 0x000000d000d07308 */ /* 0x000fe20000002400 */
[----:B------:R-:W-:Y:S01]  /*9610*/  HMMA.16816.F32.BF16 R176, R196, R188, R176 ;  /* 0x000000bcc4b0723c */ /* 0x000fe200000418b0 */
[----:B------:R-:W-:Y:S02]  /*9620*/  FMUL.FTZ R189, R13, UR4 ;  /* 0x000000040dbd7c20 */ /* 0x000fe40008410000 */
[----:B------:R-:W-:-:S04]  /*9630*/  FMUL.FTZ R24, R24, UR4 ;  /* 0x0000000418187c20 */ /* 0x000fc80008410000 */
[----:B------:R5:W3:Y:S01]  /*9640*/  MUFU.TANH R188, R12 ;  /* 0x0000000c00bc7308 */ /* 0x000ae20000002400 */
[----:B--2---:R-:W-:Y:S07]  /*9650*/  HMMA.16816.F32.BF16 R184, R20, R180, R184 ;  /* 0x000000b414b8723c */ /* 0x004fee00000418b8 */
[----:B------:R-:W2:Y:S01]  /*9660*/  MUFU.TANH R189, R189 ;  /* 0x000000bd00bd7308 */ /* 0x000ea20000002400 */
[----:B------:R-:W-:Y:S01]  /*9670*/  HMMA.16816.F32.BF16 R172, R196, R190, R172 ;  /* 0x000000bec4ac723c */ /* 0x000fe200000418ac */
[----:B------:R-:W-:-:S06]  /*9680*/  FMUL.FTZ R190, R15, UR4 ;  /* 0x000000040fbe7c20 */ /* 0x000fcc0008410000 */
[----:B------:R3:W2:Y:S01]  /*9690*/  MUFU.TANH R191, R24 ;  /* 0x0000001800bf7308 */ /* 0x0006a20000002400 */
[----:B------:R-:W-:Y:S01]  /*96a0*/  HMMA.16816.F32.BF16 R192, R20, R182, R192 ;  /* 0x000000b614c0723c */ /* 0x000fe200000418c0 */
[----:B-----5:R-:W5:Y:S06]  /*96b0*/  LDSM.16.M88.4 R12, [R222+UR5+0x17800] ;  /* 0x01780005de0c783b */ /* 0x020f6c0008000200 */
[----:B------:R-:W2:Y:S01]  /*96c0*/  MUFU.TANH R190, R190 ;  /* 0x000000be00be7308 */ /* 0x000ea20000002400 */
[----:B----4-:R-:W-:Y:S01]  /*96d0*/  HMMA.16816.F32.BF16 R184, R8, R16, R184 ;  /* 0x0000001008b8723c */ /* 0x010fe200000418b8 */
[----:B------:R-:W-:Y:S01]  /*96e0*/  FMUL.FTZ R16, R25, UR4 ;  /* 0x0000000419107c20 */ /* 0x000fe20008410000 */
[----:B------:R-:W-:-:S05]  /*96f0*/  FMUL.FTZ R17, R26, UR4 ;  /* 0x000000041a117c20 */ /* 0x000fca0008410000 */
[----:B------:R-:W-:Y:S01]  /*9700*/  MUFU.TANH R16, R16 ;  /* 0x0000001000107308 */ /* 0x000fe20000002400 */
[C---:B-1----:R-:W-:Y:S01]  /*9710*/  HMMA.16816.F32.BF16 R180, R32.reuse, R28, R176 ;  /* 0x0000001c20b4723c */ /* 0x042fe200000418b0 */
[----:B------:R-:W-:Y:S01]  /*9720*/  FMUL.FTZ R28, R27, UR4 ;  /* 0x000000041b1c7c20 */ /* 0x000fe20008410000 */
[----:B------:R-:W-:Y:S04]  /*9730*/  LDSM.16.M88.4 R176, [R223+0x17000] ;  /* 0x01700000dfb0783b */ /* 0x000fe80000000200 */
[----:B---3--:R1:W3:Y:S01]  /*9740*/  LDSM.16.M88.4 R24, [R3+0x17800] ;  /* 0x017800000318783b */ /* 0x0082e20000000200 */
[----:B------:R-:W4:Y:S01]  /*9750*/  MUFU.TANH R28, R28 ;  /* 0x0000001c001c7308 */ /* 0x000f220000002400 */
[----:B------:R-:W-:Y:S03]  /*9760*/  HMMA.16816.F32.BF16 R172, R32, R30, R172 ;  /* 0x0000001e20ac723c */ /* 0x000fe600000418ac */
[----:B------:R-:W-:Y:S01]  /*9770*/  FMUL.FTZ R29, R184, UR4 ;  /* 0x00000004b81d7c20 */ /* 0x000fe20008410000 */
[----:B------:R-:W-:Y:S01]  /*9780*/  FMUL.FTZ R185, R185, UR4 ;  /* 0x00000004b9b97c20 */ /* 0x000fe20008410000 */
[----:B------:R-:W-:-:S02]  /*9790*/  FMUL.FTZ R187, R187, UR4 ;  /* 0x00000004bbbb7c20 */ /* 0x000fc40008410000 */
[----:B------:R-:W-:Y:S01]  /*97a0*/  MUFU.TANH R17, R17 ;  /* 0x0000001100117308 */ /* 0x000fe20000002400 */
[----:B------:R-:W-:Y:S07]  /*97b0*/  HMMA.16816.F32.BF16 R200, R212, R210, R200 ;  /* 0x000000d2d4c8723c */ /* 0x000fee00000418c8 */
[----:B------:R-:W4:Y:S01]  /*97c0*/  MUFU.TANH R29, R29 ;  /* 0x0000001d001d7308 */ /* 0x000f220000002400 */
[C---:B------:R-:W-:Y:S07]  /*97d0*/  HMMA.16816.F32.BF16 R180, R20.reuse, R4, R180 ;  /* 0x0000000414b4723c */ /* 0x040fee00000418b4 */
[----:B------:R-:W-:Y:S01]  /*97e0*/  MUFU.TANH R240, R185 ;  /* 0x000000b900f07308 */ /* 0x000fe20000002400 */
[----:B------:R-:W-:Y:S01]  /*97f0*/  HMMA.16816.F32.BF16 R172, R20, R6, R172 ;  /* 0x0000000614ac723c */ /* 0x000fe200000418ac */
[----:B------:R-:W4:Y:S06]  /*9800*/  LDSM.16.M88.4 R4, [R164+0x17800] ;  /* 0x01780000a404783b */ /* 0x000f2c0000000200 */
[----:B-1----:R-:W-:Y:S01]  /*9810*/  MUFU.TANH R3, R187 ;  /* 0x000000bb00037308 */ /* 0x002fe20000002400 */
[----:B-----5:R-:W-:Y:S01]  /*9820*/  HMMA.16816.F32.BF16 R204, R196, R12, R204 ;  /* 0x0000000cc4cc723c */ /* 0x020fe200000418cc */
[----:B------:R-:W-:-:S05]  /*9830*/  IMAD.SHL.U32 R12, R168, 0x2, RZ ;  /* 0x00000002a80c7824 */ /* 0x000fca00078e00ff */
[----:B------:R-:W-:Y:S02]  /*9840*/  LOP3.LUT R31, R12, 0x6, RZ, 0xc0, !PT ;  /* 0x000000060c1f7812 */ /* 0x000fe400078ec0ff */
[----:B------:R-:W-:Y:S01]  /*9850*/  HMMA.16816.F32.BF16 R200, R196, R14, R200 ;  /* 0x0000000ec4c8723c */ /* 0x000fe200000418c8 */
[----:B------:R-:W1:Y:S01]  /*9860*/  LDSM.16.M88.4 R12, [R223+0x17800] ;  /* 0x01780000df0c783b */ /* 0x000e620000000200 */
[----:B------:R-:W-:-:S06]  /*9870*/  DEPBAR.LE SB0, 0x0 ;  /* 0x000080000000791a */ /* 0x000fcc0000000000 */
[----:B------:R-:W-:Y:S01]  /*9880*/  HMMA.16816.F32.BF16 R192, R8, R18, R192 ;  /* 0x0000001208c0723c */ /* 0x000fe200000418c0 */
[----:B------:R-:W-:-:S06]  /*9890*/  FMUL.FTZ R18, R186, UR4 ;  /* 0x00000004ba127c20 */ /* 0x000fcc0008410000 */
[----:B------:R-:W5:Y:S01]  /*98a0*/  MUFU.TANH R18, R18 ;  /* 0x0000001200127308 */ /* 0x000f620000002400 */
[----:B---3--:R-:W-:Y:S01]  /*98b0*/  HMMA.16816.F32.BF16 R204, R32, R24, R204 ;  /* 0x0000001820cc723c */ /* 0x008fe200000418cc */
[----:B------:R-:W-:-:S04]  /*98c0*/  IMAD R24, R2, 0x40, R31 ;  /* 0x0000004002187824 */ /* 0x000fc800078e021f */
[----:B------:R-:W-:-:S03]  /*98d0*/  VIADD R30, R24, 0xffffff40 ;  /* 0xffffff40181e7836 */ /* 0x000fc60000000000 */
[----:B------:R-:W-:Y:S02]  /*98e0*/  HMMA.16816.F32.BF16 R200, R32, R26, R200 ;  /* 0x0000001a20c8723c */ /* 0x000fe400000418c8 */
[CC--:B------:R-:W-:Y:S01]  /*98f0*/  ISETP.GE.AND P3, PT, R30.reuse, R171.reuse, PT ;  /* 0x000000ab1e00720c */ /* 0x0c0fe20003f66270 */
[----:B------:R-:W-:Y:S01]  /*9900*/  FMUL.FTZ R19, R193, UR4 ;  /* 0x00000004c1137c20 */ /* 0x000fe20008410000 */
[-C--:B------:R-:W-:Y:S01]  /*9910*/  ISETP.GE.AND P2, PT, R30, R170.reuse, PT ;  /* 0x000000aa1e00720c */ /* 0x080fe20003f46270 */
[----:B------:R-:W-:Y:S01]  /*9920*/  VIADD R30, R24, 0xffffff41 ;  /* 0xffffff41181e7836 */ /* 0x000fe20000000000 */
[----:B------:R-:W-:Y:S01]  /*9930*/  FSEL R188, R188, -INF , !P3 ;  /* 0xff800000bcbc7808 */ /* 0x000fe20005800000 */
[----:B------:R-:W-:Y:S01]  /*9940*/  FMUL.FTZ R25, R194, UR4 ;  /* 0x00000004c2197c20 */ /* 0x000fe20008410000 */
[----:B------:R-:W-:Y:S01]  /*9950*/  HMMA.16816.F32.BF16 R180, R8, R176, R180 ;  /* 0x000000b008b4723c */ /* 0x000fe200000418b4 */
[----:B------:R-:W-:Y:S01]  /*9960*/  FSEL R26, R208, -INF , !P2 ;  /* 0xff800000d01a7808 */ /* 0x000fe20005000000 */
[----:B------:R-:W-:Y:S01]  /*9970*/  FMUL.FTZ R192, R192, UR4 ;  /* 0x00000004c0c07c20 */ /* 0x000fe20008410000 */
[C---:B------:R-:W-:Y:S01]  /*9980*/  ISETP.GE.AND P4, PT, R30.reuse, R171, PT ;  /* 0x000000ab1e00720c */ /* 0x040fe20003f86270 */
[----:B------:R-:W3:Y:S01]  /*9990*/  MUFU.TANH R19, R19 ;  /* 0x0000001300137308 */ /* 0x000ee20000002400 */
[----:B------:R-:W-:Y:S01]  /*99a0*/  ISETP.GE.AND P1, PT, R30, R170, PT ;  /* 0x000000aa1e00720c */ /* 0x000fe20003f26270 */
[----:B------:R-:W-:Y:S01]  /*99b0*/  FMUL.FTZ R176, R195, UR4 ;  /* 0x00000004c3b07c20 */ /* 0x000fe20008410000 */
[----:B--2---:R-:W-:Y:S01]  /*99c0*/  FSEL R34, R189, -INF , !P4 ;  /* 0xff800000bd227808 */ /* 0x004fe20006000000 */
[----:B----4-:R-:W-:Y:S01]  /*99d0*/  HMMA.16816.F32.BF16 R204, R20, R4, R204 ;  /* 0x0000000414cc723c */ /* 0x010fe200000418cc */
[----:B------:R-:W-:-:S02]  /*99e0*/  VIADD R4, R24, 0xffffff48 ;  /* 0xffffff4818047836 */ /* 0x000fc40000000000 */
[----:B------:R-:W-:Y:S01]  /*99f0*/  VIADD R5, R24, 0xffffff50 ;  /* 0xffffff5018057836 */ /* 0x000fe20000000000 */
[----:B------:R-:W-:Y:S02]  /*9a00*/  MUFU.TANH R25, R25 ;  /* 0x0000001900197308 */ /* 0x000fe40000002400 */
[CC--:B------:R-:W-:Y:S02]  /*9a10*/  ISETP.GE.AND P5, PT, R4.reuse, R171.reuse, PT ;  /* 0x000000ab0400720c */ /* 0x0c0fe40003fa6270 */
[----:B------:R-:W-:Y:S01]  /*9a20*/  HMMA.16816.F32.BF16 R200, R20, R6, R200 ;  /* 0x0000000614c8723c */ /* 0x000fe200000418c8 */
[-C--:B------:R-:W-:Y:S01]  /*9a30*/  ISETP.GE.AND P3, PT, R4, R170.reuse, PT ;  /* 0x000000aa0400720c */ /* 0x080fe20003f66270 */
[----:B------:R-:W-:Y:S01]  /*9a40*/  VIADD R4, R24, 0xffffff49 ;  /* 0xffffff4918047836 */ /* 0x000fe20000000000 */
[----:B------:R-:W-:Y:S01]  /*9a50*/  FSEL R32, R191, -INF , !P5 ;  /* 0xff800000bf207808 */ /* 0x000fe20006800000 */
[----:B------:R-:W-:Y:S01]  /*9a60*/  FMUL.FTZ R180, R180, UR4 ;  /* 0x00000004b4b47c20 */ /* 0x000fe20008410000 */
[-C--:B------:R-:W-:Y:S01]  /*9a70*/  ISETP.GE.AND P5, PT, R5, R170.reuse, PT ;  /* 0x000000aa0500720c */ /* 0x080fe20003fa6270 */
[----:B------:R-:W2:Y:S01]  /*9a80*/  MUFU.TANH R238, R192 ;  /* 0x000000c000ee7308 */ /* 0x000ea20000002400 */
[CC--:B------:R-:W-:Y:S01]  /*9a90*/  ISETP.GE.AND P2, PT, R4.reuse, R171.reuse, PT ;  /* 0x000000ab0400720c */ /* 0x0c0fe20003f46270 */
[C---:B------:R-:W-:Y:S01]  /*9aa0*/  HMMA.16816.F32.BF16 R172, R8.reuse, R178, R172 ;  /* 0x000000b208ac723c */ /* 0x040fe200000418ac */
[----:B------:R-:W-:Y:S01]  /*9ab0*/  ISETP.GE.AND P4, PT, R4, R170, PT ;  /* 0x000000aa0400720c */ /* 0x000fe20003f86270 */
[----:B------:R-:W-:Y:S01]  /*9ac0*/  FMUL.FTZ R181, R181, UR4 ;  /* 0x00000004b5b57c20 */ /* 0x000fe20008410000 */
[----:B------:R-:W-:Y:S01]  /*9ad0*/  FSEL R4, R190, -INF , !P1 ;  /* 0xff800000be047808 */ /* 0x000fe20004800000 */
[----:B------:R-:W-:Y:S01]  /*9ae0*/  FMUL.FTZ R182, R182, UR4 ;  /* 0x00000004b6b67c20 */ /* 0x000fe20008410000 */
[-C--:B------:R-:W-:Y:S01]  /*9af0*/  ISETP.GE.AND P1, PT, R5, R171.reuse, PT ;  /* 0x000000ab0500720c */ /* 0x080fe20003f26270 */
[C---:B------:R-:W-:Y:S01]  /*9b00*/  VIADD R5, R24.reuse, 0xffffff58 ;  /* 0xffffff5818057836 */ /* 0x040fe20000000000 */
[----:B------:R-:W4:Y:S01]  /*9b10*/  MUFU.TANH R176, R176 ;  /* 0x000000b000b07308 */ /* 0x000f220000002400 */
[C---:B-1----:R-:W-:Y:S01]  /*9b20*/  HMMA.16816.F32.BF16 R204, R8.reuse, R12, R204 ;  /* 0x0000000c08cc723c */ /* 0x042fe200000418cc */
[----:B------:R-:W-:Y:S01]  /*9b30*/  VIADD R12, R24, 0xffffff51 ;  /* 0xffffff51180c7836 */ /* 0x000fe20000000000 */
[----:B------:R-:W-:Y:S01]  /*9b40*/  FSEL R28, R28, -INF , !P4 ;  /* 0xff8000001c1c7808 */ /* 0x000fe20006000000 */
[----:B------:R-:W-:Y:S01]  /*9b50*/  FMUL.FTZ R183, R183, UR4 ;  /* 0x00000004b7b77c20 */ /* 0x000fe20008410000 */
[----:B------:R-:W-:Y:S01]  /*9b60*/  FSEL R194, R29, -INF , !P1 ;  /* 0xff8000001dc27808 */ /* 0x000fe20004800000 */
[----:B------:R-:W-:Y:S01]  /*9b70*/  VIADD R6, R24, 0xffffff60 ;  /* 0xffffff6018067836 */ /* 0x000fe20000000000 */
[----:B------:R-:W-:Y:S01]  /*9b80*/  FSEL R30, R17, -INF , !P3 ;  /* 0xff800000111e7808 */ /* 0x000fe20005800000 */
[----:B------:R-:W-:Y:S01]  /*9b90*/  MUFU.TANH R236, R180 ;  /* 0x000000b400ec7308 */ /* 0x000fe20000002400 */
[----:B------:R-:W-:Y:S01]  /*9ba0*/  HMMA.16816.F32.BF16 R200, R8, R14, R200 ;  /* 0x0000000e08c8723c */ /* 0x000fe200000418c8 */
[----:B------:R-:W-:-:S02]  /*9bb0*/  ISETP.GE.AND P4, PT, R5, R171, PT ;  /* 0x000000ab0500720c */ /* 0x000fc40003f86270 */
[-C--:B------:R-:W-:Y:S01]  /*9bc0*/  ISETP.GE.AND P1, PT, R5, R170.reuse, PT ;  /* 0x000000aa0500720c */ /* 0x080fe20003f26270 */
[----:B------:R-:W-:Y:S01]  /*9bd0*/  FMUL.FTZ R172, R172, UR4 ;  /* 0x00000004acac7c20 */ /* 0x000fe20008410000 */
[-C--:B------:R-:W-:Y:S01]  /*9be0*/  ISETP.GE.AND P3, PT, R12, R171.reuse, PT ;  /* 0x000000ab0c00720c */ /* 0x080fe20003f66270 */
[----:B------:R-:W-:Y:S01]  /*9bf0*/  VIADD R5, R24, 0xffffff59 ;  /* 0xffffff5918057836 */ /* 0x000fe20000000000 */
[----:B------:R-:W-:Y:S01]  /*9c00*/  MUFU.TANH R224, R181 ;  /* 0x000000b500e07308 */ /* 0x000fe20000002400 */
[----:B------:R-:W-:Y:S01]  /*9c10*/  FMUL.FTZ R173, R173, UR4 ;  /* 0x00000004adad7c20 */ /* 0x000fe20008410000 */
[----:B------:R-:W-:Y:S01]  /*9c20*/  FMUL.FTZ R174, R174, UR4 ;  /* 0x00000004aeae7c20 */ /* 0x000fe20008410000 */
[----:B-----5:R-:W-:Y:S01]  /*9c30*/  FSEL R178, R18, -INF , !P5 ;  /* 0xff80000012b27808 */ /* 0x020fe20006800000 */
[----:B------:R-:W-:Y:S01]  /*9c40*/  FMUL.FTZ R206, R206, UR4 ;  /* 0x00000004cece7c20 */ /* 0x000fe20008410000 */
[----:B------:R-:W-:Y:S01]  /*9c50*/  FSEL R240, R240, -INF , !P3 ;  /* 0xff800000f0f07808 */ /* 0x000fe20005800000 */
[----:B------:R-:W-:Y:S01]  /*9c60*/  FMUL.FTZ R175, R175, UR4 ;  /* 0x00000004afaf7c20 */ /* 0x000fe20008410000 */
[C---:B------:R-:W-:Y:S01]  /*9c70*/  ISETP.GE.AND P5, PT, R5.reuse, R171, PT ;  /* 0x000000ab0500720c */ /* 0x040fe20003fa6270 */
[----:B------:R-:W1:Y:S01]  /*9c80*/  MUFU.TANH R216, R182 ;  /* 0x000000b600d87308 */ /* 0x000e620000002400 */
[-C--:B------:R-:W-:Y:S01]  /*9c90*/  ISETP.GE.AND P3, PT, R5, R170.reuse, PT ;  /* 0x000000aa0500720c */ /* 0x080fe20003f66270 */
[----:B------:R-:W-:Y:S01]  /*9ca0*/  VIADD R5, R24, 0xffffff61 ;  /* 0xffffff6118057836 */ /* 0x000fe20000000000 */
[----:B------:R-:W-:Y:S01]  /*9cb0*/  FSEL R16, R16, -INF , !P2 ;  /* 0xff80000010107808 */ /* 0x000fe20005000000 */
[----:B------:R-:W-:Y:S01]  /*9cc0*/  FMUL.FTZ R200, R200, UR4 ;  /* 0x00000004c8c87c20 */ /* 0x000fe20008410000 */
[-C--:B------:R-:W-:Y:S01]  /*9cd0*/  ISETP.GE.AND P2, PT, R12, R170.reuse, PT ;  /* 0x000000aa0c00720c */ /* 0x080fe20003f46270 */
[----:B------:R-:W-:Y:S01]  /*9ce0*/  FMUL.FTZ R204, R204, UR4 ;  /* 0x00000004cccc7c20 */ /* 0x000fe20008410000 */
[----:B---3--:R-:W-:Y:S01]  /*9cf0*/  FSEL R198, R19, -INF , !P5 ;  /* 0xff80000013c67808 */ /* 0x008fe20006800000 */
[----:B------:R-:W3:Y:S01]  /*9d00*/  MUFU.TANH R214, R183 ;  /* 0x000000b700d67308 */ /* 0x000ee20000002400 */
[-C--:B------:R-:W-:Y:S01]  /*9d10*/  ISETP.GE.AND P5, PT, R5, R170.reuse, PT ;  /* 0x000000aa0500720c */ /* 0x080fe20003fa6270 */
[----:B------:R-:W-:Y:S01]  /*9d20*/  FMUL.FTZ R205, R205, UR4 ;  /* 0x00000004cdcd7c20 */ /* 0x000fe20008410000 */
[----:B--2---:R-:W-:Y:S01]  /*9d30*/  FSEL R238, R238, -INF , !P4 ;  /* 0xff800000eeee7808 */ /* 0x004fe20006000000 */
[----:B------:R-:W-:Y:S01]  /*9d40*/  FMUL.FTZ R201, R201, UR4 ;  /* 0x00000004c9c97c20 */ /* 0x000fe20008410000 */
[----:B------:R-:W-:Y:S01]  /*9d50*/  ISETP.GE.AND P4, PT, R6, R170, PT ;  /* 0x000000aa0600720c */ /* 0x000fe20003f86270 */
[----:B------:R-:W-:Y:S01]  /*9d60*/  FMUL.FTZ R184, R207, UR4 ;  /* 0x00000004cfb87c20 */ /* 0x000fe20008410000 */
[----:B----4-:R-:W-:Y:S01]  /*9d70*/  FSEL R176, R176, -INF , !P3 ;  /* 0xff800000b0b07808 */ /* 0x010fe20005800000 */
[----:B------:R2:W4:Y:S01]  /*9d80*/  MUFU.TANH R222, R172 ;  /* 0x000000ac00de7308 */ /* 0x0005220000002400 */
[----:B------:R-:W-:Y:S01]  /*9d90*/  FMUL.FTZ R186, R202, UR4 ;  /* 0x00000004caba7c20 */ /* 0x000fe20008410000 */
[----:B-1----:R-:W-:Y:S01]  /*9da0*/  FSEL R216, R216, -INF , !P4 ;  /* 0xff800000d8d87808 */ /* 0x002fe20006000000 */
[----:B------:R-:W-:-:S05]  /*9db0*/  FMUL.FTZ R185, R203, UR4 ;  /* 0x00000004cbb97c20 */ /* 0x000fca0008410000 */
[----:B------:R-:W-:Y:S01]  /*9dc0*/  MUFU.TANH R218, R173 ;  /* 0x000000ad00da7308 */ /* 0x000fe20000002400 */
[----:B---3--:R-:W-:-:S07]  /*9dd0*/  FSEL R214, R214, -INF , !P5 ;  /* 0xff800000d6d67808 */ /* 0x008fce0006800000 */
[----:B------:R1:W3:Y:S01]  /*9de0*/  MUFU.TANH R182, R174 ;  /* 0x000000ae00b67308 */ /* 0x0002e20000002400 */
[----:B--2---:R-:W-:Y:S02]  /*9df0*/  FSEL R172, R25, -INF , !P1 ;  /* 0xff80000019ac7808 */ /* 0x004fe40004800000 */
[----:B------:R-:W-:Y:S01]  /*9e00*/  ISETP.GE.AND P1, PT, R5, R171, PT ;  /* 0x000000ab0500720c */ /* 0x000fe20003f26270 */
[----:B------:R-:W-:-:S04]  /*9e10*/  VIADD R5, R24, 0xffffff68 ;  /* 0xffffff6818057836 */ /* 0x000fc80000000000 */
[----:B------:R-:W2:Y:S01]  /*9e20*/  MUFU.TANH R180, R175 ;  /* 0x000000af00b47308 */ /* 0x000ea20000002400 */
[----:B------:R-:W-:Y:S02]  /*9e30*/  FSEL R224, R224, -INF , !P1 ;  /* 0xff800000e0e07808 */ /* 0x000fe40004800000 */
[----:B------:R-:W-:-:S04]  /*9e40*/  ISETP.GE.AND P3, PT, R5, R171, PT ;  /* 0x000000ab0500720c */ /* 0x000fc80003f66270 */
[----:B----4-:R-:W-:Y:S01]  /*9e50*/  FSEL R222, R222, -INF , !P3 ;  /* 0xff800000dede7808 */ /* 0x010fe20005800000 */
[----:B------:R-:W4:Y:S01]  /*9e60*/  MUFU.TANH R206, R206 ;  /* 0x000000ce00ce7308 */ /* 0x000f220000002400 */
[----:B-1----:R-:W-:Y:S01]  /*9e70*/  FSEL R174, R3, -INF , !P2 ;  /* 0xff80000003ae7808 */ /* 0x002fe20005000000 */
[----:B------:R-:W-:Y:S01]  /*9e80*/  VIADD R3, R24, 0xffffff69 ;  /* 0xffffff6918037836 */ /* 0x000fe20000000000 */
[----:B------:R-:W-:-:S04]  /*9e90*/  ISETP.GE.AND P2, PT, R6, R171, PT ;  /* 0x000000ab0600720c */ /* 0x000fc80003f46270 */
[----:B------:R-:W-:Y:S01]  /*9ea0*/  FSEL R236, R236, -INF , !P2 ;  /* 0xff800000ecec7808 */ /* 0x000fe20005000000 */
[----:B------:R-:W1:Y:S01]  /*9eb0*/  MUFU.TANH R208, R200 ;  /* 0x000000c800d07308 */ /* 0x000e620000002400 */
[-C--:B------:R-:W-:Y:S01]  /*9ec0*/  ISETP.GE.AND P2, PT, R5, R170.reuse, PT ;  /* 0x000000aa0500720c */ /* 0x080fe20003f46270 */
[C---:B------:R-:W-:Y:S01]  /*9ed0*/  VIADD R5, R24.reuse, 0xffffff70 ;  /* 0xffffff7018057836 */ /* 0x040fe20000000000 */
[CC--:B------:R-:W-:Y:S02]  /*9ee0*/  ISETP.GE.AND P4, PT, R3.reuse, R171.reuse, PT ;  /* 0x000000ab0300720c */ /* 0x0c0fe40003f86270 */
[-C--:B------:R-:W-:Y:S01]  /*9ef0*/  ISETP.GE.AND P1, PT, R3, R170.reuse, PT ;  /* 0x000000aa0300720c */ /* 0x080fe20003f26270 */
[----:B------:R-:W-:Y:S01]  /*9f00*/  VIADD R3, R24, 0xffffff71 ;  /* 0xffffff7118037836 */ /* 0x000fe20000000000 */
[C---:B------:R-:W-:Y:S01]  /*9f10*/  ISETP.GE.AND P5, PT, R5.reuse, R171, PT ;  /* 0x000000ab0500720c */ /* 0x040fe20003fa6270 */
[----:B------:R-:W5:Y:S01]  /*9f20*/  MUFU.TANH R210, R204 ;  /* 0x000000cc00d27308 */ /* 0x000f620000002400 */
[----:B------:R-:W-:-:S02]  /*9f30*/  ISETP.GE.AND P3, PT, R5, R170, PT ;  /* 0x000000aa0500720c */ /* 0x000fc40003f66270 */
[----:B---3--:R-:W-:Y:S02]  /*9f40*/  FSEL R182, R182, -INF , !P2 ;  /* 0xff800000b6b67808 */ /* 0x008fe40005000000 */
[----:B------:R-:W-:Y:S02]  /*9f50*/  FSEL R218, R218, -INF , !P4 ;  /* 0xff800000dada7808 */ /* 0x000fe40006000000 */
[----:B------:R-:W-:Y:S01]  /*9f60*/  FMNMX3.FTZ R5, R221, R188, R34, !PT ;  /* 0x000000bcdd057276 */ /* 0x000fe20007810022 */
[----:B------:R-:W3:Y:S01]  /*9f70*/  MUFU.TANH R212, R205 ;  /* 0x000000cd00d47308 */ /* 0x000ee20000002400 */
[C---:B------:R-:W-:Y:S02]  /*9f80*/  ISETP.GE.AND P2, PT, R3.reuse, R171, PT ;  /* 0x000000ab0300720c */ /* 0x040fe40003f46270 */
[----:B------:R-:W-:Y:S01]  /*9f90*/  ISETP.GE.AND P4, PT, R3, R170, PT ;  /* 0x000000aa0300720c */ /* 0x000fe20003f86270 */
[C---:B------:R-:W-:Y:S01]  /*9fa0*/  VIADD R3, R24.reuse, 0xffffff78 ;  /* 0xffffff7818037836 */ /* 0x040fe20000000000 */
[----:B------:R-:W-:Y:S01]  /*9fb0*/  FMNMX3.FTZ R5, R5, R32, R16, !PT ;  /* 0x0000002005057276 */ /* 0x000fe20007810010 */
[----:B------:R-:W-:Y:S01]  /*9fc0*/  VIADD R24, R24, 0xffffff79 ;  /* 0xffffff7918187836 */ /* 0x000fe20000000000 */
[----:B--2---:R-:W-:Y:S01]  /*9fd0*/  FSEL R180, R180, -INF , !P1 ;  /* 0xff800000b4b47808 */ /* 0x004fe20004800000 */
[----:B------:R-:W2:Y:S01]  /*9fe0*/  MUFU.TANH R205, R201 ;  /* 0x000000c900cd7308 */ /* 0x000ea20000002400 */
[----:B----4-:R-:W-:-:S02]  /*9ff0*/  FSEL R206, R206, -INF , !P3 ;  /* 0xff800000cece7808 */ /* 0x010fc40005800000 */
[C---:B------:R-:W-:Y:S02]  /*a000*/  ISETP.GE.AND P1, PT, R3.reuse, R171, PT ;  /* 0x000000ab0300720c */ /* 0x040fe40003f26270 */
[----:B------:R-:W-:Y:S02]  /*a010*/  ISETP.GE.AND P3, PT, R3, R170, PT ;  /* 0x000000aa0300720c */ /* 0x000fe40003f66270 */
[----:B------:R-:W-:Y:S01]  /*a020*/  FMNMX3.FTZ R3, R220, R26, R4, !PT ;  /* 0x0000001adc037276 */ /* 0x000fe20007810004 */
[----:B------:R-:W4:Y:S01]  /*a030*/  MUFU.TANH R184, R184 ;  /* 0x000000b800b87308 */ /* 0x000f220000002400 */
[----:B------:R-:W-:Y:S02]  /*a040*/  FMNMX3.FTZ R5, R5, R194, R240, !PT ;  /* 0x000000c205057276 */ /* 0x000fe400078100f0 */
[----:B------:R-:W-:Y:S02]  /*a050*/  FMNMX3.FTZ R3, R3, R30, R28, !PT ;  /* 0x0000001e03037276 */ /* 0x000fe4000781001c */
[----:B------:R-:W-:-:S02]  /*a060*/  FMNMX3.FTZ R5, R5, R238, R198, !PT ;  /* 0x000000ee05057276 */ /* 0x000fc400078100c6 */
[----:B-1----:R-:W-:Y:S01]  /*a070*/  FSEL R208, R208, -INF , !P1 ;  /* 0xff800000d0d07808 */ /* 0x002fe20004800000 */
[----:B------:R-:W1:Y:S01]  /*a080*/  MUFU.TANH R186, R186 ;  /* 0x000000ba00ba7308 */ /* 0x000e620000002400 */
[----:B------:R-:W-:Y:S01]  /*a090*/  BAR.SYNC.DEFER_BLOCKING 0x0 ;  /* 0x0000000000007b1d */ /* 0x000fe20000010000 */
[----:B------:R-:W-:Y:S02]  /*a0a0*/  ISETP.NE.AND P1, PT, R2, 0x3, PT ;  /* 0x000000030200780c */ /* 0x000fe40003f25270 */
[----:B------:R-:W-:Y:S02]  /*a0b0*/  FMNMX3.FTZ R3, R3, R178, R174, !PT ;  /* 0x000000b203037276 */ /* 0x000fe400078100ae */
[----:B------:R-:W-:Y:S02]  /*a0c0*/  FMNMX3.FTZ R5, R5, R236, R224, !PT ;  /* 0x000000ec05057276 */ /* 0x000fe400078100e0 */
[----:B------:R-:W1:Y:S01]  /*a0d0*/  MUFU.TANH R185, R185 ;  /* 0x000000b900b97308 */ /* 0x000e620000002400 */
[----:B-----5:R-:W-:-:S02]  /*a0e0*/  FSEL R210, R210, -INF , !P5 ;  /* 0xff800000d2d27808 */ /* 0x020fc40006800000 */
[----:B------:R-:W-:Y:S02]  /*a0f0*/  ISETP.GE.AND P5, PT, R24, R171, PT ;  /* 0x000000ab1800720c */ /* 0x000fe40003fa6270 */
[----:B---3--:R-:W-:Y:S02]  /*a100*/  FSEL R212, R212, -INF , !P2 ;  /* 0xff800000d4d47808 */ /* 0x008fe40005000000 */
[----:B------:R-:W-:Y:S02]  /*a110*/  FMNMX3.FTZ R3, R3, R172, R176, !PT ;  /* 0x000000ac03037276 */ /* 0x000fe400078100b0 */
[----:B------:R-:W-:Y:S02]  /*a120*/  FMNMX3.FTZ R5, R5, R222, R218, !PT ;  /* 0x000000de05057276 */ /* 0x000fe400078100da */
[----:B--2---:R-:W-:Y:S02]  /*a130*/  FSEL R205, R205, -INF , !P5 ;  /* 0xff800000cdcd7808 */ /* 0x004fe40006800000 */
[----:B------:R-:W-:-:S02]  /*a140*/  FMNMX3.FTZ R3, R3, R216, R214, !PT ;  /* 0x000000d803037276 */ /* 0x000fc400078100d6 */
[----:B------:R-:W-:Y:S02]  /*a150*/  FMNMX3.FTZ R5, R5, R210, R212, !PT ;  /* 0x000000d205057276 */ /* 0x000fe400078100d4 */
[----:B------:R-:W-:Y:S02]  /*a160*/  ISETP.GE.AND P2, PT, R24, R170, PT ;  /* 0x000000aa1800720c */ /* 0x000fe40003f46270 */
[----:B----4-:R-:W-:Y:S02]  /*a170*/  FSEL R184, R184, -INF , !P4 ;  /* 0xff800000b8b87808 */ /* 0x010fe40006000000 */
[----:B------:R-:W-:Y:S02]  /*a180*/  FMNMX3.FTZ R3, R3, R182, R180, !PT ;  /* 0x000000b603037276 */ /* 0x000fe400078100b4 */
[----:B------:R-:W-:Y:S01]  /*a190*/  FMNMX3.FTZ R5, R5, R208, R205, !PT ;  /* 0x000000d005057276 */ /* 0x000fe200078100cd */
[----:B-1----:R-:W-:Y:S06]  /*a1a0*/  @!P1 BRA `(.L_x_888) ;  /* 0x00000000005c9947 */ /* 0x002fec0003800000 */
        /* <DEDUP_REMOVED lines=23> */
.L_x_888:
[----:B------:R-:W-:Y:S01]  /*a320*/  FSEL R186, R186, -INF , !P3 ;  /* 0xff800000baba7808 */ /* 0x000fe20005800000 */
[----:B------:R-:W2:Y:S01]  /*a330*/  SHFL.BFLY PT, R8, R5, 0x2, 0x1f ;  /* 0x0c401f0005087f89 */ /* 0x000ea200000e0000 */
[----:B------:R-:W-:Y:S01]  /*a340*/  FSEL R185, R185, -INF , !P2 ;  /* 0xff800000b9b97808 */ /* 0x000fe20005000000 */
[----:B------:R-:W3:Y:S01]  /*a350*/  LDCU UR4, c[0x0][0x45c] ;  /* 0x00008b80ff0477ac */ /* 0x000ee20008000800 */
[----:B------:R-:W-:Y:S01]  /*a360*/  FMNMX3.FTZ R3, R3, R206, R184, !PT ;  /* 0x000000ce03037276 */ /* 0x000fe200078100b8 */
[----:B-1----:R-:W-:Y:S01]  /*a370*/  LDSM.16.MT88.4 R12, [R169+0x18000] ;  /* 0x01800000a90c783b */ /* 0x002fe20000004200 */
[----:B------:R-:W-:Y:S02]  /*a380*/  IADD3 R203, PT, PT, R169, 0x18040, RZ ;  /* 0x00018040a9cb7810 */ /* 0x000fe40007ffe0ff */
[----:B------:R-:W-:Y:S02]  /*a390*/  FMNMX3.FTZ R9, R3, R186, R185, !PT ;  /* 0x000000ba03097276 */ /* 0x000fe400078100b9 */
[----:B------:R-:W-:-:S02]  /*a3a0*/  MOV R196, 0x20 ;  /* 0x0000002000c47802 */ /* 0x000fc40000000f00 */
[----:B------:R-:W-:Y:S01]  /*a3b0*/  IADD3 R233, PT, PT, R2, -0x4, RZ ;  /* 0xfffffffc02e97810 */ /* 0x000fe20007ffe0ff */
[----:B------:R-:W1:Y:S01]  /*a3c0*/  SHFL.BFLY PT, R6, R9, 0x2, 0x1f ;  /* 0x0c401f0009067f89 */ /* 0x000e6200000e0000 */
[----:B------:R-:W-:-:S04]  /*a3d0*/  SEL R196, R196, 0xffffffe0, !P0 ;  /* 0xffffffe0c4c47807 */ /* 0x000fc80004000000 */
[----:B------:R-:W-:-:S05]  /*a3e0*/  IADD3 R204, PT, PT, R196, R169, RZ ;  /* 0x000000a9c4cc7210 */ /* 0x000fca0007ffe0ff */
[----:B------:R-:W-:Y:S01]  /*a3f0*/  LDSM.16.MT88.4 R20, [R204+0x18000] ;  /* 0x01800000cc14783b */ /* 0x000fe20000004200 */
[----:B--2---:R-:W-:-:S05]  /*a400*/  FMNMX.FTZ R7, R5, R8, !PT ;  /* 0x0000000805077209 */ /* 0x004fca0007810000 */
[----:B------:R-:W2:Y:S01]  /*a410*/  SHFL.BFLY PT, R164, R7, 0x1, 0x1f ;  /* 0x0c201f0007a47f89 */ /* 0x000ea200000e0000 */
[----:B-1----:R-:W-:-:S05]  /*a420*/  FMNMX.FTZ R6, R9, R6, !PT ;  /* 0x0000000609067209 */ /* 0x002fca0007810000 */
[----:B------:R-:W1:Y:S01]  /*a430*/  SHFL.BFLY PT, R3, R6, 0x1, 0x1f ;  /* 0x0c201f0006037f89 */ /* 0x000e6200000e0000 */
[----:B--2---:R-:W-:-:S04]  /*a440*/  FMNMX.FTZ R164, R7, R164, !PT ;  /* 0x000000a407a47209 */ /* 0x004fc80007810000 */
[C---:B------:R-:W-:Y:S01]  /*a450*/  FSETP.NEU.FTZ.AND P2, PT, R164.reuse, -INF , PT ;  /* 0xff800000a400780b */ /* 0x040fe20003f5d000 */
[----:B---3--:R-:W-:-:S05]  /*a460*/  FMUL.FTZ R207, R164, UR4 ;  /* 0x00000004a4cf7c20 */ /* 0x008fca0008410000 */
[----:B------:R-:W-:Y:S02]  /*a470*/  FSEL R207, R207, RZ, P2 ;  /* 0x000000ffcfcf7208 */ /* 0x000fe40001000000 */
[----:B-1----:R-:W-:-:S03]  /*a480*/  FMNMX.FTZ R3, R6, R3, !PT ;  /* 0x0000000306037209 */ /* 0x002fc60007810000 */
[--C-:B------:R-:W-:Y:S01]  /*a490*/  FFMA.FTZ R167, R16, UR4, -R207.reuse ;  /* 0x0000000410a77c23 */ /* 0x100fe200080108cf */
[C---:B------:R-:W-:Y:S01]  /*a4a0*/  FSETP.NEU.FTZ.AND P1, PT, R3.reuse, -INF , PT ;  /* 0xff8000000300780b */ /* 0x040fe20003f3d000 */
[----:B------:R-:W-:Y:S01]  /*a4b0*/  FMUL.FTZ R187, R3, UR4 ;  /* 0x0000000403bb7c20 */ /* 0x000fe20008410000 */
[----:B------:R-:W-:Y:S01]  /*a4c0*/  IADD3 R16, PT, PT, R169, 0x18000, RZ ;  /* 0x00018000a9107810 */ /* 0x000fe20007ffe0ff */
[--C-:B------:R-:W-:Y:S01]  /*a4d0*/  FFMA.FTZ R190, R188, UR4, -R207.reuse ;  /* 0x00000004bcbe7c23 */ /* 0x100fe200080108cf */
[----:B------:R-:W-:Y:S01]  /*a4e0*/  FSEL R5, R3, RZ, P1 ;  /* 0x000000ff03057208 */ /* 0x000fe20000800000 */
[--C-:B------:R-:W-:Y:S01]  /*a4f0*/  FFMA.FTZ R171, R34, UR4, -R207.reuse ;  /* 0x0000000422ab7c23 */ /* 0x100fe200080108cf */
[----:B------:R-:W-:Y:S01]  /*a500*/  FSEL R187, R187, RZ, P1 ;  /* 0x000000ffbbbb7208 */ /* 0x000fe20000800000 */
[----:B------:R-:W-:Y:S01]  /*a510*/  FFMA.FTZ R188, R32, UR4, -R207 ;  /* 0x0000000420bc7c23 */ /* 0x000fe200080108cf */
[----:B------:R-:W-:Y:S01]  /*a520*/  @P6 IADD3 R203, PT, PT, R16, -0x40, RZ ;  /* 0xffffffc010cb6810 */ /* 0x000fe20007ffe0ff */
[----:B------:R-:W-:Y:S01]  /*a530*/  FADD.FTZ R5, R220, -R5 ;  /* 0x80000005dc057221 */ /* 0x000fe20000010000 */
[----:B------:R-:W-:Y:S01]  /*a540*/  MUFU.EX2 R190, R190 ;  /* 0x000000be00be7308 */ /* 0x000fe20000000800 */
[--C-:B------:R-:W-:Y:S01]  /*a550*/  FFMA.FTZ R189, R30, UR4, -R187.reuse ;  /* 0x000000041ebd7c23 */ /* 0x100fe200080108bb */
[--C-:B------:R-:W-:Y:S01]  /*a560*/  FFMA.FTZ R192, R28, UR4, -R187.reuse ;  /* 0x000000041cc07c23 */ /* 0x100fe200080108bb */
[--C-:B------:R-:W-:Y:S01]  /*a570*/  FFMA.FTZ R166, R4, UR4, -R187.reuse ;  /* 0x0000000404a67c23 */ /* 0x100fe200080108bb */
[----:B------:R-:W1:Y:S01]  /*a580*/  LDSM.16.MT88.4 R28, [R203] ;  /* 0x00000000cb1c783b */ /* 0x000e620000004200 */
[----:B------:R-:W-:Y:S01]  /*a590*/  FSEL R4, R164, RZ, P2 ;  /* 0x000000ffa4047208 */ /* 0x000fe20001000000 */
[----:B------:R-:W-:Y:S01]  /*a5a0*/  FFMA.FTZ R170, R26, UR4, -R187 ;  /* 0x000000041aaa7c23 */ /* 0x000fe200080108bb */
[----:B------:R-:W-:Y:S01]  /*a5b0*/  FMUL.FTZ R191, R5, UR4 ;  /* 0x0000000405bf7c20 */ /* 0x000fe20008410000 */
[----:B------:R-:W2:Y:S01]  /*a5c0*/  MUFU.EX2 R171, R171 ;  /* 0x000000ab00ab7308 */ /* 0x000ea20000000800 */
[----:B------:R-:W-:Y:S01]  /*a5d0*/  IADD3 R196, PT, PT, R196, R203, RZ ;  /* 0x000000cbc4c47210 */ /* 0x000fe20007ffe0ff */
[----:B------:R-:W-:Y:S01]  /*a5e0*/  FADD.FTZ R4, R221, -R4 ;  /* 0x80000004dd047221 */ /* 0x000fe20000010000 */
[--C-:B------:R-:W-:Y:S01]  /*a5f0*/  FFMA.FTZ R200, R194, UR4, -R207.reuse ;  /* 0x00000004c2c87c23 */ /* 0x100fe200080108cf */
        /* <DEDUP_REMOVED lines=8> */
[----:B------:R-:W-:Y:S01]  /*a680*/  MUFU.EX2 R170, R170 ;  /* 0x000000aa00aa7308 */ /* 0x000fe20000000800 */
[--C-:B------:R-:W-:Y:S01]  /*a690*/  FFMA.FTZ R197, R172, UR4, -R187.reuse ;  /* 0x00000004acc57c23 */ /* 0x100fe200080108bb */
[----:B--2---:R-:W-:Y:S01]  /*a6a0*/  F2FP.BF16.F32.PACK_AB R4, R171, R190 ;  /* 0x000000beab04723e */ /* 0x004fe200000010ff */
[----:B------:R-:W-:Y:S01]  /*a6b0*/  FFMA.FTZ R202, R176, UR4, -R187 ;  /* 0x00000004b0ca7c23 */ /* 0x000fe200080108bb */
[----:B------:R-:W2:Y:S01]  /*a6c0*/  MUFU.EX2 R166, R166 ;  /* 0x000000a600a67308 */ /* 0x000ea20000000800 */
[----:B------:R-:W-:Y:S01]  /*a6d0*/  LDSM.16.MT88.4 R176, [R204+0x1a800] ;  /* 0x01a80000ccb0783b */ /* 0x000fe20000004200 */
[--C-:B------:R-:W-:Y:S01]  /*a6e0*/  FFMA.FTZ R209, R236, UR4, -R207.reuse ;  /* 0x00000004ecd17c23 */ /* 0x100fe200080108cf */
[--C-:B------:R-:W-:Y:S01]  /*a6f0*/  FFMA.FTZ R220, R224, UR4, -R207.reuse ;  /* 0x00000004e0dc7c23 */ /* 0x100fe200080108cf */
[----:B------:R-:W-:Y:S01]  /*a700*/  MUFU.EX2 R189, R189 ;  /* 0x000000bd00bd7308 */ /* 0x000fe20000000800 */
[----:B------:R-:W-:Y:S01]  /*a710*/  LDSM.16.MT88.4 R172, [R203+0x2800] ;  /* 0x00280000cbac783b */ /* 0x000fe20000004200 */
[----:B---3--:R-:W-:Y:S01]  /*a720*/  F2FP.BF16.F32.PACK_AB R6, R167, R188 ;  /* 0x000000bca706723e */ /* 0x008fe200000010ff */
[----:B------:R-:W-:Y:S01]  /*a730*/  FFMA.FTZ R211, R222, UR4, -R207 ;  /* 0x00000004ded37c23 */ /* 0x000fe200080108cf */
[----:B------:R-:W3:Y:S01]  /*a740*/  MUFU.EX2 R192, R192 ;  /* 0x000000c000c07308 */ /* 0x000ee20000000800 */
[--C-:B------:R-:W-:Y:S01]  /*a750*/  FFMA.FTZ R215, R214, UR4, -R187.reuse ;  /* 0x00000004d6d77c23 */ /* 0x100fe200080108bb */
[----:B------:R-:W-:Y:S01]  /*a760*/  FFMA.FTZ R213, R182, UR4, -R187 ;  /* 0x00000004b6d57c23 */ /* 0x000fe200080108bb */
[--C-:B------:R-:W-:Y:S01]  /*a770*/  FFMA.FTZ R210, R210, UR4, -R207.reuse ;  /* 0x00000004d2d27c23 */ /* 0x100fe200080108cf */
[----:B------:R-:W4:Y:S01]  /*a780*/  MUFU.EX2 R193, R193 ;  /* 0x000000c100c17308 */ /* 0x000f220000000800 */
[----:B------:R-:W-:Y:S01]  /*a790*/  FFMA.FTZ R217, R212, UR4, -R207 ;  /* 0x00000004d4d97c23 */ /* 0x000fe200080108cf */
[----:B--2---:R-:W-:Y:S01]  /*a7a0*/  F2FP.BF16.F32.PACK_AB R5, R166, R170 ;  /* 0x000000aaa605723e */ /* 0x004fe200000010ff */
[--C-:B------:R-:W-:Y:S01]  /*a7b0*/  FFMA.FTZ R212, R186, UR4, -R187.reuse ;  /* 0x00000004bad47c23 */ /* 0x100fe200080108bb */
[----:B------:R-:W2:Y:S01]  /*a7c0*/  MUFU.EX2 R191, R191 ;  /* 0x000000bf00bf7308 */ /* 0x000ea20000000800 */
[----:B------:R-:W-:-:S03]  /*a7d0*/  FFMA.FTZ R219, R185, UR4, -R187 ;  /* 0x00000004b9db7c23 */ /* 0x000fc600080108bb */
[----:B------:R-:W-:Y:S01]  /*a7e0*/  MUFU.EX2 R200, R200 ;  /* 0x000000c800c87308 */ /* 0x000fe20000000800 */
[----:B---3--:R-:W-:-:S03]  /*a7f0*/  F2FP.BF16.F32.PACK_AB R7, R192, R189 ;  /* 0x000000bdc007723e */ /* 0x008fc600000010ff */
[----:B------:R-:W3:Y:S01]  /*a800*/  MUFU.EX2 R199, R199 ;  /* 0x000000c700c77308 */ /* 0x000ee20000000800 */
[-C--:B----4-:R-:W-:Y:S01]  /*a810*/  FMUL.FTZ R24, R144, R193.reuse ;  /* 0x000000c190187220 */ /* 0x090fe20000410000 */
[-C--:B------:R-:W-:Y:S01]  /*a820*/  FMUL.FTZ R25, R145, R193.reuse ;  /* 0x000000c191197220 */ /* 0x080fe20000410000 */
[-C--:B------:R-:W-:Y:S01]  /*a830*/  FMUL.FTZ R140, R140, R193.reuse ;  /* 0x000000c18c8c7220 */ /* 0x080fe20000410000 */
[----:B------:R-:W-:Y:S01]  /*a840*/  FMUL.FTZ R141, R141, R193 ;  /* 0x000000c18d8d7220 */ /* 0x000fe20000410000 */
[-C--:B--2---:R-:W-:Y:S01]  /*a850*/  FMUL.FTZ R26, R146, R191.reuse ;  /* 0x000000bf921a7220 */ /* 0x084fe20000410000 */
[-C--:B------:R-:W-:Y:S01]  /*a860*/  FMUL.FTZ R27, R147, R191.reuse ;  /* 0x000000bf931b7220 */ /* 0x080fe20000410000 */
[-C--:B------:R-:W-:Y:S01]  /*a870*/  FMUL.FTZ R142, R142, R191.reuse ;  /* 0x000000bf8e8e7220 */ /* 0x080fe20000410000 */
[----:B------:R-:W-:Y:S01]  /*a880*/  FMUL.FTZ R143, R143, R191 ;  /* 0x000000bf8f8f7220 */ /* 0x000fe20000410000 */
[-C--:B------:R-:W-:Y:S01]  /*a890*/  FMUL.FTZ R32, R136, R193.reuse ;  /* 0x000000c188207220 */ /* 0x080fe20000410000 */
[----:B------:R-:W-:Y:S01]  /*a8a0*/  FMUL.FTZ R33, R137, R193 ;  /* 0x000000c189217220 */ /* 0x000fe20000410000 */
[-C--:B------:R-:W-:Y:S01]  /*a8b0*/  FMUL.FTZ R34, R138, R191.reuse ;  /* 0x000000bf8a227220 */ /* 0x080fe20000410000 */
[----:B------:R-:W-:Y:S01]  /*a8c0*/  FMUL.FTZ R35, R139, R191 ;  /* 0x000000bf8b237220 */ /* 0x000fe20000410000 */
[C---:B-1----:R-:W-:Y:S01]  /*a8d0*/  HMMA.16816.F32.BF16 R24, R4.reuse, R28, R24 ;  /* 0x0000001c0418723c */ /* 0x042fe20000041818 */
[----:B------:R-:W1:Y:S01]  /*a8e0*/  LDSM.16.MT88.4 R136, [R196+0x2000] ;  /* 0x00200000c488783b */ /* 0x000e620000004200 */
[-C--:B------:R-:W-:Y:S01]  /*a8f0*/  FMUL.FTZ R44, R44, R193.reuse ;  /* 0x000000c12c2c7220 */ /* 0x080fe20000410000 */
[----:B------:R-:W-:Y:S01]  /*a900*/  FMUL.FTZ R45, R45, R193 ;  /* 0x000000c12d2d7220 */ /* 0x000fe20000410000 */
[-C--:B------:R-:W-:Y:S01]  /*a910*/  FMUL.FTZ R46, R46, R191.reuse ;  /* 0x000000bf2e2e7220 */ /* 0x080fe20000410000 */
[----:B------:R-:W-:Y:S01]  /*a920*/  FMUL.FTZ R47, R47, R191 ;  /* 0x000000bf2f2f7220 */ /* 0x000fe20000410000 */
[-C--:B------:R-:W-:Y:S01]  /*a930*/  FMUL.FTZ R48, R48, R193.reuse ;  /* 0x000000c130307220 */ /* 0x080fe20000410000 */
[----:B------:R-:W-:Y:S01]  /*a940*/  FMUL.FTZ R49, R49, R193 ;  /* 0x000000c131317220 */ /* 0x000fe20000410000 */
[C---:B------:R-:W-:Y:S01]  /*a950*/  HMMA.16816.F32.BF16 R28, R4.reuse, R30, R140 ;  /* 0x0000001e041c723c */ /* 0x040fe2000004188c */
[----:B------:R-:W2:Y:S01]  /*a960*/  LDSM.16.MT88.4 R140, [R204+0x1a000] ;  /* 0x01a00000cc8c783b */ /* 0x000ea20000004200 */
[-C--:B------:R-:W-:Y:S01]  /*a970*/  FMUL.FTZ R50, R50, R191.reuse ;  /* 0x000000bf32327220 */ /* 0x080fe20000410000 */
[----:B------:R-:W-:Y:S01]  /*a980*/  FMUL.FTZ R51, R51, R191 ;  /* 0x000000bf33337220 */ /* 0x000fe20000410000 */
[-C--:B------:R-:W-:Y:S01]  /*a990*/  FMUL.FTZ R60, R60, R193.reuse ;  /* 0x000000c13c3c7220 */ /* 0x080fe20000410000 */
[----:B------:R-:W4:Y:S01]  /*a9a0*/  LDSM.16.MT88.4 R144, [R203+0x2000] ;  /* 0x00200000cb90783b */ /* 0x000f220000004200 */
[----:B------:R-:W-:Y:S01]  /*a9b0*/  FMUL.FTZ R61, R61, R193 ;  /* 0x000000c13d3d7220 */ /* 0x000fe20000410000 */
[-C--:B------:R-:W-:Y:S01]  /*a9c0*/  FMUL.FTZ R62, R62, R191.reuse ;  /* 0x000000bf3e3e7220 */ /* 0x080fe20000410000 */
        /* <DEDUP_REMOVED lines=26> */
[----:B------:R-:W-:Y:S01]  /*ab70*/  LDSM.16.MT88.4 R152, [R196] ;  /* 0x00000000c498783b */ /* 0x000fe20000004200 */
[-C--:B------:R-:W-:Y:S01]  /*ab80*/  FMUL.FTZ R84, R84, R193.reuse ;  /* 0x000000c154547220 */ /* 0x080fe20000410000 */
[----:B------:R-:W-:Y:S01]  /*ab90*/  FMUL.FTZ R85, R85, R193 ;  /* 0x000000c155557220 */ /* 0x000fe20000410000 */
[-C--:B------:R-:W-:Y:S01]  /*aba0*/  FMUL.FTZ R86, R86, R191.reuse ;  /* 0x000000bf56567220 */ /* 0x080fe20000410000 */
[----:B------:R-:W-:Y:S01]  /*abb0*/  FMUL.FTZ R87, R87, R191 ;  /* 0x000000bf57577220 */ /* 0x000fe20000410000 */
[-C--:B------:R-:W-:Y:S01]  /*abc0*/  FMUL.FTZ R88, R88, R193.reuse ;  /* 0x000000c158587220 */ /* 0x080fe20000410000 */
[----:B------:R-:W-:Y:S01]  /*abd0*/  FMUL.FTZ R89, R89, R193 ;  /* 0x000000c159597220 */ /* 0x000fe20000410000 */
[C---:B--2---:R-:W-:Y:S01]  /*abe0*/  HMMA.16816.F32.BF16 R44, R4.reuse, R140, R44 ;  /* 0x0000008c042c723c */ /* 0x044fe2000004182c */
        /* <DEDUP_REMOVED lines=8> */
[----:B------:R-:W1:Y:S01]  /*ac70*/  LDSM.16.MT88.4 R140, [R169+0x1c000] ;  /* 0x01c00000a98c783b */ /* 0x000e620000004200 */
        /* <DEDUP_REMOVED lines=23> */
[----:B------:R-:W4:Y:S01]  /*adf0*/  LDSM.16.MT88.4 R144, [R204+0x1c000] ;  /* 0x01c00000cc90783b */ /* 0x000f220000004200 */
        /* <DEDUP_REMOVED lines=19> */
[----:B------:R-:W-:Y:S01]  /*af30*/  MUFU.EX2 R195, R195 ;  /* 0x000000c300c37308 */ /* 0x000fe20000000800 */
[-C--:B------:R-:W-:Y:S01]  /*af40*/  FMUL.FTZ R36, R36, R193.reuse ;  /* 0x000000c124247220 */ /* 0x080fe20000410000 */
[----:B------:R-:W-:Y:S01]  /*af50*/  FMUL.FTZ R37, R37, R193 ;  /* 0x000000c125257220 */ /* 0x000fe20000410000 */
[C---:B-1----:R-:W-:Y:S01]  /*af60*/  HMMA.16816.F32.BF16 R68, R4.reuse, R140, R68 ;  /* 0x0000008c0444723c */ /* 0x042fe20000041844 */
        /* <DEDUP_REMOVED lines=8> */
[----:B------:R-:W1:Y:S01]  /*aff0*/  LDSM.16.MT88.4 R140, [R196+0x4000] ;  /* 0x00400000c48c783b */ /* 0x000e620000004200 */
[----:B------:R-:W5:Y:S01]  /*b000*/  MUFU.EX2 R201, R201 ;  /* 0x000000c900c97308 */ /* 0x000f620000000800 */
[----:B------:R-:W-:Y:S01]  /*b010*/  FMUL.FTZ R43, R43, R191 ;  /* 0x000000bf2b2b7220 */ /* 0x000fe20000410000 */
[-C--:B------:R-:W-:Y:S01]  /*b020*/  FMUL.FTZ R100, R100, R193.reuse ;  /* 0x000000c164647220 */ /* 0x080fe20000410000 */
[----:B------:R-:W-:Y:S01]  /*b030*/  FMUL.FTZ R101, R101, R193 ;  /* 0x000000c165657220 */ /* 0x000fe20000410000 */
[----:B------:R-:W-:Y:S01]  /*b040*/  MUFU.EX2 R197, R197 ;  /* 0x000000c500c57308 */ /* 0x000fe20000000800 */
[-C--:B------:R-:W-:Y:S01]  /*b050*/  FMUL.FTZ R102, R102, R191.reuse ;  /* 0x000000bf66667220 */ /* 0x080fe20000410000 */
[C---:B--2---:R-:W-:Y:S01]  /*b060*/  HMMA.16816.F32.BF16 R84, R4.reuse, R136, R84 ;  /* 0x000000880454723c */ /* 0x044fe20000041854 */
[----:B------:R-:W-:Y:S01]  /*b070*/  FMUL.FTZ R103, R103, R191 ;  /* 0x000000bf67677220 */ /* 0x000fe20000410000 */
[----:B------:R-:W2:Y:S01]  /*b080*/  MUFU.EX2 R202, R202 ;  /* 0x000000ca00ca7308 */ /* 0x000ea20000000800 */
        /* <DEDUP_REMOVED lines=22> */
[----:B------:R-:W-:Y:S01]  /*b1f0*/  LDSM.16.MT88.4 R152, [R196+0x6000] ;  /* 0x00600000c498783b */ /* 0x000fe20000004200 */
[-C--:B------:R-:W-:Y:S01]  /*b200*/  FMUL.FTZ R130, R130, R191.reuse ;  /* 0x000000bf82827220 */ /* 0x080fe20000410000 */
[----:B------:R-:W-:Y:S01]  /*b210*/  FMUL.FTZ R131, R131, R191 ;  /* 0x000000bf83837220 */ /* 0x000fe20000410000 */
[----:B------:R-:W-:Y:S01]  /*b220*/  MUFU.EX2 R209, R209 ;  /* 0x000000d100d17308 */ /* 0x000fe20000000800 */
[----:B------:R-:W-:Y:S01]  /*b230*/  LDSM.16.MT88.4 R160, [R169+0x1c800] ;  /* 0x01c80000a9a0783b */ /* 0x000fe20000004200 */
[----:B------:R-:W-:Y:S01]  /*b240*/  FFMA.FTZ R190, R237, R193, R190 ;  /* 0x000000c1edbe7223 */ /* 0x000fe200000100be */
[----:B------:R-:W-:Y:S01]  /*b250*/  FFMA.FTZ R191, R235, R191, R170 ;  /* 0x000000bfebbf7223 */ /* 0x000fe200000100aa */
[----:B----4-:R-:W-:Y:S01]  /*b260*/  HMMA.16816.F32.BF16 R76, R4, R144, R76 ;  /* 0x00000090044c723c */ /* 0x010fe2000004184c */
[----:B------:R-:W4:Y:S01]  /*b270*/  MUFU.EX2 R220, R220 ;  /* 0x000000dc00dc7308 */ /* 0x000f220000000800 */
[----:B------:R-:W-:Y:S01]  /*b280*/  FADD.FTZ R171, R171, R190 ;  /* 0x000000beabab7221 */ /* 0x000fe20000010000 */
[----:B------:R-:W-:-:S02]  /*b290*/  FADD.FTZ R166, R166, R191 ;  /* 0x000000bfa6a67221 */ /* 0x000fc40000010000 */
[----:B------:R-:W-:Y:S01]  /*b2a0*/  MUFU.EX2 R211, R211 ;  /* 0x000000d300d37308 */ /* 0x000fe20000000800 */
[----:B------:R-:W-:Y:S02]  /*b2b0*/  FADD.FTZ R188, R188, R171 ;  /* 0x000000abbcbc7221 */ /* 0x000fe40000010000 */
[----:B------:R-:W-:Y:S01]  /*b2c0*/  HMMA.16816.F32.BF16 R80, R4, R146, R80 ;  /* 0x000000920450723c */ /* 0x000fe20000041850 */
[----:B------:R-:W5:Y:S01]  /*b2d0*/  LDSM.16.MT88.4 R144, [R169+0x1e000] ;  /* 0x01e00000a990783b */ /* 0x000f620000004200 */
[----:B------:R-:W-:Y:S01]  /*b2e0*/  MUFU.EX2 R215, R215 ;  /* 0x000000d700d77308 */ /* 0x000fe20000000800 */
[----:B------:R-:W-:-:S03]  /*b2f0*/  FADD.FTZ R167, R167, R188 ;  /* 0x000000bca7a77221 */ /* 0x000fc60000010000 */
[----:B------:R-:W-:Y:S02]  /*b300*/  MUFU.EX2 R213, R213 ;  /* 0x000000d500d57308 */ /* 0x000fe40000000800 */
[C---:B-1----:R-:W-:Y:S02]  /*b310*/  HMMA.16816.F32.BF16 R92, R4.reuse, R140, R92 ;  /* 0x0000008c045c723c */ /* 0x042fe4000004185c */
[----:B------:R-:W-:Y:S04]  /*b320*/  MUFU.EX2 R210, R210 ;  /* 0x000000d200d27308 */ /* 0x000fe80000000800 */
[----:B------:R-:W-:Y:S02]  /*b330*/  MUFU.EX2 R217, R217 ;  /* 0x000000d900d97308 */ /* 0x000fe40000000800 */
[C---:B------:R-:W-:Y:S01]  /*b340*/  HMMA.16816.F32.BF16 R96, R4.reuse, R142, R96 ;  /* 0x0000008e0460723c */ /* 0x040fe20000041860 */
[----:B------:R-:W1:Y:S01]  /*b350*/  LDSM.16.MT88.4 R140, [R203+0x6000] ;  /* 0x00600000cb8c783b */ /* 0x000e620000004200 */
[----:B------:R-:W-:Y:S04]  /*b360*/  MUFU.EX2 R212, R212 ;  /* 0x000000d400d47308 */ /* 0x000fe80000000800 */
[----:B------:R-:W-:Y:S02]  /*b370*/  MUFU.EX2 R219, R219 ;  /* 0x000000db00db7308 */ /* 0x000fe40000000800 */
        /* <DEDUP_REMOVED lines=15> */
[C---:B------:R-:W-:Y:S08]  /*b470*/  HMMA.16816.F32.BF16 R124, R4.reuse, R152, R124 ;  /* 0x00000098047c723c */ /* 0x040ff0000004187c */
[----:B------:R-:W-:Y:S01]  /*b480*/  HMMA.16816.F32.BF16 R4, R4, R154, R128 ;  /* 0x0000009a0404723c */ /* 0x000fe20000041880 */
[----:B------:R-:W-:Y:S01]  /*b490*/  F2FP.BF16.F32.PACK_AB R128, R199, R200 ;  /* 0x000000c8c780723e */ /* 0x000fe200000010ff */
[----:B------:R-:W-:Y:S01]  /*b4a0*/  LDSM.16.MT88.4 R152, [R196+0x2800] ;  /* 0x00280000c498783b */ /* 0x000fe20000004200 */
[----:B------:R-:W-:-:S02]  /*b4b0*/  F2FP.BF16.F32.PACK_AB R129, R201, R198 ;  /* 0x000000c6c981723e */ /* 0x000fc400000010ff */
[----:B------:R-:W-:Y:S02]  /*b4c0*/  F2FP.BF16.F32.PACK_AB R130, R194, R195 ;  /* 0x000000c3c282723e */ /* 0x000fe400000010ff */
[----:B--2---:R-:W-:-:S07]  /*b4d0*/  F2FP.BF16.F32.PACK_AB R131, R202, R197 ;  /* 0x000000c5ca83723e */ /* 0x004fce00000010ff */
[C---:B---3--:R-:W-:Y:S08]  /*b4e0*/  HMMA.16816.F32.BF16 R8, R128.reuse, R136, R8 ;  /* 0x000000888008723c */ /* 0x048ff00000041808 */
[C---:B------:R-:W-:Y:S01]  /*b4f0*/  HMMA.16816.F32.BF16 R12, R128.reuse, R138, R12 ;  /* 0x0000008a800c723c */ /* 0x040fe2000004180c */
[----:B------:R-:W2:Y:S07]  /*b500*/  LDSM.16.MT88.4 R136, [R169+0x1a800] ;  /* 0x01a80000a988783b */ /* 0x000eae0000004200 */
[C---:B----4-:R-:W-:Y:S08]  /*b510*/  HMMA.16816.F32.BF16 R16, R128.reuse, R148, R16 ;  /* 0x000000948010723c */ /* 0x050ff00000041810 */
[C---:B------:R-:W-:Y:S01]  /*b520*/  HMMA.16816.F32.BF16 R20, R128.reuse, R150, R20 ;  /* 0x000000968014723c */ /* 0x040fe20000041814 */
[----:B------:R-:W3:Y:S07]  /*b530*/  LDSM.16.MT88.4 R148, [R203+0x4800] ;  /* 0x00480000cb94783b */ /* 0x000eee0000004200 */
[C---:B-----5:R-:W-:Y:S08]  /*b540*/  HMMA.16816.F32.BF16 R24, R128.reuse, R144, R24 ;  /* 0x000000908018723c */ /* 0x060ff00000041818 */
[C---:B------:R-:W-:Y:S01]  /*b550*/  HMMA.16816.F32.BF16 R28, R128.reuse, R146, R28 ;  /* 0x00000092801c723c */ /* 0x040fe2000004181c */
[----:B------:R-:W4:Y:S07]  /*b560*/  LDSM.16.MT88.4 R144, [R196+0x4800] ;  /* 0x00480000c490783b */ /* 0x000f2e0000004200 */
[C---:B-1----:R-:W-:Y:S08]  /*b570*/  HMMA.16816.F32.BF16 R32, R128.reuse, R140, R32 ;  /* 0x0000008c8020723c */ /* 0x042ff00000041820 */
[C---:B--2---:R-:W-:Y:S08]  /*b580*/  HMMA.16816.F32.BF16 R36, R128.reuse, R136, R36 ;  /* 0x000000888024723c */ /* 0x044ff00000041824 */
[C---:B------:R-:W-:Y:S01]  /*b590*/  HMMA.16816.F32.BF16 R40, R128.reuse, R138, R40 ;  /* 0x0000008a8028723c */ /* 0x040fe20000041828 */
[----:B------:R-:W1:Y:S07]  /*b5a0*/  LDSM.16.MT88.4 R136, [R204+0x1e800] ;  /* 0x01e80000cc88783b */ /* 0x000e6e0000004200 */
        /* <DEDUP_REMOVED lines=11> */
[----:B----4-:R-:W-:Y:S01]  /*b660*/  HMMA.16816.F32.BF16 R92, R128, R144, R92 ;  /* 0x00000090805c723c */ /* 0x010fe2000004185c */
[----:B------:R-:W-:Y:S01]  /*b670*/  FFMA.FTZ R144, R218, UR4, -R207 ;  /* 0x00000004da907c23 */ /* 0x000fe200080108cf */
[----:B------:R-:W-:-:S02]  /*b680*/  FFMA.FTZ R218, R180, UR4, -R187 ;  /* 0x00000004b4da7c23 */ /* 0x000fc400080108bb */
[----:B------:R-:W-:Y:S04]  /*b690*/  LDSM.16.MT88.4 R180, [R169+0x1b000] ;  /* 0x01b00000a9b4783b */ /* 0x000fe80000004200 */
[C---:B------:R-:W-:Y:S01]  /*b6a0*/  HMMA.16816.F32.BF16 R68, R128.reuse, R160, R68 ;  /* 0x000000a08044723c */ /* 0x040fe20000041844 */
[----:B------:R-:W-:Y:S01]  /*b6b0*/  FFMA.FTZ R160, R216, UR4, -R187 ;  /* 0x00000004d8a07c23 */ /* 0x000fe200080108bb */
[----:B------:R-:W-:Y:S04]  /*b6c0*/  MUFU.EX2 R218, R218 ;  /* 0x000000da00da7308 */ /* 0x000fe80000000800 */
[----:B------:R4:W-:Y:S02]  /*b6d0*/  MUFU.EX2 R216, R144 ;  /* 0x0000009000d87308 */ /* 0x0009e40000000800 */
[C---:B-1----:R-:W-:Y:S02]  /*b6e0*/  HMMA.16816.F32.BF16 R108, R128.reuse, R136, R108 ;  /* 0x00000088806c723c */ /* 0x042fe4000004186c */
[----:B------:R1:W3:Y:S06]  /*b6f0*/  MUFU.EX2 R214, R160 ;  /* 0x000000a000d67308 */ /* 0x0002ec0000000800 */
[C---:B------:R-:W-:Y:S01]  /*b700*/  HMMA.16816.F32.BF16 R112, R128.reuse, R138, R112 ;  /* 0x0000008a8070723c */ /* 0x040fe20000041870 */
[----:B------:R-:W3:Y:S07]  /*b710*/  LDSM.16.MT88.4 R136, [R203+0x1000] ;  /* 0x00100000cb88783b */ /* 0x000eee0000004200 */
[C---:B------:R-:W-:Y:S01]  /*b720*/  HMMA.16816.F32.BF16 R96, R128.reuse, R146, R96 ;  /* 0x000000928060723c */ /* 0x040fe20000041860 */
[----:B----4-:R-:W4:Y:S07]  /*b730*/  LDSM.16.MT88.4 R144, [R196+0x1000] ;  /* 0x00100000c490783b */ /* 0x010f2e0000004200 */
        /* <DEDUP_REMOVED lines=8> */
[C---:B--2---:R-:W-:Y:S08]  /*b7c0*/  HMMA.16816.F32.BF16 R100, R128.reuse, R140, R100 ;  /* 0x0000008c8064723c */ /* 0x044ff00000041864 */
[C---:B------:R-:W-:Y:S01]  /*b7d0*/  HMMA.16816.F32.BF16 R104, R128.reuse, R142, R104 ;  /* 0x0000008e8068723c */ /* 0x040fe20000041868 */
[----:B------:R-:W1:Y:S07]  /*b7e0*/  LDSM.16.MT88.4 R140, [R204+0x19000] ;  /* 0x01900000cc8c783b */ /* 0x000e6e0000004200 */
[C---:B-----5:R-:W-:Y:S08]  /*b7f0*/  HMMA.16816.F32.BF16 R116, R128.reuse, R152, R116 ;  /* 0x000000988074723c */ /* 0x060ff00000041874 */
[C---:B------:R-:W-:Y:S01]  /*b800*/  HMMA.16816.F32.BF16 R120, R128.reuse, R154, R120 ;  /* 0x0000009a8078723c */ /* 0x040fe20000041878 */
[----:B------:R-:W-:Y:S07]  /*b810*/  LDSM.16.MT88.4 R152, [R204+0x1d000] ;  /* 0x01d00000cc98783b */ /* 0x000fee0000004200 */
[C---:B------:R-:W-:Y:S08]  /*b820*/  HMMA.16816.F32.BF16 R124, R128.reuse, R156, R124 ;  /* 0x0000009c807c723c */ /* 0x040ff0000004187c */
[----:B------:R-:W-:Y:S01]  /*b830*/  HMMA.16816.F32.BF16 R128, R128, R158, R4 ;  /* 0x0000009e8080723c */ /* 0x000fe20000041804 */
[----:B------:R-:W-:Y:S01]  /*b840*/  F2FP.BF16.F32.PACK_AB R4, R220, R209 ;  /* 0x000000d1dc04723e */ /* 0x000fe200000010ff */
[----:B------:R-:W2:Y:S01]  /*b850*/  LDSM.16.MT88.4 R156, [R196+0x3000] ;  /* 0x00300000c49c783b */ /* 0x000ea20000004200 */
[----:B---3--:R-:W-:-:S02]  /*b860*/  F2FP.BF16.F32.PACK_AB R5, R215, R214 ;  /* 0x000000d6d705723e */ /* 0x008fc400000010ff */
[----:B------:R-:W-:Y:S02]  /*b870*/  F2FP.BF16.F32.PACK_AB R6, R216, R211 ;  /* 0x000000d3d806723e */ /* 0x000fe400000010ff */
[----:B------:R-:W-:-:S07]  /*b880*/  F2FP.BF16.F32.PACK_AB R7, R218, R213 ;  /* 0x000000d5da07723e */ /* 0x000fce00000010ff */
[C---:B------:R-:W-:Y:S08]  /*b890*/  HMMA.16816.F32.BF16 R8, R4.reuse, R148, R8 ;  /* 0x000000940408723c */ /* 0x040ff00000041808 */
[C---:B------:R-:W-:Y:S01]  /*b8a0*/  HMMA.16816.F32.BF16 R12, R4.reuse, R150, R12 ;  /* 0x00000096040c723c */ /* 0x040fe2000004180c */
[----:B------:R-:W3:Y:S07]  /*b8b0*/  LDSM.16.MT88.4 R148, [R203+0x5000] ;  /* 0x00500000cb94783b */ /* 0x000eee0000004200 */
[C---:B------:R-:W-:Y:S08]  /*b8c0*/  HMMA.16816.F32.BF16 R24, R4.reuse, R136, R24 ;  /* 0x000000880418723c */ /* 0x040ff00000041818 */
[C---:B------:R-:W-:Y:S08]  /*b8d0*/  HMMA.16816.F32.BF16 R28, R4.reuse, R138, R28 ;  /* 0x0000008a041c723c */ /* 0x040ff0000004181c */
[C---:B----4-:R-:W-:Y:S01]  /*b8e0*/  HMMA.16816.F32.BF16 R136, R4.reuse, R144, R32 ;  /* 0x000000900488723c */ /* 0x050fe20000041820 */
[----:B------:R-:W-:Y:S07]  /*b8f0*/  LDSM.16.MT88.4 R32, [R169+0x1f000] ;  /* 0x01f00000a920783b */ /* 0x000fee0000004200 */
        /* <DEDUP_REMOVED lines=14> */
[----:B------:R-:W-:Y:S01]  /*b9e0*/  HMMA.16816.F32.BF16 R76, R4, R152, R76 ;  /* 0x00000098044c723c */ /* 0x000fe2000004184c */
[----:B------:R-:W-:-:S07]  /*b9f0*/  FFMA.FTZ R152, R205, UR4, -R207 ;  /* 0x00000004cd987c23 */ /* 0x000fce00080108cf */
[C---:B------:R-:W-:Y:S01]  /*ba00*/  HMMA.16816.F32.BF16 R100, R4.reuse, R32, R100 ;  /* 0x000000200464723c */ /* 0x040fe20000041864 */
[----:B------:R-:W-:Y:S01]  /*ba10*/  FFMA.FTZ R32, R208, UR4, -R207 ;  /* 0x00000004d0207c23 */ /* 0x000fe200080108cf */
[--C-:B------:R-:W-:Y:S01]  /*ba20*/  FFMA.FTZ R207, R206, UR4, -R187.reuse ;  /* 0x00000004cecf7c23 */ /* 0x100fe200080108bb */
[----:B------:R-:W-:Y:S01]  /*ba30*/  FFMA.FTZ R208, R184, UR4, -R187 ;  /* 0x00000004b8d07c23 */ /* 0x000fe200080108bb */
[----:B------:R5:W-:Y:S01]  /*ba40*/  MUFU.EX2 R206, R152 ;  /* 0x0000009800ce7308 */ /* 0x000be20000000800 */
[----:B------:R-:W-:Y:S03]  /*ba50*/  LDSM.16.MT88.4 R184, [R204+0x1b800] ;  /* 0x01b80000ccb8783b */ /* 0x000fe60000004200 */
[----:B------:R2:W-:Y:S01]  /*ba60*/  MUFU.EX2 R205, R32 ;  /* 0x0000002000cd7308 */ /* 0x0005e20000000800 */
[C---:B------:R-:W-:Y:S03]  /*ba70*/  HMMA.16816.F32.BF16 R36, R4.reuse, R180, R36 ;  /* 0x000000b40424723c */ /* 0x040fe60000041824 */
[----:B------:R-:W-:Y:S04]  /*ba80*/  MUFU.EX2 R207, R207 ;  /* 0x000000cf00cf7308 */ /* 0x000fe80000000800 */
[----:B------:R-:W4:Y:S01]  /*ba90*/  MUFU.EX2 R208, R208 ;  /* 0x000000d000d07308 */ /* 0x000f220000000800 */
        /* <DEDUP_REMOVED lines=10> */
[C---:B------:R-:W-:Y:S01]  /*bb40*/  HMMA.16816.F32.BF16 R80, R4.reuse, R154, R80 ;  /* 0x0000009a0450723c */ /* 0x040fe20000041850 */
[----:B-----5:R-:W-:Y:S07]  /*bb50*/  LDSM.16.MT88.4 R152, [R169+0x1f800] ;  /* 0x01f80000a998783b */ /* 0x020fee0000004200 */
[C---:B-1----:R-:W-:Y:S08]  /*bb60*/  HMMA.16816.F32.BF16 R92, R4.reuse, R140, R92 ;  /* 0x0000008c045c723c */ /* 0x042ff0000004185c */
[C---:B------:R-:W-:Y:S01]  /*bb70*/  HMMA.16816.F32.BF16 R96, R4.reuse, R142, R96 ;  /* 0x0000008e0460723c */ /* 0x040fe20000041860 */
[----:B------:R-:W1:Y:S07]  /*bb80*/  LDSM.16.MT88.4 R140, [R169+0x1b800] ;  /* 0x01b80000a98c783b */ /* 0x000e6e0000004200 */
[C---:B------:R-:W-:Y:S01]  /*bb90*/  HMMA.16816.F32.BF16 R104, R4.reuse, R34, R104 ;  /* 0x000000220468723c */ /* 0x040fe20000041868 */
[----:B--2---:R-:W2:Y:S07]  /*bba0*/  LDSM.16.MT88.4 R32, [R169+0x1d800] ;  /* 0x01d80000a920783b */ /* 0x004eae0000004200 */
[C---:B------:R-:W-:Y:S08]  /*bbb0*/  HMMA.16816.F32.BF16 R116, R4.reuse, R156, R116 ;  /* 0x0000009c0474723c */ /* 0x040ff00000041874 */
[C---:B------:R-:W-:Y:S08]  /*bbc0*/  HMMA.16816.F32.BF16 R120, R4.reuse, R158, R120 ;  /* 0x0000009e0478723c */ /* 0x040ff00000041878 */
[C---:B---3--:R-:W-:Y:S08]  /*bbd0*/  HMMA.16816.F32.BF16 R124, R4.reuse, R148, R124 ;  /* 0x00000094047c723c */ /* 0x048ff0000004187c */
[----:B------:R-:W-:Y:S01]  /*bbe0*/  HMMA.16816.F32.BF16 R128, R4, R150, R128 ;  /* 0x000000960480723c */ /* 0x000fe20000041880 */
[----:B------:R-:W-:Y:S01]  /*bbf0*/  F2FP.BF16.F32.PACK_AB R4, R217, R210 ;  /* 0x000000d2d904723e */ /* 0x000fe200000010ff */
[----:B------:R-:W3:Y:S01]  /*bc00*/  LDSM.16.MT88.4 R148, [R204+0x19800] ;  /* 0x01980000cc94783b */ /* 0x000ee20000004200 */
[----:B----4-:R-:W-:-:S02]  /*bc10*/  F2FP.BF16.F32.PACK_AB R5, R208, R207 ;  /* 0x000000cfd005723e */ /* 0x010fc400000010ff */
[----:B------:R-:W-:Y:S02]  /*bc20*/  F2FP.BF16.F32.PACK_AB R6, R206, R205 ;  /* 0x000000cdce06723e */ /* 0x000fe400000010ff */
[----:B------:R-:W-:-:S07]  /*bc30*/  F2FP.BF16.F32.PACK_AB R7, R219, R212 ;  /* 0x000000d4db07723e */ /* 0x000fce00000010ff */
[C---:B------:R-:W-:Y:S01]  /*bc40*/  HMMA.16816.F32.BF16 R156, R4.reuse, R146, R12 ;  /* 0x00000092049c723c */ /* 0x040fe2000004180c */
[----:B------:R-:W4:Y:S07]  /*bc50*/  LDSM.16.MT88.4 R12, [R196+0x1800] ;  /* 0x00180000c40c783b */ /* 0x000f2e0000004200 */
[C---:B------:R-:W-:Y:S01]  /*bc60*/  HMMA.16816.F32.BF16 R160, R4.reuse, R144, R8 ;  /* 0x0000009004a0723c */ /* 0x040fe20000041808 */
[----:B------:R-:W5:Y:S04]  /*bc70*/  LDSM.16.MT88.4 R8, [R196+0x3800] ;  /* 0x00380000c408783b */ /* 0x000f680000004200 */
[----:B------:R-:W5:Y:S03]  /*bc80*/  LDSM.16.MT88.4 R144, [R204+0x1f800] ;  /* 0x01f80000cc90783b */ /* 0x000f660000004200 */
[C---:B-1----:R-:W-:Y:S08]  /*bc90*/  HMMA.16816.F32.BF16 R36, R4.reuse, R140, R36 ;  /* 0x0000008c0424723c */ /* 0x042ff00000041824 */
[C---:B------:R-:W-:Y:S01]  /*bca0*/  HMMA.16816.F32.BF16 R40, R4.reuse, R142, R40 ;  /* 0x0000008e0428723c */ /* 0x040fe20000041828 */
[----:B------:R-:W1:Y:S07]  /*bcb0*/  LDSM.16.MT88.4 R140, [R203+0x1800] ;  /* 0x00180000cb8c783b */ /* 0x000e6e0000004200 */
[C---:B------:R-:W-:Y:S08]  /*bcc0*/  HMMA.16816.F32.BF16 R100, R4.reuse, R152, R100 ;  /* 0x000000980464723c */ /* 0x040ff00000041864 */
[C---:B------:R-:W-:Y:S08]  /*bcd0*/  HMMA.16816.F32.BF16 R104, R4.reuse, R154, R104 ;  /* 0x0000009a0468723c */ /* 0x040ff00000041868 */
[C---:B--2---:R-:W-:Y:S08]  /*bce0*/  HMMA.16816.F32.BF16 R68, R4.reuse, R32, R68 ;  /* 0x000000200444723c */ /* 0x044ff00000041844 */
[C---:B------:R-:W-:Y:S01]  /*bcf0*/  HMMA.16816.F32.BF16 R72, R4.reuse, R34, R72 ;  /* 0x000000220448723c */ /* 0x040fe20000041848 */
[----:B------:R-:W2:Y:S07]  /*bd00*/  LDSM.16.MT88.4 R32, [R203+0x7800] ;  /* 0x00780000cb20783b */ /* 0x000eae0000004200 */
[C---:B---3--:R-:W-:Y:S01]  /*bd10*/  HMMA.16816.F32.BF16 R152, R4.reuse, R148, R16 ;  /* 0x000000940498723c */ /* 0x048fe20000041810 */
[----:B------:R-:W3:Y:S07]  /*bd20*/  LDSM.16.MT88.4 R16, [R196+0x5800] ;  /* 0x00580000c410783b */ /* 0x000eee0000004200 */
[C---:B----4-:R-:W-:Y:S08]  /*bd30*/  HMMA.16816.F32.BF16 R136, R4.reuse, R12, R136 ;  /* 0x0000000c0488723c */ /* 0x050ff00000041888 */
[C---:B------:R-:W-:Y:S01]  /*bd40*/  HMMA.16816.F32.BF16 R132, R4.reuse, R14, R132 ;  /* 0x0000000e0484723c */ /* 0x040fe20000041884 */
[----:B------:R-:W4:Y:S07]  /*bd50*/  LDSM.16.MT88.4 R12, [R196+0x7800] ;  /* 0x00780000c40c783b */ /* 0x000f2e0000004200 */
[----:B-----5:R-:W-:Y:S01]  /*bd60*/  HMMA.16816.F32.BF16 R60, R4, R8, R60 ;  /* 0x00000008043c723c */ /* 0x020fe2000004183c */
        /* <DEDUP_REMOVED lines=44> */
[C---:B----4-:R-:W-:Y:S08]  /*c030*/  HMMA.16816.F32.BF16 R124, R4.reuse, R12, R124 ;  /* 0x0000000c047c723c */ /* 0x050ff0000004187c */
[----:B------:R-:W-:-:S15]  /*c040*/  HMMA.16816.F32.BF16 R128, R4, R14, R128 ;  /* 0x0000000e0480723c */ /* 0x000fde0000041880 */
[----:B------:R-:W-:-:S05]  /*c050*/  NOP ;  /* 0x0000000000007918 */ /* 0x000fca0000000000 */
.L_x_886:
[----:B------:R-:W-:-:S13]  /*c060*/  ISETP.GE.AND P1, PT, R233, RZ, PT ;  /* 0x000000ffe900720c */ /* 0x000fda0003f26270 */
[----:B------:R-:W-:Y:S05]  /*c070*/  @!P1 BRA `(.L_x_889) ;  /* 0x0000003400109947 */ /* 0x000fea0003800000 */
[----:B------:R-:W-:Y:S01]  /*c080*/  IMAD.SHL.U32 R2, R168, 0x20, RZ ;  /* 0x00000020a8027824 */ /* 0x000fe200078e00ff */
[----:B------:R-:W-:Y:S01]  /*c090*/  LOP3.LUT R165, R165, 0x1c0, R0, 0xf8, !PT ;  /* 0x000001c0a5a57812 */ /* 0x000fe200078ef800 */
[----:B------:R-:W1:Y:S01]  /*c0a0*/  LDCU.64 UR6, c[0x0][0x3c0] ;  /* 0x00007800ff0677ac */ /* 0x000e620008000a00 */
[C---:B------:R-:W-:Y:S01]  /*c0b0*/  LOP3.LUT R5, R0.reuse, 0x200, RZ, 0xc0, !PT ;  /* 0x0000020000057812 */ /* 0x040fe200078ec0ff */
[----:B------:R-:W-:Y:S01]  /*c0c0*/  IMAD.MOV.U32 R222, RZ, RZ, 0x40 ;  /* 0x00000040ffde7424 */ /* 0x000fe200078e00ff */
[--C-:B------:R-:W-:Y:S01]  /*c0d0*/  SHF.R.U32.HI R221, RZ, 0x1, R168.reuse ;  /* 0x00000001ffdd7819 */ /* 0x100fe200000116a8 */
[----:B------:R-:W-:Y:S01]  /*c0e0*/  IMAD.MOV.U32 R224, RZ, RZ, 0x20 ;  /* 0x00000020ffe07424 */ /* 0x000fe200078e00ff */
[----:B------:R-:W-:Y:S01]  /*c0f0*/  LOP3.LUT R227, R0, 0x400, RZ, 0xc0, !PT ;  /* 0x0000040000e37812 */ /* 0x000fe200078ec0ff */
[----:B------:R-:W2:Y:S01]  /*c100*/  LDCU UR9, c[0x0][0x50c] ;  /* 0x0000a180ff0977ac */ /* 0x000ea20008000800 */
[----:B------:R-:W-:Y:S02]  /*c110*/  LOP3.LUT R168, R165, 0x8, R168, 0x78, !PT ;  /* 0x00000008a5a87812 */ /* 0x000fe400078e78a8 */
[----:B------:R-:W-:Y:S01]  /*c120*/  LOP3.LUT R2, R5, 0x7c00, R2, 0xf8, !PT ;  /* 0x00007c0005027812 */ /* 0x000fe200078ef802 */
[----:B------:R-:W3:Y:S01]  /*c130*/  LDCU UR4, c[0x0][0x45c] ;  /* 0x00008b80ff0477ac */ /* 0x000ee20008000800 */
[----:B------:R-:W-:Y:S01]  /*c140*/  LOP3.LUT R221, R165, 0x8, R221, 0x78, !PT ;  /* 0x00000008a5dd7812 */ /* 0x000fe200078e78dd */
[----:B------:R-:W-:Y:S01]  /*c150*/  IMAD R227, R168, 0x2, R227 ;  /* 0x00000002a8e37824 */ /* 0x000fe200078e02e3 */
[----:B------:R-:W-:-:S02]  /*c160*/  SEL R222, R222, 0xffffffc0, !P6 ;  /* 0xffffffc0dede7807 */ /* 0x000fc40007000000 */
        /* <DEDUP_REMOVED lines=20> */
[----:B--23--:R-:W-:Y:S08]  /*c2b0*/  BRA `(.L_x_890) ;  /* 0x0000000000647947 */ /* 0x00cff00003800000 */
.L_x_892:
        /* <DEDUP_REMOVED lines=25> */
.L_x_890:
        /* <DEDUP_REMOVED lines=14> */
[----:B------:R-:W-:Y:S06]  /*c530*/  LDGSTS.E.BYPASS.LTC128B.128 [R234+0x18000], desc[UR12][R170.64] ;  /* 0x18000000aaea7fae */ /* 0x000fec000b981a0c */
[----:B------:R-:W-:Y:S06]  /*c540*/  LDGSTS.E.BYPASS.LTC128B.128 [R234+0x1a000], desc[UR12][R170.64+0x80] ;  /* 0x1a000080aaea7fae */ /* 0x000fec000b981a0c */
[----:B------:R-:W-:Y:S06]  /*c550*/  LDGSTS.E.BYPASS.LTC128B.128 [R234+0x1c000], desc[UR12][R170.64+0x100] ;  /* 0x1c000100aaea7fae */ /* 0x000fec000b981a0c */
[----:B------:R-:W-:Y:S06]  /*c560*/  LDGSTS.E.BYPASS.LTC128B.128 [R234+0x1e000], desc[UR12][R170.64+0x180] ;  /* 0x1e000180aaea7fae */ /* 0x000fec000b981a0c */
[----:B------:R-:W-:Y:S06]  /*c570*/  LDGSTS.E.BYPASS.LTC128B.128 [R234+0x19000], desc[UR12][R166.64] ;  /* 0x19000000a6ea7fae */ /* 0x000fec000b981a0c */
[----:B------:R-:W-:Y:S06]  /*c580*/  LDGSTS.E.BYPASS.LTC128B.128 [R234+0x1b000], desc[UR12][R166.64+0x80] ;  /* 0x1b000080a6ea7fae */ /* 0x000fec000b981a0c */
[----:B------:R-:W-:Y:S06]  /*c590*/  LDGSTS.E.BYPASS.LTC128B.128 [R234+0x1d000], desc[UR12][R166.64+0x100] ;  /* 0x1d000100a6ea7fae */ /* 0x000fec000b981a0c */
[----:B------:R1:W-:Y:S06]  /*c5a0*/  LDGSTS.E.BYPASS.LTC128B.128 [R234+0x1f000], desc[UR12][R166.64+0x180] ;  /* 0x1f000180a6ea7fae */ /* 0x0003ec000b981a0c */
[----:B------:R-:W-:Y:S06]  /*c5b0*/  LDSM.16.M88.4 R172, [R223] ;  /* 0x00000000dfac783b */ /* 0x000fec0000000200 */
[----:B------:R-:W2:Y:S06]  /*c5c0*/  LDSM.16.M88.4 R176, [R227+0x10000] ;  /* 0x01000000e3b0783b */ /* 0x000eac0000000200 */
[----:B------:R-:W3:Y:S06]  /*c5d0*/  LDSM.16.M88.4 R180, [R227+0x10800] ;  /* 0x01080000e3b4783b */ /* 0x000eec0000000200 */
[----:B------:R-:W4:Y:S06]  /*c5e0*/  LDSM.16.M88.4 R184, [R227+0x11000] ;  /* 0x01100000e3b8783b */ /* 0x000f2c0000000200 */
[----:B------:R-:W0:Y:S06]  /*c5f0*/  LDGDEPBAR ;  /* 0x00000000000079af */ /* 0x000e2c0000000000 */
[----:B------:R-:W5:Y:S06]  /*c600*/  LDSM.16.M88.4 R188, [R227+0x11800] ;  /* 0x01180000e3bc783b */ /* 0x000f6c0000000200 */
[----:B------:R-:W-:Y:S06]  /*c610*/  LDSM.16.M88.4 R192, [R217] ;  /* 0x00000000d9c0783b */ /* 0x000fec0000000200 */
[----:B------:R-:W5:Y:S01]  /*c620*/  LDSM.16.M88.4 R196, [R218+0x10000] ;  /* 0x01000000dac4783b */ /* 0x000f620000000200 */
[C---:B--2---:R-:W-:Y:S05]  /*c630*/  HMMA.16816.F32.BF16 R4, R172.reuse, R176, RZ ;  /* 0x000000b0ac04723c */ /* 0x044fea00000418ff */
[----:B------:R-:W2:Y:S06]  /*c640*/  LDSM.16.M88.4 R200, [R218+0x10800] ;  /* 0x01080000dac8783b */ /* 0x000eac0000000200 */
[----:B-1----:R-:W-:Y:S01]  /*c650*/  LDSM.16.M88.4 R164, [R225+0x11000] ;  /* 0x01100000e1a4783b */ /* 0x002fe20000000200 */
[C---:B------:R-:W-:Y:S05]  /*c660*/  HMMA.16816.F32.BF16 R8, R172.reuse, R178, RZ ;  /* 0x000000b2ac08723c */ /* 0x040fea00000418ff */
[----:B------:R-:W1:Y:S03]  /*c670*/  LDSM.16.M88.4 R176, [R218+0x11000] ;  /* 0x01100000dab0783b */ /* 0x000e660000000200 */
[C---:B---3--:R-:W-:Y:S03]  /*c680*/  HMMA.16816.F32.BF16 R12, R172.reuse, R180, RZ ;  /* 0x000000b4ac0c723c */ /* 0x048fe600000418ff */
[----:B------:R-:W-:Y:S05]  /*c690*/  LDSM.16.M88.4 R204, [R216+0x10000] ;  /* 0x01000000d8cc783b */ /* 0x000fea0000000200 */
[C---:B------:R-:W-:Y:S01]  /*c6a0*/  HMMA.16816.F32.BF16 R16, R172.reuse, R182, RZ ;  /* 0x000000b6ac10723c */ /* 0x040fe200000418ff */
[----:B------:R-:W-:Y:S06]  /*c6b0*/  LDSM.16.M88.4 R180, [R222] ;  /* 0x00000000deb4783b */ /* 0x000fec0000000200 */
[----:B------:R-:W-:Y:S01]  /*c6c0*/  LDSM.16.M88.4 R208, [R225+0x12000] ;  /* 0x01200000e1d0783b */ /* 0x000fe20000000200 */
[C---:B----4-:R-:W-:Y:S05]  /*c6d0*/  HMMA.16816.F32.BF16 R20, R172.reuse, R184, RZ ;  /* 0x000000b8ac14723c */ /* 0x050fea00000418ff */
[----:B------:R-:W-:Y:S03]  /*c6e0*/  LDSM.16.M88.4 R212, [R218+0x14000] ;  /* 0x01400000dad4783b */ /* 0x000fe60000000200 */
[C---:B------:R-:W-:Y:S03]  /*c6f0*/  HMMA.16816.F32.BF16 R24, R172.reuse, R186, RZ ;  /* 0x000000baac18723c */ /* 0x040fe600000418ff */
[----:B------:R-:W-:Y:S05]  /*c700*/  LDSM.16.M88.4 R184, [R225+0x10000] ;  /* 0x01000000e1b8783b */ /* 0x000fea0000000200 */
[C---:B-----5:R-:W-:Y:S08]  /*c710*/  HMMA.16816.F32.BF16 R28, R172.reuse, R188, RZ ;  /* 0x000000bcac1c723c */ /* 0x060ff000000418ff */
[----:B------:R-:W-:Y:S01]  /*c720*/  HMMA.16816.F32.BF16 R32, R172, R190, RZ ;  /* 0x000000beac20723c */ /* 0x000fe200000418ff */
[----:B------:R-:W3:Y:S06]  /*c730*/  LDSM.16.M88.4 R172, [R218+0x11800] ;  /* 0x01180000daac783b */ /* 0x000eec0000000200 */
[----:B------:R-:W4:Y:S01]  /*c740*/  LDSM.16.M88.4 R188, [R225+0x10800] ;  /* 0x01080000e1bc783b */ /* 0x000f220000000200 */
[C---:B------:R-:W-:Y:S08]  /*c750*/  HMMA.16816.F32.BF16 R4, R192.reuse, R196, R4 ;  /* 0x000000c4c004723c */ /* 0x040ff00000041804 */
[C---:B------:R-:W-:Y:S01]  /*c760*/  HMMA.16816.F32.BF16 R8, R192.reuse, R198, R8 ;  /* 0x000000c6c008723c */ /* 0x040fe20000041808 */
[----:B------:R-:W5:Y:S07]  /*c770*/  LDSM.16.M88.4 R196, [R225+0x11800] ;  /* 0x01180000e1c4783b */ /* 0x000f6e0000000200 */
[C---:B--2---:R-:W-:Y:S08]  /*c780*/  HMMA.16816.F32.BF16 R12, R192.reuse, R200, R12 ;  /* 0x000000c8c00c723c */ /* 0x044ff0000004180c */
[C---:B------:R-:W-:Y:S01]  /*c790*/  HMMA.16816.F32.BF16 R16, R192.reuse, R202, R16 ;  /* 0x000000cac010723c */ /* 0x040fe20000041810 */
[----:B------:R-:W2:Y:S07]  /*c7a0*/  LDSM.16.M88.4 R200, [R219] ;  /* 0x00000000dbc8783b */ /* 0x000eae0000000200 */
[C---:B-1----:R-:W-:Y:S08]  /*c7b0*/  HMMA.16816.F32.BF16 R20, R192.reuse, R176, R20 ;  /* 0x000000b0c014723c */ /* 0x042ff00000041814 */
[C---:B------:R-:W-:Y:S01]  /*c7c0*/  HMMA.16816.F32.BF16 R24, R192.reuse, R178, R24 ;  /* 0x000000b2c018723c */ /* 0x040fe20000041818 */
[----:B------:R-:W-:Y:S07]  /*c7d0*/  LDSM.16.M88.4 R176, [R216+0x11800] ;  /* 0x01180000d8b0783b */ /* 0x000fee0000000200 */
[C---:B---3--:R-:W-:Y:S08]  /*c7e0*/  HMMA.16816.F32.BF16 R28, R192.reuse, R172, R28 ;  /* 0x000000acc01c723c */ /* 0x048ff0000004181c */
[----:B------:R-:W-:Y:S01]  /*c7f0*/  HMMA.16816.F32.BF16 R32, R192, R174, R32 ;  /* 0x000000aec020723c */ /* 0x000fe20000041820 */
[----:B------:R-:W1:Y:S06]  /*c800*/  LDSM.16.M88.4 R172, [R216+0x10800] ;  /* 0x01080000d8ac783b */ /* 0x000e6c0000000200 */
[----:B------:R-:W-:Y:S01]  /*c810*/  LDSM.16.M88.4 R192, [R227+0x13000] ;  /* 0x01300000e3c0783b */ /* 0x000fe20000000200 */
[C---:B------:R-:W-:Y:S08]  /*c820*/  HMMA.16816.F32.BF16 R4, R180.reuse, R184, R4 ;  /* 0x000000b8b404723c */ /* 0x040ff00000041804 */
[C---:B------:R-:W-:Y:S01]  /*c830*/  HMMA.16816.F32.BF16 R8, R180.reuse, R186, R8 ;  /* 0x000000bab408723c */ /* 0x040fe20000041808 */
[----:B------:R-:W-:Y:S07]  /*c840*/  LDSM.16.M88.4 R184, [R227+0x12000] ;  /* 0x01200000e3b8783b */ /* 0x000fee0000000200 */
[C---:B----4-:R-:W-:Y:S08]  /*c850*/  HMMA.16816.F32.BF16 R12, R180.reuse, R188, R12 ;  /* 0x000000bcb40c723c */ /* 0x050ff0000004180c */
[C---:B------:R-:W-:Y:S01]  /*c860*/  HMMA.16816.F32.BF16 R16, R180.reuse, R190, R16 ;  /* 0x000000beb410723c */ /* 0x040fe20000041810 */
[----:B------:R-:W-:Y:S07]  /*c870*/  LDSM.16.M88.4 R188, [R227+0x12800] ;  /* 0x01280000e3bc783b */ /* 0x000fee0000000200 */
[C---:B------:R-:W-:Y:S08]  /*c880*/  HMMA.16816.F32.BF16 R20, R180.reuse, R164, R20 ;  /* 0x000000a4b414723c */ /* 0x040ff00000041814 */
[C---:B------:R-:W-:Y:S01]  /*c890*/  HMMA.16816.F32.BF16 R24, R180.reuse, R166, R24 ;  /* 0x000000a6b418723c */ /* 0x040fe20000041818 */
[----:B------:R-:W3:Y:S07]  /*c8a0*/  LDSM.16.M88.4 R164, [R216+0x11000] ;  /* 0x01100000d8a4783b */ /* 0x000eee0000000200 */
[C---:B-----5:R-:W-:Y:S08]  /*c8b0*/  HMMA.16816.F32.BF16 R28, R180.reuse, R196, R28 ;  /* 0x000000c4b41c723c */ /* 0x060ff0000004181c */
[----:B------:R-:W-:Y:S01]  /*c8c0*/  HMMA.16816.F32.BF16 R32, R180, R198, R32 ;  /* 0x000000c6b420723c */ /* 0x000fe20000041820 */
[----:B------:R-:W4:Y:S06]  /*c8d0*/  LDSM.16.M88.4 R180, [R223+0x4000] ;  /* 0x00400000dfb4783b */ /* 0x000f2c0000000200 */
[----:B------:R-:W-:Y:S01]  /*c8e0*/  LDSM.16.M88.4 R196, [R217+0x4000] ;  /* 0x00400000d9c4783b */ /* 0x000fe20000000200 */
        /* <DEDUP_REMOVED lines=8> */
[----:B------:R-:W2:Y:S07]  /*c970*/  LDSM.16.M88.4 R164, [R218+0x12800] ;  /* 0x01280000daa4783b */ /* 0x000eae0000000200 */
[C---:B------:R-:W-:Y:S08]  /*c980*/  HMMA.16816.F32.BF16 R28, R200.reuse, R176, R28 ;  /* 0x000000b0c81c723c */ /* 0x040ff0000004181c */
[----:B------:R-:W-:Y:S01]  /*c990*/  HMMA.16816.F32.BF16 R32, R200, R178, R32 ;  /* 0x000000b2c820723c */ /* 0x000fe20000041820 */
[----:B------:R-:W3:Y:S06]  /*c9a0*/  LDSM.16.M88.4 R176, [R218+0x13000] ;  /* 0x01300000dab0783b */ /* 0x000eec0000000200 */
[----:B------:R-:W-:Y:S01]  /*c9b0*/  LDSM.16.M88.4 R200, [R222+0x4000] ;  /* 0x00400000dec8783b */ /* 0x000fe20000000200 */
        /* <DEDUP_REMOVED lines=11> */
[----:B------:R-:W1:Y:S06]  /*ca70*/  LDSM.16.M88.4 R172, [R225+0x12800] ;  /* 0x01280000e1ac783b */ /* 0x000e6c0000000200 */
[----:B------:R-:W5:Y:S01]  /*ca80*/  LDSM.16.M88.4 R180, [R225+0x13000] ;  /* 0x01300000e1b4783b */ /* 0x000f620000000200 */
[C---:B------:R-:W-:Y:S08]  /*ca90*/  HMMA.16816.F32.BF16 R4, R196.reuse, R204, R4 ;  /* 0x000000ccc404723c */ /* 0x040ff00000041804 */
[C---:B------:R-:W-:Y:S01]  /*caa0*/  HMMA.16816.F32.BF16 R8, R196.reuse, R206, R8 ;  /* 0x000000cec408723c */ /* 0x040fe20000041808 */
[----:B------:R-:W5:Y:S07]  /*cab0*/  LDSM.16.M88.4 R204, [R216+0x12000] ;  /* 0x01200000d8cc783b */ /* 0x000f6e0000000200 */
        /* <DEDUP_REMOVED lines=8> */
[----:B------:R-:W4:Y:S06]  /*cb40*/  LDSM.16.M88.4 R184, [R216+0x13800] ;  /* 0x01380000d8b8783b */ /* 0x000f2c0000000200 */
[----:B------:R-:W-:Y:S01]  /*cb50*/  LDSM.16.M88.4 R196, [R223+0x8000] ;  /* 0x00800000dfc4783b */ /* 0x000fe20000000200 */
[C---:B------:R-:W-:Y:S08]  /*cb60*/  HMMA.16816.F32.BF16 R4, R200.reuse, R208, R4 ;  /* 0x000000d0c804723c */ /* 0x040ff00000041804 */
[C---:B------:R-:W-:Y:S01]  /*cb70*/  HMMA.16816.F32.BF16 R8, R200.reuse, R210, R8 ;  /* 0x000000d2c808723c */ /* 0x040fe20000041808 */
[----:B------:R-:W4:Y:S07]  /*cb80*/  LDSM.16.M88.4 R208, [R227+0x14000] ;  /* 0x01400000e3d0783b */ /* 0x000f2e0000000200 */
        /* <DEDUP_REMOVED lines=8> */
[----:B------:R-:W5:Y:S06]  /*cc10*/  LDSM.16.M88.4 R188, [R227+0x15800] ;  /* 0x01580000e3bc783b */ /* 0x000f6c0000000200 */
[----:B------:R-:W5:Y:S01]  /*cc20*/  LDSM.16.M88.4 R200, [R217+0x8000] ;  /* 0x00800000d9c8783b */ /* 0x000f620000000200 */
        /* <DEDUP_REMOVED lines=12> */
[----:B------:R-:W4:Y:S01]  /*ccf0*/  LDSM.16.M88.4 R192, [R222+0x8000] ;  /* 0x00800000dec0783b */ /* 0x000f220000000200 */
        /* <DEDUP_REMOVED lines=38> */
[----:B------:R-:W-:Y:S01]  /*cf60*/  LDSM.16.M88.4 R192, [R217+0xc000] ;  /* 0x00c00000d9c0783b */ /* 0x000fe20000000200 */
        /* <DEDUP_REMOVED lines=27> */
[C---:B------:R-:W-:Y:S08]  /*d120*/  HMMA.16816.F32.BF16 R8, R192.reuse, R210, R8 ;  /* 0x000000d2c008723c */ /* 0x040ff00000041808 */
[C---:B--2---:R-:W-:Y:S08]  /*d130*/  HMMA.16816.F32.BF16 R12, R192.reuse, R164, R12 ;  /* 0x000000a4c00c723c */ /* 0x044ff0000004180c */
[C---:B------:R-:W-:Y:S01]  /*d140*/  HMMA.16816.F32.BF16 R16, R192.reuse, R166, R16 ;  /* 0x000000a6c010723c */ /* 0x040fe20000041810 */
[----:B------:R-:W2:Y:S07]  /*d150*/  LDSM.16.M88.4 R164, [R216+0x16800] ;  /* 0x01680000d8a4783b */ /* 0x000eae0000000200 */
[C---:B---3--:R-:W-:Y:S08]  /*d160*/  HMMA.16816.F32.BF16 R20, R192.reuse, R176, R20 ;  /* 0x000000b0c014723c */ /* 0x048ff00000041814 */
[C---:B------:R-:W-:Y:S08]  /*d170*/  HMMA.16816.F32.BF16 R24, R192.reuse, R178, R24 ;  /* 0x000000b2c018723c */ /* 0x040ff00000041818 */
[C---:B----4-:R-:W-:Y:S08]  /*d180*/  HMMA.16816.F32.BF16 R28, R192.reuse, R184, R28 ;  /* 0x000000b8c01c723c */ /* 0x050ff0000004181c */
        /* <DEDUP_REMOVED lines=101> */
[----:B------:R-:W-:Y:S06]  /*d7e0*/  @P0 BRA `(.L_x_892) ;  /* 0xffffffe800b40947 */ /* 0x000fec000383ffff */
.L_x_891:
[----:B------:R-:W2:Y:S01]  /*d7f0*/  SHFL.BFLY PT, R4, R13, 0x2, 0x1f ;  /* 0x0c401f000d047f89 */ /* 0x000ea200000e0000 */
[----:B------:R-:W-:Y:S02]  /*d800*/  MOV R185, R238 ;  /* 0x000000ee00b97202 */ /* 0x000fe40000000f00 */
[----:B------:R-:W-:Y:S05]  /*d810*/  @P6 IADD3 R185, PT, PT, R236, -0x40, RZ ;  /* 0xffffffc0ecb96810 */ /* 0x000fea0007ffe0ff */
[----:B------:R-:W3:Y:S01]  /*d820*/  SHFL.BFLY PT, R2, R7, 0x2, 0x1f ;  /* 0x0c401f0007027f89 */ /* 0x000ee200000e0000 */
[----:B------:R-:W-:Y:S07]  /*d830*/  IADD3 R184, PT, PT, R224, R185, RZ ;  /* 0x000000b9e0b87210 */ /* 0x000fee0007ffe0ff */
[----:B------:R-:W-:Y:S08]  /*d840*/  LDSM.16.MT88.4 R20, [R220+0x18000] ;  /* 0x01800000dc14783b */ /* 0x000ff00000004200 */
[----:B------:R-:W-:Y:S08]  /*d850*/  LDSM.16.MT88.4 R28, [R185] ;  /* 0x00000000b91c783b */ /* 0x000ff00000004200 */
[----:B------:R-:W-:Y:S08]  /*d860*/  LDSM.16.MT88.4 R172, [R185+0x4800] ;  /* 0x00480000b9ac783b */ /* 0x000ff00000004200 */
[----:B------:R-:W-:Y:S08]  /*d870*/  LDSM.16.MT88.4 R176, [R184+0x4800] ;  /* 0x00480000b8b0783b */ /* 0x000ff00000004200 */
[----:B------:R-:W-:Y:S01]  /*d880*/  LDSM.16.MT88.4 R180, [R220+0x1e800] ;  /* 0x01e80000dcb4783b */ /* 0x000fe20000004200 */
[----:B--2---:R-:W-:Y:S02]  /*d890*/  FMNMX.FTZ R8, R13, R4, !PT ;  /* 0x000000040d087209 */ /* 0x004fe40007810000 */
[----:B---3--:R-:W-:Y:S05]  /*d8a0*/  FMNMX.FTZ R6, R7, R2, !PT ;  /* 0x0000000207067209 */ /* 0x008fea0007810000 */
[----:B------:R-:W2:Y:S08]  /*d8b0*/  SHFL.BFLY PT, R5, R8, 0x1, 0x1f ;  /* 0x0c201f0008057f89 */ /* 0x000eb000000e0000 */
[----:B------:R-:W3:Y:S08]  /*d8c0*/  SHFL.BFLY PT, R3, R6, 0x1, 0x1f ;  /* 0x0c201f0006037f89 */ /* 0x000ef000000e0000 */
[----:B-1----:R-:W1:Y:S01]  /*d8d0*/  LDSM.16.MT88.4 R12, [R221+0x18000] ;  /* 0x01800000dd0c783b */ /* 0x002e620000004200 */
[----:B--2---:R-:W-:Y:S02]  /*d8e0*/  FMNMX.FTZ R164, R8, R5, !PT ;  /* 0x0000000508a47209 */ /* 0x004fe40007810000 */
[----:B---3--:R-:W-:Y:S03]  /*d8f0*/  FMNMX.FTZ R3, R6, R3, !PT ;  /* 0x0000000306037209 */ /* 0x008fe60007810000 */
        /* <DEDUP_REMOVED lines=10> */
[----:B------:R-:W-:Y:S01]  /*d9a0*/  ISETP.NE.AND P0, PT, R233, RZ, PT ;  /* 0x000000ffe900720c */ /* 0x000fe20003f05270 */
        /* <DEDUP_REMOVED lines=8> */
[----:B------:R-:W2:Y:S01]  /*da30*/  MUFU.EX2 R2, R2 ;  /* 0x0000000200027308 */ /* 0x000ea20000000800 */
[--C-:B------:R-:W-:Y:S01]  /*da40*/  FFMA.FTZ R203, R209, UR4, -R194.reuse ;  /* 0x00000004d1cb7c23 */ /* 0x100fe200080108c2 */
[--C-:B------:R-:W-:Y:S01]  /*da50*/  FFMA.FTZ R209, R206, UR4, -R169.reuse ;  /* 0x00000004ced17c23 */ /* 0x100fe200080108a9 */
[--C-:B------:R-:W-:Y:S07]  /*da60*/  FFMA.FTZ R206, R208, UR4, -R169.reuse ;  /* 0x00000004d0ce7c23 */ /* 0x100fee00080108a9 */
[----:B------:R-:W3:Y:S01]  /*da70*/  MUFU.EX2 R0, R0 ;  /* 0x0000000000007308 */ /* 0x000ee20000000800 */
[--C-:B------:R-:W-:Y:S01]  /*da80*/  FFMA.FTZ R208, R207, UR4, -R194.reuse ;  /* 0x00000004cfd07c23 */ /* 0x100fe200080108c2 */
[--C-:B------:R-:W-:Y:S01]  /*da90*/  FFMA.FTZ R210, R210, UR4, -R169.reuse ;  /* 0x00000004d2d27c23 */ /* 0x100fe200080108a9 */
[--C-:B------:R-:W-:Y:S07]  /*daa0*/  FFMA.FTZ R213, R213, UR4, -R194.reuse ;  /* 0x00000004d5d57c23 */ /* 0x100fee00080108c2 */
[----:B------:R-:W-:Y:S01]  /*dab0*/  MUFU.EX2 R193, R193 ;  /* 0x000000c100c17308 */ /* 0x000fe20000000800 */
[--C-:B------:R-:W-:Y:S01]  /*dac0*/  FFMA.FTZ R196, R243, UR4, -R194.reuse ;  /* 0x00000004f3c47c23 */ /* 0x100fe200080108c2 */
[--C-:B------:R-:W-:Y:S01]  /*dad0*/  FFMA.FTZ R195, R241, UR4, -R194.reuse ;  /* 0x00000004f1c37c23 */ /* 0x100fe200080108c2 */
[--C-:B------:R-:W-:Y:S07]  /*dae0*/  FFMA.FTZ R200, R244, UR4, -R169.reuse ;  /* 0x00000004f4c87c23 */ /* 0x100fee00080108a9 */
[----:B------:R-:W4:Y:S01]  /*daf0*/  MUFU.EX2 R192, R192 ;  /* 0x000000c000c07308 */ /* 0x000f220000000800 */
        /* <DEDUP_REMOVED lines=12> */
[----:B------:R-:W-:Y:S01]  /*dbc0*/  FMUL.FTZ R16, R2, R148 ;  /* 0x0000009402107220 */ /* 0x000fe20000410000 */
[----:B----4-:R-:W-:Y:S01]  /*dbd0*/  F2FP.BF16.F32.PACK_AB R160, R192, R193 ;  /* 0x000000c1c0a0723e */ /* 0x010fe200000010ff */
[----:B------:R-:W-:Y:S07]  /*dbe0*/  FMUL.FTZ R17, R2, R149 ;  /* 0x0000009502117220 */ /* 0x000fee0000410000 */
[----:B------:R-:W3:Y:S01]  /*dbf0*/  MUFU.EX2 R189, R189 ;  /* 0x000000bd00bd7308 */ /* 0x000ee20000000800 */
[C---:B------:R-:W-:Y:S01]  /*dc00*/  FMUL.FTZ R18, R0.reuse, R150 ;  /* 0x0000009600127220 */ /* 0x040fe20000410000 */
[----:B------:R-:W-:Y:S01]  /*dc10*/  FMUL.FTZ R19, R0, R151 ;  /* 0x0000009700137220 */ /* 0x000fe20000410000 */
[C---:B------:R-:W-:Y:S07]  /*dc20*/  FMUL.FTZ R24, R2.reuse, R140 ;  /* 0x0000008c02187220 */ /* 0x040fee0000410000 */
[----:B------:R-:W-:Y:S01]  /*dc30*/  MUFU.EX2 R187, R187 ;  /* 0x000000bb00bb7308 */ /* 0x000fe20000000800 */
[----:B------:R-:W-:Y:S01]  /*dc40*/  FMUL.FTZ R25, R2, R141 ;  /* 0x0000008d02197220 */ /* 0x000fe20000410000 */
[----:B--2---:R-:W-:Y:S01]  /*dc50*/  F2FP.BF16.F32.PACK_AB R161, R188, R191 ;  /* 0x000000bfbca1723e */ /* 0x004fe200000010ff */
[C---:B------:R-:W-:Y:S07]  /*dc60*/  FMUL.FTZ R26, R0.reuse, R142 ;  /* 0x0000008e001a7220 */ /* 0x040fee0000410000 */
[----:B------:R-:W2:Y:S01]  /*dc70*/  MUFU.EX2 R186, R186 ;  /* 0x000000ba00ba7308 */ /* 0x000ea20000000800 */
[----:B------:R-:W-:Y:S01]  /*dc80*/  FMUL.FTZ R27, R0, R143 ;  /* 0x0000008f001b7220 */ /* 0x000fe20000410000 */
[----:B------:R-:W-:Y:S01]  /*dc90*/  LDSM.16.MT88.4 R148, [R184+0x800] ;  /* 0x00080000b894783b */ /* 0x000fe20000004200 */
[C---:B------:R-:W-:Y:S01]  /*dca0*/  FMUL.FTZ R32, R2.reuse, R132 ;  /* 0x0000008402207220 */ /* 0x040fe20000410000 */
[----:B------:R-:W-:Y:S01]  /*dcb0*/  FMUL.FTZ R33, R2, R133 ;  /* 0x0000008502217220 */ /* 0x000fe20000410000 */
[C---:B------:R-:W-:Y:S01]  /*dcc0*/  FMUL.FTZ R34, R0.reuse, R134 ;  /* 0x0000008600227220 */ /* 0x040fe20000410000 */
[----:B---3--:R-:W-:Y:S01]  /*dcd0*/  F2FP.BF16.F32.PACK_AB R162, R189, R190 ;  /* 0x000000bebda2723e */ /* 0x008fe200000010ff */
[----:B------:R-:W-:Y:S01]  /*dce0*/  FMUL.FTZ R35, R0, R135 ;  /* 0x0000008700237220 */ /* 0x000fe20000410000 */
[C---:B------:R-:W-:Y:S01]  /*dcf0*/  FMUL.FTZ R36, R2.reuse, R36 ;  /* 0x0000002402247220 */ /* 0x040fe20000410000 */
[----:B------:R-:W-:Y:S01]  /*dd00*/  FMUL.FTZ R37, R2, R37 ;  /* 0x0000002502257220 */ /* 0x000fe20000410000 */
[----:B------:R-:W-:Y:S01]  /*dd10*/  LDSM.16.MT88.4 R132, [R185+0x2000] ;  /* 0x00200000b984783b */ /* 0x000fe20000004200 */
[C---:B------:R-:W-:Y:S01]  /*dd20*/  FMUL.FTZ R38, R0.reuse, R38 ;  /* 0x0000002600267220 */ /* 0x040fe20000410000 */
[----:B------:R-:W-:Y:S01]  /*dd30*/  FMUL.FTZ R39, R0, R39 ;  /* 0x0000002700277220 */ /* 0x000fe20000410000 */
[----:B------:R-:W-:Y:S01]  /*dd40*/  FMUL.FTZ R40, R2, R40 ;  /* 0x0000002802287220 */ /* 0x000fe20000410000 */
[----:B--2---:R-:W-:Y:S01]  /*dd50*/  F2FP.BF16.F32.PACK_AB R163, R186, R187 ;  /* 0x000000bbbaa3723e */ /* 0x004fe200000010ff */
        /* <DEDUP_REMOVED lines=166> */
[----:B------:R-:W-:Y:S01]  /*e7c0*/  IADD3 R233, PT, PT, R233, -0x1, RZ ;  /* 0xffffffffe9e97810 */ /* 0x000fe20007ffe0ff */
        /* <DEDUP_REMOVED lines=206> */
[----:B------:R-:W-:Y:S11]  /*f4b0*/  @P0 BRA `(.L_x_890) ;  /* 0xffffffcc00e40947 */ /* 0x000ff6000383ffff */
.L_x_889:
        /* <DEDUP_REMOVED lines=325> */
.L_x_893:
        /* <DEDUP_REMOVED lines=56> */
.L_x_895:
[----:B------:R-:W-:Y:S05]  /*10c90*/  BSYNC.RECONVERGENT B0 ;  /* 0x0000000000007941 */ /* 0x000fea0003800200 */
.L_x_894:
        /* <DEDUP_REMOVED lines=36> */
.L_x_897:
[----:B------:R-:W-:Y:S05]  /*10ee0*/  BSYNC.RECONVERGENT B0 ;  /* 0x0000000000007941 */ /* 0x000fea0003800200 */
.L_x_896:
        /* <DEDUP_REMOVED lines=22> */
.L_x_899:
[----:B------:R-:W-:Y:S05]  /*11050*/  BSYNC.RECONVERGENT B0 ;  /* 0x0000000000007941 */ /* 0x000fea0003800200 */
.L_x_898:
        /* <DEDUP_REMOVED lines=22> */
.L_x_901:
[----:B------:R-:W-:Y:S05]  /*111c0*/  BSYNC.RECONVERGENT B0 ;  /* 0x0000000000007941 */ /* 0x000fea0003800200 */
.L_x_900:
        /* <DEDUP_REMOVED lines=21> */
.L_x_902:
        /* <DEDUP_REMOVED lines=14> */
.L_x_1199:


//--------------------- .text._ZN5flash16flash_fwd_kernelI23Flash_fwd_kernel_traitsILi256ELi128ELi64ELi8ELb0ELb0EN7cutlass10bfloat16_tE19Flash_kernel_traitsILi256ELi128ELi64ELi8ES3_EELb1ELb1ELb0ELb1ELb0ELb0ELb0ELb0EEEvNS_16Flash_fwd_paramsE --------------------------
	.section	.text._ZN5flash16flash_fwd_kernelI23Flash_fwd_kernel_traitsILi256ELi128ELi64ELi8ELb0ELb0EN7cutlass10bfloat16_tE19Flash_kernel_traitsILi256ELi128ELi64ELi8ES3_EELb1ELb1ELb0ELb1ELb0ELb0ELb0ELb0EEEvNS_16Flash_fwd_paramsE,"ax",@progbits
	.align	128
        .global         _ZN5flash16flash_fwd_kernelI23Flash_fwd_kernel_traitsILi256ELi128ELi64ELi8ELb0ELb0EN7cutlass10bfloat16_tE19Flash_kernel_traitsILi256ELi128ELi64ELi8ES3_EELb1ELb1ELb0ELb1ELb0ELb0ELb0ELb0EEEvNS_16Flash_fwd_paramsE
        .type           _ZN5flash16flash_fwd_kernelI23Flash_fwd_kernel_traitsILi256ELi128ELi64ELi8ELb0ELb0EN7cutlass10bfloat16_tE19Flash_kernel_traitsILi256ELi128ELi64ELi8ES3_EELb1ELb1ELb0ELb1ELb0ELb0ELb0ELb0EEEvNS_16Flash_fwd_paramsE,@function
        .size           _ZN5flash16flash_fwd_kernelI23Flash_fwd_kernel_traitsILi256ELi128ELi64ELi8ELb0ELb0EN7cutlass10bfloat16_tE19Flash_kernel_traitsILi256ELi128ELi64ELi8ES3_EELb1ELb1ELb0ELb1ELb0ELb0ELb0ELb0EEEvNS_16Flash_fwd_paramsE,(.L_x_1200 - _ZN5flash16flash_fwd_kernelI23Flash_fwd_kernel_traitsILi256ELi128ELi64ELi8ELb0ELb0EN7cutlass10bfloat16_tE19Flash_kernel_traitsILi256ELi128ELi64ELi8ES3_EELb1ELb1ELb0ELb1ELb0ELb0ELb0ELb0EEEvNS_16Flash_fwd_paramsE)
        .other          _ZN5flash16flash_fwd_kernelI23Flash_fwd_kernel_traitsILi256ELi128ELi64ELi8ELb0ELb0EN7cutlass10bfloat16_tE19Flash_kernel_traitsILi256ELi128ELi64ELi8ES3_EELb1ELb1ELb0ELb1ELb0ELb0ELb0ELb0EEEvNS_16Flash_fwd_paramsE,@"STO_CUDA_ENTRY STV_DEFAULT"
_ZN5flash16flash_fwd_kernelI23Flash_fwd_kernel_traitsILi256ELi128ELi64ELi8ELb0ELb0EN7cutlass10bfloat16_tE19Flash_kernel_traitsILi256ELi128ELi64ELi8ES3_EELb1ELb1ELb0ELb1ELb0ELb0ELb0ELb0EEEvNS_16Flash_fwd_paramsE:
.text._ZN5flash16flash_fwd_kernelI23Flash_fwd_kernel_traitsILi256ELi128ELi64ELi8ELb0ELb0EN7cutlass10bfloat16_tE19Flash_kernel_traitsILi256ELi128ELi64ELi8ES3_EELb1ELb1ELb0ELb1ELb0ELb0ELb0ELb0EEEvNS_16Flash_fwd_paramsE:
        /* <DEDUP_REMOVED lines=97> */
.L_x_903:
        /* <DEDUP_REMOVED lines=47> */
.L_x_905:
        /* <DEDUP_REMOVED lines=8> */
[C---:B------:R-:W-:Y:S01]  /*0980*/  VIADD R8, R213.reuse, 0x40 ;  /* 0x00000040d5087836 */ /* 0x040fe20000000000 */
[C---:B------:R-:W-:Y:S01]  /*0990*/  IADD3 R4, P0, PT, R0.reuse, UR14, RZ ;  /* 0x0000000e00047c10 */ /* 0x040fe2000ff1e0ff */
[----:B------:R-:W-:Y:S01]  /*09a0*/  UIADD3 UR28, UPT, UPT, -UR27, UR28, URZ ;  /* 0x0000001c1b1c7290 */ /* 0x000fe2000fffe1ff */
[C---:B------:R-:W-:Y:S01]  /*09b0*/  VIADD R7, R213.reuse, 0x60 ;  /* 0x00000060d5077836 */ /* 0x040fe20000000000 */
        /* <DEDUP_REMOVED lines=46> */
.L_x_907:
[----:B------:R-:W-:Y:S05]  /*0ca0*/  BSYNC.RECONVERGENT B0 ;  /* 0x0000000000007941 */ /* 0x000fea0003800200 */
.L_x_906:
        /* <DEDUP_REMOVED lines=24> */
.L_x_909:
[----:B------:R-:W-:Y:S05]  /*0e30*/  BSYNC.RECONVERGENT B0 ;  /* 0x0000000000007941 */ /* 0x000fea0003800200 */
.L_x_908:
        /* <DEDUP_REMOVED lines=24> */
.L_x_911:
[----:B------:R-:W-:Y:S05]  /*0fc0*/  BSYNC.RECONVERGENT B0 ;  /* 0x0000000000007941 */ /* 0x000fea0003800200 */
.L_x_910:
        /* <DEDUP_REMOVED lines=26> */
.L_x_913:
[----:B------:R-:W-:Y:S05]  /*1170*/  BSYNC.RECONVERGENT B0 ;  /* 0x0000000000007941 */ /* 0x000fea0003800200 */
.L_x_912:
        /* <DEDUP_REMOVED lines=10> */
.L_x_915:
[----:B------:R-:W-:Y:S05]  /*1220*/  BSYNC.RECONVERGENT B0 ;  /* 0x0000000000007941 */ /* 0x000fea0003800200 */
.L_x_914:
        /* <DEDUP_REMOVED lines=10> */
.L_x_917:
[----:B------:R-:W-:Y:S05]  /*12d0*/  BSYNC.RECONVERGENT B0 ;  /* 0x0000000000007941 */ /* 0x000fea0003800200 */
.L_x_916:
        /* <DEDUP_REMOVED lines=10> */
.L_x_919:
[----:B------:R-:W-:Y:S05]  /*1380*/  BSYNC.RECONVERGENT B0 ;  /* 0x0000000000007941 */ /* 0x000fea0003800200 */
.L_x_918:
        /* <DEDUP_REMOVED lines=10> */
.L_x_904:
        /* <DEDUP_REMOVED lines=21> */
.L_x_920:
[----:B------:R-:W1:Y:S01]  /*1580*/  LDCU.64 UR10, c[0x0][0x3b8] ;  /* 0x00007700ff0a77ac */ /* 0x000e620008000a00 */
[----:B------:R-:W-:-:S04]  /*1590*/  UIADD3 UR6, UPT, UPT, UR12, UR13, URZ ;  /* 0x0000000d0c067290 */ /* 0x000fc8000fffe0ff */
[----:B-1----:R-:W-:Y:S02]  /*15a0*/  UIMAD.WIDE.U32 UR14, UR6, UR10, URZ ;  /* 0x0000000a060e72a5 */ /* 0x002fe4000f8e00ff */
[----:B------:R-:W-:-:S04]  /*15b0*/  UIMAD UR6, UR6, UR11, URZ ;  /* 0x0000000b060672a4 */ /* 0x000fc8000f8e02ff */
[----:B------:R-:W-:Y:S02]  /*15c0*/  UIADD3 UR6, UPT, UPT, UR15, UR6, URZ ;  /* 0x000000060f067290 */ /* 0x000fe4000fffe0ff */
.L_x_921:
        /* <DEDUP_REMOVED lines=39> */
.L_x_922:
[----:B------:R-:W1:Y:S01]  /*1840*/  LDCU.64 UR8, c[0x0][0x3c0] ;  /* 0x00007800ff0877ac */ /* 0x000e620008000a00 */
[----:B------:R-:W-:-:S04]  /*1850*/  UIADD3 UR12, UPT, UPT, UR12, UR13, URZ ;  /* 0x0000000d0c0c7290 */ /* 0x000fc8000fffe0ff */
[----:B-1----:R-:W-:Y:S02]  /*1860*/  UIMAD.WIDE.U32 UR16, UR12, UR8, URZ ;  /* 0x000000080c1072a5 */ /* 0x002fe4000f8e00ff */
[----:B------:R-:W-:-:S04]  /*1870*/  UIMAD UR5, UR12, UR9, URZ ;  /* 0x000000090c0572a4 */ /* 0x000fc8000f8e02ff */
[----:B------:R-:W-:Y:S01]  /*1880*/  UIADD3 UR5, UPT, UPT, UR17, UR5, URZ ;  /* 0x0000000511057290 */ /* 0x000fe2000fffe0ff */
[----:B------:R-:W-:-:S11]  /*1890*/  UMOV UR4, UR16 ;  /* 0x0000001000047c82 */ /* 0x000fd60008000000 */
.L_x_923:
[----:B------:R-:W-:Y:S01]  /*18a0*/  IMAD.SHL.U32 R237, R213, 0x8, RZ ;  /* 0x00000008d5ed7824 */ /* 0x000fe200078e00ff */
[--C-:B------:R-:W-:Y:S01]  /*18b0*/  SHF.R.U32.HI R6, RZ, 0x3, R213.reuse ;  /* 0x00000003ff067819 */ /* 0x100fe200000116d5 */
        /* <DEDUP_REMOVED lines=10> */
[----:B------:R-:W4:Y:S01]  /*1960*/  LDCU.64 UR14, c[0x0][0x390] ;  /* 0x00007200ff0e77ac */ /* 0x000f220008000a00 */
[----:B------:R-:W-:Y:S01]  /*1970*/  LOP3.LUT R231, R231, 0x38, R213, 0x78, !PT ;  /* 0x00000038e7e77812 */ /* 0x000fe200078e78d5 */
[----:B------:R-:W-:Y:S01]  /*1980*/  IMAD.X R11, RZ, RZ, UR6, P2 ;  /* 0x00000006ff0b7e24 */ /* 0x000fe200090e06ff */
[C---:B------:R-:W-:Y:S01]  /*1990*/  LOP3.LUT R236, R211.reuse, 0x40, RZ, 0xfc, !PT ;  /* 0x00000040d3ec7812 */ /* 0x040fe200078efcff */
[----:B------:R-:W-:Y:S01]  /*19a0*/  IMAD.X R15, RZ, RZ, UR5, P0 ;  /* 0x00000005ff0f7e24 */ /* 0x000fe200080e06ff */
[----:B------:R-:W5:Y:S01]  /*19b0*/  LDCU.128 UR4, c[0x0][0x3d0] ;  /* 0x00007a00ff0477ac */ /* 0x000f620008000c00 */
[----:B------:R-:W-:Y:S01]  /*19c0*/  IMAD.WIDE.U32 R10, R6, UR10, R10 ;  /* 0x0000000a060a7c25 */ /* 0x000fe2000f8e000a */
[----:B------:R-:W-:Y:S01]  /*19d0*/  IADD3 R12, P0, PT, R211, UR36, RZ ;  /* 0x00000024d30c7c10 */ /* 0x000fe2000ff1e0ff */
[----:B------:R-:W-:-:S02]  /*19e0*/  UIADD3 UR18, UPT, UPT, -UR27, UR28, URZ ;  /* 0x0000001c1b127290 */ /* 0x000fc4000fffe1ff */
[C---:B------:R-:W-:Y:S01]  /*19f0*/  IMAD.WIDE.U32 R14, R6.reuse, UR8, R14 ;  /* 0x00000008060e7c25 */ /* 0x040fe2000f8e000e */
[----:B------:R-:W-:Y:S01]  /*1a00*/  IADD3.X R13, PT, PT, RZ, UR32, RZ, P0, !PT ;  /* 0x00000020ff0d7c10 */ /* 0x000fe200087fe4ff */
[----:B------:R-:W-:Y:S01]  /*1a10*/  UMOV UR34, 0x400 ;  /* 0x0000040000227882 */ /* 0x000fe20000000000 */
[----:B------:R-:W-:Y:S01]  /*1a20*/  UIMAD.WIDE.U32 UR32, UR33, 0x80, URZ ;  /* 0x00000080212078a5 */ /* 0x000fe2000f8e00ff */
[----:B------:R-:W-:Y:S01]  /*1a30*/  IMAD R11, R6, UR11, R11 ;  /* 0x0000000b060b7c24 */ /* 0x000fe2000f8e020b */
[----:B------:R-:W-:Y:S01]  /*1a40*/  ISETP.GE.AND P1, PT, R0, UR18, PT ;  /* 0x0000001200007c0c */ /* 0x000fe2000bf26270 */
[C---:B------:R-:W-:Y:S01]  /*1a50*/  IMAD R15, R6.reuse, UR9, R15 ;  /* 0x00000009060f7c24 */ /* 0x040fe2000f8e020f */
[----:B------:R-:W-:Y:S01]  /*1a60*/  LOP3.LUT R0, R237, 0x1e00, RZ, 0xc0, !PT ;  /* 0x00001e00ed007812 */ /* 0x000fe200078ec0ff */
[----:B---3--:R-:W-:Y:S01]  /*1a70*/  IMAD.U32 R8, RZ, RZ, UR12 ;  /* 0x0000000cff087e24 */ /* 0x008fe2000f8e00ff */
[----:B------:R-:W-:Y:S01]  /*1a80*/  LOP3.LUT R235, R211, 0x80, RZ, 0xfc, !PT ;  /* 0x00000080d3eb7812 */ /* 0x000fe200078efcff */
[----:B------:R-:W-:Y:S01]  /*1a90*/  VIADD R2, R6, 0x60 ;  /* 0x0000006006027836 */ /* 0x000fe20000000000 */
[----:B------:R-:W-:Y:S01]  /*1aa0*/  LOP3.LUT R231, R231, R0, RZ, 0xfc, !PT ;  /* 0x00000000e7e77212 */ /* 0x000fe200078efcff */
[----:B------:R-:W-:Y:S01]  /*1ab0*/  IMAD.WIDE.U32 R8, R8, UR26, R12 ;  /* 0x0000001a08087c25 */ /* 0x000fe2000f8e000c */
[----:B------:R-:W-:-:S03]  /*1ac0*/  LOP3.LUT R234, R211, 0xc0, RZ, 0xfc, !PT ;  /* 0x000000c0d3ea7812 */ /* 0x000fc600078efcff */
[C---:B-----5:R-:W-:Y:S02]  /*1ad0*/  IMAD R229, R227.reuse, UR4, RZ ;  /* 0x00000004e3e57c24 */ /* 0x060fe4000f8e02ff */
[----:B------:R-:W-:Y:S02]  /*1ae0*/  IMAD R227, R227, UR6, RZ ;  /* 0x00000006e3e37c24 */ /* 0x000fe4000f8e02ff */
[C---:B------:R-:W-:Y:S02]  /*1af0*/  IMAD R229, R4.reuse, UR5, R229 ;  /* 0x0000000504e57c24 */ /* 0x040fe4000f8e02e5 */
[C---:B------:R-:W-:Y:S01]  /*1b00*/  IMAD R227, R4.reuse, UR7, R227 ;  /* 0x0000000704e37c24 */ /* 0x040fe2000f8e02e3 */
[----:B------:R-:W-:Y:S01]  /*1b10*/  USHF.L.U64.HI UR7, UR10, 0x6, UR11 ;  /* 0x000000060a077899 */ /* 0x000fe2000801020b */
[----:B------:R-:W-:-:S04]  /*1b20*/  IMAD.WIDE.U32 R10, R4, UR4, R10 ;  /* 0x00000004040a7c25 */ /* 0x000fc8000f8e000a */
[----:B------:R-:W-:Y:S01]  /*1b30*/  IMAD.WIDE.U32 R4, R4, UR6, R14 ;  /* 0x0000000604047c25 */ /* 0x000fe2000f8e000e */
[----:B--2---:R-:W-:Y:S01]  /*1b40*/  LEA R230, P2, R10, UR16, 0x1 ;  /* 0x000000100ae67c11 */ /* 0x004fe2000f8408ff */
[----:B-1----:R-:W-:Y:S02]  /*1b50*/  ULEA UR6, UR29, UR34, 0x18 ;  /* 0x000000221d067291 */ /* 0x002fe4000f8ec0ff */
[----:B------:R-:W-:Y:S01]  /*1b60*/  IMAD.IADD R227, R5, 0x1, R227 ;  /* 0x0000000105e37824 */ /* 0x000fe200078e02e3 */
[----:B----4-:R-:W-:Y:S01]  /*1b70*/  LEA R228, P0, R4, UR14, 0x1 ;  /* 0x0000000e04e47c11 */ /* 0x010fe2000f8008ff */
[----:B------:R-:W-:Y:S01]  /*1b80*/  IMAD.IADD R229, R11, 0x1, R229 ;  /* 0x000000010be57824 */ /* 0x000fe200078e02e5 */
[----:B------:R-:W-:Y:S01]  /*1b90*/  USHF.L.U32 UR14, UR10, 0x6, URZ ;  /* 0x000000060a0e7899 */ /* 0x000fe200080006ff */
[----:B------:R-:W-:Y:S01]  /*1ba0*/  LOP3.LUT R5, R6, UR32, RZ, 0xfc, !PT ;  /* 0x0000002006057c12 */ /* 0x000fe2000f8efcff */
[----:B------:R-:W-:Y:S01]  /*1bb0*/  UIADD3 UR16, UPT, UPT, UR20, -0x1, URZ ;  /* 0xffffffff14107890 */ /* 0x000fe2000fffe0ff */
[----:B------:R-:W-:Y:S01]  /*1bc0*/  LEA.HI.X R227, R4, UR15, R227, 0x1, P0 ;  /* 0x0000000f04e37c11 */ /* 0x000fe200080f0ce3 */
[C---:B------:R-:W-:Y:S01]  /*1bd0*/  VIADD R4, R6.reuse, 0x20 ;  /* 0x0000002006047836 */ /* 0x040fe20000000000 */
[----:B------:R-:W-:Y:S01]  /*1be0*/  ISETP.GE.AND P0, PT, R6, UR18, PT ;  /* 0x0000001206007c0c */ /* 0x000fe2000bf06270 */
[----:B------:R-:W-:Y:S01]  /*1bf0*/  USHF.L.U64.HI UR15, UR10, 0x5, UR11 ;  /* 0x000000050a0f7899 */ /* 0x000fe2000801020b */
[----:B------:R-:W-:-:S02]  /*1c00*/  LEA.HI.X R229, R10, UR17, R229, 0x1, P2 ;  /* 0x000000110ae57c11 */ /* 0x000fc400090f0ce5 */
[----:B------:R-:W-:Y:S02]  /*1c10*/  MOV R10, UR13 ;  /* 0x0000000d000a7c02 */ /* 0x000fe40008000f00 */
[----:B------:R-:W-:Y:S02]  /*1c20*/  ISETP.GE.AND P2, PT, R4, UR18, PT ;  /* 0x0000001204007c0c */ /* 0x000fe4000bf46270 */
[----:B------:R-:W-:Y:S01]  /*1c30*/  LEA R231, R231, UR6, 0x1 ;  /* 0x00000006e7e77c11 */ /* 0x000fe2000f8e08ff */
[----:B------:R-:W-:-:S04]  /*1c40*/  IMAD R11, R10, UR26, R9 ;  /* 0x0000001a0a0b7c24 */ /* 0x000fc8000f8e0209 */
[----:B------:R-:W-:Y:S06]  /*1c50*/  @P0 BRA `(.L_x_925) ;  /* 0x00000000008c0947 */ /* 0x000fec0003800000 */
        /* <DEDUP_REMOVED lines=35> */
.L_x_925:
[----:B------:R-:W-:Y:S05]  /*1e90*/  BSYNC.RECONVERGENT B0 ;  /* 0x0000000000007941 */ /* 0x000fea0003800200 */
.L_x_924:
[----:B------:R-:W-:Y:S01]  /*1ea0*/  UIMAD UR17, UR16, -0x40, UR21 ;  /* 0xffffffc0101178a4 */ /* 0x000fe2000f8e0215 */
        /* <DEDUP_REMOVED lines=40> */
.L_x_927:
[----:B------:R-:W-:Y:S05]  /*2130*/  BSYNC.RECONVERGENT B0 ;  /* 0x0000000000007941 */ /* 0x000fea0003800200 */
.L_x_926:
        /* <DEDUP_REMOVED lines=41> */
.L_x_929:
[----:B------:R-:W-:Y:S05]  /*23d0*/  BSYNC.RECONVERGENT B0 ;  /* 0x0000000000007941 */ /* 0x000fea0003800200 */
.L_x_928:
        /* <DEDUP_REMOVED lines=41> */
.L_x_931:
[----:B------:R-:W-:Y:S05]  /*2670*/  BSYNC.RECONVERGENT B0 ;  /* 0x0000000000007941 */ /* 0x000fea0003800200 */
.L_x_930:
        /* <DEDUP_REMOVED lines=34> */
.L_x_933:
[----:B------:R-:W-:Y:S05]  /*28a0*/  BSYNC.RECONVERGENT B0 ;  /* 0x0000000000007941 */ /* 0x000fea0003800200 */
.L_x_932:
        /* <DEDUP_REMOVED lines=33> */
.L_x_935:
[----:B------:R-:W-:Y:S05]  /*2ac0*/  BSYNC.RECONVERGENT B0 ;  /* 0x0000000000007941 */ /* 0x000fea0003800200 */
.L_x_934:
        /* <DEDUP_REMOVED lines=57> */
[----:B----4-:R-:W-:-:S04]  /*2e60*/  LEA R8, P4, R6, R228, 0x1 ;  /* 0x000000e406087211 */ /* 0x010fc800078808ff */
        /* <DEDUP_REMOVED lines=26> */
.L_x_937:
[----:B------:R2:W-:Y:S04]  /*3010*/  STS.128 [R231+0x18000], RZ ;  /* 0x018000ffe7007388 */ /* 0x0005e80000000c00 */
[----:B------:R2:W-:Y:S04]  /*3020*/  STS.128 [R231+0x1a000], RZ ;  /* 0x01a000ffe7007388 */ /* 0x0005e80000000c00 */
[----:B------:R2:W-:Y:S04]  /*3030*/  STS.128 [R231+0x1c000], RZ ;  /* 0x01c000ffe7007388 */ /* 0x0005e80000000c00 */
[----:B------:R2:W-:Y:S02]  /*3040*/  STS.128 [R231+0x1e000], RZ ;  /* 0x01e000ffe7007388 */ /* 0x0005e40000000c00 */
.L_x_938:
[----:B------:R-:W-:Y:S05]  /*3050*/  BSYNC.RECONVERGENT B0 ;  /* 0x0000000000007941 */ /* 0x000fea0003800200 */
.L_x_936:
        /* <DEDUP_REMOVED lines=44> */
.L_x_940:
[----:B------:R-:W-:Y:S05]  /*3320*/  BSYNC.RECONVERGENT B0 ;  /* 0x0000000000007941 */ /* 0x000fea0003800200 */
.L_x_939:
        /* <DEDUP_REMOVED lines=8> */
[----:B------:R-:W2:Y:S01]  /*33b0*/  LDSM.16.M88.4 R36, [R77+UR6+0x10800] ;  /* 0x010800064d24783b */ /* 0x000ea20008000200 */
[----:B------:R-:W-:Y:S01]  /*33c0*/  ISETP.NE.AND P0, PT, R2, RZ, PT ;  /* 0x000000ff0200720c */ /* 0x000fe20003f05270 */
[----:B------:R-:W-:Y:S01]  /*33d0*/  IMAD.SHL.U32 R193, R213, 0x2, RZ ;  /* 0x00000002d5c17824 */ /* 0x000fe200078e00ff */
[----:B------:R-:W-:Y:S01]  /*33e0*/  SHF.R.U32.HI R244, RZ, 0x5, R213 ;  /* 0x00000005fff47819 */ /* 0x000fe200000116d5 */
[--C-:B------:R-:W-:Y:S01]  /*33f0*/  IMAD.IADD R76, R78, 0x1, R84.reuse ;  /* 0x000000014e4c7824 */ /* 0x100fe200078e0254 */
[----:B------:R-:W3:Y:S01]  /*3400*/  LDSM.16.M88.4 R28, [R77+UR6+0x11000] ;  /* 0x011000064d1c783b */ /* 0x000ee20008000200 */
[----:B------:R-:W-:Y:S01]  /*3410*/  IMAD.IADD R80, R220, 0x1, R84 ;  /* 0x00000001dc507824 */ /* 0x000fe200078e0254 */
[----:B------:R-:W-:Y:S01]  /*3420*/  SEL R167, R167, 0xffffffc0, !P0 ;  /* 0xffffffc0a7a77807 */ /* 0x000fe20004000000 */
[----:B------:R-:W-:Y:S01]  /*3430*/  UISETP.NE.AND UP1, UPT, UR20, 0x1, UPT ;  /* 0x000000011400788c */ /* 0x000fe2000bf25270 */
[----:B------:R-:W3:Y:S01]  /*3440*/  LDSM.16.M88.4 R16, [R77+UR6+0x11800] ;  /* 0x011800064d10783b */ /* 0x000ee20008000200 */
[----:B------:R-:W-:-:S02]  /*3450*/  LOP3.LUT R194, R193, 0x6, RZ, 0xc0, !PT ;  /* 0x00000006c1c27812 */ /* 0x000fc400078ec0ff */
[--C-:B------:R-:W-:Y:S01]  /*3460*/  IMAD.IADD R88, R78, 0x1, R167.reuse ;  /* 0x000000014e587824 */ /* 0x100fe200078e02a7 */
[----:B------:R-:W-:Y:S01]  /*3470*/  LDSM.16.M88.4 R60, [R76] ;  /* 0x000000004c3c783b */ /* 0x000fe20000000200 */
[----:B------:R-:W-:Y:S01]  /*3480*/  IMAD.IADD R166, R220, 0x1, R167 ;  /* 0x00000001dca67824 */ /* 0x000fe200078e02a7 */
[----:B------:R-:W-:Y:S01]  /*3490*/  VIMNMX R208, PT, PT, R86, UR21, PT ;  /* 0x0000001556d07c48 */ /* 0x000fe2000bfe0100 */
[C---:B------:R-:W-:Y:S01]  /*34a0*/  IMAD.IADD R87, R84.reuse, 0x1, R88 ;  /* 0x0000000154577824 */ /* 0x040fe200078e0258 */
[----:B------:R-:W3:Y:S01]  /*34b0*/  LDSM.16.M88.4 R12, [R80+0x10000] ;  /* 0x01000000500c783b */ /* 0x000ee20000000200 */
[----:B------:R-:W-:-:S03]  /*34c0*/  IMAD.IADD R2, R84, 0x1, R166 ;  /* 0x0000000154027824 */ /* 0x000fc600078e02a6 */
[----:B-1----:R-:W1:Y:S04]  /*34d0*/  LDSM.16.M88.4 R4, [R80+0x10800] ;  /* 0x010800005004783b */ /* 0x002e680000000200 */
[----:B----4-:R-:W-:Y:S04]  /*34e0*/  LDSM.16.M88.4 R8, [R88] ;  /* 0x000000005808783b */ /* 0x010fe80000000200 */
[----:B------:R-:W4:Y:S04]  /*34f0*/  LDSM.16.M88.4 R56, [R166+0x10000] ;  /* 0x01000000a638783b */ /* 0x000f280000000200 */
[----:B------:R-:W4:Y:S01]  /*3500*/  LDSM.16.M88.4 R20, [R166+0x10800] ;  /* 0x01080000a614783b */ /* 0x000f220000000200 */
        /* <DEDUP_REMOVED lines=13> */
[C---:B------:R-:W-:Y:S08]  /*35e0*/  HMMA.16816.F32.BF16 R48, R60.reuse, R12, R48 ;  /* 0x0000000c3c30723c */ /* 0x040ff00000041830 */
[C---:B------:R-:W-:Y:S01]  /*35f0*/  HMMA.16816.F32.BF16 R44, R60.reuse, R14, R44 ;  /* 0x0000000e3c2c723c */ /* 0x040fe2000004182c */
[----:B------:R-:W3:Y:S07]  /*3600*/  LDSM.16.M88.4 R12, [R166+0x11800] ;  /* 0x01180000a60c783b */ /* 0x000eee0000000200 */
[C---:B-1----:R-:W-:Y:S08]  /*3610*/  HMMA.16816.F32.BF16 R40, R60.reuse, R4, R40 ;  /* 0x000000043c28723c */ /* 0x042ff00000041828 */
[----:B------:R-:W-:Y:S01]  /*3620*/  HMMA.16816.F32.BF16 R36, R60, R6, R36 ;  /* 0x000000063c24723c */ /* 0x000fe20000041824 */
[----:B------:R-:W1:Y:S07]  /*3630*/  LDSM.16.M88.4 R4, [R2+0x10000] ;  /* 0x010000000204783b */ /* 0x000e6e0000000200 */
[C---:B----4-:R-:W-:Y:S08]  /*3640*/  HMMA.16816.F32.BF16 R48, R8.reuse, R56, R48 ;  /* 0x000000380830723c */ /* 0x050ff00000041830 */
        /* <DEDUP_REMOVED lines=160> */
[----:B------:R3:W4:Y:S01]  /*4050*/  LDSM.16.M88.4 R12, [R2+0x17000] ;  /* 0x01700000020c783b */ /* 0x0007220000000200 */
[----:B------:R-:W-:-:S06]  /*4060*/  DEPBAR.LE SB0, 0x0 ;  /* 0x000080000000791a */ /* 0x000fcc0000000000 */
[----:B------:R-:W-:Y:S08]  /*4070*/  HMMA.16816.F32.BF16 R72, R76, R80, R72 ;  /* 0x000000504c48723c */ /* 0x000ff00000041848 */
[C---:B------:R-:W-:Y:S01]  /*4080*/  HMMA.16816.F32.BF16 R40, R68.reuse, R60, R40 ;  /* 0x0000003c4428723c */ /* 0x040fe20000041828 */
[----:B---3--:R-:W3:Y:S07]  /*4090*/  S2R R2, SR_CTAID.X ;  /* 0x0000000000027919 */ /* 0x008eee0000002500 */
[C---:B-----5:R-:W-:Y:S08]  /*40a0*/  HMMA.16816.F32.BF16 R24, R68.reuse, R54, R24 ;  /* 0x000000364418723c */ /* 0x060ff00000041818 */
[C---:B------:R-:W-:Y:S08]  /*40b0*/  HMMA.16816.F32.BF16 R48, R68.reuse, R64, R48 ;  /* 0x000000404430723c */ /* 0x040ff00000041830 */
[C---:B------:R-:W-:Y:S08]  /*40c0*/  HMMA.16816.F32.BF16 R44, R68.reuse, R66, R44 ;  /* 0x00000042442c723c */ /* 0x040ff0000004182c */
[----:B------:R-:W-:Y:S01]  /*40d0*/  HMMA.16816.F32.BF16 R36, R68, R62, R36 ;  /* 0x0000003e4424723c */ /* 0x000fe20000041824 */
[----:B---3--:R-:W-:-:S07]  /*40e0*/  IMAD R244, R2, 0x8, R244 ;  /* 0x0000000802f47824 */ /* 0x008fce00078e02f4 */
[----:B------:R-:W-:Y:S01]  /*40f0*/  HMMA.16816.F32.BF16 R32, R68, R56, R32 ;  /* 0x000000384420723c */ /* 0x000fe20000041820 */
[----:B------:R-:W-:-:S07]  /*4100*/  IMAD.WIDE.U32 R244, R244, -0x326172a9, RZ ;  /* 0xcd9e8d57f4f47825 */ /* 0x000fce00078e00ff */
[C---:B------:R-:W-:Y:S08]  /*4110*/  HMMA.16816.F32.BF16 R28, R68.reuse, R58, R28 ;  /* 0x0000003a441c723c */ /* 0x040ff0000004181c */
[----:B------:R-:W-:Y:S08]  /*4120*/  HMMA.16816.F32.BF16 R72, R68, R52, R72 ;  /* 0x000000344448723c */ /* 0x000ff00000041848 */
[----:B-1----:R-:W-:Y:S01]  /*4130*/  HMMA.16816.F32.BF16 R40, R4, R16, R40 ;  /* 0x000000100428723c */ /* 0x002fe20000041828 */
[----:B------:R-:W-:-:S04]  /*4140*/  IMAD.U32 R16, RZ, RZ, UR16 ;  /* 0x00000010ff107e24 */ /* 0x000fc8000f8e00ff */
[----:B------:R-:W-:-:S03]  /*4150*/  IMAD R16, R16, 0x40, R194 ;  /* 0x0000004010107824 */ /* 0x000fc600078e02c2 */
[----:B--2---:R-:W-:Y:S01]  /*4160*/  HMMA.16816.F32.BF16 R24, R4, R10, R24 ;  /* 0x0000000a0418723c */ /* 0x004fe20000041818 */
[----:B------:R-:W-:Y:S02]  /*4170*/  IMAD.U32 R10, RZ, RZ, UR21 ;  /* 0x00000015ff0a7e24 */ /* 0x000fe4000f8e00ff */
[----:B------:R-:W-:-:S03]  /*4180*/  VIADD R17, R16, 0x20 ;  /* 0x0000002010117836 */ /* 0x000fc60000000000 */
[----:B------:R-:W-:Y:S01]  /*4190*/  VIADDMNMX R2, R86, 0x8, R10, PT ;  /* 0x0000000856027846 */ /* 0x000fe2000380010a */
[C---:B------:R-:W-:Y:S01]  /*41a0*/  VIADD R10, R16.reuse, 0x38 ;  /* 0x00000038100a7836 */ /* 0x040fe20000000000 */
[C---:B------:R-:W-:Y:S01]  /*41b0*/  HMMA.16816.F32.BF16 R48, R4.reuse, R20, R48 ;  /* 0x000000140430723c */ /* 0x040fe20000041830 */
[----:B------:R-:W-:Y:S01]  /*41c0*/  VIADD R20, R16, 0x11 ;  /* 0x0000001110147836 */ /* 0x000fe20000000000 */
[----:B------:R-:W-:Y:S02]  /*41d0*/  BAR.SYNC.DEFER_BLOCKING 0x0 ;  /* 0x0000000000007b1d */ /* 0x000fe40000010000 */
[C---:B------:R-:W-:Y:S02]  /*41e0*/  ISETP.GE.AND P5, PT, R10.reuse, R208, PT ;  /* 0x000000d00a00720c */ /* 0x040fe40003fa6270 */
[----:B------:R-:W-:Y:S02]  /*41f0*/  ISETP.GE.AND P1, PT, R10, R2, PT ;  /* 0x000000020a00720c */ /* 0x000fe40003f26270 */
[----:B------:R-:W-:Y:S01]  /*4200*/  HMMA.16816.F32.BF16 R44, R4, R22, R44 ;  /* 0x00000016042c723c */ /* 0x000fe2000004182c */
[----:B------:R-:W-:-:S05]  /*4210*/  I2FP.F32.U32 R10, R10 ;  /* 0x0000000a000a7245 */ /* 0x000fca0000201000 */
[C---:B------:R-:W-:Y:S01]  /*4220*/  FFMA.FTZ R24, R10.reuse, UR5, R24 ;  /* 0x000000050a187c23 */ /* 0x040fe20008010018 */
[----:B------:R-:W-:Y:S01]  /*4230*/  FFMA.FTZ R26, R10, UR5, R26 ;  /* 0x000000050a1a7c23 */ /* 0x000fe2000801001a */
[C---:B------:R-:W-:Y:S01]  /*4240*/  HMMA.16816.F32.BF16 R36, R4.reuse, R18, R36 ;  /* 0x000000120424723c */ /* 0x040fe20000041824 */
[----:B------:R-:W-:Y:S02]  /*4250*/  VIADD R10, R16, 0x18 ;  /* 0x00000018100a7836 */ /* 0x000fe40000000000 */
[----:B------:R-:W-:Y:S01]  /*4260*/  FSEL R209, R24, -INF , !P5 ;  /* 0xff80000018d17808 */ /* 0x000fe20006800000 */
[----:B------:R-:W-:Y:S01]  /*4270*/  VIADD R19, R16, 0x21 ;  /* 0x0000002110137836 */ /* 0x000fe20000000000 */
[----:B------:R-:W-:Y:S01]  /*4280*/  FSEL R175, R26, -INF , !P1 ;  /* 0xff8000001aaf7808 */ /* 0x000fe20004800000 */
[----:B------:R-:W-:Y:S01]  /*4290*/  VIADD R18, R16, 0x28 ;  /* 0x0000002810127836 */ /* 0x000fe20000000000 */
[----:B------:R-:W-:Y:S01]  /*42a0*/  I2FP.F32.U32 R24, R16 ;  /* 0x0000001000187245 */ /* 0x000fe20000201000 */
[----:B----4-:R-:W-:Y:S04]  /*42b0*/  HMMA.16816.F32.BF16 R32, R4, R12, R32 ;  /* 0x0000000c0420723c */ /* 0x010fe80000041820 */
[C---:B------:R-:W-:Y:S01]  /*42c0*/  FFMA.FTZ R26, R24.reuse, UR5, R48 ;  /* 0x00000005181a7c23 */ /* 0x040fe20008010030 */
[----:B------:R-:W-:-:S03]  /*42d0*/  FFMA.FTZ R24, R24, UR5, R50 ;  /* 0x0000000518187c23 */ /* 0x000fc60008010032 */
[----:B------:R-:W-:Y:S01]  /*42e0*/  HMMA.16816.F32.BF16 R28, R4, R14, R28 ;  /* 0x0000000e041c723c */ /* 0x000fe2000004181c */
[----:B------:R-:W-:-:S05]  /*42f0*/  VIADD R15, R16, 0x8 ;  /* 0x00000008100f7836 */ /* 0x000fca0000000000 */
[C---:B------:R-:W-:Y:S02]  /*4300*/  ISETP.GE.AND P0, PT, R15.reuse, R208, PT ;  /* 0x000000d00f00720c */ /* 0x040fe40003f06270 */
[----:B------:R-:W-:Y:S01]  /*4310*/  HMMA.16816.F32.BF16 R72, R4, R8, R72 ;  /* 0x000000080448723c */ /* 0x000fe20000041848 */
[C---:B------:R-:W-:Y:S01]  /*4320*/  VIADD R4, R16.reuse, 0x1 ;  /* 0x0000000110047836 */ /* 0x040fe20000000000 */
[----:B------:R-:W-:Y:S01]  /*4330*/  ISETP.GE.AND P6, PT, R15, R2, PT ;  /* 0x000000020f00720c */ /* 0x000fe20003fc6270 */
[C---:B------:R-:W-:Y:S01]  /*4340*/  VIADD R5, R16.reuse, 0x9 ;  /* 0x0000000910057836 */ /* 0x040fe20000000000 */
[----:B------:R-:W-:Y:S01]  /*4350*/  I2FP.F32.U32 R15, R15 ;  /* 0x0000000f000f7245 */ /* 0x000fe20000201000 */
[----:B------:R-:W-:Y:S01]  /*4360*/  VIADD R9, R16, 0x10 ;  /* 0x0000001010097836 */ /* 0x000fe20000000000 */
[----:B------:R-:W-:Y:S01]  /*4370*/  ISETP.GE.AND P3, PT, R4, R208, PT ;  /* 0x000000d00400720c */ /* 0x000fe20003f66270 */
[----:B------:R-:W-:Y:S01]  /*4380*/  VIADD R8, R16, 0x19 ;  /* 0x0000001910087836 */ /* 0x000fe20000000000 */
[----:B------:R-:W-:Y:S01]  /*4390*/  ISETP.GE.AND P4, PT, R4, R2, PT ;  /* 0x000000020400720c */ /* 0x000fe20003f86270 */
[C---:B------:R-:W-:Y:S01]  /*43a0*/  FFMA.FTZ R6, R15.reuse, UR5, R44 ;  /* 0x000000050f067c23 */ /* 0x040fe2000801002c */
[----:B------:R-:W-:Y:S01]  /*43b0*/  I2FP.F32.U32 R4, R4 ;  /* 0x0000000400047245 */ /* 0x000fe20000201000 */
[----:B------:R-:W-:Y:S01]  /*43c0*/  FFMA.FTZ R15, R15, UR5, R46 ;  /* 0x000000050f0f7c23 */ /* 0x000fe2000801002e */
[----:B------:R-:W-:-:S02]  /*43d0*/  ISETP.GE.AND P2, PT, R5, R208, PT ;  /* 0x000000d00500720c */ /* 0x000fc40003f46270 */
[----:B------:R-:W-:Y:S01]  /*43e0*/  ISETP.GE.AND P5, PT, R5, R2, PT ;  /* 0x000000020500720c */ /* 0x000fe20003fa6270 */
[C---:B------:R-:W-:Y:S01]  /*43f0*/  FFMA.FTZ R7, R4.reuse, UR5, R49 ;  /* 0x0000000504077c23 */ /* 0x040fe20008010031 */
[----:B------:R-:W-:Y:S01]  /*4400*/  FFMA.FTZ R4, R4, UR5, R51 ;  /* 0x0000000504047c23 */ /* 0x000fe20008010033 */
[----:B------:R-:W-:Y:S02]  /*4410*/  I2FP.F32.U32 R5, R5 ;  /* 0x0000000500057245 */ /* 0x000fe40000201000 */
[----:B------:R-:W-:Y:S02]  /*4420*/  ISETP.GE.AND P1, PT, R9, R208, PT ;  /* 0x000000d00900720c */ /* 0x000fe40003f26270 */
[----:B------:R-:W-:Y:S01]  /*4430*/  FSEL R7, R7, -INF , !P3 ;  /* 0xff80000007077808 */ /* 0x000fe20005800000 */
[----:B------:R-:W-:Y:S01]  /*4440*/  FFMA.FTZ R21, R5, UR5, R45 ;  /* 0x0000000505157c23 */ /* 0x000fe2000801002d */
[----:B------:R-:W-:Y:S01]  /*4450*/  ISETP.GE.AND P3, PT, R9, R2, PT ;  /* 0x000000020900720c */ /* 0x000fe20003f66270 */
[----:B------:R-:W-:Y:S01]  /*4460*/  FFMA.FTZ R5, R5, UR5, R47 ;  /* 0x0000000505057c23 */ /* 0x000fe2000801002f */
[----:B------:R-:W-:-:S02]  /*4470*/  FSEL R4, R4, -INF , !P4 ;  /* 0xff80000004047808 */ /* 0x000fc40006000000 */
[----:B------:R-:W-:Y:S02]  /*4480*/  FSEL R6, R6, -INF , !P0 ;  /* 0xff80000006067808 */ /* 0x000fe40004000000 */
[----:B------:R-:W-:Y:S02]  /*4490*/  I2FP.F32.U32 R9, R9 ;  /* 0x0000000900097245 */ /* 0x000fe40000201000 */
[C---:B------:R-:W-:Y:S02]  /*44a0*/  ISETP.GE.AND P4, PT, R20.reuse, R208, PT ;  /* 0x000000d01400720c */ /* 0x040fe40003f86270 */
[----:B------:R-:W-:Y:S01]  /*44b0*/  ISETP.GE.AND P0, PT, R20, R2, PT ;  /* 0x000000021400720c */ /* 0x000fe20003f06270 */
[C---:B------:R-:W-:Y:S01]  /*44c0*/  FFMA.FTZ R13, R9.reuse, UR5, R40 ;  /* 0x00000005090d7c23 */ /* 0x040fe20008010028 */
[----:B------:R-:W-:Y:S01]  /*44d0*/  I2FP.F32.U32 R20, R20 ;  /* 0x0000001400147245 */ /* 0x000fe20000201000 */
[----:B------:R-:W-:Y:S01]  /*44e0*/  FFMA.FTZ R9, R9, UR5, R42 ;  /* 0x0000000509097c23 */ /* 0x000fe2000801002a */
[----:B------:R-:W-:-:S02]  /*44f0*/  FSEL R15, R15, -INF , !P6 ;  /* 0xff8000000f0f7808 */ /* 0x000fc40007000000 */
[----:B------:R-:W-:Y:S01]  /*4500*/  FSEL R21, R21, -INF , !P2 ;  /* 0xff80000015157808 */ /* 0x000fe20005000000 */
[----:B------:R-:W-:Y:S01]  /*4510*/  FFMA.FTZ R12, R20, UR5, R41 ;  /* 0x00000005140c7c23 */ /* 0x000fe20008010029 */
[----:B------:R-:W-:Y:S01]  /*4520*/  ISETP.GE.AND P6, PT, R10, R208, PT ;  /* 0x000000d00a00720c */ /* 0x000fe20003fc6270 */
[----:B------:R-:W-:Y:S01]  /*4530*/  FFMA.FTZ R20, R20, UR5, R43 ;  /* 0x0000000514147c23 */ /* 0x000fe2000801002b */
[----:B------:R-:W-:Y:S02]  /*4540*/  ISETP.GE.AND P2, PT, R10, R2, PT ;  /* 0x000000020a00720c */ /* 0x000fe40003f46270 */
[----:B------:R-:W-:Y:S02]  /*4550*/  FSEL R5, R5, -INF , !P5 ;  /* 0xff80000005057808 */ /* 0x000fe40006800000 */
[----:B------:R-:W-:Y:S02]  /*4560*/  FSEL R13, R13, -INF , !P1 ;  /* 0xff8000000d0d7808 */ /* 0x000fe40004800000 */
[----:B------:R-:W-:-:S02]  /*4570*/  I2FP.F32.U32 R10, R10 ;  /* 0x0000000a000a7245 */ /* 0x000fc40000201000 */
[C---:B------:R-:W-:Y:S02]  /*4580*/  ISETP.GE.AND P5, PT, R8.reuse, R208, PT ;  /* 0x000000d00800720c */ /* 0x040fe40003fa6270 */
[----:B------:R-:W-:Y:S01]  /*4590*/  ISETP.GE.AND P1, PT, R8, R2, PT ;  /* 0x000000020800720c */ /* 0x000fe20003f26270 */
[C---:B------:R-:W-:Y:S01]  /*45a0*/  FFMA.FTZ R14, R10.reuse, UR5, R36 ;  /* 0x000000050a0e7c23 */ /* 0x040fe20008010024 */
[----:B------:R-:W-:Y:S01]  /*45b0*/  FSEL R9, R9, -INF , !P3 ;  /* 0xff80000009097808 */ /* 0x000fe20005800000 */
[----:B------:R-:W-:Y:S01]  /*45c0*/  FFMA.FTZ R10, R10, UR5, R38 ;  /* 0x000000050a0a7c23 */ /* 0x000fe20008010026 */
[----:B------:R-:W-:Y:S02]  /*45d0*/  FSEL R12, R12, -INF , !P4 ;  /* 0xff8000000c0c7808 */ /* 0x000fe40006000000 */
[----:B------:R-:W-:Y:S02]  /*45e0*/  I2FP.F32.U32 R8, R8 ;  /* 0x0000000800087245 */ /* 0x000fe40000201000 */
[----:B------:R-:W-:-:S02]  /*45f0*/  ISETP.GE.AND P3, PT, R17, R208, PT ;  /* 0x000000d01100720c */ /* 0x000fc40003f66270 */
[----:B------:R-:W-:Y:S01]  /*4600*/  ISETP.GE.AND P4, PT, R17, R2, PT ;  /* 0x000000021100720c */ /* 0x000fe20003f86270 */
[C---:B------:R-:W-:Y:S01]  /*4610*/  FFMA.FTZ R11, R8.reuse, UR5, R37 ;  /* 0x00000005080b7c23 */ /* 0x040fe20008010025 */
[----:B------:R-:W-:Y:S01]  /*4620*/  I2FP.F32.U32 R17, R17 ;  /* 0x0000001100117245 */ /* 0x000fe20000201000 */
[----:B------:R-:W-:Y:S01]  /*4630*/  FFMA.FTZ R8, R8, UR5, R39 ;  /* 0x0000000508087c23 */ /* 0x000fe20008010027 */
[----:B------:R-:W-:Y:S02]  /*4640*/  FSEL R20, R20, -INF , !P0 ;  /* 0xff80000014147808 */ /* 0x000fe40004000000 */
[----:B------:R-:W-:Y:S01]  /*4650*/  FSEL R14, R14, -INF , !P6 ;  /* 0xff8000000e0e7808 */ /* 0x000fe20007000000 */
[C---:B------:R-:W-:Y:S01]  /*4660*/  FFMA.FTZ R32, R17.reuse, UR5, R32 ;  /* 0x0000000511207c23 */ /* 0x040fe20008010020 */
[----:B------:R-:W-:Y:S01]  /*4670*/  FFMA.FTZ R34, R17, UR5, R34 ;  /* 0x0000000511227c23 */ /* 0x000fe20008010022 */
[----:B------:R-:W-:Y:S01]  /*4680*/  VIADD R17, R16, 0x29 ;  /* 0x0000002910117836 */ /* 0x000fe20000000000 */
[----:B------:R-:W-:-:S02]  /*4690*/  ISETP.GE.AND P0, PT, R19, R208, PT ;  /* 0x000000d01300720c */ /* 0x000fc40003f06270 */
[----:B------:R-:W-:Y:S02]  /*46a0*/  ISETP.GE.AND P6, PT, R19, R2, PT ;  /* 0x000000021300720c */ /* 0x000fe40003fc6270 */
[----:B------:R-:W-:Y:S02]  /*46b0*/  I2FP.F32.U32 R19, R19 ;  /* 0x0000001300137245 */ /* 0x000fe40000201000 */
[----:B------:R-:W-:Y:S02]  /*46c0*/  FSEL R10, R10, -INF , !P2 ;  /* 0xff8000000a0a7808 */ /* 0x000fe40005000000 */
[----:B------:R-:W-:Y:S01]  /*46d0*/  FSEL R11, R11, -INF , !P5 ;  /* 0xff8000000b0b7808 */ /* 0x000fe20006800000 */
[C---:B------:R-:W-:Y:S01]  /*46e0*/  FFMA.FTZ R33, R19.reuse, UR5, R33 ;  /* 0x0000000513217c23 */ /* 0x040fe20008010021 */
[----:B------:R-:W-:Y:S01]  /*46f0*/  FSEL R8, R8, -INF , !P1 ;  /* 0xff80000008087808 */ /* 0x000fe20004800000 */
[----:B------:R-:W-:Y:S01]  /*4700*/  FFMA.FTZ R35, R19, UR5, R35 ;  /* 0x0000000513237c23 */ /* 0x000fe20008010023 */
[----:B------:R-:W-:-:S02]  /*4710*/  FSEL R219, R32, -INF , !P3 ;  /* 0xff80000020db7808 */ /* 0x000fc40005800000 */
[C---:B------:R-:W-:Y:S02]  /*4720*/  ISETP.GE.AND P2, PT, R18.reuse, R208, PT ;  /* 0x000000d01200720c */ /* 0x040fe40003f46270 */
[----:B------:R-:W-:Y:S02]  /*4730*/  ISETP.GE.AND P5, PT, R18, R2, PT ;  /* 0x000000021200720c */ /* 0x000fe40003fa6270 */
[C---:B------:R-:W-:Y:S02]  /*4740*/  ISETP.GE.AND P1, PT, R17.reuse, R208, PT ;  /* 0x000000d01100720c */ /* 0x040fe40003f26270 */
[----:B------:R-:W-:Y:S02]  /*4750*/  ISETP.GE.AND P3, PT, R17, R2, PT ;  /* 0x000000021100720c */ /* 0x000fe40003f66270 */
[----:B------:R-:W-:Y:S02]  /*4760*/  I2FP.F32.U32 R18, R18 ;  /* 0x0000001200127245 */ /* 0x000fe40000201000 */
[----:B------:R-:W-:-:S02]  /*4770*/  I2FP.F32.U32 R17, R17 ;  /* 0x0000001100117245 */ /* 0x000fc40000201000 */
[----:B------:R-:W-:Y:S01]  /*4780*/  FSEL R217, R34, -INF , !P4 ;  /* 0xff80000022d97808 */ /* 0x000fe20006000000 */
[----:B------:R-:W-:Y:S01]  /*4790*/  FFMA.FTZ R28, R18, UR5, R28 ;  /* 0x00000005121c7c23 */ /* 0x000fe2000801001c */
[C---:B------:R-:W-:Y:S01]  /*47a0*/  ISETP.GE.AND P4, PT, R16.reuse, R208, PT ;  /* 0x000000d01000720c */ /* 0x040fe20003f86270 */
[C---:B------:R-:W-:Y:S01]  /*47b0*/  FFMA.FTZ R29, R17.reuse, UR5, R29 ;  /* 0x00000005111d7c23 */ /* 0x040fe2000801001d */
[----:B------:R-:W-:Y:S01]  /*47c0*/  FFMA.FTZ R31, R17, UR5, R31 ;  /* 0x00000005111f7c23 */ /* 0x000fe2000801001f */
[----:B------:R-:W-:Y:S02]  /*47d0*/  VIADD R17, R16, 0x30 ;  /* 0x0000003010117836 */ /* 0x000fe40000000000 */
[----:B------:R-:W-:Y:S01]  /*47e0*/  FFMA.FTZ R30, R18, UR5, R30 ;  /* 0x00000005121e7c23 */ /* 0x000fe2000801001e */
[----:B------:R-:W-:Y:S01]  /*47f0*/  FSEL R206, R33, -INF , !P0 ;  /* 0xff80000021ce7808 */ /* 0x000fe20004000000 */
[C---:B------:R-:W-:Y:S01]  /*4800*/  VIADD R18, R16.reuse, 0x31 ;  /* 0x0000003110127836 */ /* 0x040fe20000000000 */
[C---:B------:R-:W-:Y:S01]  /*4810*/  ISETP.GE.AND P0, PT, R16.reuse, R2, PT ;  /* 0x000000021000720c */ /* 0x040fe20003f06270 */
[----:B------:R-:W-:Y:S01]  /*4820*/  VIADD R16, R16, 0x39 ;  /* 0x0000003910107836 */ /* 0x000fe20000000000 */
[----:B------:R-:W-:-:S02]  /*4830*/  FSEL R218, R35, -INF , !P6 ;  /* 0xff80000023da7808 */ /* 0x000fc40007000000 */
[----:B------:R-:W-:Y:S02]  /*4840*/  FSEL R200, R28, -INF , !P2 ;  /* 0xff8000001cc87808 */ /* 0x000fe40005000000 */
[----:B------:R-:W-:Y:S02]  /*4850*/  FSEL R26, R26, -INF , !P4 ;  /* 0xff8000001a1a7808 */ /* 0x000fe40006000000 */
[C---:B------:R-:W-:Y:S02]  /*4860*/  ISETP.GE.AND P6, PT, R17.reuse, R208, PT ;  /* 0x000000d01100720c */ /* 0x040fe40003fc6270 */
[----:B------:R-:W-:Y:S02]  /*4870*/  ISETP.GE.AND P2, PT, R17, R2, PT ;  /* 0x000000021100720c */ /* 0x000fe40003f46270 */
[----:B------:R-:W-:Y:S02]  /*4880*/  I2FP.F32.U32 R17, R17 ;  /* 0x0000001100117245 */ /* 0x000fe40000201000 */
[----:B------:R-:W-:-:S02]  /*4890*/  FSEL R24, R24, -INF , !P0 ;  /* 0xff80000018187808 */ /* 0x000fc40004000000 */
[----:B------:R-:W-:Y:S01]  /*48a0*/  FMNMX3.FTZ R19, R26, R7, R6, !PT ;  /* 0x000000071a137276 */ /* 0x000fe20007810006 */
[C---:B------:R-:W-:Y:S01]  /*48b0*/  FFMA.FTZ R72, R17.reuse, UR5, R72 ;  /* 0x0000000511487c23 */ /* 0x040fe20008010048 */
[C---:B------:R-:W-:Y:S01]  /*48c0*/  ISETP.GE.AND P4, PT, R16.reuse, R208, PT ;  /* 0x000000d01000720c */ /* 0x040fe20003f86270 */
[----:B------:R-:W-:Y:S01]  /*48d0*/  FFMA.FTZ R74, R17, UR5, R74 ;  /* 0x00000005114a7c23 */ /* 0x000fe2000801004a */
[----:B------:R-:W-:Y:S02]  /*48e0*/  ISETP.GE.AND P0, PT, R16, R2, PT ;  /* 0x000000021000720c */ /* 0x000fe40003f06270 */
[----:B------:R-:W-:Y:S02]  /*48f0*/  I2FP.F32.U32 R16, R16 ;  /* 0x0000001000107245 */ /* 0x000fe40000201000 */
[----:B------:R-:W-:Y:S02]  /*4900*/  FMNMX3.FTZ R17, R19, R21, R13, !PT ;  /* 0x0000001513117276 */ /* 0x000fe4000781000d */
[----:B------:R-:W-:Y:S01]  /*4910*/  FSEL R205, R30, -INF , !P5 ;  /* 0xff8000001ecd7808 */ /* 0x000fe20006800000 */
[C---:B------:R-:W-:Y:S01]  /*4920*/  FFMA.FTZ R25, R16.reuse, UR5, R25 ;  /* 0x0000000510197c23 */ /* 0x040fe20008010019 */
[----:B------:R-:W-:Y:S01]  /*4930*/  FFMA.FTZ R27, R16, UR5, R27 ;  /* 0x00000005101b7c23 */ /* 0x000fe2000801001b */
[----:B------:R-:W-:-:S02]  /*4940*/  FSEL R199, R29, -INF , !P1 ;  /* 0xff8000001dc77808 */ /* 0x000fc40004800000 */
[----:B------:R-:W-:Y:S02]  /*4950*/  FMNMX3.FTZ R16, R24, R4, R15, !PT ;  /* 0x0000000418107276 */ /* 0x000fe4000781000f */
[----:B------:R-:W-:Y:S02]  /*4960*/  FMNMX3.FTZ R17, R17, R12, R14, !PT ;  /* 0x0000000c11117276 */ /* 0x000fe4000781000e */
[C---:B------:R-:W-:Y:S02]  /*4970*/  ISETP.GE.AND P5, PT, R18.reuse, R208, PT ;  /* 0x000000d01200720c */ /* 0x040fe40003fa6270 */
[----:B------:R-:W-:Y:S02]  /*4980*/  ISETP.GE.AND P1, PT, R18, R2, PT ;  /* 0x000000021200720c */ /* 0x000fe40003f26270 */
[----:B------:R-:W-:Y:S02]  /*4990*/  I2FP.F32.U32 R18, R18 ;  /* 0x0000001200127245 */ /* 0x000fe40000201000 */
[----:B------:R-:W-:-:S02]  /*49a0*/  FMNMX3.FTZ R16, R16, R5, R9, !PT ;  /* 0x0000000510107276 */ /* 0x000fc40007810009 */
[----:B------:R-:W-:Y:S01]  /*49b0*/  FMNMX3.FTZ R17, R17, R11, R219, !PT ;  /* 0x0000000b11117276 */ /* 0x000fe200078100db */
[----:B------:R-:W-:Y:S01]  /*49c0*/  FFMA.FTZ R73, R18, UR5, R73 ;  /* 0x0000000512497c23 */ /* 0x000fe20008010049 */
[----:B------:R-:W-:Y:S01]  /*49d0*/  FSEL R214, R72, -INF , !P6 ;  /* 0xff80000048d67808 */ /* 0x000fe20007000000 */
[----:B------:R-:W-:Y:S01]  /*49e0*/  FFMA.FTZ R75, R18, UR5, R75 ;  /* 0x00000005124b7c23 */ /* 0x000fe2000801004b */
[----:B------:R-:W-:Y:S02]  /*49f0*/  FMNMX3.FTZ R16, R16, R20, R10, !PT ;  /* 0x0000001410107276 */ /* 0x000fe4000781000a */
[----:B------:R-:W-:Y:S02]  /*4a00*/  FMNMX3.FTZ R17, R17, R206, R200, !PT ;  /* 0x000000ce11117276 */ /* 0x000fe400078100c8 */
[----:B------:R-:W-:Y:S02]  /*4a10*/  FSEL R210, R73, -INF , !P5 ;  /* 0xff80000049d27808 */ /* 0x000fe40006800000 */
[----:B------:R-:W-:-:S02]  /*4a20*/  FMNMX3.FTZ R16, R16, R8, R217, !PT ;  /* 0x0000000810107276 */ /* 0x000fc400078100d9 */
[----:B------:R-:W-:Y:S02]  /*4a30*/  FMNMX3.FTZ R17, R17, R199, R214, !PT ;  /* 0x000000c711117276 */ /* 0x000fe400078100d6 */
[----:B------:R-:W-:Y:S02]  /*4a40*/  FSEL R203, R31, -INF , !P3 ;  /* 0xff8000001fcb7808 */ /* 0x000fe40005800000 */
[----:B------:R-:W-:Y:S02]  /*4a50*/  FSEL R202, R74, -INF , !P2 ;  /* 0xff8000004aca7808 */ /* 0x000fe40005000000 */
[----:B------:R-:W-:Y:S02]  /*4a60*/  FSEL R207, R25, -INF , !P4 ;  /* 0xff80000019cf7808 */ /* 0x000fe40006000000 */
[----:B------:R-:W-:Y:S02]  /*4a70*/  FMNMX3.FTZ R16, R16, R218, R205, !PT ;  /* 0x000000da10107276 */ /* 0x000fe400078100cd */
[----:B------:R-:W-:-:S02]  /*4a80*/  FMNMX3.FTZ R17, R17, R210, R209, !PT ;  /* 0x000000d211117276 */ /* 0x000fc400078100d1 */
        /* <DEDUP_REMOVED lines=66> */
.L_x_941:
[----:B------:R-:W-:Y:S01]  /*4eb0*/  USHF.L.U32 UR7, UR20, 0x1, URZ ;  /* 0x0000000114077899 */ /* 0x000fe200080006ff */
[----:B------:R-:W-:Y:S01]  /*4ec0*/  FMNMX3.FTZ R16, R16, R201, R175, !PT ;  /* 0x000000c910107276 */ /* 0x000fe200078100af */
[----:B------:R-:W2:Y:S01]  /*4ed0*/  SHFL.BFLY PT, R18, R17, 0x2, 0x1f ;  /* 0x0c401f0011127f89 */ /* 0x000ea200000e0000 */
[----:B------:R-:W-:Y:S01]  /*4ee0*/  IMAD.WIDE.U32 R240, R85, -0x2daee0ad, RZ ;  /* 0xd2511f5355f07825 */ /* 0x000fe200078e00ff */
[----:B------:R-:W-:Y:S01]  /*4ef0*/  UIADD3 UR12, UPT, UPT, UR7, -0x2, URZ ;  /* 0xfffffffe070c7890 */ /* 0x000fe2000fffe0ff */
[----:B------:R-:W-:Y:S01]  /*4f00*/  FMNMX.FTZ R25, R174, R16, !PT ;  /* 0x00000010ae197209 */ /* 0x000fe20007810000 */
[----:B------:R-:W-:Y:S01]  /*4f10*/  UIADD3 UR28, UPT, UPT, UR30, -0x61c88647, URZ ;  /* 0x9e3779b91e1c7890 */ /* 0x000fe2000fffe0ff */
[----:B------:R-:W-:Y:S01]  /*4f20*/  LOP3.LUT R3, R3, UR30, R245, 0x96, !PT ;  /* 0x0000001e03037c12 */ /* 0x000fe2000f8e96f5 */
[----:B------:R-:W-:Y:S01]  /*4f30*/  UIADD3 UR4, UPT, UPT, UR31, -0x4498517b, URZ ;  /* 0xbb67ae851f047890 */ /* 0x000fe2000fffe0ff */
[----:B------:R-:W3:Y:S01]  /*4f40*/  LDC R172, c[0x0][0x4f8] ;  /* 0x00013e00ffac7b82 */ /* 0x000ee20000000800 */
[----:B-1----:R-:W-:Y:S01]  /*4f50*/  IMAD.U32 R30, RZ, RZ, UR12 ;  /* 0x0000000cff1e7e24 */ /* 0x002fe2000f8e00ff */
[----:B------:R-:W1:Y:S01]  /*4f60*/  SHFL.BFLY PT, R16, R25, 0x2, 0x1f ;  /* 0x0c401f0019107f89 */ /* 0x000e6200000e0000 */
        /* <DEDUP_REMOVED lines=14> */
[----:B--2---:R-:W-:Y:S01]  /*5050*/  FMNMX.FTZ R18, R17, R18, !PT ;  /* 0x0000001211127209 */ /* 0x004fe20007810000 */
[----:B------:R-:W-:Y:S01]  /*5060*/  UIADD3 UR13, UPT, UPT, UR31, -0x56f99767, URZ ;  /* 0xa90668991f0d7890 */ /* 0x000fe2000fffe0ff */
[----:B------:R-:W-:Y:S01]  /*5070*/  LOP3.LUT R30, R30, UR27, R233, 0x96, !PT ;  /* 0x0000001b1e1e7c12 */ /* 0x000fe2000f8e96e9 */
[----:B------:R-:W-:Y:S01]  /*5080*/  IMAD.WIDE.U32 R22, R3, -0x2daee0ad, RZ ;  /* 0xd2511f5303167825 */ /* 0x000fe200078e00ff */
[----:B------:R-:W-:Y:S01]  /*5090*/  UIADD3 UR14, UPT, UPT, UR31, -0x126145ec, URZ ;  /* 0xed9eba141f0e7890 */ /* 0x000fe2000fffe0ff */
[----:B------:R-:W2:Y:S01]  /*50a0*/  SHFL.BFLY PT, R164, R18, 0x1, 0x1f ;  /* 0x0c201f0012a47f89 */ /* 0x000ea200000e0000 */
[----:B------:R-:W-:Y:S01]  /*50b0*/  UIADD3 UR21, UPT, UPT, UR30, -0x4ab325aa, URZ ;  /* 0xb54cda561e157890 */ /* 0x000fe2000fffe0ff */
[----:B-1----:R-:W-:Y:S01]  /*50c0*/  FMNMX.FTZ R25, R25, R16, !PT ;  /* 0x0000001019197209 */ /* 0x002fe20007810000 */
[----:B------:R-:W-:Y:S01]  /*50d0*/  IMAD.WIDE.U32 R30, R30, -0x2daee0ad, RZ ;  /* 0xd2511f531e1e7825 */ /* 0x000fe200078e00ff */
[----:B------:R-:W-:Y:S01]  /*50e0*/  LOP3.LUT R3, R238, UR16, R23, 0x96, !PT ;  /* 0x00000010ee037c12 */ /* 0x000fe2000f8e9617 */
[----:B------:R-:W-:Y:S01]  /*50f0*/  LDSM.16.MT88.4 R156, [R0+0x18000] ;  /* 0x01800000009c783b */ /* 0x000fe20000004200 */
[----:B---3--:R-:W-:Y:S01]  /*5100*/  LOP3.LUT R172, R172, 0xff, RZ, 0xc0, !PT ;  /* 0x000000ffacac7812 */ /* 0x008fe200078ec0ff */
[----:B------:R-:W-:Y:S01]  /*5110*/  IMAD.IADD R198, R167, 0x1, R0 ;  /* 0x00000001a7c67824 */ /* 0x000fe200078e0200 */
[----:B------:R-:W-:Y:S01]  /*5120*/  LOP3.LUT R22, R22, UR15, R31, 0x96, !PT ;  /* 0x0000000f16167c12 */ /* 0x000fe2000f8e961f */
[----:B------:R-:W-:Y:S01]  /*5130*/  IMAD.WIDE.U32 R16, R3, -0x326172a9, RZ ;  /* 0xcd9e8d5703107825 */ /* 0x000fe200078e00ff */
[----:B------:R-:W-:Y:S01]  /*5140*/  LDSM.16.MT88.4 R64, [R0+0x1a000] ;  /* 0x01a000000040783b */ /* 0x000fe20000004200 */
[----:B------:R-:W-:-:S02]  /*5150*/  UIADD3 UR24, UPT, UPT, UR30, 0x1715609d, URZ ;  /* 0x1715609d1e187890 */ /* 0x000fc4000fffe0ff */
[----:B------:R-:W-:Y:S01]  /*5160*/  IMAD.WIDE.U32 R22, R22, -0x326172a9, RZ ;  /* 0xcd9e8d5716167825 */ /* 0x000fe200078e00ff */
[----:B------:R-:W1:Y:S01]  /*5170*/  SHFL.BFLY PT, R3, R25, 0x1, 0x1f ;  /* 0x0c201f0019037f89 */ /* 0x000e6200000e0000 */
[----:B------:R-:W-:Y:S01]  /*5180*/  LOP3.LUT R17, R232, UR26, R17, 0x96, !PT ;  /* 0x0000001ae8117c12 */ /* 0x000fe2000f8e9611 */
[----:B------:R-:W-:Y:S01]  /*5190*/  UIADD3 UR12, UPT, UPT, UR31, 0x646e171e, URZ ;  /* 0x646e171e1f0c7890 */ /* 0x000fe2000fffe0ff */
[----:B------:R-:W-:Y:S01]  /*51a0*/  IMAD R172, R172, 0x10000, R172 ;  /* 0x00010000acac7824 */ /* 0x000fe200078e02ac */
[----:B------:R-:W-:Y:S01]  /*51b0*/  LOP3.LUT R16, R16, UR25, R23, 0x96, !PT ;  /* 0x0000001910107c12 */ /* 0x000fe2000f8e9617 */
[----:B------:R-:W-:Y:S01]  /*51c0*/  IMAD.IADD R197, R84, 0x1, R198 ;  /* 0x0000000154c57824 */ /* 0x000fe200078e02c6 */
[----:B------:R-:W-:Y:S01]  /*51d0*/  LDSM.16.MT88.4 R48, [R198+0x18000] ;  /* 0x01800000c630783b */ /* 0x000fe20000004200 */
[----:B------:R-:W-:Y:S01]  /*51e0*/  IMAD.WIDE.U32 R28, R17, -0x2daee0ad, RZ ;  /* 0xd2511f53111c7825 */ /* 0x000fe200078e00ff */
[----:B------:R-:W-:Y:S01]  /*51f0*/  UIADD3 UR7, UPT, UPT, UR7, -0x1, URZ ;  /* 0xffffffff07077890 */ /* 0x000fe2000fffe0ff */
[----:B--2---:R-:W-:-:S02]  /*5200*/  FMNMX.FTZ R164, R18, R164, !PT ;  /* 0x000000a412a47209 */ /* 0x004fc40007810000 */
[----:B------:R-:W-:Y:S01]  /*5210*/  IMAD.WIDE.U32 R16, R16, -0x2daee0ad, RZ ;  /* 0xd2511f5310107825 */ /* 0x000fe200078e00ff */
[----:B------:R-:W-:Y:S01]  /*5220*/  LOP3.LUT R18, R30, UR14, R29, 0x96, !PT ;  /* 0x0000000e1e127c12 */ /* 0x000fe2000f8e961d */
[----:B------:R-:W-:Y:S01]  /*5230*/  LDSM.16.MT88.4 R56, [R197+0x18000] ;  /* 0x01800000c538783b */ /* 0x000fe20000004200 */
[C---:B------:R-:W-:Y:S01]  /*5240*/  FSETP.NEU.FTZ.AND P0, PT, R164.reuse, -INF , PT ;  /* 0xff800000a400780b */ /* 0x040fe20003f1d000 */
[----:B----4-:R-:W-:Y:S01]  /*5250*/  FMUL.FTZ R216, R164, UR4 ;  /* 0x00000004a4d87c20 */ /* 0x010fe20008410000 */
[----:B------:R-:W-:Y:S01]  /*5260*/  LOP3.LUT R28, R28, UR13, R17, 0x96, !PT ;  /* 0x0000000d1c1c7c12 */ /* 0x000fe2000f8e9611 */
[----:B------:R-:W-:Y:S01]  /*5270*/  IMAD.WIDE.U32 R18, R18, -0x326172a9, RZ ;  /* 0xcd9e8d5712127825 */ /* 0x000fe200078e00ff */
[----:B------:R-:W-:Y:S02]  /*5280*/  LDSM.16.MT88.4 R80, [R198+0x1a000] ;  /* 0x01a00000c650783b */ /* 0x000fe40000004200 */
[----:B------:R-:W-:Y:S01]  /*5290*/  FSEL R216, R216, RZ, P0 ;  /* 0x000000ffd8d87208 */ /* 0x000fe20000000000 */
[----:B------:R-:W-:Y:S01]  /*52a0*/  IMAD.WIDE.U32 R28, R28, -0x326172a9, RZ ;  /* 0xcd9e8d571c1c7825 */ /* 0x000fe200078e00ff */
[----:B------:R-:W-:Y:S01]  /*52b0*/  LDSM.16.MT88.4 R88, [R197+0x1a000] ;  /* 0x01a00000c558783b */ /* 0x000fe20000004200 */
[----:B-1----:R-:W-:-:S02]  /*52c0*/  FMNMX.FTZ R3, R25, R3, !PT ;  /* 0x0000000319037209 */ /* 0x002fc40007810000 */
[--C-:B------:R-:W-:Y:S01]  /*52d0*/  FFMA.FTZ R192, R6, UR4, -R216.reuse ;  /* 0x0000000406c07c23 */ /* 0x100fe200080108d8 */
[----:B------:R-:W-:Y:S01]  /*52e0*/  FFMA.FTZ R189, R21, UR4, -R216 ;  /* 0x0000000415bd7c23 */ /* 0x000fe200080108d8 */
[----:B------:R-:W-:Y:S01]  /*52f0*/  IMAD.MOV.U32 R23, RZ, RZ, R28 ;  /* 0x000000ffff177224 */ /* 0x000fe200078e001c */
[C---:B------:R-:W-:Y:S01]  /*5300*/  FSETP.NEU.FTZ.AND P0, PT, R3.reuse, -INF , PT ;  /* 0xff8000000300780b */ /* 0x040fe20003f1d000 */
[----:B------:R-:W-:Y:S01]  /*5310*/  FMUL.FTZ R204, R3, UR4 ;  /* 0x0000000403cc7c20 */ /* 0x000fe20008410000 */
[--C-:B------:R-:W-:Y:S01]  /*5320*/  FFMA.FTZ R196, R26, UR4, -R216.reuse ;  /* 0x000000041ac47c23 */ /* 0x100fe200080108d8 */
[----:B------:R-:W-:Y:S01]  /*5330*/  FFMA.FTZ R195, R7, UR4, -R216 ;  /* 0x0000000407c37c23 */ /* 0x000fe200080108d8 */
[----:B------:R-:W-:Y:S01]  /*5340*/  MUFU.EX2 R192, R192 ;  /* 0x000000c000c07308 */ /* 0x000fe20000000800 */
[----:B------:R-:W-:Y:S01]  /*5350*/  LOP3.LUT R17, R18, UR21, R29, 0x96, !PT ;  /* 0x0000001512117c12 */ /* 0x000fe2000f8e961d */
[----:B------:R-:W-:Y:S01]  /*5360*/  IMAD.IADD R173, R84, 0x1, R0 ;  /* 0x0000000154ad7824 */ /* 0x000fe200078e0200 */
[----:B------:R-:W-:Y:S01]  /*5370*/  FSEL R204, R204, RZ, P0 ;  /* 0x000000ffcccc7208 */ /* 0x000fe20000000000 */
[----:B------:R-:W1:Y:S01]  /*5380*/  MUFU.EX2 R189, R189 ;  /* 0x000000bd00bd7308 */ /* 0x000e620000000800 */
[----:B------:R-:W-:Y:S01]  /*5390*/  PRMT R18, R28, 0x7771, RZ ;  /* 0x000077711c127816 */ /* 0x000fe200000000ff */
[----:B------:R-:W-:Y:S01]  /*53a0*/  LDSM.16.MT88.4 R96, [R0+0x1c000] ;  /* 0x01c000000060783b */ /* 0x000fe20000004200 */
[----:B------:R-:W-:Y:S01]  /*53b0*/  LOP3.LUT R6, R23, 0xff, RZ, 0xc0, !PT ;  /* 0x000000ff17067812 */ /* 0x000fe200078ec0ff */
[--C-:B------:R-:W-:Y:S01]  /*53c0*/  FFMA.FTZ R187, R15, UR4, -R204.reuse ;  /* 0x000000040fbb7c23 */ /* 0x100fe200080108cc */
[--C-:B------:R-:W-:Y:S01]  /*53d0*/  FFMA.FTZ R186, R5, UR4, -R204.reuse ;  /* 0x0000000405ba7c23 */ /* 0x100fe200080108cc */
[--C-:B------:R-:W-:Y:S01]  /*53e0*/  FFMA.FTZ R191, R24, UR4, -R204.reuse ;  /* 0x0000000418bf7c23 */ /* 0x100fe200080108cc */
[----:B------:R-:W-:Y:S01]  /*53f0*/  FFMA.FTZ R190, R4, UR4, -R204 ;  /* 0x0000000404be7c23 */ /* 0x000fe200080108cc */
[----:B------:R-:W-:Y:S01]  /*5400*/  MUFU.EX2 R196, R196 ;  /* 0x000000c400c47308 */ /* 0x000fe20000000800 */
[C---:B------:R-:W-:Y:S01]  /*5410*/  PRMT R25, R28.reuse, 0x7773, RZ ;  /* 0x000077731c197816 */ /* 0x040fe200000000ff */
[----:B------:R-:W2:Y:S01]  /*5420*/  LDSM.16.MT88.4 R40, [R173+0x18000] ;  /* 0x01800000ad28783b */ /* 0x000ea20000004200 */
[----:B------:R-:W-:Y:S01]  /*5430*/  PRMT R151, R28, 0x7772, RZ ;  /* 0x000077721c977816 */ /* 0x000fe200000000ff */
[----:B------:R-:W-:Y:S01]  /*5440*/  MUFU.EX2 R195, R195 ;  /* 0x000000c300c37308 */ /* 0x000fe20000000800 */
[C---:B------:R-:W-:Y:S01]  /*5450*/  LOP3.LUT R5, R17.reuse, 0xffff, RZ, 0xc0, !PT ;  /* 0x0000ffff11057812 */ /* 0x040fe200078ec0ff */
[----:B------:R-:W3:Y:S01]  /*5460*/  LDSM.16.MT88.4 R72, [R173+0x1a000] ;  /* 0x01a00000ad48783b */ /* 0x000ee20000004200 */
[----:B------:R-:W-:Y:S01]  /*5470*/  PRMT R4, R17, 0x7632, R4 ;  /* 0x0000763211047816 */ /* 0x000fe20000000004 */
[----:B------:R-:W-:Y:S01]  /*5480*/  MUFU.EX2 R187, R187 ;  /* 0x000000bb00bb7308 */ /* 0x000fe20000000800 */
[----:B------:R-:W-:Y:S01]  /*5490*/  PRMT R6, R6, 0x5410, R18 ;  /* 0x0000541006067816 */ /* 0x000fe20000000012 */
[----:B------:R-:W4:Y:S01]  /*54a0*/  LDSM.16.MT88.4 R104, [R173+0x1c000] ;  /* 0x01c00000ad68783b */ /* 0x000f220000004200 */
[----:B------:R-:W-:Y:S01]  /*54b0*/  PRMT R151, R151, 0x5410, R25 ;  /* 0x0000541097977816 */ /* 0x000fe20000000019 */
[----:B------:R-:W5:Y:S01]  /*54c0*/  MUFU.EX2 R186, R186 ;  /* 0x000000ba00ba7308 */ /* 0x000f620000000800 */
[----:B------:R-:W-:Y:S01]  /*54d0*/  LOP3.LUT R148, R17, 0xff, RZ, 0xc0, !PT ;  /* 0x000000ff11947812 */ /* 0x000fe200078ec0ff */
[----:B------:R-:W4:Y:S01]  /*54e0*/  LDSM.16.MT88.4 R136, [R173+0x1e000] ;  /* 0x01e00000ad88783b */ /* 0x000f220000004200 */
[----:B------:R-:W-:Y:S01]  /*54f0*/  SHF.R.U32.HI R149, RZ, 0x18, R17 ;  /* 0x00000018ff957819 */ /* 0x000fe20000011611 */
[----:B------:R-:W-:Y:S01]  /*5500*/  MUFU.EX2 R191, R191 ;  /* 0x000000bf00bf7308 */ /* 0x000fe20000000800 */
[----:B------:R-:W-:Y:S01]  /*5510*/  SHF.R.U32.HI R5, RZ, 0x8, R5 ;  /* 0x00000008ff057819 */ /* 0x000fe20000011605 */
[----:B------:R-:W-:Y:S01]  /*5520*/  LDSM.16.MT88.4 R112, [R198+0x1c000] ;  /* 0x01c00000c670783b */ /* 0x000fe20000004200 */
[----:B------:R-:W-:Y:S01]  /*5530*/  LOP3.LUT R4, R4, 0xff, RZ, 0xc0, !PT ;  /* 0x000000ff04047812 */ /* 0x000fe200078ec0ff */
[----:B------:R-:W2:Y:S01]  /*5540*/  MUFU.EX2 R190, R190 ;  /* 0x000000be00be7308 */ /* 0x000ea20000000800 */
[--C-:B------:R-:W-:Y:S01]  /*5550*/  HSET2.LE.AND R6, R6, R172.reuse, PT ;  /* 0x000000ac06067233 */ /* 0x100fe20003803000 */
[----:B------:R-:W-:Y:S01]  /*5560*/  LDSM.16.MT88.4 R120, [R197+0x1c000] ;  /* 0x01c00000c578783b */ /* 0x000fe20000004200 */
[----:B-1----:R-:W-:Y:S01]  /*5570*/  F2FP.BF16.F32.PACK_AB R150, R189, R192 ;  /* 0x000000c0bd96723e */ /* 0x002fe200000010ff */
[--C-:B------:R-:W-:Y:S01]  /*5580*/  FFMA.FTZ R188, R13, UR4, -R216.reuse ;  /* 0x000000040dbc7c23 */ /* 0x100fe200080108d8 */
[----:B------:R-:W-:Y:S01]  /*5590*/  PRMT R148, R148, 0x5410, R5 ;  /* 0x0000541094947816 */ /* 0x000fe20000000005 */
[----:B------:R-:W-:Y:S01]  /*55a0*/  LDSM.16.MT88.4 R128, [R0+0x1e000] ;  /* 0x01e000000080783b */ /* 0x000fe20000004200 */
[----:B------:R-:W-:Y:S01]  /*55b0*/  LOP3.LUT R151, R151, 0xff00ff, RZ, 0xc0, !PT ;  /* 0x00ff00ff97977812 */ /* 0x000fe200078ec0ff */
[----:B------:R-:W-:Y:S01]  /*55c0*/  FFMA.FTZ R185, R12, UR4, -R216 ;  /* 0x000000040cb97c23 */ /* 0x000fe200080108d8 */
[----:B------:R-:W-:Y:S01]  /*55d0*/  PRMT R149, R4, 0x5410, R149 ;  /* 0x0000541004957816 */ /* 0x000fe20000000095 */
[----:B------:R-:W-:Y:S01]  /*55e0*/  LDSM.16.MT88.4 R144, [R198+0x1e000] ;  /* 0x01e00000c690783b */ /* 0x000fe20000004200 */
[----:B------:R-:W-:Y:S01]  /*55f0*/  LOP3.LUT R150, R150, R6, RZ, 0xc0, !PT ;  /* 0x0000000696967212 */ /* 0x000fe200078ec0ff */
[--C-:B------:R-:W-:Y:S01]  /*5600*/  FFMA.FTZ R183, R9, UR4, -R204.reuse ;  /* 0x0000000409b77c23 */ /* 0x100fe200080108cc */
[----:B-----5:R-:W-:Y:S01]  /*5610*/  F2FP.BF16.F32.PACK_AB R6, R186, R187 ;  /* 0x000000bbba06723e */ /* 0x020fe200000010ff */
[--C-:B------:R-:W-:Y:S01]  /*5620*/  FFMA.FTZ R180, R10, UR4, -R204.reuse ;  /* 0x000000040ab47c23 */ /* 0x100fe200080108cc */
[--C-:B------:R-:W-:Y:S01]  /*5630*/  HSET2.LE.AND R151, R151, R172.reuse, PT ;  /* 0x000000ac97977233 */ /* 0x100fe20003803000 */
[--C-:B------:R-:W-:Y:S01]  /*5640*/  FFMA.FTZ R179, R8, UR4, -R204.reuse ;  /* 0x0000000408b37c23 */ /* 0x100fe200080108cc */
[--C-:B------:R-:W-:Y:S01]  /*5650*/  HSET2.LE.AND R148, R148, R172.reuse, PT ;  /* 0x000000ac94947233 */ /* 0x100fe20003803000 */
[----:B------:R-:W-:Y:S01]  /*5660*/  FFMA.FTZ R182, R20, UR4, -R204 ;  /* 0x0000000414b67c23 */ /* 0x000fe200080108cc */
[----:B------:R-:W-:Y:S01]  /*5670*/  F2FP.BF16.F32.PACK_AB R5, R195, R196 ;  /* 0x000000c4c305723e */ /* 0x000fe200000010ff */
[--C-:B------:R-:W-:Y:S01]  /*5680*/  FFMA.FTZ R184, R14, UR4, -R216.reuse ;  /* 0x000000040eb87c23 */ /* 0x100fe200080108d8 */
[--C-:B------:R-:W-:Y:S01]  /*5690*/  HSET2.LE.AND R149, R149, R172.reuse, PT ;  /* 0x000000ac95957233 */ /* 0x100fe20003803000 */
[--C-:B------:R-:W-:Y:S01]  /*56a0*/  FFMA.FTZ R181, R11, UR4, -R216.reuse ;  /* 0x000000040bb57c23 */ /* 0x100fe200080108d8 */
[----:B--2---:R-:W-:Y:S01]  /*56b0*/  F2FP.BF16.F32.PACK_AB R4, R190, R191 ;  /* 0x000000bfbe04723e */ /* 0x004fe200000010ff */
        /* <DEDUP_REMOVED lines=8> */
[----:B------:R-:W1:Y:S01]  /*5740*/  MUFU.EX2 R183, R183 ;  /* 0x000000b700b77308 */ /* 0x000e620000000800 */
[----:B------:R-:W-:Y:S01]  /*5750*/  FFMA.FTZ R219, R219, UR4, -R216 ;  /* 0x00000004dbdb7c23 */ /* 0x000fe200080108d8 */
[----:B------:R-:W2:Y:S01]  /*5760*/  LDSM.16.MT88.4 R4, [R197+0x1e000] ;  /* 0x01e00000c504783b */ /* 0x000ea20000004200 */
[----:B------:R-:W-:Y:S01]  /*5770*/  FFMA.FTZ R218, R218, UR4, -R204 ;  /* 0x00000004dada7c23 */ /* 0x000fe200080108cc */
[----:B------:R-:W-:Y:S01]  /*5780*/  IMAD.WIDE.U32 R12, R13, -0x2daee0ad, RZ ;  /* 0xd2511f530d0c7825 */ /* 0x000fe200078e00ff */
[----:B------:R-:W-:Y:S01]  /*5790*/  MUFU.EX2 R180, R180 ;  /* 0x000000b400b47308 */ /* 0x000fe20000000800 */
[C---:B------:R-:W-:Y:S01]  /*57a0*/  HMMA.16816.F32.BF16 R36, R148.reuse, R40, RZ ;  /* 0x000000289424723c */ /* 0x040fe200000418ff */
[----:B------:R-:W-:Y:S01]  /*57b0*/  LDSM.16.MT88.4 R32, [R198+0x18800] ;  /* 0x01880000c620783b */ /* 0x000fe20000004200 */
[----:B------:R-:W-:Y:S01]  /*57c0*/  IMAD.MOV.U32 R25, RZ, RZ, R12 ;  /* 0x000000ffff197224 */ /* 0x000fe200078e000c */
[----:B------:R-:W-:Y:S01]  /*57d0*/  LOP3.LUT R24, R16, UR12, R13, 0x96, !PT ;  /* 0x0000000c10187c12 */ /* 0x000fe2000f8e960d */
[----:B------:R-:W-:Y:S01]  /*57e0*/  MUFU.EX2 R179, R179 ;  /* 0x000000b300b37308 */ /* 0x000fe20000000800 */
[C---:B------:R-:W-:Y:S01]  /*57f0*/  PRMT R22, R12.reuse, 0x7771, RZ ;  /* 0x000077710c167816 */ /* 0x040fe200000000ff */
[----:B------:R-:W-:Y:S01]  /*5800*/  LDSM.16.MT88.4 R16, [R173+0x18800] ;  /* 0x01880000ad10783b */ /* 0x000fe20000004200 */
[C---:B------:R-:W-:Y:S01]  /*5810*/  PRMT R23, R12.reuse, 0x7773, RZ ;  /* 0x000077730c177816 */ /* 0x040fe200000000ff */
[----:B------:R-:W5:Y:S01]  /*5820*/  MUFU.EX2 R182, R182 ;  /* 0x000000b600b67308 */ /* 0x000f620000000800 */
[----:B------:R-:W-:Y:S01]  /*5830*/  PRMT R21, R12, 0x7772, RZ ;  /* 0x000077720c157816 */ /* 0x000fe200000000ff */
[C---:B---3--:R-:W-:Y:S01]  /*5840*/  HMMA.16816.F32.BF16 R68, R148.reuse, R72, RZ ;  /* 0x000000489444723c */ /* 0x048fe200000418ff */
[----:B------:R-:W3:Y:S01]  /*5850*/  LDSM.16.MT88.4 R12, [R173+0x1a800] ;  /* 0x01a80000ad0c783b */ /* 0x000ee20000004200 */
[----:B------:R-:W-:Y:S01]  /*5860*/  MUFU.EX2 R184, R184 ;  /* 0x000000b800b87308 */ /* 0x000fe20000000800 */
[C---:B------:R-:W-:Y:S01]  /*5870*/  LOP3.LUT R26, R24.reuse, 0xffff, RZ, 0xc0, !PT ;  /* 0x0000ffff181a7812 */ /* 0x040fe200078ec0ff */
[----:B------:R-:W-:Y:S01]  /*5880*/  FFMA.FTZ R243, R207, UR4, -R216 ;  /* 0x00000004cff37c23 */ /* 0x000fe200080108d8 */
[C---:B------:R-:W-:Y:S01]  /*5890*/  PRMT R27, R24.reuse, 0x7632, R27 ;  /* 0x00007632181b7816 */ /* 0x040fe2000000001b */
[----:B------:R-:W3:Y:S01]  /*58a0*/  MUFU.EX2 R181, R181 ;  /* 0x000000b500b57308 */ /* 0x000ee20000000800 */
[----:B------:R-:W-:Y:S01]  /*58b0*/  LOP3.LUT R25, R25, 0xff, RZ, 0xc0, !PT ;  /* 0x000000ff19197812 */ /* 0x000fe200078ec0ff */
[C---:B----4-:R-:W-:Y:S01]  /*58c0*/  HMMA.16816.F32.BF16 R100, R148.reuse, R104, RZ ;  /* 0x000000689464723c */ /* 0x050fe200000418ff */
[----:B------:R-:W-:Y:S01]  /*58d0*/  LOP3.LUT R20, R24, 0xff, RZ, 0xc0, !PT ;  /* 0x000000ff18147812 */ /* 0x000fe200078ec0ff */
[----:B------:R-:W-:Y:S01]  /*58e0*/  LDSM.16.MT88.4 R28, [R197+0x18800] ;  /* 0x01880000c51c783b */ /* 0x000fe20000004200 */
[----:B------:R-:W-:Y:S01]  /*58f0*/  PRMT R21, R21, 0x5410, R23 ;  /* 0x0000541015157816 */ /* 0x000fe20000000017 */
[----:B------:R-:W-:Y:S01]  /*5900*/  MUFU.EX2 R218, R218 ;  /* 0x000000da00da7308 */ /* 0x000fe20000000800 */
[----:B------:R-:W-:Y:S01]  /*5910*/  SHF.R.U32.HI R24, RZ, 0x18, R24 ;  /* 0x00000018ff187819 */ /* 0x000fe20000011618 */
[----:B------:R-:W-:Y:S01]  /*5920*/  FFMA.FTZ R207, R175, UR4, -R204 ;  /* 0x00000004afcf7c23 */ /* 0x000fe200080108cc */
[----:B------:R-:W-:Y:S01]  /*5930*/  SHF.R.U32.HI R26, RZ, 0x8, R26 ;  /* 0x00000008ff1a7819 */ /* 0x000fe2000001161a */
[C---:B------:R-:W-:Y:S01]  /*5940*/  HMMA.16816.F32.BF16 R132, R148.reuse, R136, RZ ;  /* 0x000000889484723c */ /* 0x040fe200000418ff */
[----:B------:R-:W-:Y:S01]  /*5950*/  FFMA.FTZ R242, R174, UR4, -R204 ;  /* 0x00000004aef27c23 */ /* 0x000fe200080108cc */
[----:B------:R-:W-:Y:S01]  /*5960*/  MUFU.EX2 R243, R243 ;  /* 0x000000f300f37308 */ /* 0x000fe20000000800 */
[----:B------:R-:W-:Y:S01]  /*5970*/  PRMT R20, R20, 0x5410, R26 ;  /* 0x0000541014147816 */ /* 0x000fe2000000001a */
[----:B------:R-:W-:Y:S01]  /*5980*/  FFMA.FTZ R214, R214, UR4, -R216 ;  /* 0x00000004d6d67c23 */ /* 0x000fe200080108d8 */
[----:B------:R-:W-:Y:S01]  /*5990*/  FADD.FTZ R195, R196, R195 ;  /* 0x000000c3c4c37221 */ /* 0x000fe20000010000 */
[----:B------:R-:W-:Y:S01]  /*59a0*/  MUFU.EX2 R207, R207 ;  /* 0x000000cf00cf7308 */ /* 0x000fe20000000800 */
[----:B------:R-:W-:Y:S01]  /*59b0*/  FADD.FTZ R190, R191, R190 ;  /* 0x000000bebfbe7221 */ /* 0x000fe20000010000 */
[----:B------:R-:W-:Y:S01]  /*59c0*/  HMMA.16816.F32.BF16 R160, R148, R156, RZ ;  /* 0x0000009c94a0723c */ /* 0x000fe200000418ff */
[----:B------:R-:W-:Y:S01]  /*59d0*/  HSET2.LE.AND R20, R20, R172, PT ;  /* 0x000000ac14147233 */ /* 0x000fe20003803000 */
[----:B------:R-:W-:Y:S01]  /*59e0*/  MUFU.EX2 R242, R242 ;  /* 0x000000f200f27308 */ /* 0x000fe20000000800 */
[----:B------:R-:W-:Y:S01]  /*59f0*/  FADD.FTZ R192, R192, R195 ;  /* 0x000000c3c0c07221 */ /* 0x000fe20000010000 */
[----:B------:R-:W-:-:S03]  /*5a00*/  FADD.FTZ R190, R187, R190 ;  /* 0x000000bebbbe7221 */ /* 0x000fc60000010000 */
[----:B------:R-:W-:Y:S01]  /*5a10*/  FADD.FTZ R192, R189, R192 ;  /* 0x000000c0bdc07221 */ /* 0x000fe20000010000 */
[C---:B--2---:R-:W-:Y:S01]  /*5a20*/  HMMA.16816.F32.BF16 R152, R148.reuse, R4, RZ ;  /* 0x000000049498723c */ /* 0x044fe200000418ff */
[----:B------:R-:W-:Y:S01]  /*5a30*/  LOP3.LUT R5, R27, 0xff, RZ, 0xc0, !PT ;  /* 0x000000ff1b057812 */ /* 0x000fe200078ec0ff */
[----:B------:R-:W-:Y:S01]  /*5a40*/  FADD.FTZ R186, R186, R190 ;  /* 0x000000bebaba7221 */ /* 0x000fe20000010000 */
[----:B------:R-:W-:Y:S02]  /*5a50*/  PRMT R4, R25, 0x5410, R22 ;  /* 0x0000541019047816 */ /* 0x000fe40000000016 */
[----:B------:R-:W-:Y:S01]  /*5a60*/  LOP3.LUT R22, R21, 0xff00ff, RZ, 0xc0, !PT ;  /* 0x00ff00ff15167812 */ /* 0x000fe200078ec0ff */
[----:B-1----:R-:W-:Y:S01]  /*5a70*/  FADD.FTZ R186, R183, R186 ;  /* 0x000000bab7ba7221 */ /* 0x002fe20000010000 */
[----:B------:R-:W-:Y:S01]  /*5a80*/  PRMT R5, R5, 0x5410, R24 ;  /* 0x0000541005057816 */ /* 0x000fe20000000018 */
[----:B------:R-:W-:Y:S01]  /*5a90*/  HMMA.16816.F32.BF16 R44, R148, R48, RZ ;  /* 0x00000030942c723c */ /* 0x000fe200000418ff */
[--C-:B------:R-:W-:Y:S01]  /*5aa0*/  HSET2.LE.AND R23, R4, R172.reuse, PT ;  /* 0x000000ac04177233 */ /* 0x100fe20003803000 */
[----:B------:R-:W-:Y:S01]  /*5ab0*/  LDSM.16.MT88.4 R24, [R0+0x1a800] ;  /* 0x01a800000018783b */ /* 0x000fe20000004200 */
[----:B------:R-:W-:-:S02]  /*5ac0*/  HSET2.LE.AND R4, R22, R172, PT ;  /* 0x000000ac16047233 */ /* 0x000fc40003803000 */
[C---:B------:R-:W-:Y:S01]  /*5ad0*/  F2FP.BF16.F32.PACK_AB R21, R185.reuse, R188 ;  /* 0x000000bcb915723e */ /* 0x040fe200000010ff */
[----:B------:R-:W-:Y:S01]  /*5ae0*/  FADD.FTZ R188, R188, R192 ;  /* 0x000000c0bcbc7221 */ /* 0x000fe20000010000 */
[----:B------:R-:W-:Y:S01]  /*5af0*/  HSET2.LE.AND R5, R5, R172, PT ;  /* 0x000000ac05057233 */ /* 0x000fe20003803000 */
[C---:B------:R-:W-:Y:S01]  /*5b00*/  HMMA.16816.F32.BF16 R52, R148.reuse, R56, RZ ;  /* 0x000000389434723c */ /* 0x040fe200000418ff */
[C---:B-----5:R-:W-:Y:S01]  /*5b10*/  F2FP.BF16.F32.PACK_AB R22, R182.reuse, R183 ;  /* 0x000000b7b616723e */ /* 0x060fe200000010ff */
[----:B------:R-:W-:Y:S01]  /*5b20*/  FADD.FTZ R188, R185, R188 ;  /* 0x000000bcb9bc7221 */ /* 0x000fe20000010000 */
[----:B------:R-:W-:Y:S02]  /*5b30*/  FADD.FTZ R182, R182, R186 ;  /* 0x000000bab6b67221 */ /* 0x000fe40000010000 */
[----:B------:R-:W-:Y:S02]  /*5b40*/  LOP3.LUT R5, R22, R5, RZ, 0xc0, !PT ;  /* 0x0000000516057212 */ /* 0x000fe400078ec0ff */
[----:B------:R-:W-:Y:S01]  /*5b50*/  FADD.FTZ R182, R180, R182 ;  /* 0x000000b6b4b67221 */ /* 0x000fe20000010000 */
        /* <DEDUP_REMOVED lines=26> */
[----:B---3--:R-:W-:Y:S01]  /*5d00*/  F2FP.BF16.F32.PACK_AB R6, R181, R184 ;  /* 0x000000b8b506723e */ /* 0x008fe200000010ff */
[----:B------:R-:W-:Y:S01]  /*5d10*/  FADD.FTZ R184, R184, R188 ;  /* 0x000000bcb8b87221 */ /* 0x000fe20000010000 */
[----:B------:R-:W-:-:S02]  /*5d20*/  LOP3.LUT R7, R7, R4, RZ, 0xc0, !PT ;  /* 0x0000000407077212 */ /* 0x000fc400078ec0ff */
[----:B------:R-:W-:Y:S01]  /*5d30*/  LOP3.LUT R6, R6, R23, RZ, 0xc0, !PT ;  /* 0x0000001706067212 */ /* 0x000fe200078ec0ff */
[----:B------:R-:W-:Y:S01]  /*5d40*/  FADD.FTZ R184, R181, R184 ;  /* 0x000000b8b5b87221 */ /* 0x000fe20000010000 */
[----:B------:R-:W-:Y:S02]  /*5d50*/  LOP3.LUT R4, R21, R20, RZ, 0xc0, !PT ;  /* 0x0000001415047212 */ /* 0x000fe400078ec0ff */
[----:B------:R-:W1:Y:S05]  /*5d60*/  LDSM.16.MT88.4 R20, [R0+0x18800] ;  /* 0x018800000014783b */ /* 0x000e6a0000004200 */
        /* <DEDUP_REMOVED lines=15> */
[----:B---3--:R-:W-:Y:S01]  /*5e60*/  HMMA.16816.F32.BF16 R92, R4, R8, R92 ;  /* 0x00000008045c723c */ /* 0x008fe2000004185c */
[----:B------:R-:W-:Y:S01]  /*5e70*/  IMAD.U32 R8, RZ, RZ, UR7 ;  /* 0x00000007ff087e24 */ /* 0x000fe2000f8e00ff */
[----:B------:R-:W-:-:S04]  /*5e80*/  UMOV UR7, 0xffffffff ;  /* 0xffffffff00077882 */ /* 0x000fc80000000000 */
[----:B------:R-:W-:Y:S02]  /*5e90*/  LOP3.LUT R8, R8, UR31, R241, 0x96, !PT ;  /* 0x0000001f08087c12 */ /* 0x000fe4000f8e96f1 */
[----:B----4-:R-:W-:Y:S03]  /*5ea0*/  HMMA.16816.F32.BF16 R84, R4, R16, R84 ;  /* 0x000000100454723c */ /* 0x010fe60000041854 */
[----:B------:R-:W-:-:S05]  /*5eb0*/  IMAD.WIDE.U32 R8, R8, -0x326172a9, RZ ;  /* 0xcd9e8d5708087825 */ /* 0x000fca00078e00ff */
[C---:B------:R-:W-:Y:S01]  /*5ec0*/  HMMA.16816.F32.BF16 R88, R4.reuse, R18, R88 ;  /* 0x000000120458723c */ /* 0x040fe20000041858 */
[----:B------:R-:W3:Y:S07]  /*5ed0*/  LDSM.16.MT88.4 R16, [R0+0x1e800] ;  /* 0x01e800000010783b */ /* 0x000eee0000004200 */
[----:B-1----:R-:W-:Y:S01]  /*5ee0*/  HMMA.16816.F32.BF16 R108, R4, R20, R108 ;  /* 0x00000014046c723c */ /* 0x002fe2000004186c */
[----:B------:R-:W-:Y:S02]  /*5ef0*/  LOP3.LUT R21, R244, UR28, R9, 0x96, !PT ;  /* 0x0000001cf4157c12 */ /* 0x000fe4000f8e9609 */
[----:B------:R-:W-:-:S05]  /*5f00*/  LOP3.LUT R20, R8, UR27, R233, 0x96, !PT ;  /* 0x0000001b08147c12 */ /* 0x000fca000f8e96e9 */
[C---:B------:R-:W-:Y:S01]  /*5f10*/  HMMA.16816.F32.BF16 R96, R4.reuse, R10, R96 ;  /* 0x0000000a0460723c */ /* 0x040fe20000041860 */
[----:B------:R-:W1:Y:S07]  /*5f20*/  LDSM.16.MT88.4 R8, [R198+0x1e800] ;  /* 0x01e80000c608783b */ /* 0x000e6e0000004200 */
[----:B------:R-:W-:Y:S01]  /*5f30*/  HMMA.16816.F32.BF16 R136, R4, R170, R136 ;  /* 0x000000aa0488723c */ /* 0x000fe20000041888 */
[----:B------:R-:W-:-:S04]  /*5f40*/  IMAD.WIDE.U32 R170, R21, -0x2daee0ad, RZ ;  /* 0xd2511f5315aa7825 */ /* 0x000fc800078e00ff */
[----:B------:R-:W-:-:S03]  /*5f50*/  IMAD.WIDE.U32 R20, R20, -0x2daee0ad, RZ ;  /* 0xd2511f5314147825 */ /* 0x000fc600078e00ff */
[----:B------:R-:W-:Y:S01]  /*5f60*/  HMMA.16816.F32.BF16 R112, R4, R22, R112 ;  /* 0x000000160470723c */ /* 0x000fe20000041870 */
[----:B------:R-:W-:Y:S02]  /*5f70*/  LOP3.LUT R22, R238, UR16, R171, 0x96, !PT ;  /* 0x00000010ee167c12 */ /* 0x000fe4000f8e96ab */
[----:B------:R-:W-:-:S03]  /*5f80*/  LOP3.LUT R170, R170, UR15, R21, 0x96, !PT ;  /* 0x0000000faaaa7c12 */ /* 0x000fc6000f8e9615 */
[----:B------:R-:W-:Y:S02]  /*5f90*/  IMAD.WIDE.U32 R22, R22, -0x326172a9, RZ ;  /* 0xcd9e8d5716167825 */ /* 0x000fe400078e00ff */
[----:B--2---:R-:W-:Y:S02]  /*5fa0*/  HMMA.16816.F32.BF16 R116, R4, R12, R116 ;  /* 0x0000000c0474723c */ /* 0x004fe40000041874 */
[----:B------:R-:W-:Y:S01]  /*5fb0*/  IMAD.WIDE.U32 R170, R170, -0x326172a9, RZ ;  /* 0xcd9e8d57aaaa7825 */ /* 0x000fe200078e00ff */
[----:B------:R-:W-:-:S05]  /*5fc0*/  LOP3.LUT R21, R232, UR26, R23, 0x96, !PT ;  /* 0x0000001ae8157c12 */ /* 0x000fca000f8e9617 */
[C---:B------:R-:W-:Y:S01]  /*5fd0*/  HMMA.16816.F32.BF16 R120, R4.reuse, R14, R120 ;  /* 0x0000000e0478723c */ /* 0x040fe20000041878 */
[----:B------:R-:W2:Y:S07]  /*5fe0*/  LDSM.16.MT88.4 R12, [R197+0x1e800] ;  /* 0x01e80000c50c783b */ /* 0x000eae0000004200 */
[----:B------:R-:W-:Y:S01]  /*5ff0*/  HMMA.16816.F32.BF16 R132, R4, R168, R132 ;  /* 0x000000a80484723c */ /* 0x000fe20000041884 */
[----:B------:R-:W-:-:S05]  /*6000*/  LOP3.LUT R168, R22, UR25, R171, 0x96, !PT ;  /* 0x0000001916a87c12 */ /* 0x000fca000f8e96ab */
[----:B------:R-:W-:Y:S02]  /*6010*/  IMAD.WIDE.U32 R168, R168, -0x2daee0ad, RZ ;  /* 0xd2511f53a8a87825 */ /* 0x000fe400078e00ff */
[----:B---3--:R-:W-:Y:S02]  /*6020*/  HMMA.16816.F32.BF16 R124, R4, R16, R124 ;  /* 0x00000010047c723c */ /* 0x008fe4000004187c */
[----:B------:R-:W-:-:S05]  /*6030*/  IMAD.WIDE.U32 R16, R21, -0x2daee0ad, RZ ;  /* 0xd2511f5315107825 */ /* 0x000fca00078e00ff */
[----:B------:R-:W-:Y:S01]  /*6040*/  LOP3.LUT R222, R20, UR14, R17, 0x96, !PT ;  /* 0x0000000e14de7c12 */ /* 0x000fe2000f8e9611 */
[C---:B-1----:R-:W-:Y:S01]  /*6050*/  HMMA.16816.F32.BF16 R140, R4.reuse, R8, R140 ;  /* 0x00000008048c723c */ /* 0x042fe2000004188c */
[----:B------:R-:W-:Y:S01]  /*6060*/  LOP3.LUT R16, R16, UR13, R169, 0x96, !PT ;  /* 0x0000000d10107c12 */ /* 0x000fe2000f8e96a9 */
[--C-:B------:R-:W-:Y:S02]  /*6070*/  FFMA.FTZ R8, R206, UR4, -R216.reuse ;  /* 0x00000004ce087c23 */ /* 0x100fe400080108d8 */
[----:B------:R-:W-:Y:S01]  /*6080*/  IMAD.WIDE.U32 R222, R222, -0x326172a9, RZ ;  /* 0xcd9e8d57dede7825 */ /* 0x000fe200078e00ff */
[----:B------:R1:W-:Y:S03]  /*6090*/  MUFU.EX2 R206, R219 ;  /* 0x000000db00ce7308 */ /* 0x0003e60000000800 */
[----:B------:R-:W-:Y:S01]  /*60a0*/  IMAD.WIDE.U32 R20, R16, -0x326172a9, RZ ;  /* 0xcd9e8d5710147825 */ /* 0x000fe200078e00ff */
[C---:B------:R-:W-:Y:S03]  /*60b0*/  HMMA.16816.F32.BF16 R128, R4.reuse, R18, R128 ;  /* 0x000000120480723c */ /* 0x040fe60000041880 */
[----:B------:R-:W-:Y:S01]  /*60c0*/  FFMA.FTZ R19, R199, UR4, -R216 ;  /* 0x00000004c7137c23 */ /* 0x000fe200080108d8 */
[----:B------:R-:W-:Y:S01]  /*60d0*/  LOP3.LUT R170, R170, UR24, R223, 0x96, !PT ;  /* 0x00000018aaaa7c12 */ /* 0x000fe2000f8e96df */
[----:B------:R-:W-:Y:S01]  /*60e0*/  IMAD.MOV.U32 R9, RZ, RZ, R20 ;  /* 0x000000ffff097224 */ /* 0x000fe200078e0014 */
[----:B------:R-:W-:Y:S01]  /*60f0*/  LOP3.LUT R16, R222, UR21, R21, 0x96, !PT ;  /* 0x00000015de107c12 */ /* 0x000fe2000f8e9615 */
[----:B------:R-:W-:Y:S01]  /*6100*/  FFMA.FTZ R21, R200, UR4, -R216 ;  /* 0x00000004c8157c23 */ /* 0x000fe200080108d8 */
[C---:B------:R-:W-:Y:S01]  /*6110*/  PRMT R17, R20.reuse, 0x7772, RZ ;  /* 0x0000777214117816 */ /* 0x040fe200000000ff */
[----:B------:R3:W-:Y:S01]  /*6120*/  MUFU.EX2 R200, R8 ;  /* 0x0000000800c87308 */ /* 0x0007e20000000800 */
[----:B------:R-:W-:Y:S01]  /*6130*/  PRMT R18, R20, 0x7771, RZ ;  /* 0x0000777114127816 */ /* 0x000fe200000000ff */
[----:B------:R-:W-:Y:S01]  /*6140*/  HMMA.16816.F32.BF16 R144, R4, R10, R144 ;  /* 0x0000000a0490723c */ /* 0x000fe20000041890 */
[----:B-1----:R-:W-:Y:S01]  /*6150*/  FFMA.FTZ R219, R217, UR4, -R204 ;  /* 0x00000004d9db7c23 */ /* 0x002fe200080108cc */
[----:B------:R1:W-:Y:S01]  /*6160*/  MUFU.EX2 R199, R21 ;  /* 0x0000001500c77308 */ /* 0x0003e20000000800 */
[----:B------:R-:W-:-:S04]  /*6170*/  IMAD.WIDE.U32 R170, R170, -0x2daee0ad, RZ ;  /* 0xd2511f53aaaa7825 */ /* 0x000fc800078e00ff */
[----:B------:R-:W4:Y:S01]  /*6180*/  MUFU.EX2 R219, R219 ;  /* 0x000000db00db7308 */ /* 0x000f220000000800 */
[C---:B------:R-:W-:Y:S01]  /*6190*/  HMMA.16816.F32.BF16 R44, R4.reuse, R32, R44 ;  /* 0x00000020042c723c */ /* 0x040fe2000004182c */
[----:B------:R-:W-:Y:S02]  /*61a0*/  LOP3.LUT R168, R168, UR12, R171, 0x96, !PT ;  /* 0x0000000ca8a87c12 */ /* 0x000fe4000f8e96ab */
[----:B---3--:R-:W-:Y:S02]  /*61b0*/  PRMT R8, R20, 0x7773, RZ ;  /* 0x0000777314087816 */ /* 0x008fe400000000ff */
[----:B------:R-:W-:Y:S02]  /*61c0*/  LOP3.LUT R20, R9, 0xff, RZ, 0xc0, !PT ;  /* 0x000000ff09147812 */ /* 0x000fe400078ec0ff */
[----:B------:R-:W-:Y:S01]  /*61d0*/  PRMT R17, R17, 0x5410, R8 ;  /* 0x0000541011117816 */ /* 0x000fe20000000008 */
[C---:B------:R-:W-:Y:S01]  /*61e0*/  HMMA.16816.F32.BF16 R48, R4.reuse, R34, R48 ;  /* 0x000000220430723c */ /* 0x040fe20000041830 */
[----:B------:R-:W3:Y:S01]  /*61f0*/  LDSM.16.MT88.4 R8, [R173+0x19000] ;  /* 0x01900000ad08783b */ /* 0x000ee20000004200 */
[----:B-1----:R-:W-:Y:S01]  /*6200*/  FFMA.FTZ R21, R205, UR4, -R204 ;  /* 0x00000004cd157c23 */ /* 0x002fe200080108cc */
[----:B------:R-:W-:Y:S01]  /*6210*/  PRMT R18, R20, 0x5410, R18 ;  /* 0x0000541014127816 */ /* 0x000fe20000000012 */
[----:B------:R1:W5:Y:S01]  /*6220*/  MUFU.EX2 R205, R19 ;  /* 0x0000001300cd7308 */ /* 0x0003620000000800 */
[----:B------:R-:W-:Y:S01]  /*6230*/  PRMT R20, R16, 0x7632, R20 ;  /* 0x0000763210147816 */ /* 0x000fe20000000014 */
[----:B------:R-:W3:Y:S01]  /*6240*/  LDSM.16.MT88.4 R32, [R173+0x1b000] ;  /* 0x01b00000ad20783b */ /* 0x000ee20000004200 */
[----:B----4-:R-:W-:Y:S01]  /*6250*/  FADD.FTZ R179, R219, R179 ;  /* 0x000000b3dbb37221 */ /* 0x010fe20000010000 */
[----:B------:R-:W-:Y:S01]  /*6260*/  HMMA.16816.F32.BF16 R52, R4, R28, R52 ;  /* 0x0000001c0434723c */ /* 0x000fe20000041834 */
[----:B------:R-:W-:-:S02]  /*6270*/  HSET2.LE.AND R18, R18, R172, PT ;  /* 0x000000ac12127233 */ /* 0x000fc40003803000 */
[----:B------:R-:W-:Y:S01]  /*6280*/  F2FP.BF16.F32.PACK_AB R28, R200, R206 ;  /* 0x000000cec81c723e */ /* 0x000fe200000010ff */
[----:B------:R-:W-:Y:S01]  /*6290*/  FADD.FTZ R206, R206, R184 ;  /* 0x000000b8cece7221 */ /* 0x000fe20000010000 */
[C---:B------:R-:W-:Y:S01]  /*62a0*/  F2FP.BF16.F32.PACK_AB R29, R218.reuse, R219 ;  /* 0x000000dbda1d723e */ /* 0x040fe200000010ff */
[----:B------:R-:W-:Y:S02]  /*62b0*/  FADD.FTZ R218, R218, R179 ;  /* 0x000000b3dada7221 */ /* 0x000fe40000010000 */
[C---:B------:R-:W-:Y:S01]  /*62c0*/  HMMA.16816.F32.BF16 R56, R4.reuse, R30, R56 ;  /* 0x0000001e0438723c */ /* 0x040fe20000041838 */
[----:B------:R-:W-:Y:S01]  /*62d0*/  LOP3.LUT R31, R17, 0xff00ff, RZ, 0xc0, !PT ;  /* 0x00ff00ff111f7812 */ /* 0x000fe200078ec0ff */
[----:B-1----:R-:W-:Y:S01]  /*62e0*/  FFMA.FTZ R19, R203, UR4, -R204 ;  /* 0x00000004cb137c23 */ /* 0x002fe200080108cc */
[----:B------:R-:W-:Y:S01]  /*62f0*/  LOP3.LUT R17, R20, 0xff, RZ, 0xc0, !PT ;  /* 0x000000ff14117812 */ /* 0x000fe200078ec0ff */
[----:B------:R-:W1:Y:S01]  /*6300*/  MUFU.EX2 R203, R21 ;  /* 0x0000001500cb7308 */ /* 0x000e620000000800 */
[----:B-----5:R-:W-:Y:S01]  /*6310*/  F2FP.BF16.F32.PACK_AB R30, R205, R199 ;  /* 0x000000c7cd1e723e */ /* 0x020fe200000010ff */
[----:B------:R-:W-:Y:S01]  /*6320*/  FADD.FTZ R206, R200, R206 ;  /* 0x000000cec8ce7221 */ /* 0x000fe20000010000 */
[----:B------:R-:W-:Y:S01]  /*6330*/  HSET2.LE.AND R31, R31, R172, PT ;  /* 0x000000ac1f1f7233 */ /* 0x000fe20003803000 */
[----:B------:R-:W-:Y:S01]  /*6340*/  HMMA.16816.F32.BF16 R60, R4, R24, R60 ;  /* 0x00000018043c723c */ /* 0x000fe2000004183c */
[----:B------:R4:W5:Y:S01]  /*6350*/  MUFU.EX2 R217, R19 ;  /* 0x0000001300d97308 */ /* 0x0009620000000800 */
[----:B------:R-:W-:Y:S01]  /*6360*/  LOP3.LUT R30, R30, R18, RZ, 0xc0, !PT ;  /* 0x000000121e1e7212 */ /* 0x000fe200078ec0ff */
[----:B------:R-:W-:-:S04]  /*6370*/  FADD.FTZ R199, R199, R206 ;  /* 0x000000cec7c77221 */ /* 0x000fc80000010000 */
[----:B------:R-:W-:Y:S01]  /*6380*/  FADD.FTZ R199, R205, R199 ;  /* 0x000000c7cdc77221 */ /* 0x000fe20000010000 */
[----:B------:R-:W-:Y:S01]  /*6390*/  HMMA.16816.F32.BF16 R64, R4, R26, R64 ;  /* 0x0000001a0440723c */ /* 0x000fe20000041840 */
[----:B------:R-:W-:Y:S01]  /*63a0*/  LDSM.16.MT88.4 R24, [R173+0x1d000] ;  /* 0x01d00000ad18783b */ /* 0x000fe20000004200 */
[----:B-1----:R-:W-:-:S03]  /*63b0*/  FADD.FTZ R218, R203, R218 ;  /* 0x000000dacbda7221 */ /* 0x002fc60000010000 */
[----:B------:R-:W-:Y:S01]  /*63c0*/  LDSM.16.MT88.4 R20, [R173+0x1f000] ;  /* 0x01f00000ad14783b */ /* 0x000fe20000004200 */
[C---:B----4-:R-:W-:Y:S02]  /*63d0*/  LOP3.LUT R19, R16.reuse, 0xffff, RZ, 0xc0, !PT ;  /* 0x0000ffff10137812 */ /* 0x050fe400078ec0ff */
[C---:B--2---:R-:W-:Y:S01]  /*63e0*/  HMMA.16816.F32.BF16 R152, R4.reuse, R12, R152 ;  /* 0x0000000c0498723c */ /* 0x044fe20000041898 */
[----:B------:R-:W-:Y:S02]  /*63f0*/  LOP3.LUT R13, R16, 0xff, RZ, 0xc0, !PT ;  /* 0x000000ff100d7812 */ /* 0x000fe400078ec0ff */
[----:B------:R-:W-:Y:S02]  /*6400*/  SHF.R.U32.HI R12, RZ, 0x18, R16 ;  /* 0x00000018ff0c7819 */ /* 0x000fe40000011610 */
[----:B------:R-:W-:Y:S02]  /*6410*/  SHF.R.U32.HI R19, RZ, 0x8, R19 ;  /* 0x00000008ff137819 */ /* 0x000fe40000011613 */
[----:B------:R-:W-:Y:S01]  /*6420*/  PRMT R12, R17, 0x5410, R12 ;  /* 0x00005410110c7816 */ /* 0x000fe2000000000c */
[----:B------:R-:W-:Y:S01]  /*6430*/  HMMA.16816.F32.BF16 R148, R4, R14, R148 ;  /* 0x0000000e0494723c */ /* 0x000fe20000041894 */
[----:B------:R-:W1:Y:S01]  /*6440*/  LDSM.16.MT88.4 R4, [R0+0x19000] ;  /* 0x019000000004783b */ /* 0x000e620000004200 */
[----:B------:R-:W-:-:S02]  /*6450*/  PRMT R13, R13, 0x5410, R19 ;  /* 0x000054100d0d7816 */ /* 0x000fc40000000013 */
[--C-:B------:R-:W-:Y:S02]  /*6460*/  HSET2.LE.AND R12, R12, R172.reuse, PT ;  /* 0x000000ac0c0c7233 */ /* 0x100fe40003803000 */
[C---:B-----5:R-:W-:Y:S01]  /*6470*/  F2FP.BF16.F32.PACK_AB R16, R217.reuse, R203 ;  /* 0x000000cbd910723e */ /* 0x060fe200000010ff */
[----:B------:R-:W-:Y:S01]  /*6480*/  FADD.FTZ R217, R217, R218 ;  /* 0x000000dad9d97221 */ /* 0x000fe20000010000 */
[----:B------:R-:W-:Y:S02]  /*6490*/  HSET2.LE.AND R13, R13, R172, PT ;  /* 0x000000ac0d0d7233 */ /* 0x000fe40003803000 */
[----:B------:R-:W-:Y:S02]  /*64a0*/  LOP3.LUT R31, R16, R31, RZ, 0xc0, !PT ;  /* 0x0000001f101f7212 */ /* 0x000fe400078ec0ff */
[----:B------:R-:W-:Y:S01]  /*64b0*/  LOP3.LUT R29, R29, R12, RZ, 0xc0, !PT ;  /* 0x0000000c1d1d7212 */ /* 0x000fe200078ec0ff */
[----:B------:R-:W2:Y:S01]  /*64c0*/  LDSM.16.MT88.4 R16, [R198+0x19000] ;  /* 0x01900000c610783b */ /* 0x000ea20000004200 */
[----:B------:R-:W-:-:S03]  /*64d0*/  LOP3.LUT R28, R28, R13, RZ, 0xc0, !PT ;  /* 0x0000000d1c1c7212 */ /* 0x000fc600078ec0ff */
[----:B------:R-:W-:Y:S04]  /*64e0*/  LDSM.16.MT88.4 R12, [R197+0x19000] ;  /* 0x01900000c50c783b */ /* 0x000fe80000004200 */
[C---:B---3--:R-:W-:Y:S08]  /*64f0*/  HMMA.16816.F32.BF16 R36, R28.reuse, R8, R36 ;  /* 0x000000081c24723c */ /* 0x048ff00000041824 */
        /* <DEDUP_REMOVED lines=13> */
[C---:B-1----:R-:W-:Y:S08]  /*65d0*/  HMMA.16816.F32.BF16 R76, R28.reuse, R4, R76 ;  /* 0x000000041c4c723c */ /* 0x042ff0000004184c */
[C---:B------:R-:W-:Y:S01]  /*65e0*/  HMMA.16816.F32.BF16 R80, R28.reuse, R6, R80 ;  /* 0x000000061c50723c */ /* 0x040fe20000041850 */
[----:B------:R-:W1:Y:S07]  /*65f0*/  LDSM.16.MT88.4 R4, [R198+0x1f000] ;  /* 0x01f00000c604783b */ /* 0x000e6e0000004200 */
[C---:B------:R-:W-:Y:S01]  /*6600*/  HMMA.16816.F32.BF16 R56, R28.reuse, R14, R56 ;  /* 0x0000000e1c38723c */ /* 0x040fe20000041838 */
[----:B------:R-:W3:Y:S07]  /*6610*/  LDSM.16.MT88.4 R12, [R197+0x1d000] ;  /* 0x01d00000c50c783b */ /* 0x000eee0000004200 */
[C---:B------:R-:W-:Y:S01]  /*6620*/  HMMA.16816.F32.BF16 R72, R28.reuse, R34, R72 ;  /* 0x000000221c48723c */ /* 0x040fe20000041848 */
[----:B------:R-:W4:Y:S07]  /*6630*/  LDSM.16.MT88.4 R32, [R197+0x1f000] ;  /* 0x01f00000c520783b */ /* 0x000f2e0000004200 */
[----:B--2---:R-:W-:Y:S01]  /*6640*/  HMMA.16816.F32.BF16 R128, R28, R10, R128 ;  /* 0x0000000a1c80723c */ /* 0x004fe20000041880 */
[----:B------:R-:W-:Y:S01]  /*6650*/  IMAD.MOV.U32 R11, RZ, RZ, R170 ;  /* 0x000000ffff0b7224 */ /* 0x000fe200078e00aa */
[----:B------:R-:W-:-:S06]  /*6660*/  PRMT R10, R170, 0x7773, RZ ;  /* 0x00007773aa0a7816 */ /* 0x000fcc00000000ff */
[----:B------:R-:W-:Y:S01]  /*6670*/  HMMA.16816.F32.BF16 R124, R28, R8, R124 ;  /* 0x000000081c7c723c */ /* 0x000fe2000004187c */
[C---:B------:R-:W-:Y:S02]  /*6680*/  PRMT R8, R170.reuse, 0x7771, RZ ;  /* 0x00007771aa087816 */ /* 0x040fe400000000ff */
[----:B------:R-:W-:-:S05]  /*6690*/  PRMT R9, R170, 0x7772, RZ ;  /* 0x00007772aa097816 */ /* 0x000fca00000000ff */
[C---:B------:R-:W-:Y:S08]  /*66a0*/  HMMA.16816.F32.BF16 R100, R28.reuse, R24, R100 ;  /* 0x000000181c64723c */ /* 0x040ff00000041864 */
[----:B-1----:R-:W-:Y:S01]  /*66b0*/  HMMA.16816.F32.BF16 R140, R28, R4, R140 ;  /* 0x000000041c8c723c */ /* 0x002fe2000004188c */
[----:B------:R-:W-:Y:S02]  /*66c0*/  LOP3.LUT R4, R11, 0xff, RZ, 0xc0, !PT ;  /* 0x000000ff0b047812 */ /* 0x000fe400078ec0ff */
[----:B------:R-:W-:-:S02]  /*66d0*/  PRMT R5, R9, 0x5410, R10 ;  /* 0x0000541009057816 */ /* 0x000fc4000000000a */
[----:B------:R-:W-:Y:S02]  /*66e0*/  PRMT R4, R4, 0x5410, R8 ;  /* 0x0000541004047816 */ /* 0x000fe40000000008 */
[----:B------:R-:W-:Y:S01]  /*66f0*/  LDSM.16.MT88.4 R8, [R173+0x1d800] ;  /* 0x01d80000ad08783b */ /* 0x000fe20000004200 */
[C---:B------:R-:W-:Y:S03]  /*6700*/  HMMA.16816.F32.BF16 R104, R28.reuse, R26, R104 ;  /* 0x0000001a1c68723c */ /* 0x040fe60000041868 */
[----:B------:R-:W1:Y:S05]  /*6710*/  LDSM.16.MT88.4 R24, [R197+0x1b000] ;  /* 0x01b00000c518783b */ /* 0x000e6a0000004200 */
[C---:B------:R-:W-:Y:S08]  /*6720*/  HMMA.16816.F32.BF16 R132, R28.reuse, R20, R132 ;  /* 0x000000141c84723c */ /* 0x040ff00000041884 */
[C---:B------:R-:W-:Y:S01]  /*6730*/  HMMA.16816.F32.BF16 R136, R28.reuse, R22, R136 ;  /* 0x000000161c88723c */ /* 0x040fe20000041888 */
[----:B------:R-:W2:Y:S07]  /*6740*/  LDSM.16.MT88.4 R20, [R0+0x1d000] ;  /* 0x01d000000014783b */ /* 0x000eae0000004200 */
[C---:B------:R-:W-:Y:S08]  /*6750*/  HMMA.16816.F32.BF16 R108, R28.reuse, R16, R108 ;  /* 0x000000101c6c723c */ /* 0x040ff0000004186c */
[C---:B------:R-:W-:Y:S01]  /*6760*/  HMMA.16816.F32.BF16 R112, R28.reuse, R18, R112 ;  /* 0x000000121c70723c */ /* 0x040fe20000041870 */
[----:B------:R-:W5:Y:S07]  /*6770*/  LDSM.16.MT88.4 R16, [R173+0x1f800] ;  /* 0x01f80000ad10783b */ /* 0x000f6e0000004200 */
[C---:B---3--:R-:W-:Y:S01]  /*6780*/  HMMA.16816.F32.BF16 R116, R28.reuse, R12, R116 ;  /* 0x0000000c1c74723c */ /* 0x048fe20000041874 */
[--C-:B------:R-:W-:Y:S01]  /*6790*/  FFMA.FTZ R12, R209, UR4, -R216.reuse ;  /* 0x00000004d10c7c23 */ /* 0x100fe200080108d8 */
[----:B------:R-:W-:Y:S01]  /*67a0*/  FFMA.FTZ R13, R210, UR4, -R216 ;  /* 0x00000004d20d7c23 */ /* 0x000fe200080108d8 */
[--C-:B------:R-:W-:Y:S01]  /*67b0*/  FFMA.FTZ R209, R202, UR4, -R204.reuse ;  /* 0x00000004cad17c23 */ /* 0x100fe200080108cc */
[----:B------:R-:W-:Y:S01]  /*67c0*/  FFMA.FTZ R210, R201, UR4, -R204 ;  /* 0x00000004c9d27c23 */ /* 0x000fe200080108cc */
[----:B------:R-:W-:Y:S03]  /*67d0*/  MUFU.EX2 R202, R214 ;  /* 0x000000d600ca7308 */ /* 0x000fe60000000800 */
[----:B------:R-:W-:Y:S01]  /*67e0*/  HMMA.16816.F32.BF16 R144, R28, R6, R144 ;  /* 0x000000061c90723c */ /* 0x000fe20000041890 */
[----:B------:R3:W2:Y:S01]  /*67f0*/  MUFU.EX2 R204, R12 ;  /* 0x0000000c00cc7308 */ /* 0x0006a20000000800 */
[----:B------:R-:W-:-:S02]  /*6800*/  PRMT R6, R168, 0x7632, R6 ;  /* 0x00007632a8067816 */ /* 0x000fc40000000006 */
[----:B------:R-:W-:Y:S01]  /*6810*/  LOP3.LUT R7, R5, 0xff00ff, RZ, 0xc0, !PT ;  /* 0x00ff00ff05077812 */ /* 0x000fe200078ec0ff */
[----:B------:R2:W-:Y:S01]  /*6820*/  MUFU.EX2 R201, R13 ;  /* 0x0000000d00c97308 */ /* 0x0005e20000000800 */
[----:B------:R-:W-:Y:S02]  /*6830*/  LOP3.LUT R6, R6, 0xff, RZ, 0xc0, !PT ;  /* 0x000000ff06067812 */ /* 0x000fe400078ec0ff */
[----:B----4-:R-:W-:Y:S01]  /*6840*/  HMMA.16816.F32.BF16 R152, R28, R32, R152 ;  /* 0x000000201c98723c */ /* 0x010fe20000041898 */
[----:B------:R-:W4:Y:S01]  /*6850*/  MUFU.EX2 R209, R209 ;  /* 0x000000d100d17308 */ /* 0x000f220000000800 */
[----:B------:R-:W-:-:S03]  /*6860*/  HSET2.LE.AND R7, R7, R172, PT ;  /* 0x000000ac07077233 */ /* 0x000fc60003803000 */
[----:B------:R-:W5:Y:S01]  /*6870*/  MUFU.EX2 R210, R210 ;  /* 0x000000d200d27308 */ /* 0x000f620000000800 */
[C---:B---3--:R-:W-:Y:S02]  /*6880*/  LOP3.LUT R12, R168.reuse, 0xffff, RZ, 0xc0, !PT ;  /* 0x0000ffffa80c7812 */ /* 0x048fe400078ec0ff */
[C---:B-1----:R-:W-:Y:S01]  /*6890*/  HMMA.16816.F32.BF16 R84, R28.reuse, R24, R84 ;  /* 0x000000181c54723c */ /* 0x042fe20000041854 */
[----:B--2---:R-:W-:Y:S02]  /*68a0*/  F2FP.BF16.F32.PACK_AB R32, R243, R204 ;  /* 0x000000ccf320723e */ /* 0x004fe400000010ff */
[----:B------:R-:W-:Y:S02]  /*68b0*/  LOP3.LUT R13, R168, 0xff, RZ, 0xc0, !PT ;  /* 0x000000ffa80d7812 */ /* 0x000fe400078ec0ff */
[----:B------:R-:W-:Y:S02]  /*68c0*/  SHF.R.U32.HI R12, RZ, 0x8, R12 ;  /* 0x00000008ff0c7819 */ /* 0x000fe4000001160c */
[----:B------:R-:W-:Y:S01]  /*68d0*/  SHF.R.U32.HI R168, RZ, 0x18, R168 ;  /* 0x00000018ffa87819 */ /* 0x000fe200000116a8 */
[----:B------:R-:W-:Y:S01]  /*68e0*/  HMMA.16816.F32.BF16 R88, R28, R26, R88 ;  /* 0x0000001a1c58723c */ /* 0x000fe20000041858 */
[----:B------:R-:W-:Y:S01]  /*68f0*/  PRMT R5, R13, 0x5410, R12 ;  /* 0x000054100d057816 */ /* 0x000fe2000000000c */
[----:B------:R-:W1:Y:S01]  /*6900*/  LDSM.16.MT88.4 R24, [R173+0x19800] ;  /* 0x01980000ad18783b */ /* 0x000e620000004200 */
[----:B------:R-:W-:Y:S01]  /*6910*/  PRMT R168, R6, 0x5410, R168 ;  /* 0x0000541006a87816 */ /* 0x000fe200000000a8 */
[----:B----4-:R-:W-:Y:S01]  /*6920*/  FADD.FTZ R217, R209, R217 ;  /* 0x000000d9d1d97221 */ /* 0x010fe20000010000 */
[----:B------:R-:W-:-:S02]  /*6930*/  HSET2.LE.AND R6, R4, R172, PT ;  /* 0x000000ac04067233 */ /* 0x000fc40003803000 */
[--C-:B------:R-:W-:Y:S01]  /*6940*/  HSET2.LE.AND R4, R5, R172.reuse, PT ;  /* 0x000000ac05047233 */ /* 0x100fe20003803000 */
[C---:B------:R-:W-:Y:S01]  /*6950*/  HMMA.16816.F32.BF16 R92, R28.reuse, R20, R92 ;  /* 0x000000141c5c723c */ /* 0x040fe2000004185c */
[----:B------:R-:W-:Y:S01]  /*6960*/  HSET2.LE.AND R5, R168, R172, PT ;  /* 0x000000aca8057233 */ /* 0x000fe20003803000 */
[----:B-----5:R-:W-:Y:S01]  /*6970*/  FADD.FTZ R217, R210, R217 ;  /* 0x000000d9d2d97221 */ /* 0x020fe20000010000 */
[----:B------:R-:W-:Y:S02]  /*6980*/  LOP3.LUT R6, R32, R6, RZ, 0xc0, !PT ;  /* 0x0000000620067212 */ /* 0x000fe400078ec0ff */
[----:B------:R-:W-:Y:S01]  /*6990*/  F2FP.BF16.F32.PACK_AB R168, R242, R207 ;  /* 0x000000cff2a8723e */ /* 0x000fe200000010ff */
[----:B------:R-:W-:Y:S01]  /*69a0*/  FADD.FTZ R217, R207, R217 ;  /* 0x000000d9cfd97221 */ /* 0x000fe20000010000 */
[----:B------:R-:W-:Y:S01]  /*69b0*/  F2FP.BF16.F32.PACK_AB R33, R201, R202 ;  /* 0x000000cac921723e */ /* 0x000fe200000010ff */
[C---:B------:R-:W-:Y:S01]  /*69c0*/  HMMA.16816.F32.BF16 R96, R28.reuse, R22, R96 ;  /* 0x000000161c60723c */ /* 0x040fe20000041860 */
[----:B------:R-:W-:Y:S01]  /*69d0*/  F2FP.BF16.F32.PACK_AB R32, R210, R209 ;  /* 0x000000d1d220723e */ /* 0x000fe200000010ff */
[----:B------:R-:W2:Y:S01]  /*69e0*/  LDSM.16.MT88.4 R20, [R173+0x1b800] ;  /* 0x01b80000ad14783b */ /* 0x000ea20000004200 */
[----:B------:R-:W-:Y:S01]  /*69f0*/  LOP3.LUT R7, R168, R7, RZ, 0xc0, !PT ;  /* 0x00000007a8077212 */ /* 0x000fe200078ec0ff */
[----:B------:R-:W-:Y:S01]  /*6a00*/  FADD.FTZ R202, R202, R199 ;  /* 0x000000c7caca7221 */ /* 0x000fe20000010000 */
[----:B------:R-:W-:Y:S01]  /*6a10*/  LOP3.LUT R4, R33, R4, RZ, 0xc0, !PT ;  /* 0x0000000421047212 */ /* 0x000fe200078ec0ff */
[----:B------:R-:W-:Y:S01]  /*6a20*/  LDSM.16.MT88.4 R172, [R198+0x1b800] ;  /* 0x01b80000c6ac783b */ /* 0x000fe20000004200 */
[----:B------:R-:W-:Y:S01]  /*6a30*/  LOP3.LUT R5, R32, R5, RZ, 0xc0, !PT ;  /* 0x0000000520057212 */ /* 0x000fe200078ec0ff */
[----:B------:R-:W-:Y:S01]  /*6a40*/  HMMA.16816.F32.BF16 R120, R28, R14, R120 ;  /* 0x0000000e1c78723c */ /* 0x000fe20000041878 */
[----:B------:R-:W-:Y:S01]  /*6a50*/  FADD.FTZ R202, R201, R202 ;  /* 0x000000cac9ca7221 */ /* 0x000fe20000010000 */
[----:B------:R-:W3:Y:S01]  /*6a60*/  LDSM.16.MT88.4 R12, [R198+0x19800] ;  /* 0x01980000c60c783b */ /* 0x000ee20000004200 */
[----:B------:R-:W-:-:S02]  /*6a70*/  FADD.FTZ R242, R242, R217 ;  /* 0x000000d9f2f27221 */ /* 0x000fc40000010000 */
[----:B------:R-:W-:Y:S01]  /*6a80*/  FADD.FTZ R202, R204, R202 ;  /* 0x000000caccca7221 */ /* 0x000fe20000010000 */
[----:B------:R-:W-:Y:S02]  /*6a90*/  LDSM.16.MT88.4 R168, [R198+0x1d800] ;  /* 0x01d80000c6a8783b */ /* 0x000fe40000004200 */
[----:B------:R-:W-:Y:S01]  /*6aa0*/  HMMA.16816.F32.BF16 R100, R4, R8, R100 ;  /* 0x000000080464723c */ /* 0x000fe20000041864 */
[----:B------:R-:W-:-:S07]  /*6ab0*/  FADD.FTZ R243, R243, R202 ;  /* 0x000000caf3f37221 */ /* 0x000fce0000010000 */
[C---:B------:R-:W-:Y:S01]  /*6ac0*/  HMMA.16816.F32.BF16 R104, R4.reuse, R10, R104 ;  /* 0x0000000a0468723c */ /* 0x040fe20000041868 */
[----:B------:R-:W4:Y:S07]  /*6ad0*/  LDSM.16.MT88.4 R8, [R0+0x19800] ;  /* 0x019800000008783b */ /* 0x000f2e0000004200 */
[C---:B------:R-:W-:Y:S08]  /*6ae0*/  HMMA.16816.F32.BF16 R132, R4.reuse, R16, R132 ;  /* 0x000000100484723c */ /* 0x040ff00000041884 */
[----:B------:R-:W-:Y:S01]  /*6af0*/  HMMA.16816.F32.BF16 R136, R4, R18, R136 ;  /* 0x000000120488723c */ /* 0x000fe20000041888 */
        /* <DEDUP_REMOVED lines=43> */
[----:B------:R-:W-:Y:S02]  /*6db0*/  UISETP.GE.U32.AND UP1, UPT, UR20, 0x3, UPT ;  /* 0x000000031400788c */ /* 0x000fe4000bf26070 */
[----:B------:R-:W-:Y:S01]  /*6dc0*/  UIMAD.WIDE.U32 UR16, UR14, UR8, URZ ;  /* 0x000000080e1072a5 */ /* 0x000fe2000f8e00ff */
[----:B------:R-:W-:-:S03]  /*6dd0*/  LEA R214, R214, UR6, 0x1 ;  /* 0x00000006d6d67c11 */ /* 0x000fc6000f8e08ff */
[----:B------:R-:W-:Y:S02]  /*6de0*/  UIMAD UR14, UR14, UR9, UR17 ;  /* 0x000000090e0e72a4 */ /* 0x000fe4000f8e0211 */
[----:B------:R-:W-:Y:S01]  /*6df0*/  IMAD.U32 R12, RZ, RZ, UR16 ;  /* 0x00000010ff0c7e24 */ /* 0x000fe2000f8e00ff */
[----:B------:R-:W-:Y:S01]  /*6e00*/  USHF.L.U32 UR12, UR16, 0x6, URZ ;  /* 0x00000006100c7899 */ /* 0x000fe200080006ff */
[----:B------:R-:W-:Y:S01]  /*6e10*/  IMAD.U32 R13, RZ, RZ, UR17 ;  /* 0x00000011ff0d7e24 */ /* 0x000fe2000f8e00ff */
[----:B-1----:R-:W-:Y:S01]  /*6e20*/  ISETP.GE.AND P4, PT, R211, UR4, PT ;  /* 0x00000004d3007c0c */ /* 0x002fe2000bf86270 */
[----:B------:R-:W-:Y:S01]  /*6e30*/  IMAD.U32 R6, RZ, RZ, UR14 ;  /* 0x0000000eff067e24 */ /* 0x000fe2000f8e00ff */
[----:B------:R-:W-:Y:S01]  /*6e40*/  USHF.L.U64.HI UR13, UR16, 0x6, UR14 ;  /* 0x00000006100d7899 */ /* 0x000fe2000801020e */
[----:B------:R-:W-:Y:S01]  /*6e50*/  BAR.SYNC.DEFER_BLOCKING 0x0 ;  /* 0x0000000000007b1d */ /* 0x000fe20000010000 */
[----:B------:R-:W-:Y:S01]  /*6e60*/  ULEA UR12, UP0, UR8, UR12, 0x5 ;  /* 0x0000000c080c7291 */ /* 0x000fe2000f8028ff */
[-C--:B------:R-:W-:Y:S01]  /*6e70*/  LEA R10, P1, R12, R228.reuse, 0x7 ;  /* 0x000000e40c0a7211 */ /* 0x080fe200078238ff */
[----:B------:R-:W-:Y:S01]  /*6e80*/  IMAD.IADD R195, R167, 0x1, R214 ;  /* 0x00000001a7c37824 */ /* 0x000fe200078e02d6 */
[----:B------:R-:W-:Y:S01]  /*6e90*/  ISETP.GE.AND P3, PT, R236, UR4, PT ;  /* 0x00000004ec007c0c */ /* 0x000fe2000bf66270 */
[----:B------:R-:W-:Y:S01]  /*6ea0*/  ULEA.HI.X UR13, UR8, UR13, UR9, 0x5, UP0 ;  /* 0x0000000d080d7291 */ /* 0x000fe200080f2c09 */
[----:B------:R-:W-:Y:S01]  /*6eb0*/  ISETP.GE.AND P2, PT, R235, UR4, PT ;  /* 0x00000004eb007c0c */ /* 0x000fe2000bf46270 */
[----:B------:R-:W-:Y:S01]  /*6ec0*/  IMAD.U32 R5, RZ, RZ, UR12 ;  /* 0x0000000cff057e24 */ /* 0x000fe2000f8e00ff */
[----:B------:R-:W-:Y:S01]  /*6ed0*/  LEA.HI.X R11, R12, R227, R6, 0x7, P1 ;  /* 0x000000e30c0b7211 */ /* 0x000fe200008f3c06 */
[----:B------:R-:W-:Y:S01]  /*6ee0*/  USHF.L.U32 UR16, UR20, 0x1, URZ ;  /* 0x0000000114107899 */ /* 0x000fe200080006ff */
        /* <DEDUP_REMOVED lines=61> */
[----:B------:R-:W-:Y:S01]  /*72c0*/  LDSM.16.M88.4 R12, [R195] ;  /* 0x00000000c30c783b */ /* 0x000fe20000000200 */
[C---:B--2---:R-:W-:Y:S03]  /*72d0*/  HMMA.16816.F32.BF16 R172, R16.reuse, R168, RZ ;  /* 0x000000a810ac723c */ /* 0x044fe600000418ff */
[----:B------:R-:W2:Y:S04]  /*72e0*/  LDSM.16.M88.4 R184, [R166+0x10000] ;  /* 0x01000000a6b8783b */ /* 0x000ea80000000200 */
[----:B------:R-:W-:Y:S01]  /*72f0*/  LDSM.16.M88.4 R204, [R166+0x11800] ;  /* 0x01180000a6cc783b */ /* 0x000fe20000000200 */
[C---:B------:R-:W-:Y:S03]  /*7300*/  HMMA.16816.F32.BF16 R168, R16.reuse, R170, RZ ;  /* 0x000000aa10a8723c */ /* 0x040fe600000418ff */
[----:B------:R-:W-:Y:S04]  /*7310*/  LDSM.16.M88.4 R216, [R209+0x17800] ;  /* 0x01780000d1d8783b */ /* 0x000fe80000000200 */
[----:B------:R-:W0:Y:S01]  /*7320*/  LDGDEPBAR ;  /* 0x00000000000079af */ /* 0x000e220000000000 */
[C---:B---3--:R-:W-:Y:S08]  /*7330*/  HMMA.16816.F32.BF16 R32, R16.reuse, R28, RZ ;  /* 0x0000001c1020723c */ /* 0x048ff000000418ff */
[C---:B----4-:R-:W-:Y:S08]  /*7340*/  HMMA.16816.F32.BF16 R24, R16.reuse, R20, RZ ;  /* 0x000000141018723c */ /* 0x050ff000000418ff */
[C---:B------:R-:W-:Y:S08]  /*7350*/  HMMA.16816.F32.BF16 R28, R16.reuse, R30, RZ ;  /* 0x0000001e101c723c */ /* 0x040ff000000418ff */
[C---:B------:R-:W-:Y:S08]  /*7360*/  HMMA.16816.F32.BF16 R20, R16.reuse, R22, RZ ;  /* 0x000000161014723c */ /* 0x040ff000000418ff */
[----:B-----5:R-:W-:Y:S08]  /*7370*/  HMMA.16816.F32.BF16 R200, R16, R180, RZ ;  /* 0x000000b410c8723c */ /* 0x020ff000000418ff */
[C---:B-1----:R-:W-:Y:S08]  /*7380*/  HMMA.16816.F32.BF16 R172, R4.reuse, R8, R172 ;  /* 0x0000000804ac723c */ /* 0x042ff000000418ac */
[----:B------:R-:W-:Y:S01]  /*7390*/  HMMA.16816.F32.BF16 R168, R4, R10, R168 ;  /* 0x0000000a04a8723c */ /* 0x000fe200000418a8 */
[----:B------:R-:W1:Y:S07]  /*73a0*/  LDSM.16.M88.4 R8, [R166+0x11000] ;  /* 0x01100000a608783b */ /* 0x000e6e0000000200 */
[----:B------:R-:W-:Y:S01]  /*73b0*/  HMMA.16816.F32.BF16 R16, R16, R182, RZ ;  /* 0x000000b61010723c */ /* 0x000fe200000418ff */
        /* <DEDUP_REMOVED lines=24> */
[C---:B----4-:R-:W-:Y:S08]  /*7540*/  HMMA.16816.F32.BF16 R172, R176.reuse, R4, R172 ;  /* 0x00000004b0ac723c */ /* 0x050ff000000418ac */
[C---:B------:R-:W-:Y:S01]  /*7550*/  HMMA.16816.F32.BF16 R168, R176.reuse, R6, R168 ;  /* 0x00000006b0a8723c */ /* 0x040fe200000418a8 */
[----:B------:R-:W4:Y:S07]  /*7560*/  LDSM.16.M88.4 R4, [R220+0x13000] ;  /* 0x01300000dc04783b */ /* 0x000f2e0000000200 */
[C---:B--2---:R-:W-:Y:S08]  /*7570*/  HMMA.16816.F32.BF16 R24, R176.reuse, R184, R24 ;  /* 0x000000b8b018723c */ /* 0x044ff00000041818 */
[----:B------:R-:W-:Y:S01]  /*7580*/  HMMA.16816.F32.BF16 R20, R176, R186, R20 ;  /* 0x000000bab014723c */ /* 0x000fe20000041814 */
[----:B------:R-:W-:Y:S07]  /*7590*/  LDSM.16.M88.4 R184, [R209+0x12800] ;  /* 0x01280000d1b8783b */ /* 0x000fee0000000200 */
[C---:B-1----:R-:W-:Y:S08]  /*75a0*/  HMMA.16816.F32.BF16 R172, R196.reuse, R8, R172 ;  /* 0x00000008c4ac723c */ /* 0x042ff000000418ac */
[----:B------:R-:W-:Y:S01]  /*75b0*/  HMMA.16816.F32.BF16 R168, R196, R10, R168 ;  /* 0x0000000ac4a8723c */ /* 0x000fe200000418a8 */
[----:B------:R-:W1:Y:S07]  /*75c0*/  LDSM.16.M88.4 R8, [R210+0x4000] ;  /* 0x00400000d208783b */ /* 0x000e6e0000000200 */
[C---:B------:R-:W-:Y:S08]  /*75d0*/  HMMA.16816.F32.BF16 R32, R176.reuse, R188, R32 ;  /* 0x000000bcb020723c */ /* 0x040ff00000041820 */
[C---:B------:R-:W-:Y:S01]  /*75e0*/  HMMA.16816.F32.BF16 R28, R176.reuse, R190, R28 ;  /* 0x000000beb01c723c */ /* 0x040fe2000004181c */
[----:B------:R-:W2:Y:S07]  /*75f0*/  LDSM.16.M88.4 R188, [R209+0x12000] ;  /* 0x01200000d1bc783b */ /* 0x000eae0000000200 */
[C---:B---3--:R-:W-:Y:S08]  /*7600*/  HMMA.16816.F32.BF16 R200, R176.reuse, R180, R200 ;  /* 0x000000b4b0c8723c */ /* 0x048ff000000418c8 */
[----:B------:R-:W-:Y:S01]  /*7610*/  HMMA.16816.F32.BF16 R16, R176, R182, R16 ;  /* 0x000000b6b010723c */ /* 0x000fe20000041810 */
[----:B------:R-:W3:Y:S04]  /*7620*/  LDSM.16.M88.4 R180, [R209+0x13000] ;  /* 0x01300000d1b4783b */ /* 0x000ee80000000200 */
[----:B------:R-:W3:Y:S03]  /*7630*/  LDSM.16.M88.4 R176, [R209+0x13800] ;  /* 0x01380000d1b0783b */ /* 0x000ee60000000200 */
[C---:B-----5:R-:W-:Y:S08]  /*7640*/  HMMA.16816.F32.BF16 R32, R196.reuse, R12, R32 ;  /* 0x0000000cc420723c */ /* 0x060ff00000041820 */
[C---:B------:R-:W-:Y:S01]  /*7650*/  HMMA.16816.F32.BF16 R28, R196.reuse, R14, R28 ;  /* 0x0000000ec41c723c */ /* 0x040fe2000004181c */
[----:B------:R-:W-:Y:S07]  /*7660*/  LDSM.16.M88.4 R12, [R166+0x12000] ;  /* 0x01200000a60c783b */ /* 0x000fee0000000200 */
        /* <DEDUP_REMOVED lines=54> */
[----:B------:R-:W-:Y:S07]  /*79d0*/  LDSM.16.M88.4 R196, [R166+0x14800] ;  /* 0x01480000a6c4783b */ /* 0x000fee0000000200 */
[C---:B--2---:R-:W-:Y:S08]  /*79e0*/  HMMA.16816.F32.BF16 R172, R12.reuse, R8, R172 ;  /* 0x000000080cac723c */ /* 0x044ff000000418ac */
[----:B------:R-:W-:Y:S01]  /*79f0*/  HMMA.16816.F32.BF16 R168, R12, R10, R168 ;  /* 0x0000000a0ca8723c */ /* 0x000fe200000418a8 */
[----:B------:R-:W2:Y:S07]  /*7a00*/  LDSM.16.M88.4 R8, [R195+0x8000] ;  /* 0x00800000c308783b */ /* 0x000eae0000000200 */
[C---:B------:R-:W-:Y:S08]  /*7a10*/  HMMA.16816.F32.BF16 R200, R184.reuse, R188, R200 ;  /* 0x000000bcb8c8723c */ /* 0x040ff000000418c8 */
[----:B------:R-:W-:Y:S01]  /*7a20*/  HMMA.16816.F32.BF16 R16, R184, R190, R16 ;  /* 0x000000beb810723c */ /* 0x000fe20000041810 */
[----:B------:R-:W3:Y:S04]  /*7a30*/  LDSM.16.M88.4 R184, [R166+0x15000] ;  /* 0x01500000a6b8783b */ /* 0x000ee80000000200 */
[----:B------:R-:W-:Y:S03]  /*7a40*/  LDSM.16.M88.4 R188, [R221+0x8000] ;  /* 0x00800000ddbc783b */ /* 0x000fe60000000200 */
[C---:B------:R-:W-:Y:S08]  /*7a50*/  HMMA.16816.F32.BF16 R32, R12.reuse, R176, R32 ;  /* 0x000000b00c20723c */ /* 0x040ff00000041820 */
[C---:B------:R-:W-:Y:S01]  /*7a60*/  HMMA.16816.F32.BF16 R28, R12.reuse, R178, R28 ;  /* 0x000000b20c1c723c */ /* 0x040fe2000004181c */
[----:B------:R-:W4:Y:S07]  /*7a70*/  LDSM.16.M88.4 R176, [R166+0x15800] ;  /* 0x01580000a6b0783b */ /* 0x000f2e0000000200 */
[C---:B-1----:R-:W-:Y:S08]  /*7a80*/  HMMA.16816.F32.BF16 R24, R12.reuse, R4, R24 ;  /* 0x000000040c18723c */ /* 0x042ff00000041818 */
        /* <DEDUP_REMOVED lines=22> */
[C---:B-----5:R-:W-:Y:S08]  /*7bf0*/  HMMA.16816.F32.BF16 R32, R188.reuse, R180, R32 ;  /* 0x000000b4bc20723c */ /* 0x060ff00000041820 */
[C---:B------:R-:W-:Y:S01]  /*7c00*/  HMMA.16816.F32.BF16 R28, R188.reuse, R182, R28 ;  /* 0x000000b6bc1c723c */ /* 0x040fe2000004181c */
[----:B------:R-:W3:Y:S07]  /*7c10*/  LDSM.16.M88.4 R180, [R220+0x17800] ;  /* 0x01780000dcb4783b */ /* 0x000eee0000000200 */
[C---:B------:R-:W-:Y:S08]  /*7c20*/  HMMA.16816.F32.BF16 R24, R188.reuse, R12, R24 ;  /* 0x0000000cbc18723c */ /* 0x040ff00000041818 */
[----:B------:R-:W-:Y:S01]  /*7c30*/  HMMA.16816.F32.BF16 R20, R188, R14, R20 ;  /* 0x0000000ebc14723c */ /* 0x000fe20000041814 */
[----:B------:R-:W4:Y:S07]  /*7c40*/  LDSM.16.M88.4 R12, [R209+0x16000] ;  /* 0x01600000d10c783b */ /* 0x000f2e0000000200 */
[C---:B--2---:R-:W-:Y:S08]  /*7c50*/  HMMA.16816.F32.BF16 R172, R176.reuse, R8, R172 ;  /* 0x00000008b0ac723c */ /* 0x044ff000000418ac */
[C---:B------:R-:W-:Y:S01]  /*7c60*/  HMMA.16816.F32.BF16 R168, R176.reuse, R10, R168 ;  /* 0x0000000ab0a8723c */ /* 0x040fe200000418a8 */
[----:B------:R-:W2:Y:S07]  /*7c70*/  LDSM.16.M88.4 R8, [R209+0x16800] ;  /* 0x01680000d108783b */ /* 0x000eae0000000200 */
[C---:B-1----:R-:W-:Y:S08]  /*7c80*/  HMMA.16816.F32.BF16 R32, R176.reuse, R4, R32 ;  /* 0x00000004b020723c */ /* 0x042ff00000041820 */
[----:B------:R-:W-:Y:S01]  /*7c90*/  HMMA.16816.F32.BF16 R28, R176, R6, R28 ;  /* 0x00000006b01c723c */ /* 0x000fe2000004181c */
[----:B------:R-:W1:Y:S07]  /*7ca0*/  LDSM.16.M88.4 R4, [R209+0x17000] ;  /* 0x01700000d104783b */ /* 0x000e6e0000000200 */
[C---:B------:R-:W-:Y:S08]  /*7cb0*/  HMMA.16816.F32.BF16 R200, R188.reuse, R196, R200 ;  /* 0x000000c4bcc8723c */ /* 0x040ff000000418c8 */
[----:B------:R-:W-:Y:S01]  /*7cc0*/  HMMA.16816.F32.BF16 R16, R188, R198, R16 ;  /* 0x000000c6bc10723c */ /* 0x000fe20000041810 */
[----:B------:R-:W-:Y:S04]  /*7cd0*/  LDSM.16.M88.4 R196, [R195+0xc000] ;  /* 0x00c00000c3c4783b */ /* 0x000fe80000000200 */
[----:B------:R-:W5:Y:S03]  /*7ce0*/  LDSM.16.M88.4 R188, [R166+0x16000] ;  /* 0x01600000a6bc783b */ /* 0x000f660000000200 */
[C---:B------:R-:W-:Y:S08]  /*7cf0*/  HMMA.16816.F32.BF16 R24, R176.reuse, R184, R24 ;  /* 0x000000b8b018723c */ /* 0x040ff00000041818 */
[C---:B------:R-:W-:Y:S01]  /*7d00*/  HMMA.16816.F32.BF16 R20, R176.reuse, R186, R20 ;  /* 0x000000bab014723c */ /* 0x040fe20000041814 */
[----:B------:R-:W-:Y:S07]  /*7d10*/  LDSM.16.M88.4 R184, [R166+0x16800] ;  /* 0x01680000a6b8783b */ /* 0x000fee0000000200 */
[C---:B---3--:R-:W-:Y:S08]  /*7d20*/  HMMA.16816.F32.BF16 R200, R176.reuse, R180, R200 ;  /* 0x000000b4b0c8723c */ /* 0x048ff000000418c8 */
[----:B------:R-:W-:Y:S01]  /*7d30*/  HMMA.16816.F32.BF16 R16, R176, R182, R16 ;  /* 0x000000b6b010723c */ /* 0x000fe20000041810 */
[----:B------:R-:W3:Y:S04]  /*7d40*/  LDSM.16.M88.4 R176, [R166+0x17800] ;  /* 0x01780000a6b0783b */ /* 0x000ee80000000200 */
[----:B------:R5:W-:Y:S03]  /*7d50*/  LDSM.16.M88.4 R180, [R166+0x17000] ;  /* 0x01700000a6b4783b */ /* 0x000be60000000200 */
[C---:B----4-:R-:W-:Y:S08]  /*7d60*/  HMMA.16816.F32.BF16 R172, R204.reuse, R12, R172 ;  /* 0x0000000cccac723c */ /* 0x050ff000000418ac */
[C---:B------:R-:W-:Y:S01]  /*7d70*/  HMMA.16816.F32.BF16 R168, R204.reuse, R14, R168 ;  /* 0x0000000ecca8723c */ /* 0x040fe200000418a8 */
[----:B------:R-:W-:Y:S07]  /*7d80*/  LDSM.16.M88.4 R12, [R221+0xc000] ;  /* 0x00c00000dd0c783b */ /* 0x000fee0000000200 */
[C---:B--2---:R-:W-:Y:S08]  /*7d90*/  HMMA.16816.F32.BF16 R32, R204.reuse, R8, R32 ;  /* 0x00000008cc20723c */ /* 0x044ff00000041820 */
[C---:B------:R-:W-:Y:S01]  /*7da0*/  HMMA.16816.F32.BF16 R28, R204.reuse, R10, R28 ;  /* 0x0000000acc1c723c */ /* 0x040fe2000004181c */
[----:B------:R-:W2:Y:S07]  /*7db0*/  LDSM.16.M88.4 R8, [R167+0x16000] ;  /* 0x01600000a708783b */ /* 0x000eae0000000200 */
[C---:B-1----:R-:W-:Y:S08]  /*7dc0*/  HMMA.16816.F32.BF16 R24, R204.reuse, R4, R24 ;  /* 0x00000004cc18723c */ /* 0x042ff00000041818 */
[C---:B------:R-:W-:Y:S01]  /*7dd0*/  HMMA.16816.F32.BF16 R20, R204.reuse, R6, R20 ;  /* 0x00000006cc14723c */ /* 0x040fe20000041814 */
[----:B------:R-:W1:Y:S07]  /*7de0*/  LDSM.16.M88.4 R4, [R167+0x17800] ;  /* 0x01780000a704783b */ /* 0x000e6e0000000200 */
[----:B------:R-:W-:Y:S08]  /*7df0*/  HMMA.16816.F32.BF16 R16, R204, R218, R16 ;  /* 0x000000dacc10723c */ /* 0x000ff00000041810 */
[----:B-----5:R-:W-:Y:S01]  /*7e00*/  HMMA.16816.F32.BF16 R172, R196, R188, R172 ;  /* 0x000000bcc4ac723c */ /* 0x020fe200000418ac */
[----:B------:R-:W-:-:S04]  /*7e10*/  IMAD.U32 R188, RZ, RZ, UR20 ;  /* 0x00000014ffbc7e24 */ /* 0x000fc8000f8e00ff */
[----:B------:R-:W-:-:S03]  /*7e20*/  IMAD R188, R188, 0x40, R194 ;  /* 0x00000040bcbc7824 */ /* 0x000fc600078e02c2 */
[----:B------:R-:W-:Y:S01]  /*7e30*/  HMMA.16816.F32.BF16 R168, R196, R190, R168 ;  /* 0x000000bec4a8723c */ /* 0x000fe200000418a8 */
[C---:B------:R-:W-:Y:S02]  /*7e40*/  VIADD R189, R188.reuse, 0xffffffb8 ;  /* 0xffffffb8bcbd7836 */ /* 0x040fe40000000000 */
[----:B------:R-:W-:-:S03]  /*7e50*/  VIADD R166, R188, 0xffffff88 ;  /* 0xffffff88bca67836 */ /* 0x000fc60000000000 */
[----:B------:R-:W-:Y:S02]  /*7e60*/  ISETP.GE.AND P6, PT, R189, R208, PT ;  /* 0x000000d0bd00720c */ /* 0x000fe40003fc6270 */
[C---:B---3--:R-:W-:Y:S08]  /*7e70*/  HMMA.16816.F32.BF16 R16, R196.reuse, R178, R16 ;  /* 0x000000b2c410723c */ /* 0x048ff00000041810 */
[C---:B------:R-:W-:Y:S08]  /*7e80*/  HMMA.16816.F32.BF16 R32, R196.reuse, R184, R32 ;  /* 0x000000b8c420723c */ /* 0x040ff00000041820 */
[----:B------:R-:W-:Y:S01]  /*7e90*/  HMMA.16816.F32.BF16 R28, R196, R186, R28 ;  /* 0x000000bac41c723c */ /* 0x000fe2000004181c */
[----:B------:R-:W3:Y:S07]  /*7ea0*/  LDSM.16.M88.4 R184, [R167+0x16800] ;  /* 0x01680000a7b8783b */ /* 0x000eee0000000200 */
[C---:B--2---:R-:W-:Y:S08]  /*7eb0*/  HMMA.16816.F32.BF16 R172, R12.reuse, R8, R172 ;  /* 0x000000080cac723c */ /* 0x044ff000000418ac */
[----:B-1----:R-:W-:Y:S01]  /*7ec0*/  HMMA.16816.F32.BF16 R16, R12, R6, R16 ;  /* 0x000000060c10723c */ /* 0x002fe20000041810 */
[----:B------:R-:W-:-:S05]  /*7ed0*/  VIADD R6, R188, 0xffffff80 ;  /* 0xffffff80bc067836 */ /* 0x000fca0000000000 */
[----:B------:R-:W-:Y:S02]  /*7ee0*/  I2FP.F32.U32 R7, R6 ;  /* 0x0000000600077245 */ /* 0x000fe40000201000 */
[----:B------:R-:W-:Y:S01]  /*7ef0*/  HMMA.16816.F32.BF16 R168, R12, R10, R168 ;  /* 0x0000000a0ca8723c */ /* 0x000fe200000418a8 */
[----:B------:R1:W2:Y:S01]  /*7f00*/  LDSM.16.M88.4 R8, [R167+0x17000] ;  /* 0x01700000a708783b */ /* 0x0002a20000000200 */
[C---:B------:R-:W-:Y:S01]  /*7f10*/  ISETP.GE.AND P5, PT, R6.reuse, R208, PT ;  /* 0x000000d00600720c */ /* 0x040fe20003fa6270 */
[C---:B------:R-:W-:Y:S01]  /*7f20*/  FFMA.FTZ R172, R7.reuse, UR5, R172 ;  /* 0x0000000507ac7c23 */ /* 0x040fe200080100ac */
[----:B------:R-:W-:Y:S01]  /*7f30*/  ISETP.GE.AND P0, PT, R6, R2, PT ;  /* 0x000000020600720c */ /* 0x000fe20003f06270 */
[----:B------:R-:W-:Y:S01]  /*7f40*/  FFMA.FTZ R7, R7, UR5, R174 ;  /* 0x0000000507077c23 */ /* 0x000fe200080100ae */
[----:B------:R-:W-:Y:S01]  /*7f50*/  VIADD R174, R188, 0xffffff81 ;  /* 0xffffff81bcae7836 */ /* 0x000fe20000000000 */
[----:B------:R-:W-:-:S04]  /*7f60*/  DEPBAR.LE SB0, 0x0 ;  /* 0x000080000000791a */ /* 0x000fc80000000000 */
[----:B------:R-:W-:Y:S01]  /*7f70*/  FSEL R6, R172, -INF , !P5 ;  /* 0xff800000ac067808 */ /* 0x000fe20006800000 */
[----:B------:R-:W-:Y:S01]  /*7f80*/  HMMA.16816.F32.BF16 R24, R196, R180, R24 ;  /* 0x000000b4c418723c */ /* 0x000fe20000041818 */
[----:B------:R-:W-:Y:S02]  /*7f90*/  ISETP.GE.AND P5, PT, R189, R2, PT ;  /* 0x00000002bd00720c */ /* 0x000fe40003fa6270 */
[----:B------:R-:W-:Y:S02]  /*7fa0*/  I2FP.F32.U32 R189, R189 ;  /* 0x000000bd00bd7245 */ /* 0x000fe40000201000 */
[----:B------:R-:W-:Y:S02]  /*7fb0*/  FSEL R7, R7, -INF , !P0 ;  /* 0xff80000007077808 */ /* 0x000fe40004000000 */
[----:B------:R-:W-:Y:S01]  /*7fc0*/  ISETP.GE.AND P0, PT, R174, R208, PT ;  /* 0x000000d0ae00720c */ /* 0x000fe20003f06270 */
[----:B------:R-:W-:Y:S01]  /*7fd0*/  FFMA.FTZ R172, R189, UR5, R16 ;  /* 0x00000005bdac7c23 */ /* 0x000fe20008010010 */
[----:B------:R-:W-:Y:S01]  /*7fe0*/  I2FP.F32.U32 R16, R166 ;  /* 0x000000a600107245 */ /* 0x000fe20000201000 */
[----:B---3--:R-:W-:Y:S01]  /*7ff0*/  HMMA.16816.F32.BF16 R32, R12, R184, R32 ;  /* 0x000000b80c20723c */ /* 0x008fe20000041820 */
[----:B-1----:R-:W-:-:S02]  /*8000*/  I2FP.F32.U32 R167, R174 ;  /* 0x000000ae00a77245 */ /* 0x002fc40000201000 */
[----:B------:R-:W-:Y:S01]  /*8010*/  FSEL R172, R172, -INF , !P6 ;  /* 0xff800000acac7808 */ /* 0x000fe20007000000 */
[----:B------:R-:W-:Y:S01]  /*8020*/  FFMA.FTZ R168, R16, UR5, R168 ;  /* 0x0000000510a87c23 */ /* 0x000fe200080100a8 */
[-C--:B------:R-:W-:Y:S01]  /*8030*/  ISETP.GE.AND P6, PT, R174, R2.reuse, PT ;  /* 0x00000002ae00720c */ /* 0x080fe20003fc6270 */
[C---:B------:R-:W-:Y:S01]  /*8040*/  FFMA.FTZ R175, R167.reuse, UR5, R175 ;  /* 0x00000005a7af7c23 */ /* 0x040fe200080100af */
[----:B------:R-:W-:Y:S01]  /*8050*/  FFMA.FTZ R173, R167, UR5, R173 ;  /* 0x00000005a7ad7c23 */ /* 0x000fe200080100ad */
[----:B------:R-:W-:Y:S01]  /*8060*/  FFMA.FTZ R170, R16, UR5, R170 ;  /* 0x0000000510aa7c23 */ /* 0x000fe200080100aa */
[----:B------:R-:W-:Y:S01]  /*8070*/  VIADD R167, R188, 0xffffff89 ;  /* 0xffffff89bca77836 */ /* 0x000fe20000000000 */
[----:B------:R-:W-:Y:S01]  /*8080*/  HMMA.16816.F32.BF16 R200, R204, R216, R200 ;  /* 0x000000d8ccc8723c */ /* 0x000fe200000418c8 */
[----:B------:R-:W-:Y:S01]  /*8090*/  FSEL R16, R175, -INF , !P6 ;  /* 0xff800000af107808 */ /* 0x000fe20007000000 */
[----:B------:R-:W-:Y:S01]  /*80a0*/  BAR.SYNC.DEFER_BLOCKING 0x0 ;  /* 0x0000000000007b1d */ /* 0x000fe20000010000 */
[----:B------:R-:W-:-:S02]  /*80b0*/  ISETP.GE.AND P6, PT, R166, R2, PT ;  /* 0x00000002a600720c */ /* 0x000fc40003fc6270 */
[----:B------:R-:W-:Y:S02]  /*80c0*/  FSEL R190, R173, -INF , !P0 ;  /* 0xff800000adbe7808 */ /* 0x000fe40004000000 */
[----:B------:R-:W-:Y:S01]  /*80d0*/  ISETP.GE.AND P0, PT, R166, R208, PT ;  /* 0x000000d0a600720c */ /* 0x000fe20003f06270 */
[----:B------:R-:W-:Y:S01]  /*80e0*/  HMMA.16816.F32.BF16 R28, R12, R186, R28 ;  /* 0x000000ba0c1c723c */ /* 0x000fe2000004181c */
[----:B------:R-:W-:Y:S02]  /*80f0*/  I2FP.F32.U32 R166, R167 ;  /* 0x000000a700a67245 */ /* 0x000fe40000201000 */
[----:B------:R-:W-:Y:S01]  /*8100*/  FSEL R173, R170, -INF , !P6 ;  /* 0xff800000aaad7808 */ /* 0x000fe20007000000 */
[----:B------:R-:W-:Y:S01]  /*8110*/  VIADD R170, R188, 0xffffff90 ;  /* 0xffffff90bcaa7836 */ /* 0x000fe20000000000 */
[----:B------:R-:W-:Y:S01]  /*8120*/  FSEL R184, R168, -INF , !P0 ;  /* 0xff800000a8b87808 */ /* 0x000fe20004000000 */
[C---:B------:R-:W-:Y:S01]  /*8130*/  FFMA.FTZ R169, R166.reuse, UR5, R169 ;  /* 0x00000005a6a97c23 */ /* 0x040fe200080100a9 */
[----:B------:R-:W-:Y:S01]  /*8140*/  FFMA.FTZ R171, R166, UR5, R171 ;  /* 0x00000005a6ab7c23 */ /* 0x000fe200080100ab */
[----:B------:R-:W-:Y:S01]  /*8150*/  VIADD R166, R188, 0xffffff91 ;  /* 0xffffff91bca67836 */ /* 0x000fe20000000000 */
[----:B------:R-:W-:Y:S01]  /*8160*/  I2FP.F32.U32 R168, R170 ;  /* 0x000000aa00a87245 */ /* 0x000fe20000201000 */
[----:B------:R-:W-:Y:S01]  /*8170*/  HMMA.16816.F32.BF16 R20, R196, R182, R20 ;  /* 0x000000b6c414723c */ /* 0x000fe20000041814 */
[----:B------:R-:W-:-:S02]  /*8180*/  ISETP.GE.AND P0, PT, R167, R208, PT ;  /* 0x000000d0a700720c */ /* 0x000fc40003f06270 */
[----:B------:R-:W-:Y:S01]  /*8190*/  ISETP.GE.AND P6, PT, R167, R2, PT ;  /* 0x00000002a700720c */ /* 0x000fe20003fc6270 */
[C---:B------:R-:W-:Y:S01]  /*81a0*/  FFMA.FTZ R32, R168.reuse, UR5, R32 ;  /* 0x00000005a8207c23 */ /* 0x040fe20008010020 */
[----:B------:R-:W-:Y:S01]  /*81b0*/  FSEL R191, R169, -INF , !P0 ;  /* 0xff800000a9bf7808 */ /* 0x000fe20004000000 */
[----:B------:R-:W-:Y:S01]  /*81c0*/  FFMA.FTZ R34, R168, UR5, R34 ;  /* 0x00000005a8227c23 */ /* 0x000fe20008010022 */
[----:B------:R-:W-:Y:S01]  /*81d0*/  I2FP.F32.U32 R167, R166 ;  /* 0x000000a600a77245 */ /* 0x000fe20000201000 */
[----:B--2---:R-:W-:Y:S01]  /*81e0*/  HMMA.16816.F32.BF16 R24, R12, R8, R24 ;  /* 0x000000080c18723c */ /* 0x004fe20000041818 */
[----:B------:R-:W-:Y:S01]  /*81f0*/  VIADD R9, R188, 0xffffff98 ;  /* 0xffffff98bc097836 */ /* 0x000fe20000000000 */
[-C--:B------:R-:W-:Y:S02]  /*8200*/  ISETP.GE.AND P0, PT, R170, R208.reuse, PT ;  /* 0x000000d0aa00720c */ /* 0x080fe40003f06270 */
[----:B------:R-:W-:Y:S01]  /*8210*/  FFMA.FTZ R33, R167, UR5, R33 ;  /* 0x00000005a7217c23 */ /* 0x000fe20008010021 */
[----:B------:R-:W-:Y:S01]  /*8220*/  FSEL R174, R171, -INF , !P6 ;  /* 0xff800000abae7808 */ /* 0x000fe20007000000 */
[----:B------:R-:W-:Y:S01]  /*8230*/  FFMA.FTZ R35, R167, UR5, R35 ;  /* 0x00000005a7237c23 */ /* 0x000fe20008010023 */
[----:B------:R-:W-:Y:S01]  /*8240*/  FSEL R182, R32, -INF , !P0 ;  /* 0xff80000020b67808 */ /* 0x000fe20004000000 */
[----:B------:R-:W-:Y:S01]  /*8250*/  HMMA.16816.F32.BF16 R200, R196, R176, R200 ;  /* 0x000000b0c4c8723c */ /* 0x000fe200000418c8 */
[----:B------:R-:W-:Y:S01]  /*8260*/  I2FP.F32.U32 R8, R9 ;  /* 0x0000000900087245 */ /* 0x000fe20000201000 */
[----:B------:R-:W-:Y:S01]  /*8270*/  VIADD R32, R188, 0xffffff99 ;  /* 0xffffff99bc207836 */ /* 0x000fe20000000000 */
[----:B------:R-:W-:-:S02]  /*8280*/  ISETP.GE.AND P0, PT, R166, R208, PT ;  /* 0x000000d0a600720c */ /* 0x000fc40003f06270 */
[----:B------:R-:W-:Y:S01]  /*8290*/  ISETP.GE.AND P6, PT, R170, R2, PT ;  /* 0x00000002aa00720c */ /* 0x000fe20003fc6270 */
[C---:B------:R-:W-:Y:S01]  /*82a0*/  FFMA.FTZ R28, R8.reuse, UR5, R28 ;  /* 0x00000005081c7c23 */ /* 0x040fe2000801001c */
[----:B------:R-:W-:Y:S01]  /*82b0*/  FSEL R181, R33, -INF , !P0 ;  /* 0xff80000021b57808 */ /* 0x000fe20004000000 */
[----:B------:R-:W-:Y:S01]  /*82c0*/  FFMA.FTZ R30, R8, UR5, R30 ;  /* 0x00000005081e7c23 */ /* 0x000fe2000801001e */
[----:B------:R-:W-:Y:S01]  /*82d0*/  FSEL R179, R34, -INF , !P6 ;  /* 0xff80000022b37808 */ /* 0x000fe20007000000 */
[----:B------:R-:W-:Y:S01]  /*82e0*/  VIADD R8, R188, 0xffffffa0 ;  /* 0xffffffa0bc087836 */ /* 0x000fe20000000000 */
[----:B------:R-:W-:Y:S01]  /*82f0*/  ISETP.GE.AND P0, PT, R9, R208, PT ;  /* 0x000000d00900720c */ /* 0x000fe20003f06270 */
[----:B------:R-:W-:Y:S01]  /*8300*/  HMMA.16816.F32.BF16 R20, R12, R10, R20 ;  /* 0x0000000a0c14723c */ /* 0x000fe20000041814 */
[----:B------:R-:W-:Y:S01]  /*8310*/  ISETP.GE.AND P6, PT, R166, R2, PT ;  /* 0x00000002a600720c */ /* 0x000fe20003fc6270 */
[----:B------:R-:W-:Y:S01]  /*8320*/  VIADD R10, R188, 0xffffffa1 ;  /* 0xffffffa1bc0a7836 */ /* 0x000fe20000000000 */
[----:B------:R-:W-:-:S02]  /*8330*/  FSEL R217, R28, -INF , !P0 ;  /* 0xff8000001cd97808 */ /* 0x000fc40004000000 */
[----:B------:R-:W-:Y:S02]  /*8340*/  FSEL R178, R35, -INF , !P6 ;  /* 0xff80000023b27808 */ /* 0x000fe40007000000 */
[----:B------:R-:W-:Y:S01]  /*8350*/  I2FP.F32.U32 R28, R32 ;  /* 0x00000020001c7245 */ /* 0x000fe20000201000 */
[----:B------:R-:W-:Y:S01]  /*8360*/  HMMA.16816.F32.BF16 R200, R12, R4, R200 ;  /* 0x000000040cc8723c */ /* 0x000fe200000418c8 */
[----:B------:R-:W-:Y:S01]  /*8370*/  ISETP.GE.AND P6, PT, R9, R2, PT ;  /* 0x000000020900720c */ /* 0x000fe20003fc6270 */
[----:B------:R-:W-:Y:S01]  /*8380*/  VIADD R4, R188, 0xffffffa9 ;  /* 0xffffffa9bc047836 */ /* 0x000fe20000000000 */
[----:B------:R-:W-:Y:S01]  /*8390*/  ISETP.GE.AND P0, PT, R32, R208, PT ;  /* 0x000000d02000720c */ /* 0x000fe20003f06270 */
[----:B------:R-:W-:Y:S01]  /*83a0*/  FFMA.FTZ R29, R28, UR5, R29 ;  /* 0x000000051c1d7c23 */ /* 0x000fe2000801001d */
[----:B------:R-:W-:Y:S01]  /*83b0*/  FSEL R180, R30, -INF , !P6 ;  /* 0xff8000001eb47808 */ /* 0x000fe20007000000 */
[----:B------:R-:W-:Y:S01]  /*83c0*/  FFMA.FTZ R31, R28, UR5, R31 ;  /* 0x000000051c1f7c23 */ /* 0x000fe2000801001f */
[----:B------:R-:W-:-:S02]  /*83d0*/  I2FP.F32.U32 R9, R8 ;  /* 0x0000000800097245 */ /* 0x000fc40000201000 */
[----:B------:R-:W-:Y:S02]  /*83e0*/  ISETP.GE.AND P6, PT, R32, R2, PT ;  /* 0x000000022000720c */ /* 0x000fe40003fc6270 */
[----:B------:R-:W-:Y:S01]  /*83f0*/  FSEL R218, R29, -INF , !P0 ;  /* 0xff8000001dda7808 */ /* 0x000fe20004000000 */
[----:B------:R-:W-:Y:S01]  /*8400*/  FFMA.FTZ R24, R9, UR5, R24 ;  /* 0x0000000509187c23 */ /* 0x000fe20008010018 */
[----:B------:R-:W-:Y:S01]  /*8410*/  FSEL R183, R31, -INF , !P6 ;  /* 0xff8000001fb77808 */ /* 0x000fe20007000000 */
[----:B------:R-:W-:Y:S01]  /*8420*/  FFMA.FTZ R26, R9, UR5, R26 ;  /* 0x00000005091a7c23 */ /* 0x000fe2000801001a */
[C---:B------:R-:W-:Y:S02]  /*8430*/  ISETP.GE.AND P0, PT, R8.reuse, R208, PT ;  /* 0x000000d00800720c */ /* 0x040fe40003f06270 */
[----:B------:R-:W-:Y:S01]  /*8440*/  ISETP.GE.AND P6, PT, R8, R2, PT ;  /* 0x000000020800720c */ /* 0x000fe20003fc6270 */
[----:B------:R-:W-:Y:S01]  /*8450*/  VIADD R8, R188, 0xffffffa8 ;  /* 0xffffffa8bc087836 */ /* 0x000fe20000000000 */
        /* <DEDUP_REMOVED lines=9> */
[----:B------:R-:W-:Y:S01]  /*84f0*/  FSEL R177, R25, -INF , !P0 ;  /* 0xff80000019b17808 */ /* 0x000fe20004000000 */
[----:B------:R-:W-:Y:S01]  /*8500*/  FFMA.FTZ R22, R5, UR5, R22 ;  /* 0x0000000505167c23 */ /* 0x000fe20008010016 */
[----:B------:R-:W-:Y:S01]  /*8510*/  I2FP.F32.U32 R9, R4 ;  /* 0x0000000400097245 */ /* 0x000fe20000201000 */
[----:B------:R-:W-:Y:S01]  /*8520*/  VIADD R5, R188, 0xffffffb0 ;  /* 0xffffffb0bc057836 */ /* 0x000fe20000000000 */
[----:B------:R-:W-:-:S02]  /*8530*/  FSEL R167, R27, -INF , !P6 ;  /* 0xff8000001ba77808 */ /* 0x000fc40007000000 */
[C---:B------:R-:W-:Y:S01]  /*8540*/  ISETP.GE.AND P0, PT, R8.reuse, R208, PT ;  /* 0x000000d00800720c */ /* 0x040fe20003f06270 */
[C---:B------:R-:W-:Y:S01]  /*8550*/  FFMA.FTZ R21, R9.reuse, UR5, R21 ;  /* 0x0000000509157c23 */ /* 0x040fe20008010015 */
[----:B------:R-:W-:Y:S01]  /*8560*/  ISETP.GE.AND P6, PT, R8, R2, PT ;  /* 0x000000020800720c */ /* 0x000fe20003fc6270 */
[----:B------:R-:W-:Y:S01]  /*8570*/  FFMA.FTZ R23, R9, UR5, R23 ;  /* 0x0000000509177c23 */ /* 0x000fe20008010017 */
[----:B------:R-:W-:Y:S02]  /*8580*/  FSEL R176, R20, -INF , !P0 ;  /* 0xff80000014b07808 */ /* 0x000fe40004000000 */
[----:B------:R-:W-:Y:S02]  /*8590*/  FSEL R169, R22, -INF , !P6 ;  /* 0xff80000016a97808 */ /* 0x000fe40007000000 */
[----:B------:R-:W-:Y:S02]  /*85a0*/  ISETP.GE.AND P0, PT, R4, R208, PT ;  /* 0x000000d00400720c */ /* 0x000fe40003f06270 */
[----:B------:R-:W-:-:S02]  /*85b0*/  I2FP.F32.U32 R8, R5 ;  /* 0x0000000500087245 */ /* 0x000fc40000201000 */
[----:B------:R-:W-:Y:S02]  /*85c0*/  ISETP.GE.AND P6, PT, R4, R2, PT ;  /* 0x000000020400720c */ /* 0x000fe40003fc6270 */
[----:B------:R-:W-:Y:S01]  /*85d0*/  FSEL R171, R21, -INF , !P0 ;  /* 0xff80000015ab7808 */ /* 0x000fe20004000000 */
[C---:B------:R-:W-:Y:S01]  /*85e0*/  FFMA.FTZ R200, R8.reuse, UR5, R200 ;  /* 0x0000000508c87c23 */ /* 0x040fe200080100c8 */
[----:B------:R-:W-:Y:S01]  /*85f0*/  FSEL R170, R23, -INF , !P6 ;  /* 0xff80000017aa7808 */ /* 0x000fe20007000000 */
[----:B------:R-:W-:Y:S01]  /*8600*/  FFMA.FTZ R175, R8, UR5, R202 ;  /* 0x0000000508af7c23 */ /* 0x000fe200080100ca */
[C---:B------:R-:W-:Y:S02]  /*8610*/  ISETP.GE.AND P0, PT, R5.reuse, R208, PT ;  /* 0x000000d00500720c */ /* 0x040fe40003f06270 */
[----:B------:R-:W-:Y:S01]  /*8620*/  ISETP.GE.AND P6, PT, R5, R2, PT ;  /* 0x000000020500720c */ /* 0x000fe20003fc6270 */
[----:B------:R-:W-:Y:S01]  /*8630*/  VIADD R5, R188, 0xffffffb1 ;  /* 0xffffffb1bc057836 */ /* 0x000fe20000000000 */
[----:B------:R-:W-:Y:S01]  /*8640*/  FMNMX3.FTZ R8, R164, R6, R190, !PT ;  /* 0x00000006a4087276 */ /* 0x000fe200078100be */
[----:B------:R-:W-:Y:S01]  /*8650*/  VIADD R188, R188, 0xffffffb9 ;  /* 0xffffffb9bcbc7836 */ /* 0x000fe20000000000 */
[----:B------:R-:W-:-:S02]  /*8660*/  FSEL R216, R200, -INF , !P0 ;  /* 0xff800000c8d87808 */ /* 0x000fc40004000000 */
[----:B------:R-:W-:Y:S02]  /*8670*/  FMNMX3.FTZ R8, R8, R184, R191, !PT ;  /* 0x000000b808087276 */ /* 0x000fe400078100bf */
[----:B------:R-:W-:Y:S02]  /*8680*/  I2FP.F32.U32 R4, R5 ;  /* 0x0000000500047245 */ /* 0x000fe40000201000 */
[----:B------:R-:W-:Y:S02]  /*8690*/  FSEL R175, R175, -INF , !P6 ;  /* 0xff800000afaf7808 */ /* 0x000fe40007000000 */
[----:B------:R-:W-:Y:S01]  /*86a0*/  FMNMX3.FTZ R12, R8, R182, R181, !PT ;  /* 0x000000b6080c7276 */ /* 0x000fe200078100b5 */
[----:B------:R-:W-:Y:S01]  /*86b0*/  FFMA.FTZ R201, R4, UR5, R201 ;  /* 0x0000000504c97c23 */ /* 0x000fe200080100c9 */
[C---:B------:R-:W-:Y:S02]  /*86c0*/  ISETP.GE.AND P0, PT, R5.reuse, R208, PT ;  /* 0x000000d00500720c */ /* 0x040fe40003f06270 */
[----:B------:R-:W-:-:S02]  /*86d0*/  ISETP.GE.AND P6, PT, R5, R2, PT ;  /* 0x000000020500720c */ /* 0x000fc40003fc6270 */
[----:B------:R-:W-:Y:S02]  /*86e0*/  I2FP.F32.U32 R5, R188 ;  /* 0x000000bc00057245 */ /* 0x000fe40000201000 */
[----:B------:R-:W-:Y:S02]  /*86f0*/  FMNMX3.FTZ R12, R12, R217, R218, !PT ;  /* 0x000000d90c0c7276 */ /* 0x000fe400078100da */
[----:B------:R-:W-:Y:S01]  /*8700*/  FSEL R204, R201, -INF , !P0 ;  /* 0xff800000c9cc7808 */ /* 0x000fe20004000000 */
[----:B------:R-:W-:Y:S01]  /*8710*/  FFMA.FTZ R17, R5, UR5, R17 ;  /* 0x0000000505117c23 */ /* 0x000fe20008010011 */
        /* <DEDUP_REMOVED lines=8> */
[----:B------:R-:W-:-:S04]  /*87a0*/  UIMAD.WIDE.U32 UR14, UR12, UR10, URZ ;  /* 0x0000000a0c0e72a5 */ /* 0x000fc8000f8e00ff */
[----:B------:R-:W-:Y:S02]  /*87b0*/  USHF.L.U32 UR4, UR14, 0x6, URZ ;  /* 0x000000060e047899 */ /* 0x000fe400080006ff */
[----:B------:R-:W-:-:S04]  /*87c0*/  UIMAD UR12, UR12, UR11, UR15 ;  /* 0x0000000b0c0c72a4 */ /* 0x000fc8000f8e020f */
[----:B------:R-:W-:Y:S01]  /*87d0*/  USHF.L.U64.HI UR12, UR14, 0x6, UR12 ;  /* 0x000000060e0c7899 */ /* 0x000fe2000801020c */
[----:B------:R-:W-:Y:S01]  /*87e0*/  IMAD.U32 R10, RZ, RZ, UR4 ;  /* 0x00000004ff0a7e24 */ /* 0x000fe2000f8e00ff */
[----:B------:R-:W-:-:S04]  /*87f0*/  ULEA UR4, UP0, UR10, UR4, 0x5 ;  /* 0x000000040a047291 */ /* 0x000fc8000f8028ff */
[----:B------:R-:W-:Y:S01]  /*8800*/  IMAD.U32 R9, RZ, RZ, UR12 ;  /* 0x0000000cff097e24 */ /* 0x000fe2000f8e00ff */
[CC--:B------:R-:W-:Y:S01]  /*8810*/  @!P4 LEA R24, P0, R10.reuse, R230.reuse, 0x1 ;  /* 0x000000e60a18c211 */ /* 0x0c0fe200078008ff */
[----:B------:R-:W-:Y:S01]  /*8820*/  ULEA.HI.X UR12, UR10, UR12, UR11, 0x5, UP0 ;  /* 0x0000000c0a0c7291 */ /* 0x000fe200080f2c0b */
[----:B------:R-:W-:Y:S02]  /*8830*/  IMAD.U32 R8, RZ, RZ, UR4 ;  /* 0x00000004ff087e24 */ /* 0x000fe4000f8e00ff */
[C---:B------:R-:W-:Y:S02]  /*8840*/  @!P4 LEA.HI.X R25, R10.reuse, R229, R9, 0x1, P0 ;  /* 0x000000e50a19c211 */ /* 0x040fe400000f0c09 */
[----:B------:R-:W-:-:S03]  /*8850*/  @!P3 LEA R22, P0, R10, R230, 0x1 ;  /* 0x000000e60a16b211 */ /* 0x000fc600078008ff */
[----:B------:R-:W-:Y:S01]  /*8860*/  @!PT LDS RZ, [RZ] ;  /* 0x00000000fffff984 */ /* 0x000fe20000000800 */
[----:B------:R-:W-:Y:S01]  /*8870*/  @!PT LDS RZ, [RZ] ;  /* 0x00000000fffff984 */ /* 0x000fe20000000800 */
[----:B------:R-:W-:Y:S01]  /*8880*/  @!PT LDS RZ, [RZ] ;  /* 0x00000000fffff984 */ /* 0x000fe20000000800 */
[----:B------:R1:W-:Y:S01]  /*8890*/  @!P4 LDGSTS.E.BYPASS.LTC128B.128 [R231+0x10000], desc[UR22][R24.64] ;  /* 0x1000000018e7cfae */ /* 0x0003e2000b981a16 */
[CCC-:B------:R-:W-:Y:S02]  /*88a0*/  @!P3 LEA.HI.X R23, R10.reuse, R229.reuse, R9.reuse, 0x1, P0 ;  /* 0x000000e50a17b211 */ /* 0x1c0fe400000f0c09 */
[CC--:B------:R-:W-:Y:S01]  /*88b0*/  @!P2 LEA R20, P0, R10.reuse, R230.reuse, 0x1 ;  /* 0x000000e60a14a211 */ /* 0x0c0fe200078008ff */
[----:B------:R1:W-:Y:S03]  /*88c0*/  @P4 STS.128 [R231+0x10000], RZ ;  /* 0x010000ffe7004388 */ /* 0x0003e60000000c00 */
[C---:B------:R-:W-:Y:S01]  /*88d0*/  @!P2 LEA.HI.X R21, R10.reuse, R229, R9, 0x1, P0 ;  /* 0x000000e50a15a211 */ /* 0x040fe200000f0c09 */
[----:B------:R-:W-:Y:S01]  /*88e0*/  @!PT LDS RZ, [RZ] ;  /* 0x00000000fffff984 */ /* 0x000fe20000000800 */
[----:B------:R-:W-:Y:S01]  /*88f0*/  @!PT LDS RZ, [RZ] ;  /* 0x00000000fffff984 */ /* 0x000fe20000000800 */
[----:B------:R-:W-:Y:S01]  /*8900*/  @!PT LDS RZ, [RZ] ;  /* 0x00000000fffff984 */ /* 0x000fe20000000800 */
[----:B------:R1:W-:Y:S01]  /*8910*/  @!P3 LDGSTS.E.BYPASS.LTC128B.128 [R231+0x12000], desc[UR22][R22.64+0x80] ;  /* 0x1200008016e7bfae */ /* 0x0003e2000b981a16 */
[----:B------:R-:W-:-:S03]  /*8920*/  @!P1 LEA R14, P0, R10, R230, 0x1 ;  /* 0x000000e60a0e9211 */ /* 0x000fc600078008ff */
[----:B------:R1:W-:Y:S01]  /*8930*/  @P3 STS.128 [R231+0x12000], RZ ;  /* 0x012000ffe7003388 */ /* 0x0003e20000000c00 */
[-C--:B------:R-:W-:Y:S01]  /*8940*/  @!P1 LEA.HI.X R15, R10, R229.reuse, R9, 0x1, P0 ;  /* 0x000000e50a0f9211 */ /* 0x080fe200000f0c09 */
[----:B------:R-:W-:Y:S01]  /*8950*/  IMAD.U32 R9, RZ, RZ, UR12 ;  /* 0x0000000cff097e24 */ /* 0x000fe2000f8e00ff */
        /* <DEDUP_REMOVED lines=33> */
.L_x_943:
[----:B------:R-:W-:Y:S01]  /*8b70*/  FMNMX3.FTZ R11, R11, R179, R178, !PT ;  /* 0x000000b30b0b7276 */ /* 0x000fe200078100b2 */
[----:B------:R-:W-:Y:S01]  /*8b80*/  FFMA.FTZ R187, R4, UR5, R203 ;  /* 0x0000000504bb7c23 */ /* 0x000fe200080100cb */
[----:B------:R-:W-:Y:S01]  /*8b90*/  FMNMX3.FTZ R8, R12, R216, R204, !PT ;  /* 0x000000d80c087276 */ /* 0x000fe200078100cc */
[----:B------:R-:W-:Y:S01]  /*8ba0*/  FFMA.FTZ R18, R189, UR5, R18 ;  /* 0x00000005bd127c23 */ /* 0x000fe20008010012 */
[----:B------:R-:W-:Y:S01]  /*8bb0*/  FMNMX3.FTZ R11, R11, R180, R183, !PT ;  /* 0x000000b40b0b7276 */ /* 0x000fe200078100b7 */
[----:B------:R-:W-:Y:S01]  /*8bc0*/  FFMA.FTZ R19, R5, UR5, R19 ;  /* 0x0000000505137c23 */ /* 0x000fe20008010013 */
[----:B------:R-:W-:Y:S01]  /*8bd0*/  FMNMX3.FTZ R8, R8, R172, R206, !PT ;  /* 0x000000ac08087276 */ /* 0x000fe200078100ce */
[----:B------:R-:W-:Y:S01]  /*8be0*/  UIADD3 UR15, UPT, UPT, UR31, 0x76cf5d0a, URZ ;  /* 0x76cf5d0a1f0f7890 */ /* 0x000fe2000fffe0ff */
[----:B------:R-:W-:Y:S01]  /*8bf0*/  FMNMX3.FTZ R11, R11, R166, R167, !PT ;  /* 0x000000a60b0b7276 */ /* 0x000fe200078100a7 */
[----:B------:R-:W-:Y:S01]  /*8c00*/  UIADD3 UR14, UPT, UPT, UR31, 0x32370b8f, URZ ;  /* 0x32370b8f1f0e7890 */ /* 0x000fe2000fffe0ff */
[----:B------:R-:W-:Y:S01]  /*8c10*/  ISETP.GE.AND P0, PT, R188, R2, PT ;  /* 0x00000002bc00720c */ /* 0x000fe20003f06270 */
[----:B------:R-:W2:Y:S01]  /*8c20*/  SHFL.BFLY PT, R5, R8, 0x2, 0x1f ;  /* 0x0c401f0008057f89 */ /* 0x000ea200000e0000 */
[----:B------:R-:W-:Y:S01]  /*8c30*/  FSEL R187, R187, -INF , !P6 ;  /* 0xff800000bbbb7808 */ /* 0x000fe20007000000 */
[----:B------:R-:W-:Y:S01]  /*8c40*/  UIADD3 UR12, UPT, UPT, UR31, -0x56f99767, URZ ;  /* 0xa90668991f0c7890 */ /* 0x000fe2000fffe0ff */
[----:B------:R-:W-:Y:S01]  /*8c50*/  FMNMX3.FTZ R11, R11, R169, R170, !PT ;  /* 0x000000a90b0b7276 */ /* 0x000fe200078100aa */
[----:B------:R-:W3:Y:S01]  /*8c60*/  LDCU UR17, c[0x0][0x45c] ;  /* 0x00008b80ff1177ac */ /* 0x000ee20008000800 */
[----:B------:R-:W-:-:S02]  /*8c70*/  MOV R9, UR13 ;  /* 0x0000000d00097c02 */ /* 0x000fc40008000f00 */
[----:B------:R-:W-:Y:S01]  /*8c80*/  FSEL R186, R18, -INF , !P5 ;  /* 0xff80000012ba7808 */ /* 0x000fe20006800000 */
[----:B------:R-:W-:Y:S01]  /*8c90*/  UIADD3 UR13, UPT, UPT, UR31, -0x126145ec, URZ ;  /* 0xed9eba141f0d7890 */ /* 0x000fe2000fffe0ff */
[----:B------:R-:W-:Y:S01]  /*8ca0*/  FSEL R185, R19, -INF , !P0 ;  /* 0xff80000013b97808 */ /* 0x000fe20004000000 */
[----:B------:R-:W-:Y:S01]  /*8cb0*/  UIADD3 UR4, UPT, UPT, UR31, 0x646e171e, URZ ;  /* 0x646e171e1f047890 */ /* 0x000fe2000fffe0ff */
[----:B------:R-:W-:Y:S01]  /*8cc0*/  FMNMX3.FTZ R4, R11, R175, R187, !PT ;  /* 0x000000af0b047276 */ /* 0x000fe200078100bb */
[----:B------:R-:W-:Y:S01]  /*8cd0*/  UIADD3 UR16, UPT, UPT, UR16, -0x3, URZ ;  /* 0xfffffffd10107890 */ /* 0x000fe2000fffe0ff */
[----:B------:R-:W-:Y:S01]  /*8ce0*/  LOP3.LUT R9, R9, UR31, R241, 0x96, !PT ;  /* 0x0000001f09097c12 */ /* 0x000fe2000f8e96f1 */
[----:B------:R-:W4:Y:S01]  /*8cf0*/  LDC R11, c[0x0][0x4f8] ;  /* 0x00013e00ff0b7b82 */ /* 0x000f220000000800 */
[----:B------:R-:W-:-:S03]  /*8d00*/  FMNMX3.FTZ R4, R4, R186, R185, !PT ;  /* 0x000000ba04047276 */ /* 0x000fc600078100b9 */
[----:B------:R-:W-:Y:S02]  /*8d10*/  IMAD.WIDE.U32 R224, R9, -0x326172a9, RZ ;  /* 0xcd9e8d5709e07825 */ /* 0x000fe400078e00ff */
[----:B------:R-:W5:Y:S03]  /*8d20*/  SHFL.BFLY PT, R13, R4, 0x2, 0x1f ;  /* 0x0c401f00040d7f89 */ /* 0x000f6600000e0000 */
[----:B------:R-:W-:Y:S02]  /*8d30*/  LOP3.LUT R9, R244, UR28, R225, 0x96, !PT ;  /* 0x0000001cf4097c12 */ /* 0x000fe4000f8e96e1 */
[----:B------:R-:W-:Y:S02]  /*8d40*/  LOP3.LUT R224, R224, UR27, R233, 0x96, !PT ;  /* 0x0000001be0e07c12 */ /* 0x000fe4000f8e96e9 */
[----:B--2---:R-:W-:Y:S01]  /*8d50*/  FMNMX.FTZ R5, R8, R5, !PT ;  /* 0x0000000508057209 */ /* 0x004fe20007810000 */
[----:B------:R-:W-:-:S04]  /*8d60*/  IMAD.WIDE.U32 R246, R9, -0x2daee0ad, RZ ;  /* 0xd2511f5309f67825 */ /* 0x000fc800078e00ff */
[----:B------:R-:W-:Y:S01]  /*8d70*/  IMAD.WIDE.U32 R224, R224, -0x2daee0ad, RZ ;  /* 0xd2511f53e0e07825 */ /* 0x000fe200078e00ff */
[----:B------:R-:W-:Y:S01]  /*8d80*/  LOP3.LUT R9, R238, UR15, R247, 0x96, !PT ;  /* 0x0000000fee097c12 */ /* 0x000fe2000f8e96f7 */
[----:B------:R-:W2:Y:S03]  /*8d90*/  SHFL.BFLY PT, R201, R5, 0x1, 0x1f ;  /* 0x0c201f0005c97f89 */ /* 0x000ea600000e0000 */
[----:B------:R-:W-:Y:S01]  /*8da0*/  LOP3.LUT R246, R246, UR14, R225, 0x96, !PT ;  /* 0x0000000ef6f67c12 */ /* 0x000fe2000f8e96e1 */
[----:B------:R-:W-:Y:S01]  /*8db0*/  IMAD.WIDE.U32 R222, R9, -0x326172a9, RZ ;  /* 0xcd9e8d5709de7825 */ /* 0x000fe200078e00ff */
[----:B----4-:R-:W-:-:S03]  /*8dc0*/  LOP3.LUT R11, R11, 0xff, RZ, 0xc0, !PT ;  /* 0x000000ff0b0b7812 */ /* 0x010fc600078ec0ff */
[----:B------:R-:W-:Y:S01]  /*8dd0*/  IMAD.WIDE.U32 R246, R246, -0x326172a9, RZ ;  /* 0xcd9e8d57f6f67825 */ /* 0x000fe200078e00ff */
[----:B------:R-:W-:Y:S02]  /*8de0*/  LOP3.LUT R8, R232, UR26, R223, 0x96, !PT ;  /* 0x0000001ae8087c12 */ /* 0x000fe4000f8e96df */
[----:B-----5:R-:W-:Y:S02]  /*8df0*/  FMNMX.FTZ R13, R4, R13, !PT ;  /* 0x0000000d040d7209 */ /* 0x020fe40007810000 */
[----:B------:R-:W-:Y:S01]  /*8e00*/  LOP3.LUT R222, R222, UR25, R247, 0x96, !PT ;  /* 0x00000019dede7c12 */ /* 0x000fe2000f8e96f7 */
[----:B------:R-:W-:Y:S02]  /*8e10*/  IMAD.WIDE.U32 R8, R8, -0x2daee0ad, RZ ;  /* 0xd2511f5308087825 */ /* 0x000fe400078e00ff */
[----:B------:R-:W4:Y:S02]  /*8e20*/  SHFL.BFLY PT, R200, R13, 0x1, 0x1f ;  /* 0x0c201f000dc87f89 */ /* 0x000f2400000e0000 */
[----:B------:R-:W-:Y:S01]  /*8e30*/  IMAD.WIDE.U32 R222, R222, -0x2daee0ad, RZ ;  /* 0xd2511f53dede7825 */ /* 0x000fe200078e00ff */
[----:B------:R-:W-:-:S04]  /*8e40*/  LOP3.LUT R224, R224, UR13, R9, 0x96, !PT ;  /* 0x0000000de0e07c12 */ /* 0x000fc8000f8e9609 */
[----:B------:R-:W-:Y:S01]  /*8e50*/  LOP3.LUT R4, R8, UR12, R223, 0x96, !PT ;  /* 0x0000000c08047c12 */ /* 0x000fe2000f8e96df */
[----:B------:R-:W-:Y:S01]  /*8e60*/  IMAD.WIDE.U32 R224, R224, -0x326172a9, RZ ;  /* 0xcd9e8d57e0e07825 */ /* 0x000fe200078e00ff */
[----:B--2---:R-:W-:-:S03]  /*8e70*/  FMNMX.FTZ R201, R5, R201, !PT ;  /* 0x000000c905c97209 */ /* 0x004fc60007810000 */
[----:B------:R-:W-:Y:S01]  /*8e80*/  IMAD.WIDE.U32 R8, R4, -0x326172a9, RZ ;  /* 0xcd9e8d5704087825 */ /* 0x000fe200078e00ff */
[----:B------:R-:W-:-:S03]  /*8e90*/  FSETP.NEU.FTZ.AND P5, PT, R201, -INF , PT ;  /* 0xff800000c900780b */ /* 0x000fc60003fbd000 */
[----:B---3--:R-:W-:Y:S01]  /*8ea0*/  FMUL.FTZ R207, R201, UR17 ;  /* 0x00000011c9cf7c20 */ /* 0x008fe20008410000 */
[----:B------:R-:W-:-:S04]  /*8eb0*/  LOP3.LUT R9, R224, UR21, R9, 0x96, !PT ;  /* 0x00000015e0097c12 */ /* 0x000fc8000f8e9609 */
[----:B------:R-:W-:Y:S02]  /*8ec0*/  FSEL R207, R207, RZ, P5 ;  /* 0x000000ffcfcf7208 */ /* 0x000fe40002800000 */
[C---:B------:R-:W-:Y:S02]  /*8ed0*/  LOP3.LUT R4, R9.reuse, 0xffff, RZ, 0xc0, !PT ;  /* 0x0000ffff09047812 */ /* 0x040fe400078ec0ff */
[----:B------:R-:W-:Y:S01]  /*8ee0*/  LOP3.LUT R10, R9, 0xff, RZ, 0xc0, !PT ;  /* 0x000000ff090a7812 */ /* 0x000fe200078ec0ff */
[--C-:B------:R-:W-:Y:S01]  /*8ef0*/  FFMA.FTZ R189, R190, UR17, -R207.reuse ;  /* 0x00000011bebd7c23 */ /* 0x100fe200080108cf */
[----:B------:R-:W-:Y:S01]  /*8f00*/  SHF.R.U32.HI R4, RZ, 0x8, R4 ;  /* 0x00000008ff047819 */ /* 0x000fe20000011604 */
[--C-:B------:R-:W-:Y:S01]  /*8f10*/  FFMA.FTZ R184, R184, UR17, -R207.reuse ;  /* 0x00000011b8b87c23 */ /* 0x100fe200080108cf */
[----:B----4-:R-:W-:Y:S01]  /*8f20*/  FMNMX.FTZ R200, R13, R200, !PT ;  /* 0x000000c80dc87209 */ /* 0x010fe20007810000 */
[--C-:B------:R-:W-:Y:S01]  /*8f30*/  FFMA.FTZ R223, R217, UR17, -R207.reuse ;  /* 0x00000011d9df7c23 */ /* 0x100fe200080108cf */
[----:B------:R-:W-:Y:S01]  /*8f40*/  PRMT R4, R10, 0x5410, R4 ;  /* 0x000054100a047816 */ /* 0x000fe20000000004 */
[--C-:B------:R-:W-:Y:S01]  /*8f50*/  FFMA.FTZ R10, R6, UR17, -R207.reuse ;  /* 0x00000011060a7c23 */ /* 0x100fe200080108cf */
[C---:B------:R-:W-:Y:S01]  /*8f60*/  FSETP.NEU.FTZ.AND P0, PT, R200.reuse, -INF , PT ;  /* 0xff800000c800780b */ /* 0x040fe20003f1d000 */
[----:B------:R-:W-:Y:S01]  /*8f70*/  FMUL.FTZ R205, R200, UR17 ;  /* 0x00000011c8cd7c20 */ /* 0x000fe20008410000 */
[----:B------:R-:W-:Y:S01]  /*8f80*/  FSEL R6, R201, RZ, P5 ;  /* 0x000000ffc9067208 */ /* 0x000fe20002800000 */
[----:B------:R2:W-:Y:S01]  /*8f90*/  MUFU.EX2 R190, R10 ;  /* 0x0000000a00be7308 */ /* 0x0005e20000000800 */
[----:B------:R-:W-:Y:S01]  /*8fa0*/  MOV R12, R8 ;  /* 0x00000008000c7202 */ /* 0x000fe20000000f00 */
[----:B------:R-:W-:Y:S01]  /*8fb0*/  FFMA.FTZ R219, R218, UR17, -R207 ;  /* 0x00000011dadb7c23 */ /* 0x000fe200080108cf */
[----:B------:R-:W-:Y:S01]  /*8fc0*/  FSEL R205, R205, RZ, P0 ;  /* 0x000000ffcdcd7208 */ /* 0x000fe20000000000 */
[----:B------:R-:W-:Y:S01]  /*8fd0*/  FADD.FTZ R6, R164, -R6 ;  /* 0x80000006a4067221 */ /* 0x000fe20000010000 */
[----:B------:R-:W-:Y:S01]  /*8fe0*/  PRMT R5, R8, 0x7771, RZ ;  /* 0x0000777108057816 */ /* 0x000fe200000000ff */
[----:B------:R-:W-:Y:S01]  /*8ff0*/  MUFU.EX2 R189, R189 ;  /* 0x000000bd00bd7308 */ /* 0x000fe20000000800 */
[----:B------:R-:W-:Y:S01]  /*9000*/  LOP3.LUT R12, R12, 0xff, RZ, 0xc0, !PT ;  /* 0x000000ff0c0c7812 */ /* 0x000fe200078ec0ff */
[----:B------:R-:W-:Y:S01]  /*9010*/  FMUL.FTZ R202, R6, UR17 ;  /* 0x0000001106ca7c20 */ /* 0x000fe20008410000 */
[--C-:B------:R-:W-:Y:S01]  /*9020*/  FFMA.FTZ R195, R174, UR17, -R205.reuse ;  /* 0x00000011aec37c23 */ /* 0x100fe200080108cd */
[----:B------:R-:W-:Y:S01]  /*9030*/  FFMA.FTZ R197, R16, UR17, -R205 ;  /* 0x0000001110c57c23 */ /* 0x000fe200080108cd */
[----:B------:R-:W-:Y:S01]  /*9040*/  PRMT R5, R12, 0x5410, R5 ;  /* 0x000054100c057816 */ /* 0x000fe20000000005 */
[----:B------:R-:W-:Y:S01]  /*9050*/  FFMA.FTZ R12, R191, UR17, -R207 ;  /* 0x00000011bf0c7c23 */ /* 0x000fe200080108cf */
[----:B------:R-:W-:Y:S01]  /*9060*/  IADD3 R16, PT, PT, R0, 0x18000, RZ ;  /* 0x0001800000107810 */ /* 0x000fe20007ffe0ff */
[----:B------:R-:W3:Y:S01]  /*9070*/  MUFU.EX2 R202, R202 ;  /* 0x000000ca00ca7308 */ /* 0x000ee20000000800 */
[----:B--2---:R-:W-:Y:S01]  /*9080*/  FSEL R10, R200, RZ, P0 ;  /* 0x000000ffc80a7208 */ /* 0x004fe20000000000 */
[--C-:B------:R-:W-:Y:S01]  /*9090*/  FFMA.FTZ R198, R7, UR17, -R205.reuse ;  /* 0x0000001107c67c23 */ /* 0x100fe200080108cd */
[----:B------:R-:W-:Y:S01]  /*90a0*/  LOP3.LUT P0, RZ, R213, 0x2, RZ, 0xc0, !PT ;  /* 0x00000002d5ff7812 */ /* 0x000fe2000780c0ff */
[----:B------:R2:W-:Y:S01]  /*90b0*/  MUFU.EX2 R191, R184 ;  /* 0x000000b800bf7308 */ /* 0x0005e20000000800 */
[----:B-1----:R-:W-:Y:S01]  /*90c0*/  PRMT R14, R8, 0x7773, RZ ;  /* 0x00007773080e7816 */ /* 0x002fe200000000ff */
[----:B------:R-:W-:Y:S01]  /*90d0*/  FADD.FTZ R10, R3, -R10 ;  /* 0x8000000a030a7221 */ /* 0x000fe20000010000 */
[----:B------:R-:W-:Y:S01]  /*90e0*/  SEL R165, R165, 0xffffffe0, !P0 ;  /* 0xffffffe0a5a57807 */ /* 0x000fe20004000000 */
[----:B------:R-:W-:Y:S01]  /*90f0*/  FFMA.FTZ R196, R173, UR17, -R205 ;  /* 0x00000011adc47c23 */ /* 0x000fe200080108cd */
[----:B------:R-:W-:Y:S01]  /*9100*/  LOP3.LUT P0, R188, R213, 0x4, RZ, 0xc0, !PT ;  /* 0x00000004d5bc7812 */ /* 0x000fe2000780c0ff */
[----:B------:R-:W-:Y:S01]  /*9110*/  FMUL.FTZ R10, R10, UR17 ;  /* 0x000000110a0a7c20 */ /* 0x000fe20008410000 */
[----:B------:R-:W-:Y:S01]  /*9120*/  IADD3 R174, PT, PT, R165, R0, RZ ;  /* 0x00000000a5ae7210 */ /* 0x000fe20007ffe0ff */
[----:B------:R-:W-:Y:S01]  /*9130*/  MUFU.EX2 R3, R12 ;  /* 0x0000000c00037308 */ /* 0x000fe20000000800 */
[----:B------:R-:W-:Y:S01]  /*9140*/  PRMT R8, R8, 0x7772, RZ ;  /* 0x0000777208087816 */ /* 0x000fe200000000ff */
[-C--:B---3--:R-:W-:Y:S01]  /*9150*/  FMUL.FTZ R24, R44, R202.reuse ;  /* 0x000000ca2c187220 */ /* 0x088fe20000410000 */
[-C--:B------:R-:W-:Y:S01]  /*9160*/  FMUL.FTZ R25, R45, R202.reuse ;  /* 0x000000ca2d197220 */ /* 0x080fe20000410000 */
[----:B------:R-:W1:Y:S01]  /*9170*/  MUFU.EX2 R199, R10 ;  /* 0x0000000a00c77308 */ /* 0x000e620000000800 */
[----:B------:R-:W3:Y:S01]  /*9180*/  LDSM.16.MT88.4 R20, [R174+0x18000] ;  /* 0x01800000ae14783b */ /* 0x000ee20000004200 */
[----:B--2---:R-:W-:Y:S01]  /*9190*/  IADD3 R184, PT, PT, R0, 0x18040, RZ ;  /* 0x0001804000b87810 */ /* 0x004fe20007ffe0ff */
[-C--:B------:R-:W-:Y:S01]  /*91a0*/  FMUL.FTZ R17, R37, R202.reuse ;  /* 0x000000ca25117220 */ /* 0x080fe20000410000 */
[----:B------:R-:W-:Y:S01]  /*91b0*/  PRMT R8, R8, 0x5410, R14 ;  /* 0x0000541008087816 */ /* 0x000fe2000000000e */
[----:B------:R-:W-:Y:S01]  /*91c0*/  MUFU.EX2 R198, R198 ;  /* 0x000000c600c67308 */ /* 0x000fe20000000800 */
[----:B------:R-:W-:Y:S01]  /*91d0*/  @P0 IADD3 R184, PT, PT, R16, -0x40, RZ ;  /* 0xffffffc010b80810 */ /* 0x000fe20007ffe0ff */
[----:B------:R-:W-:Y:S01]  /*91e0*/  FMUL.FTZ R16, R36, R202 ;  /* 0x000000ca24107220 */ /* 0x000fe20000410000 */
[----:B------:R-:W-:Y:S01]  /*91f0*/  LEA R173, R11, R11, 0x10 ;  /* 0x0000000b0bad7211 */ /* 0x000fe200078e80ff */
[----:B------:R-:W-:Y:S01]  /*9200*/  MUFU.EX2 R196, R196 ;  /* 0x000000c400c47308 */ /* 0x000fe20000000800 */
[----:B------:R-:W-:Y:S01]  /*9210*/  IADD3 R203, PT, PT, R165, R184, RZ ;  /* 0x000000b8a5cb7210 */ /* 0x000fe20007ffe0ff */
[----:B------:R-:W2:Y:S01]  /*9220*/  LDSM.16.MT88.4 R28, [R184] ;  /* 0x00000000b81c783b */ /* 0x000ea20000004200 */
[----:B------:R-:W-:Y:S01]  /*9230*/  PRMT R11, R9, 0x7632, R11 ;  /* 0x00007632090b7816 */ /* 0x000fe2000000000b */
[----:B------:R-:W4:Y:S01]  /*9240*/  MUFU.EX2 R195, R195 ;  /* 0x000000c300c37308 */ /* 0x000f220000000800 */
[-C--:B-1----:R-:W-:Y:S01]  /*9250*/  FMUL.FTZ R26, R46, R199.reuse ;  /* 0x000000c72e1a7220 */ /* 0x082fe20000410000 */
[-C--:B------:R-:W-:Y:S01]  /*9260*/  FMUL.FTZ R27, R47, R199.reuse ;  /* 0x000000c72f1b7220 */ /* 0x080fe20000410000 */
[-C--:B------:R-:W-:Y:S01]  /*9270*/  FMUL.FTZ R18, R38, R199.reuse ;  /* 0x000000c726127220 */ /* 0x080fe20000410000 */
[----:B------:R-:W1:Y:S01]  /*9280*/  LDSM.16.MT88.4 R44, [R0+0x1a000] ;  /* 0x01a00000002c783b */ /* 0x000e620000004200 */
[----:B------:R-:W5:Y:S01]  /*9290*/  MUFU.EX2 R197, R197 ;  /* 0x000000c500c57308 */ /* 0x000f620000000800 */
[-C--:B------:R-:W-:Y:S01]  /*92a0*/  FMUL.FTZ R19, R39, R199.reuse ;  /* 0x000000c727137220 */ /* 0x080fe20000410000 */
[----:B------:R-:W-:Y:S01]  /*92b0*/  LOP3.LUT R7, R8, 0xff00ff, RZ, 0xc0, !PT ;  /* 0x00ff00ff08077812 */ /* 0x000fe200078ec0ff */
[----:B------:R-:W1:Y:S01]  /*92c0*/  LDSM.16.MT88.4 R36, [R203] ;  /* 0x00000000cb24783b */ /* 0x000e620000004200 */
[----:B------:R-:W-:Y:S01]  /*92d0*/  SHF.R.U32.HI R9, RZ, 0x18, R9 ;  /* 0x00000018ff097819 */ /* 0x000fe20000011609 */
[-C--:B------:R-:W-:Y:S01]  /*92e0*/  FMUL.FTZ R32, R52, R202.reuse ;  /* 0x000000ca34207220 */ /* 0x080fe20000410000 */
[----:B------:R-:W-:Y:S01]  /*92f0*/  LOP3.LUT R8, R11, 0xff, RZ, 0xc0, !PT ;  /* 0x000000ff0b087812 */ /* 0x000fe200078ec0ff */
[-C--:B------:R-:W-:Y:S01]  /*9300*/  FMUL.FTZ R33, R53, R202.reuse ;  /* 0x000000ca35217220 */ /* 0x080fe20000410000 */
[--C-:B------:R-:W-:Y:S01]  /*9310*/  HSET2.LE.AND R6, R5, R173.reuse, PT ;  /* 0x000000ad05067233 */ /* 0x100fe20003803000 */
[-C--:B------:R-:W-:Y:S01]  /*9320*/  FMUL.FTZ R34, R54, R199.reuse ;  /* 0x000000c736227220 */ /* 0x080fe20000410000 */
[-C--:B------:R-:W-:Y:S01]  /*9330*/  FMUL.FTZ R35, R55, R199.reuse ;  /* 0x000000c737237220 */ /* 0x080fe20000410000 */
[----:B------:R-:W-:Y:S01]  /*9340*/  PRMT R5, R8, 0x5410, R9 ;  /* 0x0000541008057816 */ /* 0x000fe20000000009 */
[----:B------:R-:W1:Y:S01]  /*9350*/  LDSM.16.MT88.4 R52, [R174+0x1a000] ;  /* 0x01a00000ae34783b */ /* 0x000e620000004200 */
[--C-:B------:R-:W-:Y:S01]  /*9360*/  HSET2.LE.AND R7, R7, R173.reuse, PT ;  /* 0x000000ad07077233 */ /* 0x100fe20003803000 */
[-C--:B------:R-:W-:Y:S01]  /*9370*/  FMUL.FTZ R40, R40, R202.reuse ;  /* 0x000000ca28287220 */ /* 0x080fe20000410000 */
[--C-:B------:R-:W-:Y:S01]  /*9380*/  HSET2.LE.AND R4, R4, R173.reuse, PT ;  /* 0x000000ad04047233 */ /* 0x100fe20003803000 */
[----:B------:R-:W-:Y:S01]  /*9390*/  FMUL.FTZ R41, R41, R202 ;  /* 0x000000ca29297220 */ /* 0x000fe20000410000 */
[----:B------:R-:W-:Y:S01]  /*93a0*/  HSET2.LE.AND R5, R5, R173, PT ;  /* 0x000000ad05057233 */ /* 0x000fe20003803000 */
[----:B------:R-:W-:Y:S01]  /*93b0*/  FMUL.FTZ R42, R42, R199 ;  /* 0x000000c72a2a7220 */ /* 0x000fe20000410000 */
[----:B------:R-:W-:Y:S01]  /*93c0*/  F2FP.BF16.F32.PACK_AB R11, R3, R191 ;  /* 0x000000bf030b723e */ /* 0x000fe200000010ff */
[-C--:B------:R-:W-:Y:S01]  /*93d0*/  FMUL.FTZ R43, R43, R199.reuse ;  /* 0x000000c72b2b7220 */ /* 0x080fe20000410000 */
[----:B----4-:R-:W-:Y:S01]  /*93e0*/  F2FP.BF16.F32.PACK_AB R10, R195, R196 ;  /* 0x000000c4c30a723e */ /* 0x010fe200000010ff */
[----:B------:R-:W-:Y:S01]  /*93f0*/  FMUL.FTZ R64, R64, R202 ;  /* 0x000000ca40407220 */ /* 0x000fe20000410000 */
[----:B------:R-:W-:Y:S01]  /*9400*/  F2FP.BF16.F32.PACK_AB R9, R189, R190 ;  /* 0x000000bebd09723e */ /* 0x000fe200000010ff */
[----:B------:R-:W-:Y:S01]  /*9410*/  FMUL.FTZ R65, R65, R202 ;  /* 0x000000ca41417220 */ /* 0x000fe20000410000 */
[----:B-----5:R-:W-:Y:S01]  /*9420*/  F2FP.BF16.F32.PACK_AB R8, R197, R198 ;  /* 0x000000c6c508723e */ /* 0x020fe200000010ff */
[-C--:B------:R-:W-:Y:S01]  /*9430*/  FMUL.FTZ R66, R66, R199.reuse ;  /* 0x000000c742427220 */ /* 0x080fe20000410000 */
        /* <DEDUP_REMOVED lines=79> */
[----:B------:R-:W-:Y:S01]  /*9930*/  LOP3.LUT R224, R246, UR24, R225, 0x96, !PT ;  /* 0x00000018f6e07c12 */ /* 0x000fe2000f8e96e1 */
[-C--:B------:R-:W-:Y:S01]  /*9940*/  FMUL.FTZ R136, R136, R202.reuse ;  /* 0x000000ca88887220 */ /* 0x080fe20000410000 */
[-C--:B------:R-:W-:Y:S01]  /*9950*/  FMUL.FTZ R137, R137, R202.reuse ;  /* 0x000000ca89897220 */ /* 0x080fe20000410000 */
[-C--:B------:R-:W-:Y:S01]  /*9960*/  FMUL.FTZ R138, R138, R199.reuse ;  /* 0x000000c78a8a7220 */ /* 0x080fe20000410000 */
[-C--:B------:R-:W-:Y:S01]  /*9970*/  FMUL.FTZ R139, R139, R199.reuse ;  /* 0x000000c78b8b7220 */ /* 0x080fe20000410000 */
[----:B------:R-:W-:Y:S01]  /*9980*/  IMAD.WIDE.U32 R224, R224, -0x2daee0ad, RZ ;  /* 0xd2511f53e0e07825 */ /* 0x000fe200078e00ff */
[C---:B------:R-:W-:Y:S03]  /*9990*/  HMMA.16816.F32.BF16 R52, R4.reuse, R54, R72 ;  /* 0x000000360434723c */ /* 0x040fe60000041848 */
[-C--:B------:R-:W-:Y:S01]  /*99a0*/  FMUL.FTZ R72, R92, R202.reuse ;  /* 0x000000ca5c487220 */ /* 0x080fe20000410000 */
[-C--:B------:R-:W-:Y:S01]  /*99b0*/  FMUL.FTZ R73, R93, R202.reuse ;  /* 0x000000ca5d497220 */ /* 0x080fe20000410000 */
[-C--:B------:R-:W-:Y:S01]  /*99c0*/  FMUL.FTZ R74, R94, R199.reuse ;  /* 0x000000c75e4a7220 */ /* 0x080fe20000410000 */
[-C--:B------:R-:W-:Y:S01]  /*99d0*/  FMUL.FTZ R75, R95, R199.reuse ;  /* 0x000000c75f4b7220 */ /* 0x080fe20000410000 */
[----:B------:R-:W-:Y:S01]  /*99e0*/  LOP3.LUT R222, R222, UR4, R225, 0x96, !PT ;  /* 0x00000004dede7c12 */ /* 0x000fe2000f8e96e1 */
[----:B------:R-:W4:Y:S01]  /*99f0*/  LDSM.16.MT88.4 R92, [R184+0x4000] ;  /* 0x00400000b85c783b */ /* 0x000f220000004200 */
[----:B------:R-:W-:Y:S01]  /*9a00*/  FFMA.FTZ R221, R182, UR17, -R207 ;  /* 0x00000011b6dd7c23 */ /* 0x000fe200080108cf */
[C---:B---3--:R-:W-:Y:S01]  /*9a10*/  HMMA.16816.F32.BF16 R56, R4.reuse, R60, R56 ;  /* 0x0000003c0438723c */ /* 0x048fe20000041838 */
[--C-:B------:R-:W-:Y:S01]  /*9a20*/  FFMA.FTZ R225, R179, UR17, -R205.reuse ;  /* 0x00000011b3e17c23 */ /* 0x100fe200080108cd */
[----:B------:R-:W-:Y:S01]  /*9a30*/  FFMA.FTZ R218, R183, UR17, -R205 ;  /* 0x00000011b7da7c23 */ /* 0x000fe200080108cd */
[----:B------:R-:W-:Y:S01]  /*9a40*/  FFMA.FTZ R181, R181, UR17, -R207 ;  /* 0x00000011b5b57c23 */ /* 0x000fe200080108cf */
[----:B------:R-:W-:Y:S01]  /*9a50*/  FFMA.FTZ R180, R180, UR17, -R205 ;  /* 0x00000011b4b47c23 */ /* 0x000fe200080108cd */
        /* <DEDUP_REMOVED lines=15> */
[----:B------:R-:W-:Y:S01]  /*9b50*/  MUFU.EX2 R223, R223 ;  /* 0x000000df00df7308 */ /* 0x000fe20000000800 */
[-C--:B------:R-:W-:Y:S01]  /*9b60*/  FMUL.FTZ R148, R148, R202.reuse ;  /* 0x000000ca94947220 */ /* 0x080fe20000410000 */
[-C--:B------:R-:W-:Y:S01]  /*9b70*/  FMUL.FTZ R149, R149, R202.reuse ;  /* 0x000000ca95957220 */ /* 0x080fe20000410000 */
[-C--:B------:R-:W-:Y:S01]  /*9b80*/  FMUL.FTZ R150, R150, R199.reuse ;  /* 0x000000c796967220 */ /* 0x080fe20000410000 */
[C---:B------:R-:W-:Y:S01]  /*9b90*/  HMMA.16816.F32.BF16 R80, R4.reuse, R84, R80 ;  /* 0x000000540450723c */ /* 0x040fe20000041850 */
[----:B------:R-:W-:Y:S01]  /*9ba0*/  MUFU.EX2 R219, R219 ;  /* 0x000000db00db7308 */ /* 0x000fe20000000800 */
[-C--:B------:R-:W-:Y:S01]  /*9bb0*/  FMUL.FTZ R151, R151, R199.reuse ;  /* 0x000000c797977220 */ /* 0x080fe20000410000 */
[----:B------:R-:W-:Y:S01]  /*9bc0*/  LDSM.16.MT88.4 R160, [R184+0x2800] ;  /* 0x00280000b8a0783b */ /* 0x000fe20000004200 */
        /* <DEDUP_REMOVED lines=21> */
[----:B------:R-:W-:Y:S01]  /*9d20*/  MUFU.EX2 R218, R218 ;  /* 0x000000da00da7308 */ /* 0x000fe20000000800 */
[--C-:B------:R-:W-:Y:S01]  /*9d30*/  FFMA.FTZ R250, R169, UR17, -R205.reuse ;  /* 0x00000011a9fa7c23 */ /* 0x100fe200080108cd */
        /* <DEDUP_REMOVED lines=10> */
[----:B------:R-:W2:Y:S01]  /*9de0*/  MUFU.EX2 R247, R247 ;  /* 0x000000f700f77308 */ /* 0x000ea20000000800 */
[----:B------:R-:W5:Y:S01]  /*9df0*/  LDSM.16.MT88.4 R116, [R174+0x1e000] ;  /* 0x01e00000ae74783b */ /* 0x000f620000004200 */
[--C-:B------:R-:W-:Y:S01]  /*9e00*/  FFMA.FTZ R204, R204, UR17, -R207.reuse ;  /* 0x00000011cccc7c23 */ /* 0x100fe200080108cf */
[C---:B----4-:R-:W-:Y:S01]  /*9e10*/  HMMA.16816.F32.BF16 R88, R4.reuse, R92, R88 ;  /* 0x0000005c0458723c */ /* 0x050fe20000041858 */
[----:B------:R-:W-:Y:S01]  /*9e20*/  MUFU.EX2 R249, R249 ;  /* 0x000000f900f97308 */ /* 0x000fe20000000800 */
[----:B------:R-:W-:Y:S01]  /*9e30*/  FFMA.FTZ R172, R172, UR17, -R207 ;  /* 0x00000011acac7c23 */ /* 0x000fe200080108cf */
[--C-:B------:R-:W-:Y:S01]  /*9e40*/  FFMA.FTZ R187, R187, UR17, -R205.reuse ;  /* 0x00000011bbbb7c23 */ /* 0x100fe200080108cd */
[----:B------:R-:W-:Y:S01]  /*9e50*/  FFMA.FTZ R185, R185, UR17, -R205 ;  /* 0x00000011b9b97c23 */ /* 0x000fe200080108cd */
[----:B------:R-:W4:Y:S01]  /*9e60*/  MUFU.EX2 R246, R246 ;  /* 0x000000f600f67308 */ /* 0x000f220000000800 */
[-C--:B------:R-:W-:Y:S01]  /*9e70*/  FFMA.FTZ R198, R242, R199.reuse, R198 ;  /* 0x000000c7f2c67223 */ /* 0x080fe200000100c6 */
[-C--:B------:R-:W-:Y:S01]  /*9e80*/  FFMA.FTZ R190, R243, R202.reuse, R190 ;  /* 0x000000caf3be7223 */ /* 0x080fe200000100be */
[C---:B------:R-:W-:Y:S01]  /*9e90*/  HMMA.16816.F32.BF16 R92, R4.reuse, R94, R112 ;  /* 0x0000005e045c723c */ /* 0x040fe20000041870 */
[-C--:B------:R-:W-:Y:S01]  /*9ea0*/  FMUL.FTZ R112, R132, R202.reuse ;  /* 0x000000ca84707220 */ /* 0x080fe20000410000 */
[----:B------:R-:W-:Y:S01]  /*9eb0*/  FMUL.FTZ R113, R133, R202 ;  /* 0x000000ca85717220 */ /* 0x000fe20000410000 */
[-C--:B------:R-:W-:Y:S01]  /*9ec0*/  FMUL.FTZ R114, R134, R199.reuse ;  /* 0x000000c786727220 */ /* 0x080fe20000410000 */
[----:B------:R-:W-:Y:S01]  /*9ed0*/  FMUL.FTZ R115, R135, R199 ;  /* 0x000000c787737220 */ /* 0x000fe20000410000 */
[----:B------:R-:W-:Y:S01]  /*9ee0*/  MUFU.EX2 R251, R251 ;  /* 0x000000fb00fb7308 */ /* 0x000fe20000000800 */
[----:B------:R-:W5:Y:S01]  /*9ef0*/  LDSM.16.MT88.4 R132, [R203+0x6000] ;  /* 0x00600000cb84783b */ /* 0x000f620000004200 */
[----:B--2---:R-:W-:Y:S01]  /*9f00*/  F2FP.BF16.F32.PACK_AB R168, R247, R226 ;  /* 0x000000e2f7a8723e */ /* 0x004fe200000010ff */
[----:B---3--:R-:W-:Y:S01]  /*9f10*/  HMMA.16816.F32.BF16 R96, R4, R100, R96 ;  /* 0x000000640460723c */ /* 0x008fe20000041860 */
[----:B------:R-:W-:Y:S01]  /*9f20*/  MUFU.EX2 R250, R250 ;  /* 0x000000fa00fa7308 */ /* 0x000fe20000000800 */
[----:B------:R-:W-:Y:S01]  /*9f30*/  FADD.FTZ R198, R197, R198 ;  /* 0x000000c6c5c67221 */ /* 0x000fe20000010000 */
[----:B----4-:R-:W-:Y:S01]  /*9f40*/  F2FP.BF16.F32.PACK_AB R170, R246, R249 ;  /* 0x000000f9f6aa723e */ /* 0x010fe200000010ff */
[----:B------:R-:W-:Y:S01]  /*9f50*/  FADD.FTZ R190, R189, R190 ;  /* 0x000000bebdbe7221 */ /* 0x000fe20000010000 */
[----:B------:R-:W2:Y:S01]  /*9f60*/  MUFU.EX2 R248, R248 ;  /* 0x000000f800f87308 */ /* 0x000ea20000000800 */
[----:B------:R-:W-:-:S02]  /*9f70*/  FADD.FTZ R196, R196, R198 ;  /* 0x000000c6c4c47221 */ /* 0x000fc40000010000 */
[C---:B------:R-:W-:Y:S01]  /*9f80*/  HMMA.16816.F32.BF16 R100, R4.reuse, R102, R120 ;  /* 0x000000660464723c */ /* 0x040fe20000041878 */
[-C--:B------:R-:W-:Y:S01]  /*9f90*/  FMUL.FTZ R120, R140, R202.reuse ;  /* 0x000000ca8c787220 */ /* 0x080fe20000410000 */
[----:B------:R-:W-:Y:S01]  /*9fa0*/  FMUL.FTZ R121, R141, R202 ;  /* 0x000000ca8d797220 */ /* 0x000fe20000410000 */
[-C--:B------:R-:W-:Y:S01]  /*9fb0*/  FMUL.FTZ R122, R142, R199.reuse ;  /* 0x000000c78e7a7220 */ /* 0x080fe20000410000 */
[----:B------:R-:W-:Y:S01]  /*9fc0*/  FMUL.FTZ R123, R143, R199 ;  /* 0x000000c78f7b7220 */ /* 0x000fe20000410000 */
[----:B------:R-:W-:Y:S01]  /*9fd0*/  LOP3.LUT R140, R222, 0xffff, RZ, 0xc0, !PT ;  /* 0x0000ffffde8c7812 */ /* 0x000fe200078ec0ff */
[----:B------:R-:W3:Y:S01]  /*9fe0*/  MUFU.EX2 R252, R252 ;  /* 0x000000fc00fc7308 */ /* 0x000ee20000000800 */
[----:B------:R-:W-:Y:S01]  /*9ff0*/  FADD.FTZ R191, R191, R190 ;  /* 0x000000bebfbf7221 */ /* 0x000fe20000010000 */
[C---:B-1----:R-:W-:Y:S01]  /*a000*/  HMMA.16816.F32.BF16 R104, R4.reuse, R108, R104 ;  /* 0x0000006c0468723c */ /* 0x042fe20000041868 */
[----:B------:R-:W-:Y:S01]  /*a010*/  SHF.R.U32.HI R140, RZ, 0x8, R140 ;  /* 0x00000008ff8c7819 */ /* 0x000fe2000001168c */
[----:B------:R-:W-:Y:S01]  /*a020*/  MUFU.EX2 R216, R216 ;  /* 0x000000d800d87308 */ /* 0x000fe20000000800 */
[----:B--2---:R-:W-:Y:S01]  /*a030*/  F2FP.BF16.F32.PACK_AB R171, R248, R250 ;  /* 0x000000faf8ab723e */ /* 0x004fe200000010ff */
[----:B------:R-:W-:Y:S01]  /*a040*/  FADD.FTZ R196, R195, R196 ;  /* 0x000000c4c3c47221 */ /* 0x000fe20000010000 */
[----:B------:R-:W-:Y:S01]  /*a050*/  FADD.FTZ R191, R3, R191 ;  /* 0x000000bf03bf7221 */ /* 0x000fe20000010000 */
[----:B------:R-:W-:Y:S02]  /*a060*/  MUFU.EX2 R204, R204 ;  /* 0x000000cc00cc7308 */ /* 0x000fe40000000800 */
[----:B------:R-:W-:Y:S01]  /*a070*/  HMMA.16816.F32.BF16 R120, R4, R124, R120 ;  /* 0x0000007c0478723c */ /* 0x000fe20000041878 */
[----:B---3--:R-:W-:-:S07]  /*a080*/  F2FP.BF16.F32.PACK_AB R169, R252, R251 ;  /* 0x000000fbfca9723e */ /* 0x008fce00000010ff */
[C---:B------:R-:W-:Y:S01]  /*a090*/  HMMA.16816.F32.BF16 R124, R4.reuse, R126, R144 ;  /* 0x0000007e047c723c */ /* 0x040fe20000041890 */
[----:B------:R-:W1:Y:S07]  /*a0a0*/  LDSM.16.MT88.4 R144, [R0+0x18800] ;  /* 0x018800000090783b */ /* 0x000e6e0000004200 */
[----:B------:R-:W-:Y:S01]  /*a0b0*/  HMMA.16816.F32.BF16 R108, R4, R110, R128 ;  /* 0x0000006e046c723c */ /* 0x000fe20000041880 */
[-C--:B------:R-:W-:Y:S01]  /*a0c0*/  FMUL.FTZ R128, R152, R202.reuse ;  /* 0x000000ca98807220 */ /* 0x080fe20000410000 */
[----:B------:R-:W-:Y:S01]  /*a0d0*/  FMUL.FTZ R129, R153, R202 ;  /* 0x000000ca99817220 */ /* 0x000fe20000410000 */
[-C--:B------:R-:W-:Y:S01]  /*a0e0*/  FMUL.FTZ R130, R154, R199.reuse ;  /* 0x000000c79a827220 */ /* 0x080fe20000410000 */
[----:B------:R-:W-:-:S02]  /*a0f0*/  FMUL.FTZ R131, R155, R199 ;  /* 0x000000c79b837220 */ /* 0x000fc40000410000 */
[----:B------:R-:W2:Y:S02]  /*a100*/  LDSM.16.MT88.4 R152, [R184+0x800] ;  /* 0x00080000b898783b */ /* 0x000ea40000004200 */
[C---:B-----5:R-:W-:Y:S08]  /*a110*/  HMMA.16816.F32.BF16 R112, R4.reuse, R116, R112 ;  /* 0x000000740470723c */ /* 0x060ff00000041870 */
[----:B------:R-:W-:Y:S01]  /*a120*/  HMMA.16816.F32.BF16 R116, R4, R118, R136 ;  /* 0x000000760474723c */ /* 0x000fe20000041888 */
[----:B------:R-:W-:-:S02]  /*a130*/  MOV R138, R224 ;  /* 0x000000e0008a7202 */ /* 0x000fc40000000f00 */
[C---:B------:R-:W-:Y:S02]  /*a140*/  PRMT R139, R224.reuse, 0x7773, RZ ;  /* 0x00007773e08b7816 */ /* 0x040fe400000000ff */
[C---:B------:R-:W-:Y:S02]  /*a150*/  PRMT R136, R224.reuse, 0x7772, RZ ;  /* 0x00007772e0887816 */ /* 0x040fe400000000ff */
[----:B------:R-:W-:Y:S01]  /*a160*/  PRMT R137, R224, 0x7771, RZ ;  /* 0x00007771e0897816 */ /* 0x000fe200000000ff */
[----:B------:R-:W-:Y:S01]  /*a170*/  FFMA.FTZ R224, R178, UR17, -R205 ;  /* 0x00000011b2e07c23 */ /* 0x000fe200080108cd */
[C---:B------:R-:W-:Y:S01]  /*a180*/  HMMA.16816.F32.BF16 R128, R4.reuse, R132, R128 ;  /* 0x000000840480723c */ /* 0x040fe20000041880 */
[----:B------:R-:W-:Y:S01]  /*a190*/  PRMT R136, R136, 0x5410, R139 ;  /* 0x0000541088887816 */ /* 0x000fe2000000008b */
[----:B------:R-:W-:Y:S01]  /*a1a0*/  LDSM.16.MT88.4 R176, [R174+0x19000] ;  /* 0x01900000aeb0783b */ /* 0x000fe20000004200 */
[----:B------:R-:W-:Y:S02]  /*a1b0*/  LOP3.LUT R132, R138, 0xff, RZ, 0xc0, !PT ;  /* 0x000000ff8a847812 */ /* 0x000fe400078ec0ff */
[C---:B------:R-:W-:Y:S01]  /*a1c0*/  LOP3.LUT R133, R222.reuse, 0xff, RZ, 0xc0, !PT ;  /* 0x000000ffde857812 */ /* 0x040fe200078ec0ff */
[----:B------:R-:W-:Y:S01]  /*a1d0*/  MUFU.EX2 R224, R224 ;  /* 0x000000e000e07308 */ /* 0x000fe20000000800 */
[----:B------:R-:W-:Y:S01]  /*a1e0*/  PRMT R138, R222, 0x7632, R138 ;  /* 0x00007632de8a7816 */ /* 0x000fe2000000008a */
[----:B------:R-:W-:Y:S01]  /*a1f0*/  HMMA.16816.F32.BF16 R8, R4, R12, R8 ;  /* 0x0000000c0408723c */ /* 0x000fe20000041808 */
[----:B------:R-:W-:-:S02]  /*a200*/  SHF.R.U32.HI R139, RZ, 0x18, R222 ;  /* 0x00000018ff8b7819 */ /* 0x000fc400000116de */
[----:B------:R-:W3:Y:S01]  /*a210*/  MUFU.EX2 R222, R180 ;  /* 0x000000b400de7308 */ /* 0x000ee20000000800 */
[----:B------:R-:W-:Y:S02]  /*a220*/  LOP3.LUT R138, R138, 0xff, RZ, 0xc0, !PT ;  /* 0x000000ff8a8a7812 */ /* 0x000fe400078ec0ff */
[----:B------:R-:W-:Y:S02]  /*a230*/  PRMT R132, R132, 0x5410, R137 ;  /* 0x0000541084847816 */ /* 0x000fe40000000089 */
[----:B------:R-:W-:Y:S01]  /*a240*/  HMMA.16816.F32.BF16 R12, R4, R14, R156 ;  /* 0x0000000e040c723c */ /* 0x000fe2000004189c */
[----:B------:R-:W-:Y:S01]  /*a250*/  PRMT R133, R133, 0x5410, R140 ;  /* 0x0000541085857816 */ /* 0x000fe2000000008c */
[----:B------:R-:W-:Y:S01]  /*a260*/  LDSM.16.MT88.4 R156, [R174+0x18800] ;  /* 0x01880000ae9c783b */ /* 0x000fe20000004200 */
[----:B------:R-:W-:Y:S02]  /*a270*/  LOP3.LUT R136, R136, 0xff00ff, RZ, 0xc0, !PT ;  /* 0x00ff00ff88887812 */ /* 0x000fe400078ec0ff */
[----:B------:R-:W-:-:S02]  /*a280*/  PRMT R140, R138, 0x5410, R139 ;  /* 0x000054108a8c7816 */ /* 0x000fc4000000008b */
[--C-:B------:R-:W-:Y:S01]  /*a290*/  HSET2.LE.AND R132, R132, R173.reuse, PT ;  /* 0x000000ad84847233 */ /* 0x100fe20003803000 */
[----:B------:R-:W-:Y:S01]  /*a2a0*/  HMMA.16816.F32.BF16 R4, R4, R134, R148 ;  /* 0x000000860404723c */ /* 0x000fe20000041894 */
[--C-:B------:R-:W-:Y:S02]  /*a2b0*/  HSET2.LE.AND R148, R133, R173.reuse, PT ;  /* 0x000000ad85947233 */ /* 0x100fe40003803000 */
[--C-:B------:R-:W-:Y:S02]  /*a2c0*/  HSET2.LE.AND R135, R136, R173.reuse, PT ;  /* 0x000000ad88877233 */ /* 0x100fe40003803000 */
[----:B------:R-:W-:Y:S01]  /*a2d0*/  HSET2.LE.AND R133, R140, R173, PT ;  /* 0x000000ad8c857233 */ /* 0x000fe20003803000 */
[----:B------:R-:W4:Y:S01]  /*a2e0*/  LDSM.16.MT88.4 R136, [R203+0x800] ;  /* 0x00080000cb88783b */ /* 0x000f220000004200 */
[----:B------:R-:W-:Y:S02]  /*a2f0*/  F2FP.BF16.F32.PACK_AB R134, R219, R223 ;  /* 0x000000dfdb86723e */ /* 0x000fe400000010ff */
[----:B---3--:R-:W-:Y:S01]  /*a300*/  F2FP.BF16.F32.PACK_AB R151, R218, R222 ;  /* 0x000000deda97723e */ /* 0x008fe200000010ff */
[----:B------:R-:W3:Y:S01]  /*a310*/  LDSM.16.MT88.4 R140, [R0+0x1a800] ;  /* 0x01a80000008c783b */ /* 0x000ee20000004200 */
[----:B------:R-:W-:Y:S01]  /*a320*/  F2FP.BF16.F32.PACK_AB R150, R217, R221 ;  /* 0x000000ddd996723e */ /* 0x000fe200000010ff */
[----:B------:R-:W-:Y:S01]  /*a330*/  FADD.FTZ R221, R221, R191 ;  /* 0x000000bfdddd7221 */ /* 0x000fe20000010000 */
[----:B------:R-:W-:Y:S01]  /*a340*/  F2FP.BF16.F32.PACK_AB R149, R224, R225 ;  /* 0x000000e1e095723e */ /* 0x000fe200000010ff */
[----:B------:R-:W-:Y:S01]  /*a350*/  FADD.FTZ R225, R225, R196 ;  /* 0x000000c4e1e17221 */ /* 0x000fe20000010000 */
[----:B------:R-:W-:Y:S01]  /*a360*/  LOP3.LUT R134, R134, R132, RZ, 0xc0, !PT ;  /* 0x0000008486867212 */ /* 0x000fe200078ec0ff */
[----:B------:R-:W-:Y:S01]  /*a370*/  FADD.FTZ R221, R217, R221 ;  /* 0x000000ddd9dd7221 */ /* 0x000fe20000010000 */
[----:B------:R-:W-:Y:S01]  /*a380*/  LOP3.LUT R135, R151, R135, RZ, 0xc0, !PT ;  /* 0x0000008797877212 */ /* 0x000fe200078ec0ff */
[----:B------:R-:W-:Y:S01]  /*a390*/  FADD.FTZ R225, R224, R225 ;  /* 0x000000e1e0e17221 */ /* 0x000fe20000010000 */
[----:B------:R-:W-:Y:S01]  /*a3a0*/  LOP3.LUT R132, R150, R148, RZ, 0xc0, !PT ;  /* 0x0000009496847212 */ /* 0x000fe200078ec0ff */
[----:B------:R-:W-:Y:S01]  /*a3b0*/  FADD.FTZ R223, R223, R221 ;  /* 0x000000dddfdf7221 */ /* 0x000fe20000010000 */
[----:B------:R-:W-:Y:S01]  /*a3c0*/  LOP3.LUT R133, R149, R133, RZ, 0xc0, !PT ;  /* 0x0000008595857212 */ /* 0x000fe200078ec0ff */
[----:B------:R-:W-:Y:S01]  /*a3d0*/  FADD.FTZ R222, R222, R225 ;  /* 0x000000e1dede7221 */ /* 0x000fe20000010000 */
[----:B------:R-:W-:Y:S01]  /*a3e0*/  LDSM.16.MT88.4 R148, [R174+0x1c800] ;  /* 0x01c80000ae94783b */ /* 0x000fe20000004200 */
[----:B------:R-:W-:-:S02]  /*a3f0*/  FADD.FTZ R223, R219, R223 ;  /* 0x000000dfdbdf7221 */ /* 0x000fc40000010000 */
[----:B------:R-:W-:Y:S02]  /*a400*/  FADD.FTZ R222, R218, R222 ;  /* 0x000000dedade7221 */ /* 0x000fe40000010000 */
[----:B-1----:R-:W-:Y:S01]  /*a410*/  HMMA.16816.F32.BF16 R8, R132, R144, R8 ;  /* 0x000000908408723c */ /* 0x002fe20000041808 */
[----:B------:R-:W-:Y:S01]  /*a420*/  FADD.FTZ R226, R226, R223 ;  /* 0x000000dfe2e27221 */ /* 0x000fe20000010000 */
[----:B------:R-:W-:-:S03]  /*a430*/  FADD.FTZ R251, R251, R222 ;  /* 0x000000defbfb7221 */ /* 0x000fc60000010000 */
[----:B------:R-:W-:Y:S01]  /*a440*/  FADD.FTZ R226, R247, R226 ;  /* 0x000000e2f7e27221 */ /* 0x000fe20000010000 */
[----:B------:R-:W-:Y:S02]  /*a450*/  FADD.FTZ R251, R252, R251 ;  /* 0x000000fbfcfb7221 */ /* 0x000fe40000010000 */
[----:B------:R-:W-:Y:S01]  /*a460*/  HMMA.16816.F32.BF16 R12, R132, R146, R12 ;  /* 0x00000092840c723c */ /* 0x000fe2000004180c */
[----:B------:R-:W1:Y:S01]  /*a470*/  LDSM.16.MT88.4 R144, [R174+0x1a800] ;  /* 0x01a80000ae90783b */ /* 0x000e620000004200 */
[----:B------:R-:W-:Y:S01]  /*a480*/  FADD.FTZ R250, R250, R251 ;  /* 0x000000fbfafa7221 */ /* 0x000fe20000010000 */
[----:B------:R-:W-:-:S03]  /*a490*/  FADD.FTZ R249, R249, R226 ;  /* 0x000000e2f9f97221 */ /* 0x000fc60000010000 */
[----:B------:R-:W-:Y:S01]  /*a4a0*/  FADD.FTZ R3, R248, R250 ;  /* 0x000000faf8037221 */ /* 0x000fe20000010000 */
[----:B------:R-:W-:Y:S01]  /*a4b0*/  FADD.FTZ R249, R246, R249 ;  /* 0x000000f9f6f97221 */ /* 0x000fe20000010000 */
[C---:B--2---:R-:W-:Y:S08]  /*a4c0*/  HMMA.16816.F32.BF16 R24, R132.reuse, R152, R24 ;  /* 0x000000988418723c */ /* 0x044ff00000041818 */
[C---:B----4-:R-:W-:Y:S08]  /*a4d0*/  HMMA.16816.F32.BF16 R32, R132.reuse, R136, R32 ;  /* 0x000000888420723c */ /* 0x050ff00000041820 */
[C---:B------:R-:W-:Y:S01]  /*a4e0*/  HMMA.16816.F32.BF16 R36, R132.reuse, R138, R36 ;  /* 0x0000008a8424723c */ /* 0x040fe20000041824 */
[----:B------:R-:W2:Y:S07]  /*a4f0*/  LDSM.16.MT88.4 R136, [R184+0x4800] ;  /* 0x00480000b888783b */ /* 0x000eae0000004200 */
[C---:B---3--:R-:W-:Y:S08]  /*a500*/  HMMA.16816.F32.BF16 R40, R132.reuse, R140, R40 ;  /* 0x0000008c8428723c */ /* 0x048ff00000041828 */
[C---:B------:R-:W-:Y:S01]  /*a510*/  HMMA.16816.F32.BF16 R44, R132.reuse, R142, R44 ;  /* 0x0000008e842c723c */ /* 0x040fe2000004182c */
[----:B------:R-:W-:Y:S07]  /*a520*/  LDSM.16.MT88.4 R140, [R0+0x1e800] ;  /* 0x01e80000008c783b */ /* 0x000fee0000004200 */
[C---:B-1----:R-:W-:Y:S08]  /*a530*/  HMMA.16816.F32.BF16 R48, R132.reuse, R144, R48 ;  /* 0x000000908430723c */ /* 0x042ff00000041830 */
[C---:B------:R-:W-:Y:S01]  /*a540*/  HMMA.16816.F32.BF16 R52, R132.reuse, R146, R52 ;  /* 0x000000928434723c */ /* 0x040fe20000041834 */
[----:B------:R-:W1:Y:S07]  /*a550*/  LDSM.16.MT88.4 R144, [R203+0x4800] ;  /* 0x00480000cb90783b */ /* 0x000e6e0000004200 */
[C---:B------:R-:W-:Y:S01]  /*a560*/  HMMA.16816.F32.BF16 R28, R132.reuse, R154, R28 ;  /* 0x0000009a841c723c */ /* 0x040fe2000004181c */
[----:B------:R-:W3:Y:S07]  /*a570*/  LDSM.16.MT88.4 R152, [R0+0x1c800] ;  /* 0x01c800000098783b */ /* 0x000eee0000004200 */
[----:B------:R-:W-:Y:S01]  /*a580*/  HMMA.16816.F32.BF16 R80, R132, R148, R80 ;  /* 0x000000948450723c */ /* 0x000fe20000041850 */
[----:B------:R-:W-:-:S04]  /*a590*/  MOV R148, UR16 ;  /* 0x0000001000947c02 */ /* 0x000fc80008000f00 */
[----:B------:R-:W-:-:S03]  /*a5a0*/  LOP3.LUT R148, R148, UR31, R241, 0x96, !PT ;  /* 0x0000001f94947c12 */ /* 0x000fc6000f8e96f1 */
[----:B--2---:R-:W-:Y:S02]  /*a5b0*/  HMMA.16816.F32.BF16 R88, R132, R136, R88 ;  /* 0x000000888458723c */ /* 0x004fe40000041858 */
[----:B------:R-:W-:-:S06]  /*a5c0*/  IMAD.WIDE.U32 R148, R148, -0x326172a9, RZ ;  /* 0xcd9e8d5794947825 */ /* 0x000fcc00078e00ff */
[C---:B------:R-:W-:Y:S01]  /*a5d0*/  HMMA.16816.F32.BF16 R92, R132.reuse, R138, R92 ;  /* 0x0000008a845c723c */ /* 0x040fe2000004185c */
[----:B------:R-:W2:Y:S07]  /*a5e0*/  LDSM.16.MT88.4 R136, [R174+0x1e800] ;  /* 0x01e80000ae88783b */ /* 0x000eae0000004200 */
[C---:B------:R-:W-:Y:S08]  /*a5f0*/  HMMA.16816.F32.BF16 R56, R132.reuse, R160, R56 ;  /* 0x000000a08438723c */ /* 0x040ff00000041838 */
[----:B-1----:R-:W-:Y:S01]  /*a600*/  HMMA.16816.F32.BF16 R96, R132, R144, R96 ;  /* 0x000000908460723c */ /* 0x002fe20000041860 */
[----:B------:R-:W-:-:S02]  /*a610*/  LOP3.LUT R145, R244, UR28, R149, 0x96, !PT ;  /* 0x0000001cf4917c12 */ /* 0x000fc4000f8e9695 */
[----:B------:R-:W-:-:S05]  /*a620*/  LOP3.LUT R144, R148, UR27, R233, 0x96, !PT ;  /* 0x0000001b94907c12 */ /* 0x000fca000f8e96e9 */
[C---:B------:R-:W-:Y:S01]  /*a630*/  HMMA.16816.F32.BF16 R60, R132.reuse, R162, R60 ;  /* 0x000000a2843c723c */ /* 0x040fe2000004183c */
[----:B------:R-:W1:Y:S07]  /*a640*/  LDSM.16.MT88.4 R160, [R184+0x6800] ;  /* 0x00680000b8a0783b */ /* 0x000e6e0000004200 */
[----:B------:R-:W-:Y:S01]  /*a650*/  HMMA.16816.F32.BF16 R100, R132, R146, R100 ;  /* 0x000000928464723c */ /* 0x000fe20000041864 */
[----:B------:R-:W-:-:S07]  /*a660*/  IMAD.WIDE.U32 R146, R145, -0x2daee0ad, RZ ;  /* 0xd2511f5391927825 */ /* 0x000fce00078e00ff */
[----:B------:R-:W-:Y:S01]  /*a670*/  HMMA.16816.F32.BF16 R104, R132, R140, R104 ;  /* 0x0000008c8468723c */ /* 0x000fe20000041868 */
[----:B------:R-:W-:Y:S01]  /*a680*/  IMAD.WIDE.U32 R140, R144, -0x2daee0ad, RZ ;  /* 0xd2511f53908c7825 */ /* 0x000fe200078e00ff */
[----:B------:R-:W-:-:S04]  /*a690*/  LOP3.LUT R144, R238, UR15, R147, 0x96, !PT ;  /* 0x0000000fee907c12 */ /* 0x000fc8000f8e9693 */
[----:B------:R-:W-:Y:S01]  /*a6a0*/  LOP3.LUT R141, R146, UR14, R141, 0x96, !PT ;  /* 0x0000000e928d7c12 */ /* 0x000fe2000f8e968d */
[----:B------:R-:W-:Y:S01]  /*a6b0*/  IMAD.WIDE.U32 R144, R144, -0x326172a9, RZ ;  /* 0xcd9e8d5790907825 */ /* 0x000fe200078e00ff */
[----:B------:R-:W-:Y:S03]  /*a6c0*/  HMMA.16816.F32.BF16 R108, R132, R142, R108 ;  /* 0x0000008e846c723c */ /* 0x000fe6000004186c */
[----:B------:R-:W-:Y:S01]  /*a6d0*/  IMAD.WIDE.U32 R182, R141, -0x326172a9, RZ ;  /* 0xcd9e8d578db67825 */ /* 0x000fe200078e00ff */
[----:B------:R-:W-:-:S04]  /*a6e0*/  LOP3.LUT R142, R232, UR26, R145, 0x96, !PT ;  /* 0x0000001ae88e7c12 */ /* 0x000fc8000f8e9691 */
[----:B------:R-:W-:Y:S01]  /*a6f0*/  LOP3.LUT R141, R144, UR25, R183, 0x96, !PT ;  /* 0x00000019908d7c12 */ /* 0x000fe2000f8e96b7 */
[C---:B---3--:R-:W-:Y:S01]  /*a700*/  HMMA.16816.F32.BF16 R76, R132.reuse, R154, R76 ;  /* 0x0000009a844c723c */ /* 0x048fe2000004184c */
[----:B------:R-:W-:Y:S01]  /*a710*/  IMAD.WIDE.U32 R142, R142, -0x2daee0ad, RZ ;  /* 0xd2511f538e8e7825 */ /* 0x000fe200078e00ff */
[----:B------:R-:W-:Y:S03]  /*a720*/  LDSM.16.MT88.4 R144, [R184+0x1000] ;  /* 0x00100000b890783b */ /* 0x000fe60000004200 */
[----:B------:R-:W-:Y:S01]  /*a730*/  IMAD.WIDE.U32 R154, R141, -0x2daee0ad, RZ ;  /* 0xd2511f538d9a7825 */ /* 0x000fe200078e00ff */
[----:B------:R-:W-:Y:S02]  /*a740*/  LOP3.LUT R141, R140, UR13, R143, 0x96, !PT ;  /* 0x0000000d8c8d7c12 */ /* 0x000fe4000f8e968f */
[----:B------:R-:W-:Y:S02]  /*a750*/  HMMA.16816.F32.BF16 R16, R132, R156, R16 ;  /* 0x0000009c8410723c */ /* 0x000fe40000041810 */
[----:B------:R-:W-:-:S06]  /*a760*/  LOP3.LUT R140, R142, UR12, R155, 0x96, !PT ;  /* 0x0000000c8e8c7c12 */ /* 0x000fcc000f8e969b */
[C---:B------:R-:W-:Y:S01]  /*a770*/  HMMA.16816.F32.BF16 R20, R132.reuse, R158, R20 ;  /* 0x0000009e8414723c */ /* 0x040fe20000041814 */
[----:B------:R-:W3:Y:S07]  /*a780*/  LDSM.16.MT88.4 R156, [R203+0x2800] ;  /* 0x00280000cb9c783b */ /* 0x000eee0000004200 */
[C---:B------:R-:W-:Y:S01]  /*a790*/  HMMA.16816.F32.BF16 R84, R132.reuse, R150, R84 ;  /* 0x000000968454723c */ /* 0x040fe20000041854 */
[----:B------:R-:W4:Y:S07]  /*a7a0*/  LDSM.16.MT88.4 R148, [R203+0x6800] ;  /* 0x00680000cb94783b */ /* 0x000f2e0000004200 */
[C---:B--2---:R-:W-:Y:S08]  /*a7b0*/  HMMA.16816.F32.BF16 R112, R132.reuse, R136, R112 ;  /* 0x000000888470723c */ /* 0x044ff00000041870 */
[----:B------:R-:W-:Y:S01]  /*a7c0*/  HMMA.16816.F32.BF16 R136, R132, R138, R116 ;  /* 0x0000008a8488723c */ /* 0x000fe20000041874 */
[----:B------:R-:W-:-:S03]  /*a7d0*/  IMAD.WIDE.U32 R118, R140, -0x326172a9, RZ ;  /* 0xcd9e8d578c767825 */ /* 0x000fc600078e00ff */
[----:B------:R-:W-:-:S04]  /*a7e0*/  MOV R116, R118 ;  /* 0x0000007600747202 */ /* 0x000fc80000000f00 */
[----:B------:R-:W-:Y:S01]  /*a7f0*/  HMMA.16816.F32.BF16 R72, R132, R152, R72 ;  /* 0x000000988448723c */ /* 0x000fe20000041848 */
[----:B------:R-:W-:-:S07]  /*a800*/  IMAD.WIDE.U32 R152, R141, -0x326172a9, RZ ;  /* 0xcd9e8d578d987825 */ /* 0x000fce00078e00ff */
[C---:B-1----:R-:W-:Y:S01]  /*a810*/  HMMA.16816.F32.BF16 R140, R132.reuse, R160, R120 ;  /* 0x000000a0848c723c */ /* 0x042fe20000041878 */
[----:B------:R-:W-:Y:S02]  /*a820*/  LOP3.LUT R120, R152, UR21, R119, 0x96, !PT ;  /* 0x0000001598787c12 */ /* 0x000fe4000f8e9677 */
[C---:B------:R-:W-:Y:S02]  /*a830*/  PRMT R122, R118.reuse, 0x7771, RZ ;  /* 0x00007771767a7816 */ /* 0x040fe400000000ff */
[C---:B------:R-:W-:Y:S02]  /*a840*/  PRMT R123, R118.reuse, 0x7773, RZ ;  /* 0x00007773767b7816 */ /* 0x040fe400000000ff */
[----:B------:R-:W-:Y:S01]  /*a850*/  PRMT R121, R118, 0x7772, RZ ;  /* 0x0000777276797816 */ /* 0x000fe200000000ff */
[----:B------:R-:W-:Y:S01]  /*a860*/  HMMA.16816.F32.BF16 R160, R132, R162, R124 ;  /* 0x000000a284a0723c */ /* 0x000fe2000004187c */
[----:B------:R-:W-:Y:S02]  /*a870*/  LOP3.LUT R126, R116, 0xff, RZ, 0xc0, !PT ;  /* 0x000000ff747e7812 */ /* 0x000fe400078ec0ff */
[----:B------:R-:W1:Y:S01]  /*a880*/  LDSM.16.MT88.4 R116, [R0+0x19000] ;  /* 0x019000000074783b */ /* 0x000e620000004200 */
[----:B------:R-:W-:-:S02]  /*a890*/  LOP3.LUT R124, R120, 0xffff, RZ, 0xc0, !PT ;  /* 0x0000ffff787c7812 */ /* 0x000fc400078ec0ff */
[C---:B------:R-:W-:Y:S02]  /*a8a0*/  LOP3.LUT R125, R120.reuse, 0xff, RZ, 0xc0, !PT ;  /* 0x000000ff787d7812 */ /* 0x040fe400078ec0ff */
[----:B------:R-:W-:Y:S01]  /*a8b0*/  SHF.R.U32.HI R124, RZ, 0x8, R124 ;  /* 0x00000008ff7c7819 */ /* 0x000fe2000001167c */
[C---:B---3--:R-:W-:Y:S01]  /*a8c0*/  HMMA.16816.F32.BF16 R64, R132.reuse, R156, R64 ;  /* 0x0000009c8440723c */ /* 0x048fe20000041840 */
[----:B------:R-:W-:Y:S02]  /*a8d0*/  PRMT R123, R121, 0x5410, R123 ;  /* 0x00005410797b7816 */ /* 0x000fe4000000007b */
[--C-:B------:R-:W-:Y:S02]  /*a8e0*/  PRMT R121, R125, 0x5410, R124.reuse ;  /* 0x000054107d797816 */ /* 0x100fe4000000007c */
[----:B------:R-:W-:Y:S02]  /*a8f0*/  PRMT R124, R120, 0x7632, R124 ;  /* 0x00007632787c7816 */ /* 0x000fe4000000007c */
[----:B------:R-:W-:Y:S01]  /*a900*/  SHF.R.U32.HI R120, RZ, 0x18, R120 ;  /* 0x00000018ff787819 */ /* 0x000fe20000011678 */
[----:B------:R-:W-:Y:S01]  /*a910*/  HMMA.16816.F32.BF16 R68, R132, R158, R68 ;  /* 0x0000009e8444723c */ /* 0x000fe20000041844 */
[----:B------:R-:W-:-:S02]  /*a920*/  LOP3.LUT R124, R124, 0xff, RZ, 0xc0, !PT ;  /* 0x000000ff7c7c7812 */ /* 0x000fc400078ec0ff */
[----:B------:R-:W-:Y:S02]  /*a930*/  PRMT R122, R126, 0x5410, R122 ;  /* 0x000054107e7a7816 */ /* 0x000fe4000000007a */
[----:B------:R-:W-:Y:S02]  /*a940*/  LOP3.LUT R123, R123, 0xff00ff, RZ, 0xc0, !PT ;  /* 0x00ff00ff7b7b7812 */ /* 0x000fe400078ec0ff */
[----:B------:R-:W-:Y:S01]  /*a950*/  PRMT R120, R124, 0x5410, R120 ;  /* 0x000054107c787816 */ /* 0x000fe20000000078 */
[C---:B----4-:R-:W-:Y:S01]  /*a960*/  HMMA.16816.F32.BF16 R164, R132.reuse, R148, R128 ;  /* 0x0000009484a4723c */ /* 0x050fe20000041880 */
[--C-:B------:R-:W-:Y:S01]  /*a970*/  HSET2.LE.AND R122, R122, R173.reuse, PT ;  /* 0x000000ad7a7a7233 */ /* 0x100fe20003803000 */
[----:B------:R-:W-:Y:S01]  /*a980*/  LDSM.16.MT88.4 R128, [R203+0x1000] ;  /* 0x00100000cb80783b */ /* 0x000fe20000004200 */
[--C-:B------:R-:W-:Y:S02]  /*a990*/  HSET2.LE.AND R123, R123, R173.reuse, PT ;  /* 0x000000ad7b7b7233 */ /* 0x100fe40003803000 */
[--C-:B------:R-:W-:Y:S01]  /*a9a0*/  HSET2.LE.AND R121, R121, R173.reuse, PT ;  /* 0x000000ad79797233 */ /* 0x100fe20003803000 */
[----:B------:R-:W-:Y:S01]  /*a9b0*/  LDSM.16.MT88.4 R124, [R174+0x1b000] ;  /* 0x01b00000ae7c783b */ /* 0x000fe20000004200 */
[----:B------:R-:W-:Y:S01]  /*a9c0*/  HSET2.LE.AND R120, R120, R173, PT ;  /* 0x000000ad78787233 */ /* 0x000fe20003803000 */
[----:B------:R-:W-:Y:S01]  /*a9d0*/  HMMA.16816.F32.BF16 R132, R132, R150, R4 ;  /* 0x000000968484723c */ /* 0x000fe20000041804 */
[----:B------:R-:W-:Y:S01]  /*a9e0*/  LOP3.LUT R170, R170, R122, RZ, 0xc0, !PT ;  /* 0x0000007aaaaa7212 */ /* 0x000fe200078ec0ff */
[----:B------:R-:W2:Y:S01]  /*a9f0*/  LDSM.16.MT88.4 R4, [R0+0x1b000] ;  /* 0x01b000000004783b */ /* 0x000ea20000004200 */
[----:B------:R-:W-:-:S02]  /*aa00*/  LOP3.LUT R171, R171, R123, RZ, 0xc0, !PT ;  /* 0x0000007babab7212 */ /* 0x000fc400078ec0ff */
[----:B------:R-:W-:Y:S02]  /*aa10*/  LOP3.LUT R168, R168, R121, RZ, 0xc0, !PT ;  /* 0x00000079a8a87212 */ /* 0x000fe400078ec0ff */
[----:B------:R-:W-:Y:S02]  /*aa20*/  LOP3.LUT R169, R169, R120, RZ, 0xc0, !PT ;  /* 0x00000078a9a97212 */ /* 0x000fe400078ec0ff */
[----:B------:R-:W3:Y:S01]  /*aa30*/  LDSM.16.MT88.4 R120, [R184+0x3000] ;  /* 0x00300000b878783b */ /* 0x000ee20000004200 */
[----:B------:R-:W-:Y:S02]  /*aa40*/  MOV R148, R182 ;  /* 0x000000b600947202 */ /* 0x000fe40000000f00 */
[----:B------:R-:W-:Y:S02]  /*aa50*/  MOV R149, R183 ;  /* 0x000000b700957202 */ /* 0x000fe40000000f00 */
[C---:B-1----:R-:W-:Y:S08]  /*aa60*/  HMMA.16816.F32.BF16 R8, R168.reuse, R116, R8 ;  /* 0x00000074a808723c */ /* 0x042ff00000041808 */
[C---:B------:R-:W-:Y:S01]  /*aa70*/  HMMA.16816.F32.BF16 R12, R168.reuse, R118, R12 ;  /* 0x00000076a80c723c */ /* 0x040fe2000004180c */
[----:B------:R-:W1:Y:S07]  /*aa80*/  LDSM.16.MT88.4 R116, [R203+0x3000] ;  /* 0x00300000cb74783b */ /* 0x000e6e0000004200 */
[C---:B------:R-:W-:Y:S08]  /*aa90*/  HMMA.16816.F32.BF16 R180, R168.reuse, R176, R16 ;  /* 0x000000b0a8b4723c */ /* 0x040ff00000041810 */
[C---:B------:R-:W-:Y:S08]  /*aaa0*/  HMMA.16816.F32.BF16 R176, R168.reuse, R178, R20 ;  /* 0x000000b2a8b0723c */ /* 0x040ff00000041814 */
[C---:B--2---:R-:W-:Y:S01]  /*aab0*/  HMMA.16816.F32.BF16 R16, R168.reuse, R4, R40 ;  /* 0x00000004a810723c */ /* 0x044fe20000041828 */
[----:B------:R-:W2:Y:S07]  /*aac0*/  LDSM.16.MT88.4 R40, [R174+0x1d000] ;  /* 0x01d00000ae28783b */ /* 0x000eae0000004200 */
[C---:B---3--:R-:W-:Y:S08]  /*aad0*/  HMMA.16816.F32.BF16 R56, R168.reuse, R120, R56 ;  /* 0x00000078a838723c */ /* 0x048ff00000041838 */
[C---:B------:R-:W-:Y:S08]  /*aae0*/  HMMA.16816.F32.BF16 R60, R168.reuse, R122, R60 ;  /* 0x0000007aa83c723c */ /* 0x040ff0000004183c */
[----:B-1----:R-:W-:Y:S01]  /*aaf0*/  HMMA.16816.F32.BF16 R120, R168, R116, R64 ;  /* 0x00000074a878723c */ /* 0x002fe20000041840 */
[----:B------:R-:W-:-:S02]  /*ab00*/  MOV R64, R148 ;  /* 0x0000009400407202 */ /* 0x000fc40000000f00 */
[----:B------:R-:W-:Y:S02]  /*ab10*/  MOV R65, R149 ;  /* 0x0000009500417202 */ /* 0x000fe40000000f00 */
[----:B------:R-:W1:Y:S01]  /*ab20*/  LDSM.16.MT88.4 R148, [R203+0x5000] ;  /* 0x00500000cb94783b */ /* 0x000e620000004200 */
[----:B------:R-:W-:Y:S02]  /*ab30*/  MOV R66, R154 ;  /* 0x0000009a00427202 */ /* 0x000fe40000000f00 */
[----:B------:R-:W-:Y:S01]  /*ab40*/  HMMA.16816.F32.BF16 R4, R168, R6, R44 ;  /* 0x00000006a804723c */ /* 0x000fe2000004182c */
[----:B------:R-:W3:Y:S01]  /*ab50*/  LDSM.16.MT88.4 R44, [R184+0x5000] ;  /* 0x00500000b82c783b */ /* 0x000ee20000004200 */
[----:B------:R-:W-:-:S06]  /*ab60*/  MOV R67, R155 ;  /* 0x0000009b00437202 */ /* 0x000fcc0000000f00 */
[C---:B------:R-:W-:Y:S01]  /*ab70*/  HMMA.16816.F32.BF16 R20, R168.reuse, R130, R36 ;  /* 0x00000082a814723c */ /* 0x040fe20000041824 */
[----:B------:R-:W4:Y:S01]  /*ab80*/  LDSM.16.MT88.4 R36, [R174+0x1f000] ;  /* 0x01f00000ae24783b */ /* 0x000f220000004200 */
[----:B------:R-:W-:Y:S06]  /*ab90*/  MUFU.EX2 R67, R175 ;  /* 0x000000af00437308 */ /* 0x000fec0000000800 */
[C---:B--2---:R-:W-:Y:S08]  /*aba0*/  HMMA.16816.F32.BF16 R80, R168.reuse, R40, R80 ;  /* 0x00000028a850723c */ /* 0x044ff00000041850 */
[C---:B------:R-:W-:Y:S01]  /*abb0*/  HMMA.16816.F32.BF16 R84, R168.reuse, R42, R84 ;  /* 0x0000002aa854723c */ /* 0x040fe20000041854 */
[----:B------:R-:W2:Y:S07]  /*abc0*/  LDSM.16.MT88.4 R40, [R184+0x7000] ;  /* 0x00700000b828783b */ /* 0x000eae0000004200 */
[C---:B------:R-:W-:Y:S01]  /*abd0*/  HMMA.16816.F32.BF16 R156, R168.reuse, R144, R24 ;  /* 0x00000090a89c723c */ /* 0x040fe20000041818 */
[----:B------:R-:W5:Y:S07]  /*abe0*/  LDSM.16.MT88.4 R24, [R0+0x1d000] ;  /* 0x01d000000018783b */ /* 0x000f6e0000004200 */
[C---:B------:R-:W-:Y:S01]  /*abf0*/  HMMA.16816.F32.BF16 R32, R168.reuse, R128, R32 ;  /* 0x00000080a820723c */ /* 0x040fe20000041820 */
[----:B------:R-:W5:Y:S07]  /*ac00*/  LDSM.16.MT88.4 R128, [R0+0x1f000] ;  /* 0x01f000000080783b */ /* 0x000f6e0000004200 */
[----:B------:R-:W-:Y:S01]  /*ac10*/  HMMA.16816.F32.BF16 R116, R168, R118, R68 ;  /* 0x00000076a874723c */ /* 0x000fe20000041844 */
[----:B------:R-:W-:-:S02]  /*ac20*/  MOV R70, R152 ;  /* 0x0000009800467202 */ /* 0x000fc40000000f00 */
[----:B------:R-:W-:-:S05]  /*ac30*/  MOV R71, R153 ;  /* 0x0000009900477202 */ /* 0x000fca0000000f00 */
[C---:B-1----:R-:W-:Y:S01]  /*ac40*/  HMMA.16816.F32.BF16 R152, R168.reuse, R148, R96 ;  /* 0x00000094a898723c */ /* 0x042fe20000041860 */
[----:B------:R-:W1:Y:S07]  /*ac50*/  LDSM.16.MT88.4 R96, [R203+0x7000] ;  /* 0x00700000cb60783b */ /* 0x000e6e0000004200 */
[----:B---3--:R-:W-:Y:S01]  /*ac60*/  HMMA.16816.F32.BF16 R88, R168, R44, R88 ;  /* 0x0000002ca858723c */ /* 0x008fe20000041858 */
[----:B------:R-:W-:-:S05]  /*ac70*/  LOP3.LUT R44, R64, UR24, R71, 0x96, !PT ;  /* 0x00000018402c7c12 */ /* 0x000fca000f8e9647 */
[----:B------:R-:W-:Y:S02]  /*ac80*/  IMAD.WIDE.U32 R68, R44, -0x2daee0ad, RZ ;  /* 0xd2511f532c447825 */ /* 0x000fe400078e00ff */
[C---:B------:R-:W-:Y:S03]  /*ac90*/  HMMA.16816.F32.BF16 R92, R168.reuse, R46, R92 ;  /* 0x0000002ea85c723c */ /* 0x040fe6000004185c */
[----:B------:R-:W-:Y:S02]  /*aca0*/  LOP3.LUT R64, R66, UR4, R69, 0x96, !PT ;  /* 0x0000000442407c12 */ /* 0x000fe4000f8e9645 */
[----:B------:R-:W-:Y:S02]  /*acb0*/  MOV R66, R68 ;  /* 0x0000004400427202 */ /* 0x000fe40000000f00 */
[----:B------:R-:W-:Y:S01]  /*acc0*/  PRMT R65, R68, 0x7773, RZ ;  /* 0x0000777344417816 */ /* 0x000fe200000000ff */
[C---:B----4-:R-:W-:Y:S01]  /*acd0*/  HMMA.16816.F32.BF16 R136, R168.reuse, R38, R136 ;  /* 0x00000026a888723c */ /* 0x050fe20000041888 */
[----:B------:R-:W-:Y:S01]  /*ace0*/  FFMA.FTZ R38, R206, UR17, -R207 ;  /* 0x00000011ce267c23 */ /* 0x000fe200080108cf */
[----:B------:R-:W-:Y:S01]  /*acf0*/  FFMA.FTZ R207, R186, UR17, -R205 ;  /* 0x00000011bacf7c23 */ /* 0x000fe200080108cd */
[----:B------:R-:W-:Y:S01]  /*ad00*/  LOP3.LUT R66, R66, 0xff, RZ, 0xc0, !PT ;  /* 0x000000ff42427812 */ /* 0x000fe200078ec0ff */
[----:B------:R-:W3:Y:S04]  /*ad10*/  MUFU.EX2 R206, R172 ;  /* 0x000000ac00ce7308 */ /* 0x000ee80000000800 */
[C---:B------:R-:W-:Y:S01]  /*ad20*/  HMMA.16816.F32.BF16 R44, R168.reuse, R36, R112 ;  /* 0x00000024a82c723c */ /* 0x040fe20000041870 */
[C---:B------:R-:W-:Y:S01]  /*ad30*/  PRMT R37, R68.reuse, 0x7772, RZ ;  /* 0x0000777244257816 */ /* 0x040fe200000000ff */
[----:B------:R4:W1:Y:S01]  /*ad40*/  MUFU.EX2 R205, R38 ;  /* 0x0000002600cd7308 */ /* 0x0008620000000800 */
[----:B------:R-:W-:Y:S01]  /*ad50*/  PRMT R36, R68, 0x7771, RZ ;  /* 0x0000777144247816 */ /* 0x000fe200000000ff */
[----:B------:R-:W-:Y:S01]  /*ad60*/  LDSM.16.MT88.4 R112, [R184+0x5800] ;  /* 0x00580000b870783b */ /* 0x000fe20000004200 */
[----:B------:R-:W-:Y:S01]  /*ad70*/  PRMT R37, R37, 0x5410, R65 ;  /* 0x0000541025257816 */ /* 0x000fe20000000041 */
[----:B------:R-:W-:Y:S01]  /*ad80*/  MUFU.EX2 R207, R207 ;  /* 0x000000cf00cf7308 */ /* 0x000fe20000000800 */
[----:B------:R-:W-:Y:S01]  /*ad90*/  PRMT R36, R66, 0x5410, R36 ;  /* 0x0000541042247816 */ /* 0x000fe20000000024 */
[----:B--2---:R-:W-:Y:S01]  /*ada0*/  HMMA.16816.F32.BF16 R140, R168, R40, R140 ;  /* 0x00000028a88c723c */ /* 0x004fe2000004188c */
[C---:B------:R-:W-:Y:S01]  /*adb0*/  LOP3.LUT R41, R64.reuse, 0xffff, RZ, 0xc0, !PT ;  /* 0x0000ffff40297812 */ /* 0x040fe200078ec0ff */
[----:B------:R-:W2:Y:S01]  /*adc0*/  LDSM.16.MT88.4 R68, [R174+0x19800] ;  /* 0x01980000ae44783b */ /* 0x000ea20000004200 */
[----:B------:R-:W-:-:S02]  /*add0*/  PRMT R40, R64, 0x7632, R40 ;  /* 0x0000763240287816 */ /* 0x000fc40000000028 */
[----:B------:R-:W-:Y:S02]  /*ade0*/  SHF.R.U32.HI R41, RZ, 0x8, R41 ;  /* 0x00000008ff297819 */ /* 0x000fe40000011629 */
[----:B------:R-:W-:Y:S01]  /*adf0*/  LOP3.LUT R40, R40, 0xff, RZ, 0xc0, !PT ;  /* 0x000000ff28287812 */ /* 0x000fe200078ec0ff */
[C---:B------:R-:W-:Y:S01]  /*ae00*/  HMMA.16816.F32.BF16 R144, R168.reuse, R146, R28 ;  /* 0x00000092a890723c */ /* 0x040fe2000004181c */
[----:B----4-:R-:W-:Y:S02]  /*ae10*/  LOP3.LUT R38, R64, 0xff, RZ, 0xc0, !PT ;  /* 0x000000ff40267812 */ /* 0x010fe400078ec0ff */
[----:B------:R-:W-:Y:S02]  /*ae20*/  SHF.R.U32.HI R64, RZ, 0x18, R64 ;  /* 0x00000018ff407819 */ /* 0x000fe40000011640 */
[----:B------:R-:W-:Y:S02]  /*ae30*/  LOP3.LUT R39, R37, 0xff00ff, RZ, 0xc0, !PT ;  /* 0x00ff00ff25277812 */ /* 0x000fe400078ec0ff */
[----:B------:R-:W-:Y:S01]  /*ae40*/  PRMT R41, R38, 0x5410, R41 ;  /* 0x0000541026297816 */ /* 0x000fe20000000029 */
[----:B------:R-:W-:Y:S01]  /*ae50*/  HMMA.16816.F32.BF16 R48, R168, R124, R48 ;  /* 0x0000007ca830723c */ /* 0x000fe20000041830 */
[----:B------:R-:W-:-:S02]  /*ae60*/  PRMT R38, R40, 0x5410, R64 ;  /* 0x0000541028267816 */ /* 0x000fc40000000040 */
[--C-:B------:R-:W-:Y:S02]  /*ae70*/  HSET2.LE.AND R37, R36, R173.reuse, PT ;  /* 0x000000ad24257233 */ /* 0x100fe40003803000 */
[--C-:B------:R-:W-:Y:S02]  /*ae80*/  HSET2.LE.AND R36, R39, R173.reuse, PT ;  /* 0x000000ad27247233 */ /* 0x100fe40003803000 */
[--C-:B------:R-:W-:Y:S01]  /*ae90*/  HSET2.LE.AND R39, R41, R173.reuse, PT ;  /* 0x000000ad29277233 */ /* 0x100fe20003803000 */
[----:B------:R-:W-:Y:S01]  /*aea0*/  HMMA.16816.F32.BF16 R52, R168, R126, R52 ;  /* 0x0000007ea834723c */ /* 0x000fe20000041834 */
[----:B------:R-:W-:Y:S02]  /*aeb0*/  HSET2.LE.AND R38, R38, R173, PT ;  /* 0x000000ad26267233 */ /* 0x000fe40003803000 */
[----:B------:R-:W-:Y:S01]  /*aec0*/  F2FP.BF16.F32.PACK_AB R40, R204, R216 ;  /* 0x000000d8cc28723e */ /* 0x000fe200000010ff */
[----:B------:R-:W-:-:S04]  /*aed0*/  FADD.FTZ R216, R216, R249 ;  /* 0x000000f9d8d87221 */ /* 0x000fc80000010000 */
[----:B-----5:R-:W-:Y:S01]  /*aee0*/  HMMA.16816.F32.BF16 R28, R168, R24, R72 ;  /* 0x00000018a81c723c */ /* 0x020fe20000041848 */
[----:B------:R-:W4:Y:S01]  /*aef0*/  LDSM.16.MT88.4 R72, [R174+0x1b800] ;  /* 0x01b80000ae48783b */ /* 0x000f220000004200 */
[----:B------:R-:W-:-:S04]  /*af00*/  FADD.FTZ R216, R204, R216 ;  /* 0x000000d8ccd87221 */ /* 0x000fc80000010000 */
[----:B---3--:R-:W-:Y:S02]  /*af10*/  FADD.FTZ R216, R206, R216 ;  /* 0x000000d8ced87221 */ /* 0x008fe40000010000 */
[----:B------:R-:W-:Y:S01]  /*af20*/  HMMA.16816.F32.BF16 R24, R168, R26, R76 ;  /* 0x0000001aa818723c */ /* 0x000fe2000004184c */
[----:B------:R-:W3:Y:S01]  /*af30*/  LDSM.16.MT88.4 R76, [R174+0x1f800] ;  /* 0x01f80000ae4c783b */ /* 0x000ee20000004200 */
[----:B-1----:R-:W-:-:S06]  /*af40*/  FADD.FTZ R243, R205, R216 ;  /* 0x000000d8cdf37221 */ /* 0x002fcc0000010000 */
[C---:B------:R-:W-:Y:S01]  /*af50*/  HMMA.16816.F32.BF16 R124, R168.reuse, R128, R104 ;  /* 0x00000080a87c723c */ /* 0x040fe20000041868 */
[----:B------:R1:W-:Y:S07]  /*af60*/  LDSM.16.MT88.4 R104, [R174+0x1d800] ;  /* 0x01d80000ae68783b */ /* 0x0003ee0000004200 */
[C---:B------:R-:W-:Y:S01]  /*af70*/  HMMA.16816.F32.BF16 R148, R168.reuse, R150, R100 ;  /* 0x00000096a894723c */ /* 0x040fe20000041864 */
[----:B------:R-:W5:Y:S04]  /*af80*/  MUFU.EX2 R101, R187 ;  /* 0x000000bb00657308 */ /* 0x000f680000000800 */
[----:B------:R2:W4:Y:S03]  /*af90*/  MUFU.EX2 R100, R185 ;  /* 0x000000b900647308 */ /* 0x0005260000000800 */
[C---:B------:R-:W-:Y:S01]  /*afa0*/  HMMA.16816.F32.BF16 R128, R168.reuse, R130, R108 ;  /* 0x00000082a880723c */ /* 0x040fe2000004186c */
[----:B------:R-:W-:Y:S07]  /*afb0*/  LDSM.16.MT88.4 R108, [R184+0x3800] ;  /* 0x00380000b86c783b */ /* 0x000fee0000004200 */
[----:B-1----:R-:W-:Y:S01]  /*afc0*/  HMMA.16816.F32.BF16 R172, R168, R96, R164 ;  /* 0x00000060a8ac723c */ /* 0x002fe200000418a4 */
[----:B------:R-:W-:-:S02]  /*afd0*/  MOV R97, R67 ;  /* 0x0000004300617202 */ /* 0x000fc40000000f00 */
[----:B------:R-:W1:Y:S01]  /*afe0*/  LDSM.16.MT88.4 R64, [R184+0x1800] ;  /* 0x00180000b840783b */ /* 0x000e620000004200 */
[----:B-----5:R-:W-:Y:S02]  /*aff0*/  MOV R96, R101 ;  /* 0x0000006500607202 */ /* 0x020fe40000000f00 */
[----:B------:R-:W-:Y:S01]  /*b000*/  F2FP.BF16.F32.PACK_AB R166, R205, R206 ;  /* 0x000000cecda6723e */ /* 0x000fe200000010ff */
[----:B--2---:R-:W2:Y:S01]  /*b010*/  LDSM.16.MT88.4 R184, [R184+0x7800] ;  /* 0x00780000b8b8783b */ /* 0x004ea20000004200 */
[----:B------:R-:W-:Y:S01]  /*b020*/  F2FP.BF16.F32.PACK_AB R165, R96, R97 ;  /* 0x0000006160a5723e */ /* 0x000fe200000010ff */
[----:B------:R-:W-:Y:S01]  /*b030*/  HMMA.16816.F32.BF16 R160, R168, R42, R160 ;  /* 0x0000002aa8a0723c */ /* 0x000fe200000418a0 */
[----:B----4-:R-:W-:Y:S02]  /*b040*/  F2FP.BF16.F32.PACK_AB R167, R100, R207 ;  /* 0x000000cf64a7723e */ /* 0x010fe400000010ff */
[----:B------:R-:W-:Y:S02]  /*b050*/  LOP3.LUT R164, R40, R39, RZ, 0xc0, !PT ;  /* 0x0000002728a47212 */ /* 0x000fe400078ec0ff */
[----:B------:R-:W-:-:S02]  /*b060*/  LOP3.LUT R165, R165, R38, RZ, 0xc0, !PT ;  /* 0x00000026a5a57212 */ /* 0x000fc400078ec0ff */
[----:B------:R-:W-:Y:S01]  /*b070*/  LOP3.LUT R166, R166, R37, RZ, 0xc0, !PT ;  /* 0x00000025a6a67212 */ /* 0x000fe200078ec0ff */
[----:B------:R-:W-:Y:S01]  /*b080*/  HMMA.16816.F32.BF16 R168, R168, R98, R132 ;  /* 0x00000062a8a8723c */ /* 0x000fe20000041884 */
[----:B------:R-:W-:Y:S02]  /*b090*/  LOP3.LUT R167, R167, R36, RZ, 0xc0, !PT ;  /* 0x00000024a7a77212 */ /* 0x000fe400078ec0ff */
[----:B------:R-:W-:-:S05]  /*b0a0*/  MOV R99, R100 ;  /* 0x0000006400637202 */ /* 0x000fca0000000f00 */
[C---:B------:R-:W-:Y:S01]  /*b0b0*/  HMMA.16816.F32.BF16 R36, R164.reuse, R68, R180 ;  /* 0x00000044a424723c */ /* 0x040fe200000418b4 */
[----:B------:R-:W-:Y:S07]  /*b0c0*/  LDSM.16.MT88.4 R180, [R203+0x3800] ;  /* 0x00380000cbb4783b */ /* 0x000fee0000004200 */
[C---:B------:R-:W-:Y:S01]  /*b0d0*/  HMMA.16816.F32.BF16 R40, R164.reuse, R70, R176 ;  /* 0x00000046a428723c */ /* 0x040fe200000418b0 */
[----:B------:R-:W-:Y:S07]  /*b0e0*/  LDSM.16.MT88.4 R176, [R203+0x5800] ;  /* 0x00580000cbb0783b */ /* 0x000fee0000004200 */
[C---:B------:R-:W-:Y:S08]  /*b0f0*/  HMMA.16816.F32.BF16 R68, R164.reuse, R72, R48 ;  /* 0x00000048a444723c */ /* 0x040ff00000041830 */
[C---:B---3--:R-:W-:Y:S08]  /*b100*/  HMMA.16816.F32.BF16 R132, R164.reuse, R76, R44 ;  /* 0x0000004ca484723c */ /* 0x048ff0000004182c */
[----:B-1----:R-:W-:Y:S01]  /*b110*/  HMMA.16816.F32.BF16 R44, R164, R64, R156 ;  /* 0x00000040a42c723c */ /* 0x002fe2000004189c */
[----:B------:R-:W-:-:S02]  /*b120*/  MOV R157, R99 ;  /* 0x00000063009d7202 */ /* 0x000fc40000000f00 */
[----:B------:R-:W-:Y:S02]  /*b130*/  MOV R158, R96 ;  /* 0x00000060009e7202 */ /* 0x000fe40000000f00 */
[----:B------:R-:W-:Y:S02]  /*b140*/  MOV R159, R97 ;  /* 0x00000061009f7202 */ /* 0x000fe40000000f00 */
[----:B------:R-:W-:Y:S01]  /*b150*/  LDSM.16.MT88.4 R96, [R0+0x1d800] ;  /* 0x01d800000060783b */ /* 0x000fe20000004200 */
[C---:B------:R-:W-:Y:S03]  /*b160*/  HMMA.16816.F32.BF16 R48, R164.reuse, R66, R144 ;  /* 0x00000042a430723c */ /* 0x040fe60000041890 */
[----:B------:R-:W1:Y:S05]  /*b170*/  LDSM.16.MT88.4 R64, [R0+0x1b800] ;  /* 0x01b800000040783b */ /* 0x000e6a0000004200 */
[C---:B------:R-:W-:Y:S01]  /*b180*/  HMMA.16816.F32.BF16 R72, R164.reuse, R74, R52 ;  /* 0x0000004aa448723c */ /* 0x040fe20000041834 */
[----:B------:R-:W3:Y:S07]  /*b190*/  LDSM.16.MT88.4 R52, [R0+0x19800] ;  /* 0x019800000034783b */ /* 0x000eee0000004200 */
[C---:B------:R-:W-:Y:S08]  /*b1a0*/  HMMA.16816.F32.BF16 R100, R164.reuse, R104, R80 ;  /* 0x00000068a464723c */ /* 0x040ff00000041850 */
[C---:B------:R-:W-:Y:S01]  /*b1b0*/  HMMA.16816.F32.BF16 R104, R164.reuse, R106, R84 ;  /* 0x0000006aa468723c */ /* 0x040fe20000041854 */
[----:B------:R-:W4:Y:S07]  /*b1c0*/  LDSM.16.MT88.4 R84, [R203+0x1800] ;  /* 0x00180000cb54783b */ /* 0x000f2e0000004200 */
[C---:B------:R-:W-:Y:S08]  /*b1d0*/  HMMA.16816.F32.BF16 R80, R164.reuse, R110, R60 ;  /* 0x0000006ea450723c */ /* 0x040ff0000004183c */
[----:B--2---:R-:W-:Y:S01]  /*b1e0*/  HMMA.16816.F32.BF16 R144, R164, R186, R160 ;  /* 0x000000baa490723c */ /* 0x004fe200000418a0 */
[----:B------:R-:W-:-:S05]  /*b1f0*/  MOV R187, R159 ;  /* 0x0000009f00bb7202 */ /* 0x000fca0000000f00 */
[----:B------:R-:W-:Y:S02]  /*b200*/  FADD.FTZ R3, R187, R3 ;  /* 0x00000003bb037221 */ /* 0x000fe40000010000 */
[C---:B-1----:R-:W-:Y:S08]  /*b210*/  HMMA.16816.F32.BF16 R60, R164.reuse, R64, R16 ;  /* 0x00000040a43c723c */ /* 0x042ff00000041810 */
[C---:B---3--:R-:W-:Y:S01]  /*b220*/  HMMA.16816.F32.BF16 R160, R164.reuse, R52, R8 ;  /* 0x00000034a4a0723c */ /* 0x048fe20000041808 */
[----:B------:R-:W1:Y:S07]  /*b230*/  LDSM.16.MT88.4 R8, [R0+0x1f800] ;  /* 0x01f800000008783b */ /* 0x000e6e0000004200 */
[C---:B------:R-:W-:Y:S01]  /*b240*/  HMMA.16816.F32.BF16 R64, R164.reuse, R66, R4 ;  /* 0x00000042a440723c */ /* 0x040fe20000041804 */
[----:B------:R-:W2:Y:S07]  /*b250*/  LDSM.16.MT88.4 R4, [R203+0x7800] ;  /* 0x00780000cb04783b */ /* 0x000eae0000004200 */
[----:B------:R-:W-:Y:S01]  /*b260*/  HMMA.16816.F32.BF16 R140, R164, R184, R140 ;  /* 0x000000b8a48c723c */ /* 0x000fe2000004188c */
[----:B------:R-:W-:-:S02]  /*b270*/  MOV R184, R158 ;  /* 0x0000009e00b87202 */ /* 0x000fc40000000f00 */
[----:B------:R-:W-:-:S03]  /*b280*/  MOV R185, R157 ;  /* 0x0000009d00b97202 */ /* 0x000fc60000000f00 */
[----:B------:R-:W-:Y:S02]  /*b290*/  FADD.FTZ R3, R184, R3 ;  /* 0x00000003b8037221 */ /* 0x000fe40000010000 */
[----:B------:R-:W-:Y:S02]  /*b2a0*/  HMMA.16816.F32.BF16 R136, R164, R78, R136 ;  /* 0x0000004ea488723c */ /* 0x000fe40000041888 */
[----:B------:R-:W-:-:S04]  /*b2b0*/  FADD.FTZ R3, R207, R3 ;  /* 0x00000003cf037221 */ /* 0x000fc80000010000 */
[----:B------:R-:W-:Y:S01]  /*b2c0*/  FADD.FTZ R242, R185, R3 ;  /* 0x00000003b9f27221 */ /* 0x000fe20000010000 */
[----:B------:R-:W-:Y:S01]  /*b2d0*/  MOV R3, R200 ;  /* 0x000000c800037202 */ /* 0x000fe20000000f00 */
        /* <DEDUP_REMOVED lines=15> */
[----:B------:R-:W-:Y:S01]  /*b3d0*/  HMMA.16816.F32.BF16 R148, R164, R6, R168 ;  /* 0x00000006a494723c */ /* 0x000fe200000418a8 */
[----:B------:R-:W-:Y:S01]  /*b3e0*/  MOV R164, R201 ;  /* 0x000000c900a47202 */ /* 0x000fe20000000f00 */
[----:B------:R-:W-:-:S03]  /*b3f0*/  NOP ;  /* 0x0000000000007918 */ /* 0x000fc60000000000 */
[----:B------:R-:W-:-:S15]  /*b400*/  BRA.U !UP1, `(.L_x_942) ;  /* 0x00000045098c7547 */ /* 0x000fde000b800000 */
[----:B------:R-:W-:-:S04]  /*b410*/  DEPBAR.LE SB0, 0x0 ;  /* 0x000080000000791a */ /* 0x000fc80000000000 */
[----:B------:R-:W-:-:S04]  /*b420*/  UIADD3 UR12, UPT, UPT, UR20, -0x3, URZ ;  /* 0xfffffffd140c7890 */ /* 0x000fc8000fffe0ff */
        /* <DEDUP_REMOVED lines=11> */
[----:B------:R-:W-:Y:S01]  /*b4e0*/  MOV R4, UR4 ;  /* 0x0000000400047c02 */ /* 0x000fe20008000f00 */
[----:B------:R-:W-:Y:S01]  /*b4f0*/  UISETP.NE.AND UP0, UPT, UR20, 0x3, UPT ;  /* 0x000000031400788c */ /* 0x000fe2000bf05270 */
[----:B------:R-:W-:Y:S02]  /*b500*/  LEA.HI.X R7, R8, R227, R3, 0x7, P0 ;  /* 0x000000e308077211 */ /* 0x000fe400000f3c03 */
[----:B------:R-:W-:Y:S01]  /*b510*/  IMAD.U32 R3, RZ, RZ, UR7 ;  /* 0x00000007ff037e24 */ /* 0x000fe2000f8e00ff */
[----:B------:R-:W-:-:S04]  /*b520*/  LEA R8, P0, R4, R228, 0x1 ;  /* 0x000000e404087211 */ /* 0x000fc800078008ff */
[----:B------:R-:W-:Y:S01]  /*b530*/  LEA.HI.X R9, R4, R227, R3, 0x1, P0 ;  /* 0x000000e304097211 */ /* 0x000fe200000f0c03 */
[----:B------:R-:W-:Y:S01]  /*b540*/  IMAD.MOV.U32 R3, RZ, RZ, 0x40 ;  /* 0x00000040ff037424 */ /* 0x000fe200078e00ff */
[----:B------:R-:W-:-:S04]  /*b550*/  ISETP.NE.AND P0, PT, R188, RZ, PT ;  /* 0x000000ffbc00720c */ /* 0x000fc80003f05270 */
[----:B------:R-:W-:-:S04]  /*b560*/  SEL R3, R3, 0xffffffc0, !P0 ;  /* 0xffffffc003037807 */ /* 0x000fc80004000000 */
[----:B------:R-:W-:Y:S01]  /*b570*/  IADD3 R202, PT, PT, R220, R3, RZ ;  /* 0x00000003dcca7210 */ /* 0x000fe20007ffe0ff */
        /* <DEDUP_REMOVED lines=45> */
[----:B-1----:R-:W2:Y:S04]  /*b850*/  LDSM.16.M88.4 R4, [R220+0x10000] ;  /* 0x01000000dc04783b */ /* 0x002ea80000000200 */
[----:B------:R-:W1:Y:S04]  /*b860*/  LDSM.16.M88.4 R168, [R220+0x11000] ;  /* 0x01100000dca8783b */ /* 0x000e680000000200 */
[----:B------:R-:W4:Y:S04]  /*b870*/  LDSM.16.M88.4 R28, [R220+0x11800] ;  /* 0x01180000dc1c783b */ /* 0x000f280000000200 */
[----:B------:R-:W-:Y:S04]  /*b880*/  LDSM.16.M88.4 R12, [R210] ;  /* 0x00000000d20c783b */ /* 0x000fe80000000200 */
[----:B------:R-:W5:Y:S04]  /*b890*/  LDSM.16.M88.4 R20, [R209+0x10800] ;  /* 0x01080000d114783b */ /* 0x000f680000000200 */
[----:B------:R-:W5:Y:S04]  /*b8a0*/  LDSM.16.M88.4 R24, [R209+0x10000] ;  /* 0x01000000d118783b */ /* 0x000f680000000200 */
[----:B------:R-:W5:Y:S04]  /*b8b0*/  LDSM.16.M88.4 R16, [R209+0x11000] ;  /* 0x01100000d110783b */ /* 0x000f680000000200 */
[----:B------:R-:W5:Y:S04]  /*b8c0*/  LDSM.16.M88.4 R204, [R209+0x11800] ;  /* 0x01180000d1cc783b */ /* 0x000f680000000200 */
[----:B------:R-:W-:Y:S01]  /*b8d0*/  LDSM.16.M88.4 R188, [R216] ;  /* 0x00000000d8bc783b */ /* 0x000fe20000000200 */
[C---:B---3--:R-:W-:Y:S03]  /*b8e0*/  HMMA.16816.F32.BF16 R180, R32.reuse, R176, RZ ;  /* 0x000000b020b4723c */ /* 0x048fe600000418ff */
[----:B------:R-:W3:Y:S04]  /*b8f0*/  LDSM.16.M88.4 R196, [R202+0x10000] ;  /* 0x01000000cac4783b */ /* 0x000ee80000000200 */
[----:B------:R-:W-:Y:S01]  /*b900*/  LDSM.16.M88.4 R192, [R202+0x11800] ;  /* 0x01180000cac0783b */ /* 0x000fe20000000200 */
[C---:B------:R-:W-:Y:S03]  /*b910*/  HMMA.16816.F32.BF16 R176, R32.reuse, R178, RZ ;  /* 0x000000b220b0723c */ /* 0x040fe600000418ff */
[----:B------:R-:W-:Y:S04]  /*b920*/  LDSM.16.M88.4 R184, [R3+0x10000] ;  /* 0x0100000003b8783b */ /* 0x000fe80000000200 */
[----:B------:R-:W0:Y:S01]  /*b930*/  LDGDEPBAR ;  /* 0x00000000000079af */ /* 0x000e220000000000 */
[C---:B--2---:R-:W-:Y:S08]  /*b940*/  HMMA.16816.F32.BF16 R8, R32.reuse, R4, RZ ;  /* 0x000000042008723c */ /* 0x044ff000000418ff */
[C---:B-1----:R-:W-:Y:S08]  /*b950*/  HMMA.16816.F32.BF16 R172, R32.reuse, R168, RZ ;  /* 0x000000a820ac723c */ /* 0x042ff000000418ff */
[C---:B------:R-:W-:Y:S08]  /*b960*/  HMMA.16816.F32.BF16 R4, R32.reuse, R6, RZ ;  /* 0x000000062004723c */ /* 0x040ff000000418ff */
[C---:B------:R-:W-:Y:S08]  /*b970*/  HMMA.16816.F32.BF16 R168, R32.reuse, R170, RZ ;  /* 0x000000aa20a8723c */ /* 0x040ff000000418ff */
[C---:B----4-:R-:W-:Y:S08]  /*b980*/  HMMA.16816.F32.BF16 R164, R32.reuse, R28, RZ ;  /* 0x0000001c20a4723c */ /* 0x050ff000000418ff */
[----:B------:R-:W-:Y:S01]  /*b990*/  HMMA.16816.F32.BF16 R32, R32, R30, RZ ;  /* 0x0000001e2020723c */ /* 0x000fe200000418ff */
[----:B------:R-:W1:Y:S07]  /*b9a0*/  LDSM.16.M88.4 R28, [R202+0x10800] ;  /* 0x01080000ca1c783b */ /* 0x000e6e0000000200 */
[C---:B-----5:R-:W-:Y:S08]  /*b9b0*/  HMMA.16816.F32.BF16 R180, R12.reuse, R20, R180 ;  /* 0x000000140cb4723c */ /* 0x060ff000000418b4 */
[C---:B------:R-:W-:Y:S01]  /*b9c0*/  HMMA.16816.F32.BF16 R176, R12.reuse, R22, R176 ;  /* 0x000000160cb0723c */ /* 0x040fe200000418b0 */
[----:B------:R-:W2:Y:S07]  /*b9d0*/  LDSM.16.M88.4 R20, [R202+0x11000] ;  /* 0x01100000ca14783b */ /* 0x000eae0000000200 */
[C---:B------:R-:W-:Y:S08]  /*b9e0*/  HMMA.16816.F32.BF16 R8, R12.reuse, R24, R8 ;  /* 0x000000180c08723c */ /* 0x040ff00000041808 */
[C---:B------:R-:W-:Y:S01]  /*b9f0*/  HMMA.16816.F32.BF16 R4, R12.reuse, R26, R4 ;  /* 0x0000001a0c04723c */ /* 0x040fe20000041804 */
[----:B------:R-:W4:Y:S07]  /*ba00*/  LDSM.16.M88.4 R24, [R203] ;  /* 0x00000000cb18783b */ /* 0x000f2e0000000200 */
        /* <DEDUP_REMOVED lines=18> */
[----:B------:R-:W3:Y:S04]  /*bb30*/  LDSM.16.M88.4 R192, [R220+0x12800] ;  /* 0x01280000dcc0783b */ /* 0x000ee80000000200 */
        /* <DEDUP_REMOVED lines=12> */
[----:B------:R-:W1:Y:S04]  /*bc00*/  LDSM.16.M88.4 R28, [R209+0x12800] ;  /* 0x01280000d11c783b */ /* 0x000e680000000200 */
[----:B------:R-:W1:Y:S03]  /*bc10*/  LDSM.16.M88.4 R24, [R209+0x13000] ;  /* 0x01300000d118783b */ /* 0x000e660000000200 */
[C---:B--2---:R-:W-:Y:S08]  /*bc20*/  HMMA.16816.F32.BF16 R8, R20.reuse, R196, R8 ;  /* 0x000000c41408723c */ /* 0x044ff00000041808 */
[C---:B------:R-:W-:Y:S01]  /*bc30*/  HMMA.16816.F32.BF16 R4, R20.reuse, R198, R4 ;  /* 0x000000c61404723c */ /* 0x040fe20000041804 */
[----:B------:R-:W-:Y:S07]  /*bc40*/  LDSM.16.M88.4 R196, [R216+0x4000] ;  /* 0x00400000d8c4783b */ /* 0x000fee0000000200 */
[C---:B---3--:R-:W-:Y:S08]  /*bc50*/  HMMA.16816.F32.BF16 R180, R20.reuse, R192, R180 ;  /* 0x000000c014b4723c */ /* 0x048ff000000418b4 */
[C---:B------:R-:W-:Y:S01]  /*bc60*/  HMMA.16816.F32.BF16 R176, R20.reuse, R194, R176 ;  /* 0x000000c214b0723c */ /* 0x040fe200000418b0 */
[----:B------:R-:W-:Y:S07]  /*bc70*/  LDSM.16.M88.4 R192, [R202+0x12800] ;  /* 0x01280000cac0783b */ /* 0x000fee0000000200 */
[C---:B------:R-:W-:Y:S08]  /*bc80*/  HMMA.16816.F32.BF16 R172, R20.reuse, R188, R172 ;  /* 0x000000bc14ac723c */ /* 0x040ff000000418ac */
[C---:B------:R-:W-:Y:S01]  /*bc90*/  HMMA.16816.F32.BF16 R168, R20.reuse, R190, R168 ;  /* 0x000000be14a8723c */ /* 0x040fe200000418a8 */
[----:B------:R-:W-:Y:S07]  /*bca0*/  LDSM.16.M88.4 R188, [R202+0x13000] ;  /* 0x01300000cabc783b */ /* 0x000fee0000000200 */
[C---:B----4-:R-:W-:Y:S08]  /*bcb0*/  HMMA.16816.F32.BF16 R164, R20.reuse, R184, R164 ;  /* 0x000000b814a4723c */ /* 0x050ff000000418a4 */
[----:B------:R-:W-:Y:S01]  /*bcc0*/  HMMA.16816.F32.BF16 R32, R20, R186, R32 ;  /* 0x000000ba1420723c */ /* 0x000fe20000041820 */
[----:B------:R-:W2:Y:S04]  /*bcd0*/  LDSM.16.M88.4 R20, [R209+0x13800] ;  /* 0x01380000d114783b */ /* 0x000ea80000000200 */
[----:B------:R-:W-:Y:S03]  /*bce0*/  LDSM.16.M88.4 R184, [R202+0x13800] ;  /* 0x01380000cab8783b */ /* 0x000fe60000000200 */
[C---:B-----5:R-:W-:Y:S08]  /*bcf0*/  HMMA.16816.F32.BF16 R8, R16.reuse, R12, R8 ;  /* 0x0000000c1008723c */ /* 0x060ff00000041808 */
[C---:B------:R-:W-:Y:S01]  /*bd00*/  HMMA.16816.F32.BF16 R4, R16.reuse, R14, R4 ;  /* 0x0000000e1004723c */ /* 0x040fe20000041804 */
[----:B------:R-:W3:Y:S07]  /*bd10*/  LDSM.16.M88.4 R12, [R202+0x12000] ;  /* 0x01200000ca0c783b */ /* 0x000eee0000000200 */
[C---:B-1----:R-:W-:Y:S08]  /*bd20*/  HMMA.16816.F32.BF16 R180, R16.reuse, R28, R180 ;  /* 0x0000001c10b4723c */ /* 0x042ff000000418b4 */
[C---:B------:R-:W-:Y:S01]  /*bd30*/  HMMA.16816.F32.BF16 R176, R16.reuse, R30, R176 ;  /* 0x0000001e10b0723c */ /* 0x040fe200000418b0 */
[----:B------:R-:W-:Y:S07]  /*bd40*/  LDSM.16.M88.4 R28, [R203+0x4000] ;  /* 0x00400000cb1c783b */ /* 0x000fee0000000200 */
[C---:B------:R-:W-:Y:S08]  /*bd50*/  HMMA.16816.F32.BF16 R172, R16.reuse, R24, R172 ;  /* 0x0000001810ac723c */ /* 0x040ff000000418ac */
        /* <DEDUP_REMOVED lines=10> */
[C---:B------:R-:W-:Y:S08]  /*be00*/  HMMA.16816.F32.BF16 R176, R196.reuse, R194, R176 ;  /* 0x000000c2c4b0723c */ /* 0x040ff000000418b0 */
        /* <DEDUP_REMOVED lines=9> */
[----:B------:R-:W-:Y:S07]  /*bea0*/  LDSM.16.M88.4 R20, [R209+0x14000] ;  /* 0x01400000d114783b */ /* 0x000fee0000000200 */
[C---:B--2---:R-:W-:Y:S08]  /*beb0*/  HMMA.16816.F32.BF16 R172, R28.reuse, R16, R172 ;  /* 0x000000101cac723c */ /* 0x044ff000000418ac */
[C---:B------:R-:W-:Y:S01]  /*bec0*/  HMMA.16816.F32.BF16 R168, R28.reuse, R18, R168 ;  /* 0x000000121ca8723c */ /* 0x040fe200000418a8 */
[----:B------:R-:W1:Y:S07]  /*bed0*/  LDSM.16.M88.4 R16, [R220+0x15000] ;  /* 0x01500000dc10783b */ /* 0x000e6e0000000200 */
[C---:B---3--:R-:W-:Y:S01]  /*bee0*/  HMMA.16816.F32.BF16 R192, R28.reuse, R12, R164 ;  /* 0x0000000c1cc0723c */ /* 0x048fe200000418a4 */
[----:B------:R-:W2:Y:S07]  /*bef0*/  LDSM.16.M88.4 R164, [R210+0x8000] ;  /* 0x00800000d2a4783b */ /* 0x000eae0000000200 */
[C---:B------:R-:W-:Y:S08]  /*bf00*/  HMMA.16816.F32.BF16 R8, R28.reuse, R24, R8 ;  /* 0x000000181c08723c */ /* 0x040ff00000041808 */
[C---:B------:R-:W-:Y:S01]  /*bf10*/  HMMA.16816.F32.BF16 R4, R28.reuse, R26, R4 ;  /* 0x0000001a1c04723c */ /* 0x040fe20000041804 */
[----:B------:R-:W3:Y:S07]  /*bf20*/  LDSM.16.M88.4 R24, [R220+0x14800] ;  /* 0x01480000dc18783b */ /* 0x000eee0000000200 */
[----:B------:R-:W-:Y:S01]  /*bf30*/  HMMA.16816.F32.BF16 R32, R28, R14, R32 ;  /* 0x0000000e1c20723c */ /* 0x000fe20000041820 */
[----:B------:R-:W5:Y:S04]  /*bf40*/  LDSM.16.M88.4 R12, [R209+0x14800] ;  /* 0x01480000d10c783b */ /* 0x000f680000000200 */
[----:B------:R-:W-:Y:S03]  /*bf50*/  LDSM.16.M88.4 R28, [R209+0x15000] ;  /* 0x01500000d11c783b */ /* 0x000fe60000000200 */
[C---:B----4-:R-:W-:Y:S08]  /*bf60*/  HMMA.16816.F32.BF16 R8, R188.reuse, R184, R8 ;  /* 0x000000b8bc08723c */ /* 0x050ff00000041808 */
[C---:B------:R-:W-:Y:S01]  /*bf70*/  HMMA.16816.F32.BF16 R4, R188.reuse, R186, R4 ;  /* 0x000000babc04723c */ /* 0x040fe20000041804 */
[----:B------:R-:W4:Y:S07]  /*bf80*/  LDSM.16.M88.4 R184, [R209+0x15800] ;  /* 0x01580000d1b8783b */ /* 0x000f2e0000000200 */
[C---:B-1----:R-:W-:Y:S08]  /*bf90*/  HMMA.16816.F32.BF16 R172, R188.reuse, R16, R172 ;  /* 0x00000010bcac723c */ /* 0x042ff000000418ac */
[----:B------:R-:W-:Y:S01]  /*bfa0*/  HMMA.16816.F32.BF16 R168, R188, R18, R168 ;  /* 0x00000012bca8723c */ /* 0x000fe200000418a8 */
[----:B------:R-:W-:Y:S07]  /*bfb0*/  LDSM.16.M88.4 R16, [R202+0x14000] ;  /* 0x01400000ca10783b */ /* 0x000fee0000000200 */
[C---:B--2---:R-:W-:Y:S08]  /*bfc0*/  HMMA.16816.F32.BF16 R8, R164.reuse, R20, R8 ;  /* 0x00000014a408723c */ /* 0x044ff00000041808 */
[----:B------:R-:W-:Y:S01]  /*bfd0*/  HMMA.16816.F32.BF16 R4, R164, R22, R4 ;  /* 0x00000016a404723c */ /* 0x000fe20000041804 */
[----:B------:R-:W1:Y:S07]  /*bfe0*/  LDSM.16.M88.4 R20, [R216+0x8000] ;  /* 0x00800000d814783b */ /* 0x000e6e0000000200 */
[C---:B---3--:R-:W-:Y:S08]  /*bff0*/  HMMA.16816.F32.BF16 R180, R188.reuse, R24, R180 ;  /* 0x00000018bcb4723c */ /* 0x048ff000000418b4 */
[C---:B------:R-:W-:Y:S01]  /*c000*/  HMMA.16816.F32.BF16 R176, R188.reuse, R26, R176 ;  /* 0x0000001abcb0723c */ /* 0x040fe200000418b0 */
[----:B------:R-:W2:Y:S07]  /*c010*/  LDSM.16.M88.4 R24, [R202+0x14800] ;  /* 0x01480000ca18783b */ /* 0x000eae0000000200 */
[C---:B------:R-:W-:Y:S08]  /*c020*/  HMMA.16816.F32.BF16 R192, R188.reuse, R196, R192 ;  /* 0x000000c4bcc0723c */ /* 0x040ff000000418c0 */
[----:B------:R-:W-:Y:S01]  /*c030*/  HMMA.16816.F32.BF16 R32, R188, R198, R32 ;  /* 0x000000c6bc20723c */ /* 0x000fe20000041820 */
[----:B------:R-:W-:Y:S04]  /*c040*/  LDSM.16.M88.4 R196, [R210+0xc000] ;  /* 0x00c00000d2c4783b */ /* 0x000fe80000000200 */
[----:B------:R-:W-:Y:S03]  /*c050*/  LDSM.16.M88.4 R188, [R209+0x16000] ;  /* 0x01600000d1bc783b */ /* 0x000fe60000000200 */
[C---:B-----5:R-:W-:Y:S08]  /*c060*/  HMMA.16816.F32.BF16 R180, R164.reuse, R12, R180 ;  /* 0x0000000ca4b4723c */ /* 0x060ff000000418b4 */
[C---:B------:R-:W-:Y:S01]  /*c070*/  HMMA.16816.F32.BF16 R176, R164.reuse, R14, R176 ;  /* 0x0000000ea4b0723c */ /* 0x040fe200000418b0 */
[----:B------:R-:W3:Y:S07]  /*c080*/  LDSM.16.M88.4 R12, [R202+0x15000] ;  /* 0x01500000ca0c783b */ /* 0x000eee0000000200 */
[C---:B----4-:R-:W-:Y:S08]  /*c090*/  HMMA.16816.F32.BF16 R192, R164.reuse, R184, R192 ;  /* 0x000000b8a4c0723c */ /* 0x050ff000000418c0 */
[C---:B------:R-:W-:Y:S08]  /*c0a0*/  HMMA.16816.F32.BF16 R172, R164.reuse, R28, R172 ;  /* 0x0000001ca4ac723c */ /* 0x040ff000000418ac */
[C---:B------:R-:W-:Y:S01]  /*c0b0*/  HMMA.16816.F32.BF16 R168, R164.reuse, R30, R168 ;  /* 0x0000001ea4a8723c */ /* 0x040fe200000418a8 */
[----:B------:R-:W4:Y:S07]  /*c0c0*/  LDSM.16.M88.4 R28, [R202+0x15800] ;  /* 0x01580000ca1c783b */ /* 0x000f2e0000000200 */
[----:B------:R-:W-:Y:S01]  /*c0d0*/  HMMA.16816.F32.BF16 R184, R164, R186, R32 ;  /* 0x000000baa4b8723c */ /* 0x000fe20000041820 */
[----:B------:R-:W-:Y:S04]  /*c0e0*/  LDSM.16.M88.4 R164, [R203+0x8000] ;  /* 0x00800000cba4783b */ /* 0x000fe80000000200 */
        /* <DEDUP_REMOVED lines=19> */
[----:B------:R-:W1:Y:S04]  /*c220*/  LDSM.16.M88.4 R16, [R220+0x17000] ;  /* 0x01700000dc10783b */ /* 0x000e680000000200 */
[----:B------:R-:W1:Y:S03]  /*c230*/  LDSM.16.M88.4 R220, [R220+0x17800] ;  /* 0x01780000dcdc783b */ /* 0x000e660000000200 */
        /* <DEDUP_REMOVED lines=9> */
[----:B------:R-:W-:Y:S07]  /*c2d0*/  LDSM.16.M88.4 R20, [R209+0x17800] ;  /* 0x01780000d114783b */ /* 0x000fee0000000200 */
[C---:B-----5:R-:W-:Y:S08]  /*c2e0*/  HMMA.16816.F32.BF16 R180, R28.reuse, R32, R180 ;  /* 0x000000201cb4723c */ /* 0x060ff000000418b4 */
[C---:B------:R-:W-:Y:S01]  /*c2f0*/  HMMA.16816.F32.BF16 R176, R28.reuse, R34, R176 ;  /* 0x000000221cb0723c */ /* 0x040fe200000418b0 */
[----:B------:R-:W-:Y:S07]  /*c300*/  LDSM.16.M88.4 R32, [R202+0x16800] ;  /* 0x01680000ca20783b */ /* 0x000fee0000000200 */
[C---:B-1----:R-:W-:Y:S08]  /*c310*/  HMMA.16816.F32.BF16 R172, R28.reuse, R16, R172 ;  /* 0x000000101cac723c */ /* 0x042ff000000418ac */
        /* <DEDUP_REMOVED lines=18> */
[----:B------:R-:W-:Y:S01]  /*c440*/  HMMA.16816.F32.BF16 R184, R196, R22, R184 ;  /* 0x00000016c4b8723c */ /* 0x000fe200000418b8 */
[----:B------:R3:W4:Y:S01]  /*c450*/  LDSM.16.M88.4 R20, [R3+0x17000] ;  /* 0x017000000314783b */ /* 0x0007220000000200 */
[----:B------:R-:W-:-:S06]  /*c460*/  DEPBAR.LE SB0, 0x0 ;  /* 0x000080000000791a */ /* 0x000fcc0000000000 */
[C---:B------:R-:W-:Y:S08]  /*c470*/  HMMA.16816.F32.BF16 R180, R28.reuse, R32, R180 ;  /* 0x000000201cb4723c */ /* 0x040ff000000418b4 */
[C---:B------:R-:W-:Y:S08]  /*c480*/  HMMA.16816.F32.BF16 R176, R28.reuse, R34, R176 ;  /* 0x000000221cb0723c */ /* 0x040ff000000418b0 */
[----:B------:R-:W-:Y:S01]  /*c490*/  HMMA.16816.F32.BF16 R32, R28, R204, R192 ;  /* 0x000000cc1c20723c */ /* 0x000fe200000418c0 */
[----:B------:R-:W-:Y:S01]  /*c4a0*/  SHF.L.U32 R193, R213, 0x1, RZ ;  /* 0x00000001d5c17819 */ /* 0x000fe200000006ff */
[----:B---3--:R-:W-:-:S03]  /*c4b0*/  IMAD.U32 R3, RZ, RZ, UR20 ;  /* 0x00000014ff037e24 */ /* 0x008fc6000f8e00ff */
[----:B------:R-:W-:-:S03]  /*c4c0*/  LOP3.LUT R194, R193, 0x6, RZ, 0xc0, !PT ;  /* 0x00000006c1c27812 */ /* 0x000fc600078ec0ff */
[----:B------:R-:W-:Y:S02]  /*c4d0*/  HMMA.16816.F32.BF16 R172, R28, R164, R172 ;  /* 0x000000a41cac723c */ /* 0x000fe400000418ac */
[----:B------:R-:W-:-:S06]  /*c4e0*/  IMAD R3, R3, 0x40, R194 ;  /* 0x0000004003037824 */ /* 0x000fcc00078e02c2 */
[C---:B------:R-:W-:Y:S08]  /*c4f0*/  HMMA.16816.F32.BF16 R168, R28.reuse, R166, R168 ;  /* 0x000000a61ca8723c */ /* 0x040ff000000418a8 */
[----:B------:R-:W-:Y:S08]  /*c500*/  HMMA.16816.F32.BF16 R184, R28, R206, R184 ;  /* 0x000000ce1cb8723c */ /* 0x000ff000000418b8 */
[C---:B--2---:R-:W-:Y:S08]  /*c510*/  HMMA.16816.F32.BF16 R8, R12.reuse, R188, R8 ;  /* 0x000000bc0c08723c */ /* 0x044ff00000041808 */
[----:B-1----:R-:W-:Y:S01]  /*c520*/  HMMA.16816.F32.BF16 R32, R12, R16, R32 ;  /* 0x000000100c20723c */ /* 0x002fe20000041820 */
[----:B------:R-:W-:-:S04]  /*c530*/  IADD3 R17, PT, PT, R3, -0xc0, RZ ;  /* 0xffffff4003117810 */ /* 0x000fc80007ffe0ff */
[----:B------:R-:W-:Y:S02]  /*c540*/  I2FP.F32.U32 R16, R17 ;  /* 0x0000001100107245 */ /* 0x000fe40000201000 */
[C---:B------:R-:W-:Y:S01]  /*c550*/  ISETP.GE.AND P0, PT, R17.reuse, R208, PT ;  /* 0x000000d01100720c */ /* 0x040fe20003f06270 */
[----:B------:R-:W-:Y:S01]  /*c560*/  HMMA.16816.F32.BF16 R4, R12, R190, R4 ;  /* 0x000000be0c04723c */ /* 0x000fe20000041804 */
[----:B------:R-:W-:Y:S01]  /*c570*/  BAR.SYNC.DEFER_BLOCKING 0x0 ;  /* 0x0000000000007b1d */ /* 0x000fe20000010000 */
[----:B------:R-:W-:Y:S01]  /*c580*/  ISETP.GE.AND P5, PT, R17, R2, PT ;  /* 0x000000021100720c */ /* 0x000fe20003fa6270 */
[C---:B------:R-:W-:Y:S01]  /*c590*/  FFMA.FTZ R8, R16.reuse, UR5, R8 ;  /* 0x0000000510087c23 */ /* 0x040fe20008010008 */
[----:B------:R-:W-:Y:S01]  /*c5a0*/  FFMA.FTZ R16, R16, UR5, R10 ;  /* 0x0000000510107c23 */ /* 0x000fe2000801000a */
[----:B------:R-:W-:-:S03]  /*c5b0*/  VIADD R10, R3, 0xffffff41 ;  /* 0xffffff41030a7836 */ /* 0x000fc60000000000 */
[C---:B------:R-:W-:Y:S08]  /*c5c0*/  HMMA.16816.F32.BF16 R180, R12.reuse, R24, R180 ;  /* 0x000000180cb4723c */ /* 0x040ff000000418b4 */
[C---:B------:R-:W-:Y:S08]  /*c5d0*/  HMMA.16816.F32.BF16 R176, R12.reuse, R26, R176 ;  /* 0x0000001a0cb0723c */ /* 0x040ff000000418b0 */
[C---:B----4-:R-:W-:Y:S08]  /*c5e0*/  HMMA.16816.F32.BF16 R172, R12.reuse, R20, R172 ;  /* 0x000000140cac723c */ /* 0x050ff000000418ac */
[C---:B------:R-:W-:Y:S08]  /*c5f0*/  HMMA.16816.F32.BF16 R168, R12.reuse, R22, R168 ;  /* 0x000000160ca8723c */ /* 0x040ff000000418a8 */
[----:B------:R-:W-:Y:S01]  /*c600*/  HMMA.16816.F32.BF16 R184, R12, R18, R184 ;  /* 0x000000120cb8723c */ /* 0x000fe200000418b8 */
[C---:B------:R-:W-:Y:S01]  /*c610*/  VIADD R12, R3.reuse, 0xffffff78 ;  /* 0xffffff78030c7836 */ /* 0x040fe20000000000 */
[----:B------:R-:W-:Y:S01]  /*c620*/  P2R R14, PR, RZ, 0x1 ;  /* 0x00000001ff0e7803 */ /* 0x000fe20000000000 */
[C---:B------:R-:W-:Y:S01]  /*c630*/  VIADD R13, R3.reuse, 0xffffff49 ;  /* 0xffffff49030d7836 */ /* 0x040fe20000000000 */
[----:B------:R-:W-:-:S02]  /*c640*/  IADD3 R15, PT, PT, R3, -0xb8, RZ ;  /* 0xffffff48030f7810 */ /* 0x000fc40007ffe0ff */
[----:B------:R-:W-:Y:S01]  /*c650*/  ISETP.GE.AND P6, PT, R12, R208, PT ;  /* 0x000000d00c00720c */ /* 0x000fe20003fc6270 */
[----:B------:R-:W-:-:S13]  /*c660*/  BRA.U !UP0, `(.L_x_944) ;  /* 0x0000000508047547 */ /* 0x000fda000b800000 */
[----:B------:R-:W-:-:S04]  /*c670*/  UIADD3 UR7, UPT, UPT, UR20, -0x4, URZ ;  /* 0xfffffffc14077890 */ /* 0x000fc8000fffe0ff */
[----:B------:R-:W-:-:S04]  /*c680*/  UIMAD.WIDE.U32 UR8, UR7, UR10, URZ ;  /* 0x0000000a070872a5 */ /* 0x000fc8000f8e00ff */
[----:B------:R-:W-:Y:S02]  /*c690*/  UIMAD UR7, UR7, UR11, UR9 ;  /* 0x0000000b070772a4 */ /* 0x000fe4000f8e0209 */
[----:B------:R-:W-:Y:S01]  /*c6a0*/  IMAD.U32 R18, RZ, RZ, UR8 ;  /* 0x00000008ff127e24 */ /* 0x000fe2000f8e00ff */
[----:B------:R-:W-:Y:S01]  /*c6b0*/  USHF.L.U32 UR4, UR8, 0x6, URZ ;  /* 0x0000000608047899 */ /* 0x000fe200080006ff */
[----:B------:R-:W-:Y:S02]  /*c6c0*/  IMAD.U32 R19, RZ, RZ, UR9 ;  /* 0x00000009ff137e24 */ /* 0x000fe4000f8e00ff */
[----:B------:R-:W-:Y:S01]  /*c6d0*/  IMAD.U32 R17, RZ, RZ, UR7 ;  /* 0x00000007ff117e24 */ /* 0x000fe2000f8e00ff */
[----:B------:R-:W-:Y:S01]  /*c6e0*/  LEA R26, P0, R18, R230, 0x7 ;  /* 0x000000e6121a7211 */ /* 0x000fe200078038ff */
[----:B------:R-:W-:-:S03]  /*c6f0*/  USHF.L.U64.HI UR7, UR8, 0x6, UR7 ;  /* 0x0000000608077899 */ /* 0x000fc60008010207 */
[-C--:B------:R-:W-:Y:S01]  /*c700*/  LEA.HI.X R27, R18, R229.reuse, R17, 0x7, P0 ;  /* 0x000000e5121b7211 */ /* 0x080fe200000f3c11 */
[----:B------:R-:W-:Y:S01]  /*c710*/  IMAD.U32 R18, RZ, RZ, UR4 ;  /* 0x00000004ff127e24 */ /* 0x000fe2000f8e00ff */
[----:B------:R-:W-:Y:S01]  /*c720*/  ULEA UR4, UP0, UR10, UR4, 0x5 ;  /* 0x000000040a047291 */ /* 0x000fe2000f8028ff */
[----:B------:R-:W-:Y:S02]  /*c730*/  IMAD.U32 R17, RZ, RZ, UR7 ;  /* 0x00000007ff117e24 */ /* 0x000fe4000f8e00ff */
[----:B------:R-:W-:Y:S01]  /*c740*/  @!PT LDS RZ, [RZ] ;  /* 0x00000000fffff984 */ /* 0x000fe20000000800 */
[----:B------:R-:W-:Y:S01]  /*c750*/  @!PT LDS RZ, [RZ] ;  /* 0x00000000fffff984 */ /* 0x000fe20000000800 */
[----:B------:R-:W-:Y:S01]  /*c760*/  @!PT LDS RZ, [RZ] ;  /* 0x00000000fffff984 */ /* 0x000fe20000000800 */
[----:B------:R1:W-:Y:S01]  /*c770*/  @!P4 LDGSTS.E.BYPASS.LTC128B.128 [R231+0x10000], desc[UR22][R26.64] ;  /* 0x100000001ae7cfae */ /* 0x0003e2000b981a16 */
[C---:B------:R-:W-:Y:S01]  /*c780*/  @!P3 LEA R24, P0, R18.reuse, R230, 0x1 ;  /* 0x000000e61218b211 */ /* 0x040fe200078008ff */
[----:B------:R-:W-:Y:S02]  /*c790*/  ULEA.HI.X UR7, UR10, UR7, UR11, 0x5, UP0 ;  /* 0x000000070a077291 */ /* 0x000fe400080f2c0b */
[----:B------:R1:W-:Y:S01]  /*c7a0*/  @P4 STS.128 [R231+0x10000], RZ ;  /* 0x010000ffe7004388 */ /* 0x0003e20000000c00 */
[----:B------:R-:W-:-:S02]  /*c7b0*/  @!P3 LEA.HI.X R25, R18, R229, R17, 0x1, P0 ;  /* 0x000000e51219b211 */ /* 0x000fc400000f0c11 */
[----:B------:R-:W-:-:S03]  /*c7c0*/  @!P2 LEA R22, P0, R18, R230, 0x1 ;  /* 0x000000e61216a211 */ /* 0x000fc600078008ff */
[----:B------:R-:W-:Y:S01]  /*c7d0*/  @!PT LDS RZ, [RZ] ;  /* 0x00000000fffff984 */ /* 0x000fe20000000800 */
[----:B------:R-:W-:Y:S01]  /*c7e0*/  @!PT LDS RZ, [RZ] ;  /* 0x00000000fffff984 */ /* 0x000fe20000000800 */
[----:B------:R-:W-:Y:S01]  /*c7f0*/  @!PT LDS RZ, [RZ] ;  /* 0x00000000fffff984 */ /* 0x000fe20000000800 */
[----:B------:R1:W-:Y:S01]  /*c800*/  @!P3 LDGSTS.E.BYPASS.LTC128B.128 [R231+0x12000], desc[UR22][R24.64+0x80] ;  /* 0x1200008018e7bfae */ /* 0x0003e2000b981a16 */
[CCC-:B------:R-:W-:Y:S02]  /*c810*/  @!P2 LEA.HI.X R23, R18.reuse, R229.reuse, R17.reuse, 0x1, P0 ;  /* 0x000000e51217a211 */ /* 0x1c0fe400000f0c11 */
[C---:B------:R-:W-:Y:S01]  /*c820*/  @!P1 LEA R20, P0, R18.reuse, R230, 0x1 ;  /* 0x000000e612149211 */ /* 0x040fe200078008ff */
[----:B------:R1:W-:Y:S03]  /*c830*/  @P3 STS.128 [R231+0x12000], RZ ;  /* 0x012000ffe7003388 */ /* 0x0003e60000000c00 */
[----:B------:R-:W-:Y:S01]  /*c840*/  @!P1 LEA.HI.X R21, R18, R229, R17, 0x1, P0 ;  /* 0x000000e512159211 */ /* 0x000fe200000f0c11 */
[----:B------:R-:W-:Y:S01]  /*c850*/  IMAD.U32 R18, RZ, RZ, UR4 ;  /* 0x00000004ff127e24 */ /* 0x000fe2000f8e00ff */
[----:B------:R-:W-:Y:S01]  /*c860*/  @!PT LDS RZ, [RZ] ;  /* 0x00000000fffff984 */ /* 0x000fe20000000800 */
[----:B------:R-:W-:Y:S01]  /*c870*/  @!PT LDS RZ, [RZ] ;  /* 0x00000000fffff984 */ /* 0x000fe20000000800 */
[----:B------:R-:W-:Y:S01]  /*c880*/  @!PT LDS RZ, [RZ] ;  /* 0x00000000fffff984 */ /* 0x000fe20000000800 */
[----:B------:R1:W-:Y:S01]  /*c890*/  @!P2 LDGSTS.E.BYPASS.LTC128B.128 [R231+0x14000], desc[UR22][R22.64+0x100] ;  /* 0x1400010016e7afae */ /* 0x0003e2000b981a16 */
[----:B------:R-:W-:-:S03]  /*c8a0*/  IMAD.U32 R17, RZ, RZ, UR7 ;  /* 0x00000007ff117e24 */ /* 0x000fc6000f8e00ff */
        /* <DEDUP_REMOVED lines=29> */
.L_x_944:
[----:B------:R-:W-:Y:S01]  /*ca80*/  ISETP.GE.AND P0, PT, R12, R2, PT ;  /* 0x000000020c00720c */ /* 0x000fe20003f06270 */
[----:B------:R-:W-:Y:S01]  /*ca90*/  USHF.L.U32 UR17, UR20, 0x1, URZ ;  /* 0x0000000114117899 */ /* 0x000fe200080006ff */
[----:B------:R-:W-:Y:S01]  /*caa0*/  I2FP.F32.U32 R12, R12 ;  /* 0x0000000c000c7245 */ /* 0x000fe20000201000 */
[----:B------:R-:W-:Y:S01]  /*cab0*/  UIADD3 UR11, UPT, UPT, UR30, -0x61c88647, URZ ;  /* 0x9e3779b91e0b7890 */ /* 0x000fe2000fffe0ff */
[----:B------:R-:W-:Y:S01]  /*cac0*/  ISETP.NE.AND P4, PT, R14, RZ, PT ;  /* 0x000000ff0e00720c */ /* 0x000fe20003f85270 */
[----:B------:R-:W-:Y:S01]  /*cad0*/  UIADD3 UR4, UPT, UPT, UR17, -0x6, URZ ;  /* 0xfffffffa11047890 */ /* 0x000fe2000fffe0ff */
[----:B------:R-:W-:Y:S01]  /*cae0*/  ISETP.GE.AND P3, PT, R10, R208, PT ;  /* 0x000000d00a00720c */ /* 0x000fe20003f66270 */
[----:B------:R-:W-:Y:S01]  /*caf0*/  FFMA.FTZ R184, R12, UR5, R184 ;  /* 0x000000050cb87c23 */ /* 0x000fe200080100b8 */
[----:B------:R-:W-:Y:S01]  /*cb00*/  ISETP.GE.AND P1, PT, R10, R2, PT ;  /* 0x000000020a00720c */ /* 0x000fe20003f26270 */
[----:B------:R-:W-:Y:S01]  /*cb10*/  FFMA.FTZ R12, R12, UR5, R186 ;  /* 0x000000050c0c7c23 */ /* 0x000fe200080100ba */
[----:B------:R-:W-:Y:S01]  /*cb20*/  I2FP.F32.U32 R14, R10 ;  /* 0x0000000a000e7245 */ /* 0x000fe20000201000 */
[----:B------:R-:W-:Y:S01]  /*cb30*/  UIADD3 UR10, UPT, UPT, UR30, 0x3c6ef372, URZ ;  /* 0x3c6ef3721e0a7890 */ /* 0x000fe2000fffe0ff */
[----:B------:R-:W-:Y:S01]  /*cb40*/  FSEL R10, R8, -INF , !P4 ;  /* 0xff800000080a7808 */ /* 0x000fe20006000000 */
[----:B------:R-:W-:Y:S01]  /*cb50*/  UIADD3 UR16, UPT, UPT, UR31, 0x76cf5d0a, URZ ;  /* 0x76cf5d0a1f107890 */ /* 0x000fe2000fffe0ff */
[----:B------:R-:W-:Y:S01]  /*cb60*/  FSEL R8, R16, -INF , !P5 ;  /* 0xff80000010087808 */ /* 0x000fe20006800000 */
[----:B------:R-:W-:Y:S01]  /*cb70*/  UIADD3 UR15, UPT, UPT, UR31, 0x32370b8f, URZ ;  /* 0x32370b8f1f0f7890 */ /* 0x000fe2000fffe0ff */
[----:B------:R-:W-:Y:S01]  /*cb80*/  FSEL R184, R184, -INF , !P6 ;  /* 0xff800000b8b87808 */ /* 0x000fe20007000000 */
[----:B------:R-:W-:Y:S01]  /*cb90*/  UIADD3 UR9, UPT, UPT, UR30, -0x255992d5, URZ ;  /* 0xdaa66d2b1e097890 */ /* 0x000fe2000fffe0ff */
[C---:B------:R-:W-:Y:S01]  /*cba0*/  ISETP.GE.AND P5, PT, R13.reuse, R208, PT ;  /* 0x000000d00d00720c */ /* 0x040fe20003fa6270 */
[----:B------:R-:W2:Y:S01]  /*cbb0*/  LDCU UR21, c[0x0][0x45c] ;  /* 0x00008b80ff1577ac */ /* 0x000ea20008000800 */
[----:B------:R-:W-:Y:S01]  /*cbc0*/  ISETP.GE.AND P6, PT, R13, R2, PT ;  /* 0x000000020d00720c */ /* 0x000fe20003fc6270 */
[----:B------:R-:W3:Y:S01]  /*cbd0*/  LDC R19, c[0x0][0x4f8] ;  /* 0x00013e00ff137b82 */ /* 0x000ee20000000800 */
[----:B------:R-:W-:Y:S01]  /*cbe0*/  I2FP.F32.U32 R17, R15 ;  /* 0x0000000f00117245 */ /* 0x000fe20000201000 */
[----:B------:R-:W-:Y:S01]  /*cbf0*/  UIADD3 UR14, UPT, UPT, UR31, -0x126145ec, URZ ;  /* 0xed9eba141f0e7890 */ /* 0x000fe2000fffe0ff */
[----:B------:R-:W-:Y:S01]  /*cc00*/  I2FP.F32.U32 R13, R13 ;  /* 0x0000000d000d7245 */ /* 0x000fe20000201000 */
[----:B------:R-:W-:Y:S01]  /*cc10*/  UIADD3 UR13, UPT, UPT, UR31, -0x56f99767, URZ ;  /* 0xa90668991f0d7890 */ /* 0x000fe2000fffe0ff */
[----:B------:R-:W-:Y:S01]  /*cc20*/  ISETP.GE.AND P2, PT, R15, R208, PT ;  /* 0x000000d00f00720c */ /* 0x000fe20003f46270 */
[----:B------:R-:W-:Y:S01]  /*cc30*/  FFMA.FTZ R6, R17, UR5, R6 ;  /* 0x0000000511067c23 */ /* 0x000fe20008010006 */
[----:B------:R-:W-:Y:S01]  /*cc40*/  ISETP.GE.AND P4, PT, R15, R2, PT ;  /* 0x000000020f00720c */ /* 0x000fe20003f86270 */
[C---:B------:R-:W-:Y:S01]  /*cc50*/  FFMA.FTZ R15, R14.reuse, UR5, R9 ;  /* 0x000000050e0f7c23 */ /* 0x040fe20008010009 */
[----:B------:R-:W-:Y:S01]  /*cc60*/  FFMA.FTZ R14, R14, UR5, R11 ;  /* 0x000000050e0e7c23 */ /* 0x000fe2000801000b */
[----:B------:R-:W-:Y:S01]  /*cc70*/  FFMA.FTZ R9, R17, UR5, R4 ;  /* 0x0000000511097c23 */ /* 0x000fe20008010004 */
[C---:B------:R-:W-:Y:S01]  /*cc80*/  FFMA.FTZ R16, R13.reuse, UR5, R5 ;  /* 0x000000050d107c23 */ /* 0x040fe20008010005 */
[----:B------:R-:W-:Y:S01]  /*cc90*/  FFMA.FTZ R5, R13, UR5, R7 ;  /* 0x000000050d057c23 */ /* 0x000fe20008010007 */
[C---:B------:R-:W-:Y:S01]  /*cca0*/  IADD3 R7, PT, PT, R3.reuse, -0xaf, RZ ;  /* 0xffffff5103077810 */ /* 0x040fe20007ffe0ff */
[C---:B------:R-:W-:Y:S01]  /*ccb0*/  VIADD R13, R3.reuse, 0xffffff58 ;  /* 0xffffff58030d7836 */ /* 0x040fe20000000000 */
[----:B------:R-:W-:Y:S01]  /*ccc0*/  IADD3 R17, PT, PT, R3, -0xb0, RZ ;  /* 0xffffff5003117810 */ /* 0x000fe20007ffe0ff */
[----:B------:R-:W-:Y:S01]  /*ccd0*/  UIADD3 UR7, UPT, UPT, UR30, -0x4ab325aa, URZ ;  /* 0xb54cda561e077890 */ /* 0x000fe2000fffe0ff */
[----:B------:R-:W-:Y:S01]  /*cce0*/  FSEL R4, R14, -INF , !P1 ;  /* 0xff8000000e047808 */ /* 0x000fe20004800000 */
[----:B------:R-:W-:Y:S01]  /*ccf0*/  UIADD3 UR8, UPT, UPT, UR30, 0x1715609d, URZ ;  /* 0x1715609d1e087890 */ /* 0x000fe2000fffe0ff */
[----:B------:R-:W-:Y:S01]  /*cd00*/  FSEL R9, R9, -INF , !P2 ;  /* 0xff80000009097808 */ /* 0x000fe20005000000 */
[----:B------:R-:W-:Y:S01]  /*cd10*/  UIADD3 UR12, UPT, UPT, UR31, 0x646e171e, URZ ;  /* 0x646e171e1f0c7890 */ /* 0x000fe2000fffe0ff */
[----:B------:R-:W-:Y:S01]  /*cd20*/  FSEL R6, R6, -INF , !P4 ;  /* 0xff80000006067808 */ /* 0x000fe20006000000 */
[----:B------:R-:W-:Y:S01]  /*cd30*/  UIADD3 UR17, UPT, UPT, UR17, -0x5, URZ ;  /* 0xfffffffb11117890 */ /* 0x000fe2000fffe0ff */
        /* <DEDUP_REMOVED lines=8> */
[----:B------:R-:W-:-:S02]  /*cdc0*/  I2FP.F32.U32 R15, R17 ;  /* 0x00000011000f7245 */ /* 0x000fc40000201000 */
[C---:B------:R-:W-:Y:S02]  /*cdd0*/  ISETP.GE.AND P5, PT, R13.reuse, R208, PT ;  /* 0x000000d00d00720c */ /* 0x040fe40003fa6270 */
[----:B------:R-:W-:Y:S01]  /*cde0*/  ISETP.GE.AND P6, PT, R13, R2, PT ;  /* 0x000000020d00720c */ /* 0x000fe20003fc6270 */
[C---:B------:R-:W-:Y:S01]  /*cdf0*/  FFMA.FTZ R180, R15.reuse, UR5, R180 ;  /* 0x000000050fb47c23 */ /* 0x040fe200080100b4 */
[----:B------:R-:W-:Y:S01]  /*ce00*/  I2FP.F32.U32 R13, R13 ;  /* 0x0000000d000d7245 */ /* 0x000fe20000201000 */
[----:B------:R-:W-:Y:S01]  /*ce10*/  FFMA.FTZ R182, R15, UR5, R182 ;  /* 0x000000050fb67c23 */ /* 0x000fe200080100b6 */
[----:B------:R-:W-:Y:S01]  /*ce20*/  ISETP.GE.AND P3, PT, R17, R208, PT ;  /* 0x000000d01100720c */ /* 0x000fe20003f66270 */
[----:B------:R-:W-:Y:S01]  /*ce30*/  VIADD R15, R3, 0xffffff60 ;  /* 0xffffff60030f7836 */ /* 0x000fe20000000000 */
[----:B------:R-:W-:Y:S01]  /*ce40*/  ISETP.GE.AND P1, PT, R17, R2, PT ;  /* 0x000000021100720c */ /* 0x000fe20003f26270 */
[C---:B------:R-:W-:Y:S01]  /*ce50*/  FFMA.FTZ R176, R13.reuse, UR5, R176 ;  /* 0x000000050db07c23 */ /* 0x040fe200080100b0 */
[----:B------:R-:W-:Y:S01]  /*ce60*/  FFMA.FTZ R178, R13, UR5, R178 ;  /* 0x000000050db27c23 */ /* 0x000fe200080100b2 */
[----:B------:R-:W-:-:S02]  /*ce70*/  IADD3 R13, PT, PT, R3, -0xa7, RZ ;  /* 0xffffff59030d7810 */ /* 0x000fc40007ffe0ff */
[----:B------:R-:W-:Y:S02]  /*ce80*/  IADD3 R14, PT, PT, R3, -0x9f, RZ ;  /* 0xffffff61030e7810 */ /* 0x000fe40007ffe0ff */
[----:B------:R-:W-:Y:S02]  /*ce90*/  FSEL R217, R180, -INF , !P3 ;  /* 0xff800000b4d97808 */ /* 0x000fe40005800000 */
[----:B------:R-:W-:Y:S02]  /*cea0*/  FSEL R210, R182, -INF , !P1 ;  /* 0xff800000b6d27808 */ /* 0x000fe40004800000 */
[C---:B------:R-:W-:Y:S02]  /*ceb0*/  ISETP.GE.AND P3, PT, R13.reuse, R208, PT ;  /* 0x000000d00d00720c */ /* 0x040fe40003f66270 */
[----:B------:R-:W-:Y:S02]  /*cec0*/  ISETP.GE.AND P1, PT, R13, R2, PT ;  /* 0x000000020d00720c */ /* 0x000fe40003f26270 */
        /* <DEDUP_REMOVED lines=8> */
[----:B------:R-:W-:-:S02]  /*cf50*/  FSEL R216, R181, -INF , !P2 ;  /* 0xff800000b5d87808 */ /* 0x000fc40005000000 */
[----:B------:R-:W-:Y:S01]  /*cf60*/  FSEL R202, R183, -INF , !P4 ;  /* 0xff800000b7ca7808 */ /* 0x000fe20006000000 */
[C---:B------:R-:W-:Y:S01]  /*cf70*/  FFMA.FTZ R179, R14.reuse, UR5, R173 ;  /* 0x000000050eb37c23 */ /* 0x040fe200080100ad */
[C---:B------:R-:W-:Y:S01]  /*cf80*/  ISETP.GE.AND P2, PT, R15.reuse, R208, PT ;  /* 0x000000d00f00720c */ /* 0x040fe20003f46270 */
[----:B------:R-:W-:Y:S01]  /*cf90*/  FFMA.FTZ R175, R14, UR5, R175 ;  /* 0x000000050eaf7c23 */ /* 0x000fe200080100af */
[----:B------:R-:W-:Y:S01]  /*cfa0*/  ISETP.GE.AND P4, PT, R15, R2, PT ;  /* 0x000000020f00720c */ /* 0x000fe20003f86270 */
[C---:B------:R-:W-:Y:S01]  /*cfb0*/  VIADD R14, R3.reuse, 0xffffff68 ;  /* 0xffffff68030e7836 */ /* 0x040fe20000000000 */
[----:B------:R-:W-:Y:S02]  /*cfc0*/  I2FP.F32.U32 R15, R15 ;  /* 0x0000000f000f7245 */ /* 0x000fe40000201000 */
[----:B------:R-:W-:Y:S02]  /*cfd0*/  IADD3 R17, PT, PT, R3, -0x97, RZ ;  /* 0xffffff6903117810 */ /* 0x000fe40007ffe0ff */
[----:B------:R-:W-:Y:S01]  /*cfe0*/  FSEL R173, R177, -INF , !P3 ;  /* 0xff800000b1ad7808 */ /* 0x000fe20005800000 */
[----:B------:R-:W-:Y:S01]  /*cff0*/  FFMA.FTZ R197, R15, UR5, R172 ;  /* 0x000000050fc57c23 */ /* 0x000fe200080100ac */
[----:B------:R-:W-:Y:S01]  /*d000*/  FSEL R172, R13, -INF , !P1 ;  /* 0xff8000000dac7808 */ /* 0x000fe20004800000 */
[----:B------:R-:W-:Y:S01]  /*d010*/  FFMA.FTZ R174, R15, UR5, R174 ;  /* 0x000000050fae7c23 */ /* 0x000fe200080100ae */
[C---:B------:R-:W-:Y:S01]  /*d020*/  ISETP.GE.AND P3, PT, R14.reuse, R208, PT ;  /* 0x000000d00e00720c */ /* 0x040fe20003f66270 */
[----:B------:R-:W-:Y:S01]  /*d030*/  VIADD R15, R3, 0xffffff71 ;  /* 0xffffff71030f7836 */ /* 0x000fe20000000000 */
[----:B------:R-:W-:-:S02]  /*d040*/  ISETP.GE.AND P1, PT, R14, R2, PT ;  /* 0x000000020e00720c */ /* 0x000fc40003f26270 */
[----:B------:R-:W-:Y:S02]  /*d050*/  I2FP.F32.U32 R14, R14 ;  /* 0x0000000e000e7245 */ /* 0x000fe40000201000 */
[----:B------:R-:W-:Y:S02]  /*d060*/  I2FP.F32.U32 R13, R17 ;  /* 0x00000011000d7245 */ /* 0x000fe40000201000 */
[----:B------:R-:W-:Y:S01]  /*d070*/  IADD3 R16, PT, PT, R3, -0x90, RZ ;  /* 0xffffff7003107810 */ /* 0x000fe20007ffe0ff */
[----:B------:R-:W-:Y:S01]  /*d080*/  FFMA.FTZ R168, R14, UR5, R168 ;  /* 0x000000050ea87c23 */ /* 0x000fe200080100a8 */
[----:B------:R-:W-:Y:S01]  /*d090*/  FSEL R197, R197, -INF , !P2 ;  /* 0xff800000c5c57808 */ /* 0x000fe20005000000 */
[C---:B------:R-:W-:Y:S01]  /*d0a0*/  FFMA.FTZ R169, R13.reuse, UR5, R169 ;  /* 0x000000050da97c23 */ /* 0x040fe200080100a9 */
[----:B------:R-:W-:Y:S01]  /*d0b0*/  FSEL R177, R174, -INF , !P4 ;  /* 0xff800000aeb17808 */ /* 0x000fe20006000000 */
[----:B------:R-:W-:Y:S01]  /*d0c0*/  FFMA.FTZ R171, R13, UR5, R171 ;  /* 0x000000050dab7c23 */ /* 0x000fe200080100ab */
[C---:B------:R-:W-:Y:S01]  /*d0d0*/  ISETP.GE.AND P2, PT, R17.reuse, R208, PT ;  /* 0x000000d01100720c */ /* 0x040fe20003f46270 */
[----:B------:R-:W-:Y:S01]  /*d0e0*/  FFMA.FTZ R170, R14, UR5, R170 ;  /* 0x000000050eaa7c23 */ /* 0x000fe200080100aa */
[----:B------:R-:W-:-:S02]  /*d0f0*/  ISETP.GE.AND P4, PT, R17, R2, PT ;  /* 0x000000021100720c */ /* 0x000fc40003f86270 */
[----:B------:R-:W-:Y:S02]  /*d100*/  FSEL R179, R179, -INF , !P5 ;  /* 0xff800000b3b37808 */ /* 0x000fe40006800000 */
[----:B------:R-:W-:Y:S02]  /*d110*/  FSEL R176, R175, -INF , !P6 ;  /* 0xff800000afb07808 */ /* 0x000fe40007000000 */
[C---:B------:R-:W-:Y:S02]  /*d120*/  ISETP.GE.AND P5, PT, R16.reuse, R208, PT ;  /* 0x000000d01000720c */ /* 0x040fe40003fa6270 */
[----:B------:R-:W-:Y:S02]  /*d130*/  ISETP.GE.AND P6, PT, R16, R2, PT ;  /* 0x000000021000720c */ /* 0x000fe40003fc6270 */
[----:B------:R-:W-:Y:S02]  /*d140*/  I2FP.F32.U32 R17, R16 ;  /* 0x0000001000117245 */ /* 0x000fe40000201000 */
[----:B------:R-:W-:-:S02]  /*d150*/  I2FP.F32.U32 R16, R15 ;  /* 0x0000000f00107245 */ /* 0x000fc40000201000 */
[----:B------:R-:W-:Y:S01]  /*d160*/  FSEL R196, R168, -INF , !P3 ;  /* 0xff800000a8c47808 */ /* 0x000fe20005800000 */
[----:B------:R-:W-:Y:S01]  /*d170*/  FFMA.FTZ R32, R17, UR5, R32 ;  /* 0x0000000511207c23 */ /* 0x000fe20008010020 */
[----:B------:R-:W-:Y:S01]  /*d180*/  FSEL R178, R169, -INF , !P2 ;  /* 0xff800000a9b27808 */ /* 0x000fe20005000000 */
[C---:B------:R-:W-:Y:S01]  /*d190*/  FFMA.FTZ R33, R16.reuse, UR5, R33 ;  /* 0x0000000510217c23 */ /* 0x040fe20008010021 */
[----:B------:R-:W-:Y:S01]  /*d1a0*/  ISETP.GE.AND P3, PT, R15, R208, PT ;  /* 0x000000d00f00720c */ /* 0x000fe20003f66270 */
[----:B------:R-:W-:Y:S01]  /*d1b0*/  FFMA.FTZ R34, R17, UR5, R34 ;  /* 0x0000000511227c23 */ /* 0x000fe20008010022 */
[----:B------:R-:W-:Y:S01]  /*d1c0*/  ISETP.GE.AND P2, PT, R15, R2, PT ;  /* 0x000000020f00720c */ /* 0x000fe20003f46270 */
[----:B------:R-:W-:Y:S01]  /*d1d0*/  FFMA.FTZ R35, R16, UR5, R35 ;  /* 0x0000000510237c23 */ /* 0x000fe20008010023 */
[----:B------:R-:W-:Y:S02]  /*d1e0*/  FMNMX3.FTZ R15, R201, R10, R11, !PT ;  /* 0x0000000ac90f7276 */ /* 0x000fe4000781000b */
[----:B------:R-:W-:-:S02]  /*d1f0*/  IADD3 R3, PT, PT, R3, -0x87, RZ ;  /* 0xffffff7903037810 */ /* 0x000fc40007ffe0ff */
[----:B------:R-:W-:Y:S02]  /*d200*/  FMNMX3.FTZ R15, R15, R9, R7, !PT ;  /* 0x000000090f0f7276 */ /* 0x000fe40007810007 */
[----:B------:R-:W-:Y:S02]  /*d210*/  FSEL R182, R33, -INF , !P3 ;  /* 0xff80000021b67808 */ /* 0x000fe40005800000 */
[C---:B------:R-:W-:Y:S02]  /*d220*/  ISETP.GE.AND P3, PT, R3.reuse, R2, PT ;  /* 0x000000020300720c */ /* 0x040fe40003f66270 */
[----:B------:R-:W-:Y:S02]  /*d230*/  FSEL R191, R32, -INF , !P5 ;  /* 0xff80000020bf7808 */ /* 0x000fe40006800000 */
[----:B------:R-:W-:Y:S02]  /*d240*/  FMNMX3.FTZ R2, R200, R8, R4, !PT ;  /* 0x00000008c8027276 */ /* 0x000fe40007810004 */
[----:B------:R-:W-:-:S02]  /*d250*/  ISETP.GE.AND P5, PT, R3, R208, PT ;  /* 0x000000d00300720c */ /* 0x000fc40003fa6270 */
[----:B------:R-:W-:Y:S02]  /*d260*/  FMNMX3.FTZ R15, R15, R217, R216, !PT ;  /* 0x000000d90f0f7276 */ /* 0x000fe400078100d8 */
[----:B------:R-:W-:Y:S02]  /*d270*/  I2FP.F32.U32 R3, R3 ;  /* 0x0000000300037245 */ /* 0x000fe40000201000 */
[----:B------:R-:W-:Y:S02]  /*d280*/  FMNMX3.FTZ R2, R2, R6, R5, !PT ;  /* 0x0000000602027276 */ /* 0x000fe40007810005 */
[----:B------:R-:W-:Y:S01]  /*d290*/  FMNMX3.FTZ R13, R15, R214, R173, !PT ;  /* 0x000000d60f0d7276 */ /* 0x000fe200078100ad */
[C---:B------:R-:W-:Y:S01]  /*d2a0*/  FFMA.FTZ R185, R3.reuse, UR5, R185 ;  /* 0x0000000503b97c23 */ /* 0x040fe200080100b9 */
[----:B------:R-:W-:Y:S01]  /*d2b0*/  FFMA.FTZ R183, R3, UR5, R187 ;  /* 0x0000000503b77c23 */ /* 0x000fe200080100bb */
[----:B------:R-:W-:Y:S02]  /*d2c0*/  FMNMX3.FTZ R3, R2, R210, R202, !PT ;  /* 0x000000d202037276 */ /* 0x000fe400078100ca */
[----:B------:R-:W-:-:S02]  /*d2d0*/  FMNMX3.FTZ R13, R13, R197, R179, !PT ;  /* 0x000000c50d0d7276 */ /* 0x000fc400078100b3 */
[----:B------:R-:W-:Y:S02]  /*d2e0*/  FMNMX3.FTZ R3, R3, R203, R172, !PT ;  /* 0x000000cb03037276 */ /* 0x000fe400078100ac */
[----:B------:R-:W-:Y:S02]  /*d2f0*/  FMNMX3.FTZ R13, R13, R196, R178, !PT ;  /* 0x000000c40d0d7276 */ /* 0x000fe400078100b2 */
[----:B------:R-:W-:Y:S01]  /*d300*/  MOV R2, UR4 ;  /* 0x0000000400027c02 */ /* 0x000fe20008000f00 */
[----:B------:R-:W-:Y:S01]  /*d310*/  UIADD3 UR4, UPT, UPT, UR30, 0x78dde6e4, URZ ;  /* 0x78dde6e41e047890 */ /* 0x000fe2000fffe0ff */
[----:B------:R-:W-:Y:S02]  /*d320*/  FSEL R199, R170, -INF , !P1 ;  /* 0xff800000aac77808 */ /* 0x000fe40004800000 */
[----:B------:R-:W-:Y:S02]  /*d330*/  FSEL R198, R171, -INF , !P4 ;  /* 0xff800000abc67808 */ /* 0x000fe40006000000 */
[----:B------:R-:W-:-:S02]  /*d340*/  FMNMX3.FTZ R3, R3, R177, R176, !PT ;  /* 0x000000b103037276 */ /* 0x000fc400078100b0 */
[----:B------:R-:W-:Y:S02]  /*d350*/  FSEL R188, R185, -INF , !P5 ;  /* 0xff800000b9bc7808 */ /* 0x000fe40006800000 */
[----:B------:R-:W-:Y:S02]  /*d360*/  FMNMX3.FTZ R13, R13, R191, R182, !PT ;  /* 0x000000bf0d0d7276 */ /* 0x000fe400078100b6 */
[----:B------:R-:W-:Y:S02]  /*d370*/  LOP3.LUT R2, R2, UR31, R241, 0x96, !PT ;  /* 0x0000001f02027c12 */ /* 0x000fe4000f8e96f1 */
[----:B------:R-:W-:Y:S02]  /*d380*/  FSEL R187, R34, -INF , !P6 ;  /* 0xff80000022bb7808 */ /* 0x000fe40007000000 */
[----:B------:R-:W-:Y:S01]  /*d390*/  FSEL R186, R35, -INF , !P2 ;  /* 0xff80000023ba7808 */ /* 0x000fe20005000000 */
[----:B------:R-:W-:Y:S01]  /*d3a0*/  IMAD.WIDE.U32 R170, R2, -0x326172a9, RZ ;  /* 0xcd9e8d5702aa7825 */ /* 0x000fe200078e00ff */
[----:B------:R-:W-:-:S02]  /*d3b0*/  FMNMX3.FTZ R3, R3, R199, R198, !PT ;  /* 0x000000c703037276 */ /* 0x000fc400078100c6 */
[----:B------:R-:W-:Y:S02]  /*d3c0*/  FMNMX3.FTZ R14, R13, R184, R188, !PT ;  /* 0x000000b80d0e7276 */ /* 0x000fe400078100bc */
[----:B------:R-:W-:Y:S02]  /*d3d0*/  FSEL R185, R12, -INF , !P0 ;  /* 0xff8000000cb97808 */ /* 0x000fe40004000000 */
[----:B------:R-:W-:Y:S01]  /*d3e0*/  FSEL R183, R183, -INF , !P3 ;  /* 0xff800000b7b77808 */ /* 0x000fe20005800000 */
[----:B------:R-:W4:Y:S01]  /*d3f0*/  SHFL.BFLY PT, R13, R14, 0x2, 0x1f ;  /* 0x0c401f000e0d7f89 */ /* 0x000f2200000e0000 */
[----:B------:R-:W-:Y:S02]  /*d400*/  FMNMX3.FTZ R3, R3, R187, R186, !PT ;  /* 0x000000bb03037276 */ /* 0x000fe400078100ba */
[----:B------:R-:W-:Y:S02]  /*d410*/  LOP3.LUT R2, R244, UR11, R171, 0x96, !PT ;  /* 0x0000000bf4027c12 */ /* 0x000fe4000f8e96ab */
[----:B------:R-:W-:-:S02]  /*d420*/  FMNMX3.FTZ R3, R3, R185, R183, !PT ;  /* 0x000000b903037276 */ /* 0x000fc400078100b7 */
[----:B------:R-:W-:Y:S01]  /*d430*/  LOP3.LUT R170, R170, UR10, R233, 0x96, !PT ;  /* 0x0000000aaaaa7c12 */ /* 0x000fe2000f8e96e9 */
[----:B------:R-:W-:Y:S01]  /*d440*/  IMAD.WIDE.U32 R174, R2, -0x2daee0ad, RZ ;  /* 0xd2511f5302ae7825 */ /* 0x000fe200078e00ff */
[----:B------:R-:W-:Y:S01]  /*d450*/  MOV R208, 0x20 ;  /* 0x0000002000d07802 */ /* 0x000fe20000000f00 */
[----:B------:R-:W5:Y:S01]  /*d460*/  SHFL.BFLY PT, R2, R3, 0x2, 0x1f ;  /* 0x0c401f0003027f89 */ /* 0x000f6200000e0000 */
[----:B---3--:R-:W-:Y:S01]  /*d470*/  LOP3.LUT R19, R19, 0xff, RZ, 0xc0, !PT ;  /* 0x000000ff13137812 */ /* 0x008fe200078ec0ff */
[----:B------:R-:W-:Y:S01]  /*d480*/  IMAD.WIDE.U32 R170, R170, -0x2daee0ad, RZ ;  /* 0xd2511f53aaaa7825 */ /* 0x000fe200078e00ff */
[----:B------:R-:W-:Y:S02]  /*d490*/  LOP3.LUT R12, R238, UR16, R175, 0x96, !PT ;  /* 0x00000010ee0c7c12 */ /* 0x000fe4000f8e96af */
[----:B------:R-:W-:Y:S02]  /*d4a0*/  LEA R181, R19, R19, 0x10 ;  /* 0x0000001313b57211 */ /* 0x000fe400078e80ff */
[----:B------:R-:W-:Y:S01]  /*d4b0*/  LOP3.LUT R174, R174, UR15, R171, 0x96, !PT ;  /* 0x0000000faeae7c12 */ /* 0x000fe2000f8e96ab */
[----:B------:R-:W-:Y:S01]  /*d4c0*/  IMAD.WIDE.U32 R168, R12, -0x326172a9, RZ ;  /* 0xcd9e8d570ca87825 */ /* 0x000fe200078e00ff */
[----:B------:R-:W-:-:S03]  /*d4d0*/  IADD3 R209, PT, PT, R0, 0x18040, RZ ;  /* 0x0001804000d17810 */ /* 0x000fc60007ffe0ff */
[----:B------:R-:W-:Y:S01]  /*d4e0*/  IMAD.WIDE.U32 R174, R174, -0x326172a9, RZ ;  /* 0xcd9e8d57aeae7825 */ /* 0x000fe200078e00ff */
[----:B------:R-:W-:Y:S02]  /*d4f0*/  LOP3.LUT R12, R232, UR9, R169, 0x96, !PT ;  /* 0x00000009e80c7c12 */ /* 0x000fe4000f8e96a9 */
[----:B----4-:R-:W-:Y:S02]  /*d500*/  FMNMX.FTZ R13, R14, R13, !PT ;  /* 0x0000000d0e0d7209 */ /* 0x010fe40007810000 */
[----:B------:R-:W-:Y:S01]  /*d510*/  LOP3.LUT R168, R168, UR4, R175, 0x96, !PT ;  /* 0x00000004a8a87c12 */ /* 0x000fe2000f8e96af */
[----:B------:R-:W-:Y:S02]  /*d520*/  IMAD.WIDE.U32 R14, R12, -0x2daee0ad, RZ ;  /* 0xd2511f530c0e7825 */ /* 0x000fe400078e00ff */
[----:B------:R-:W3:Y:S02]  /*d530*/  SHFL.BFLY PT, R164, R13, 0x1, 0x1f ;  /* 0x0c201f000da47f89 */ /* 0x000ee400000e0000 */
[----:B------:R-:W-:Y:S01]  /*d540*/  IMAD.WIDE.U32 R168, R168, -0x2daee0ad, RZ ;  /* 0xd2511f53a8a87825 */ /* 0x000fe200078e00ff */
[----:B------:R-:W-:-:S02]  /*d550*/  LOP3.LUT R170, R170, UR14, R15, 0x96, !PT ;  /* 0x0000000eaaaa7c12 */ /* 0x000fc4000f8e960f */
[----:B-----5:R-:W-:Y:S02]  /*d560*/  FMNMX.FTZ R2, R3, R2, !PT ;  /* 0x0000000203027209 */ /* 0x020fe40007810000 */
[----:B------:R-:W-:Y:S01]  /*d570*/  LOP3.LUT R12, R14, UR13, R169, 0x96, !PT ;  /* 0x0000000d0e0c7c12 */ /* 0x000fe2000f8e96a9 */
[----:B------:R-:W-:Y:S02]  /*d580*/  IMAD.WIDE.U32 R170, R170, -0x326172a9, RZ ;  /* 0xcd9e8d57aaaa7825 */ /* 0x000fe400078e00ff */
[----:B------:R-:W4:Y:S02]  /*d590*/  SHFL.BFLY PT, R3, R2, 0x1, 0x1f ;  /* 0x0c201f0002037f89 */ /* 0x000f2400000e0000 */
[----:B------:R-:W-:-:S04]  /*d5a0*/  IMAD.WIDE.U32 R16, R12, -0x326172a9, RZ ;  /* 0xcd9e8d570c107825 */ /* 0x000fc800078e00ff */
[----:B------:R-:W-:Y:S01]  /*d5b0*/  IMAD.MOV.U32 R14, RZ, RZ, R16 ;  /* 0x000000ffff0e7224 */ /* 0x000fe200078e0010 */
[----:B------:R-:W-:Y:S02]  /*d5c0*/  LOP3.LUT R12, R170, UR7, R17, 0x96, !PT ;  /* 0x00000007aa0c7c12 */ /* 0x000fe4000f8e9611 */
[C---:B------:R-:W-:Y:S02]  /*d5d0*/  PRMT R17, R16.reuse, 0x7771, RZ ;  /* 0x0000777110117816 */ /* 0x040fe400000000ff */
[C---:B------:R-:W-:Y:S02]  /*d5e0*/  PRMT R15, R16.reuse, 0x7773, RZ ;  /* 0x00007773100f7816 */ /* 0x040fe400000000ff */
[----:B------:R-:W-:Y:S02]  /*d5f0*/  PRMT R18, R16, 0x7772, RZ ;  /* 0x0000777210127816 */ /* 0x000fe400000000ff */
[----:B---3--:R-:W-:Y:S02]  /*d600*/  FMNMX.FTZ R164, R13, R164, !PT ;  /* 0x000000a40da47209 */ /* 0x008fe40007810000 */
[----:B------:R-:W-:-:S02]  /*d610*/  LOP3.LUT R16, R12, 0xffff, RZ, 0xc0, !PT ;  /* 0x0000ffff0c107812 */ /* 0x000fc400078ec0ff */
[C---:B------:R-:W-:Y:S01]  /*d620*/  FSETP.NEU.FTZ.AND P1, PT, R164.reuse, -INF , PT ;  /* 0xff800000a400780b */ /* 0x040fe20003f3d000 */
[----:B--2---:R-:W-:Y:S01]  /*d630*/  FMUL.FTZ R190, R164, UR21 ;  /* 0x00000015a4be7c20 */ /* 0x004fe20008410000 */
[----:B------:R-:W-:Y:S02]  /*d640*/  LOP3.LUT R13, R12, 0xff, RZ, 0xc0, !PT ;  /* 0x000000ff0c0d7812 */ /* 0x000fe400078ec0ff */
[----:B------:R-:W-:Y:S02]  /*d650*/  SHF.R.U32.HI R16, RZ, 0x8, R16 ;  /* 0x00000008ff107819 */ /* 0x000fe40000011610 */
[----:B----4-:R-:W-:Y:S02]  /*d660*/  FMNMX.FTZ R3, R2, R3, !PT ;  /* 0x0000000302037209 */ /* 0x010fe40007810000 */
[----:B------:R-:W-:Y:S02]  /*d670*/  FSEL R190, R190, RZ, P1 ;  /* 0x000000ffbebe7208 */ /* 0x000fe40000800000 */
[----:B------:R-:W-:Y:S01]  /*d680*/  PRMT R2, R12, 0x7632, R2 ;  /* 0x000076320c027816 */ /* 0x000fe20000000002 */
[C---:B------:R-:W-:Y:S01]  /*d690*/  FMUL.FTZ R189, R3.reuse, UR21 ;  /* 0x0000001503bd7c20 */ /* 0x040fe20008410000 */
[----:B------:R-:W-:Y:S01]  /*d6a0*/  FSETP.NEU.FTZ.AND P0, PT, R3, -INF , PT ;  /* 0xff8000000300780b */ /* 0x000fe20003f1d000 */
[--C-:B------:R-:W-:Y:S01]  /*d6b0*/  FFMA.FTZ R166, R11, UR21, -R190.reuse ;  /* 0x000000150ba67c23 */ /* 0x100fe200080108be */
[----:B------:R-:W-:Y:S01]  /*d6c0*/  LOP3.LUT R11, R2, 0xff, RZ, 0xc0, !PT ;  /* 0x000000ff020b7812 */ /* 0x000fe200078ec0ff */
[--C-:B------:R-:W-:Y:S01]  /*d6d0*/  FFMA.FTZ R165, R9, UR21, -R190.reuse ;  /* 0x0000001509a57c23 */ /* 0x100fe200080108be */
[----:B------:R-:W-:Y:S01]  /*d6e0*/  FSEL R189, R189, RZ, P0 ;  /* 0x000000ffbdbd7208 */ /* 0x000fe20000000000 */
[--C-:B------:R-:W-:Y:S01]  /*d6f0*/  FFMA.FTZ R2, R7, UR21, -R190.reuse ;  /* 0x0000001507027c23 */ /* 0x100fe200080108be */
[----:B------:R-:W-:Y:S01]  /*d700*/  FSEL R7, R164, RZ, P1 ;  /* 0x000000ffa4077208 */ /* 0x000fe20000800000 */
[----:B------:R-:W-:Y:S01]  /*d710*/  FFMA.FTZ R206, R10, UR21, -R190 ;  /* 0x000000150ace7c23 */ /* 0x000fe200080108be */
[----:B------:R-:W-:Y:S01]  /*d720*/  FSEL R9, R3, RZ, P0 ;  /* 0x000000ff03097208 */ /* 0x000fe20000000000 */
[----:B------:R-:W-:Y:S01]  /*d730*/  FFMA.FTZ R195, R6, UR21, -R189 ;  /* 0x0000001506c37c23 */ /* 0x000fe200080108bd */
[----:B------:R-:W-:Y:S01]  /*d740*/  R2P PR, R213, 0x6 ;  /* 0x00000006d5007804 */ /* 0x000fe20000000000 */
[----:B------:R-:W-:Y:S01]  /*d750*/  FADD.FTZ R7, R201, -R7 ;  /* 0x80000007c9077221 */ /* 0x000fe20000010000 */
[----:B------:R-:W-:Y:S01]  /*d760*/  PRMT R16, R13, 0x5410, R16 ;  /* 0x000054100d107816 */ /* 0x000fe20000000010 */
[----:B------:R-:W-:Y:S01]  /*d770*/  FADD.FTZ R6, R200, -R9 ;  /* 0x80000009c8067221 */ /* 0x000fe20000010000 */
[--C-:B------:R-:W-:Y:S01]  /*d780*/  FFMA.FTZ R204, R4, UR21, -R189.reuse ;  /* 0x0000001504cc7c23 */ /* 0x100fe200080108bd */
[----:B------:R-:W-:Y:S01]  /*d790*/  FMUL.FTZ R207, R7, UR21 ;  /* 0x0000001507cf7c20 */ /* 0x000fe20008410000 */
[----:B------:R-:W-:Y:S01]  /*d7a0*/  SEL R208, R208, 0xffffffe0, !P1 ;  /* 0xffffffe0d0d07807 */ /* 0x000fe20004800000 */
[----:B------:R-:W-:Y:S01]  /*d7b0*/  FMUL.FTZ R205, R6, UR21 ;  /* 0x0000001506cd7c20 */ /* 0x000fe20008410000 */
[----:B------:R-:W-:Y:S01]  /*d7c0*/  HSET2.LE.AND R4, R16, R181, PT ;  /* 0x000000b510047233 */ /* 0x000fe20003803000 */
[----:B------:R-:W-:Y:S01]  /*d7d0*/  FFMA.FTZ R167, R8, UR21, -R189 ;  /* 0x0000001508a77c23 */ /* 0x000fe200080108bd */
[C---:B------:R-:W-:Y:S01]  /*d7e0*/  IADD3 R16, PT, PT, R0.reuse, 0x18000, RZ ;  /* 0x0001800000107810 */ /* 0x040fe20007ffe0ff */
[----:B------:R-:W2:Y:S01]  /*d7f0*/  MUFU.EX2 R207, R207 ;  /* 0x000000cf00cf7308 */ /* 0x000ea20000000800 */
[----:B------:R-:W-:-:S02]  /*d800*/  IMAD.IADD R180, R0, 0x1, R208 ;  /* 0x0000000100b47824 */ /* 0x000fc400078e02d0 */
[----:B------:R-:W-:Y:S01]  /*d810*/  FFMA.FTZ R192, R5, UR21, -R189 ;  /* 0x0000001505c07c23 */ /* 0x000fe200080108bd */
[----:B------:R-:W-:Y:S01]  /*d820*/  LOP3.LUT R14, R14, 0xff, RZ, 0xc0, !PT ;  /* 0x000000ff0e0e7812 */ /* 0x000fe200078ec0ff */
[----:B------:R-:W3:Y:S01]  /*d830*/  MUFU.EX2 R205, R205 ;  /* 0x000000cd00cd7308 */ /* 0x000ee20000000800 */
[----:B------:R-:W-:Y:S01]  /*d840*/  @P2 VIADD R209, R16, 0xffffffc0 ;  /* 0xffffffc010d12836 */ /* 0x000fe20000000000 */
[----:B-1----:R-:W1:Y:S01]  /*d850*/  LDSM.16.MT88.4 R20, [R180+0x18000] ;  /* 0x01800000b414783b */ /* 0x002e620000004200 */
[----:B------:R-:W-:Y:S01]  /*d860*/  PRMT R17, R14, 0x5410, R17 ;  /* 0x000054100e117816 */ /* 0x000fe20000000011 */
[----:B------:R-:W-:Y:S01]  /*d870*/  MUFU.EX2 R206, R206 ;  /* 0x000000ce00ce7308 */ /* 0x000fe20000000800 */
[----:B------:R-:W-:Y:S01]  /*d880*/  PRMT R18, R18, 0x5410, R15 ;  /* 0x0000541012127816 */ /* 0x000fe2000000000f */
[----:B------:R-:W4:Y:S01]  /*d890*/  LDSM.16.MT88.4 R28, [R209] ;  /* 0x00000000d11c783b */ /* 0x000f220000004200 */
[----:B------:R-:W-:Y:S01]  /*d8a0*/  IADD3 R208, PT, PT, R208, R209, RZ ;  /* 0x000000d1d0d07210 */ /* 0x000fe20007ffe0ff */
[----:B------:R-:W5:Y:S01]  /*d8b0*/  MUFU.EX2 R166, R166 ;  /* 0x000000a600a67308 */ /* 0x000f620000000800 */
[----:B------:R-:W-:Y:S01]  /*d8c0*/  SHF.R.U32.HI R10, RZ, 0x18, R12 ;  /* 0x00000018ff0a7819 */ /* 0x000fe2000001160c */
[-C--:B--2---:R-:W-:Y:S01]  /*d8d0*/  FMUL.FTZ R24, R44, R207.reuse ;  /* 0x000000cf2c187220 */ /* 0x084fe20000410000 */
[----:B------:R-:W-:Y:S01]  /*d8e0*/  FMUL.FTZ R25, R45, R207 ;  /* 0x000000cf2d197220 */ /* 0x000fe20000410000 */
[----:B------:R-:W-:Y:S01]  /*d8f0*/  MUFU.EX2 R165, R165 ;  /* 0x000000a500a57308 */ /* 0x000fe20000000800 */
[----:B------:R-:W-:Y:S01]  /*d900*/  LOP3.LUT R7, R18, 0xff00ff, RZ, 0xc0, !PT ;  /* 0x00ff00ff12077812 */ /* 0x000fe200078ec0ff */
[-C--:B---3--:R-:W-:Y:S01]  /*d910*/  FMUL.FTZ R26, R46, R205.reuse ;  /* 0x000000cd2e1a7220 */ /* 0x088fe20000410000 */
[----:B------:R-:W-:Y:S01]  /*d920*/  FMUL.FTZ R27, R47, R205 ;  /* 0x000000cd2f1b7220 */ /* 0x000fe20000410000 */
[----:B------:R-:W2:Y:S01]  /*d930*/  MUFU.EX2 R2, R2 ;  /* 0x0000000200027308 */ /* 0x000ea20000000800 */
[----:B------:R-:W3:Y:S01]  /*d940*/  LDSM.16.MT88.4 R44, [R0+0x1a000] ;  /* 0x01a00000002c783b */ /* 0x000ee20000004200 */
[--C-:B------:R-:W-:Y:S01]  /*d950*/  HSET2.LE.AND R6, R17, R181.reuse, PT ;  /* 0x000000b511067233 */ /* 0x100fe20003803000 */
[-C--:B------:R-:W-:Y:S01]  /*d960*/  FMUL.FTZ R16, R36, R207.reuse ;  /* 0x000000cf24107220 */ /* 0x080fe20000410000 */
[----:B------:R-:W-:Y:S01]  /*d970*/  MUFU.EX2 R167, R167 ;  /* 0x000000a700a77308 */ /* 0x000fe20000000800 */
[----:B------:R-:W-:Y:S01]  /*d980*/  FMUL.FTZ R17, R37, R207 ;  /* 0x000000cf25117220 */ /* 0x000fe20000410000 */
[-C--:B------:R-:W-:Y:S01]  /*d990*/  FMUL.FTZ R18, R38, R205.reuse ;  /* 0x000000cd26127220 */ /* 0x080fe20000410000 */
[----:B------:R-:W-:Y:S01]  /*d9a0*/  FMUL.FTZ R19, R39, R205 ;  /* 0x000000cd27137220 */ /* 0x000fe20000410000 */
[----:B------:R-:W-:Y:S01]  /*d9b0*/  MUFU.EX2 R195, R195 ;  /* 0x000000c300c37308 */ /* 0x000fe20000000800 */
[----:B------:R-:W-:Y:S01]  /*d9c0*/  PRMT R8, R11, 0x5410, R10 ;  /* 0x000054100b087816 */ /* 0x000fe2000000000a */
[----:B------:R-:W3:Y:S01]  /*d9d0*/  LDSM.16.MT88.4 R36, [R208] ;  /* 0x00000000d024783b */ /* 0x000ee20000004200 */
[--C-:B------:R-:W-:Y:S01]  /*d9e0*/  HSET2.LE.AND R7, R7, R181.reuse, PT ;  /* 0x000000b507077233 */ /* 0x100fe20003803000 */
[----:B------:R-:W1:Y:S01]  /*d9f0*/  MUFU.EX2 R192, R192 ;  /* 0x000000c000c07308 */ /* 0x000e620000000800 */
[----:B-----5:R-:W-:Y:S01]  /*da00*/  F2FP.BF16.F32.PACK_AB R9, R166, R206 ;  /* 0x000000cea609723e */ /* 0x020fe200000010ff */
[----:B------:R-:W-:Y:S01]  /*da10*/  FMUL.FTZ R40, R40, R207 ;  /* 0x000000cf28287220 */ /* 0x000fe20000410000 */
[----:B------:R-:W-:Y:S01]  /*da20*/  HSET2.LE.AND R5, R8, R181, PT ;  /* 0x000000b508057233 */ /* 0x000fe20003803000 */
[----:B------:R-:W5:Y:S01]  /*da30*/  MUFU.EX2 R204, R204 ;  /* 0x000000cc00cc7308 */ /* 0x000f620000000800 */
[----:B--2---:R-:W-:Y:S01]  /*da40*/  F2FP.BF16.F32.PACK_AB R11, R2, R165 ;  /* 0x000000a5020b723e */ /* 0x004fe200000010ff */
[----:B------:R-:W-:Y:S01]  /*da50*/  FMUL.FTZ R41, R41, R207 ;  /* 0x000000cf29297220 */ /* 0x000fe20000410000 */
[----:B------:R-:W-:Y:S01]  /*da60*/  LOP3.LUT R4, R9, R4, RZ, 0xc0, !PT ;  /* 0x0000000409047212 */ /* 0x000fe200078ec0ff */
[-C--:B------:R-:W-:Y:S01]  /*da70*/  FMUL.FTZ R42, R42, R205.reuse ;  /* 0x000000cd2a2a7220 */ /* 0x080fe20000410000 */
[----:B------:R-:W-:Y:S01]  /*da80*/  LOP3.LUT R6, R11, R6, RZ, 0xc0, !PT ;  /* 0x000000060b067212 */ /* 0x000fe200078ec0ff */
[----:B------:R-:W-:Y:S01]  /*da90*/  FMUL.FTZ R43, R43, R205 ;  /* 0x000000cd2b2b7220 */ /* 0x000fe20000410000 */
[-C--:B------:R-:W-:Y:S01]  /*daa0*/  FMUL.FTZ R48, R48, R207.reuse ;  /* 0x000000cf30307220 */ /* 0x080fe20000410000 */
[----:B------:R-:W-:Y:S01]  /*dab0*/  FMUL.FTZ R49, R49, R207 ;  /* 0x000000cf31317220 */ /* 0x000fe20000410000 */
[----:B------:R-:W-:Y:S01]  /*dac0*/  FMUL.FTZ R50, R50, R205 ;  /* 0x000000cd32327220 */ /* 0x000fe20000410000 */
[----:B-1----:R-:W-:Y:S01]  /*dad0*/  F2FP.BF16.F32.PACK_AB R10, R192, R195 ;  /* 0x000000c3c00a723e */ /* 0x002fe200000010ff */
[----:B------:R-:W-:Y:S01]  /*dae0*/  FMUL.FTZ R51, R51, R205 ;  /* 0x000000cd33337220 */ /* 0x000fe20000410000 */
[-C--:B------:R-:W-:Y:S01]  /*daf0*/  FMUL.FTZ R64, R64, R207.reuse ;  /* 0x000000cf40407220 */ /* 0x080fe20000410000 */
[----:B------:R-:W-:Y:S01]  /*db00*/  FMUL.FTZ R65, R65, R207 ;  /* 0x000000cf41417220 */ /* 0x000fe20000410000 */
[----:B-----5:R-:W-:Y:S01]  /*db10*/  F2FP.BF16.F32.PACK_AB R8, R204, R167 ;  /* 0x000000a7cc08723e */ /* 0x020fe200000010ff */
[----:B------:R-:W-:Y:S01]  /*db20*/  FMUL.FTZ R66, R66, R205 ;  /* 0x000000cd42427220 */ /* 0x000fe20000410000 */
[----:B------:R-:W-:Y:S01]  /*db30*/  LOP3.LUT R7, R10, R7, RZ, 0xc0, !PT ;  /* 0x000000070a077212 */ /* 0x000fe200078ec0ff */
[----:B------:R-:W-:Y:S01]  /*db40*/  FMUL.FTZ R67, R67, R205 ;  /* 0x000000cd43437220 */ /* 0x000fe20000410000 */
[----:B------:R-:W-:Y:S01]  /*db50*/  LOP3.LUT R5, R8, R5, RZ, 0xc0, !PT ;  /* 0x0000000508057212 */ /* 0x000fe200078ec0ff */
[-C--:B------:R-:W-:Y:S01]  /*db60*/  FMUL.FTZ R32, R52, R207.reuse ;  /* 0x000000cf34207220 */ /* 0x080fe20000410000 */
[----:B------:R-:W-:Y:S01]  /*db70*/  FMUL.FTZ R33, R53, R207 ;  /* 0x000000cf35217220 */ /* 0x000fe20000410000 */
[-C--:B------:R-:W-:Y:S01]  /*db80*/  FMUL.FTZ R34, R54, R205.reuse ;  /* 0x000000cd36227220 */ /* 0x080fe20000410000 */
[----:B------:R-:W-:Y:S01]  /*db90*/  FMUL.FTZ R35, R55, R205 ;  /* 0x000000cd37237220 */ /* 0x000fe20000410000 */
[-C--:B------:R-:W-:Y:S01]  /*dba0*/  FMUL.FTZ R56, R56, R207.reuse ;  /* 0x000000cf38387220 */ /* 0x080fe20000410000 */
[----:B------:R-:W1:Y:S01]  /*dbb0*/  LDSM.16.MT88.4 R52, [R180+0x1a000] ;  /* 0x01a00000b434783b */ /* 0x000e620000004200 */
        /* <DEDUP_REMOVED lines=16> */
[C---:B----4-:R-:W-:Y:S01]  /*dcc0*/  HMMA.16816.F32.BF16 R24, R4.reuse, R28, R24 ;  /* 0x0000001c0418723c */ /* 0x050fe20000041818 */
        /* <DEDUP_REMOVED lines=45> */
[----:B------:R-:W5:Y:S01]  /*dfa0*/  LDSM.16.MT88.4 R76, [R0+0x1c000] ;  /* 0x01c00000004c783b */ /* 0x000f620000004200 */
[----:B------:R-:W-:Y:S01]  /*dfb0*/  FMUL.FTZ R123, R123, R205 ;  /* 0x000000cd7b7b7220 */ /* 0x000fe20000410000 */
[----:B-1----:R-:W-:Y:S01]  /*dfc0*/  HMMA.16816.F32.BF16 R48, R4, R52, R48 ;  /* 0x000000340430723c */ /* 0x002fe20000041830 */
[----:B------:R-:W-:Y:S01]  /*dfd0*/  LOP3.LUT R170, R174, UR8, R171, 0x96, !PT ;  /* 0x00000008aeaa7c12 */ /* 0x000fe2000f8e96ab */
[-C--:B------:R-:W-:Y:S01]  /*dfe0*/  FMUL.FTZ R112, R112, R207.reuse ;  /* 0x000000cf70707220 */ /* 0x080fe20000410000 */
[----:B------:R-:W-:Y:S01]  /*dff0*/  FMUL.FTZ R113, R113, R207 ;  /* 0x000000cf71717220 */ /* 0x000fe20000410000 */
[-C--:B------:R-:W-:Y:S01]  /*e000*/  FMUL.FTZ R114, R114, R205.reuse ;  /* 0x000000cd72727220 */ /* 0x080fe20000410000 */
[----:B------:R-:W-:Y:S01]  /*e010*/  FMUL.FTZ R115, R115, R205 ;  /* 0x000000cd73737220 */ /* 0x000fe20000410000 */
[----:B------:R-:W-:-:S04]  /*e020*/  IMAD.WIDE.U32 R170, R170, -0x2daee0ad, RZ ;  /* 0xd2511f53aaaa7825 */ /* 0x000fc800078e00ff */
        /* <DEDUP_REMOVED lines=25> */
[C---:B----4-:R-:W-:Y:S01]  /*e1c0*/  HMMA.16816.F32.BF16 R64, R4.reuse, R68, R64 ;  /* 0x000000440440723c */ /* 0x050fe20000041840 */
[--C-:B------:R-:W-:Y:S01]  /*e1d0*/  FFMA.FTZ R220, R217, UR21, -R190.reuse ;  /* 0x00000015d9dc7c23 */ /* 0x100fe200080108be */
[--C-:B------:R-:W-:Y:S01]  /*e1e0*/  FFMA.FTZ R217, R214, UR21, -R190.reuse ;  /* 0x00000015d6d97c23 */ /* 0x100fe200080108be */
[--C-:B------:R-:W-:Y:S01]  /*e1f0*/  FFMA.FTZ R219, R210, UR21, -R189.reuse ;  /* 0x00000015d2db7c23 */ /* 0x100fe200080108bd */
        /* <DEDUP_REMOVED lines=12> */
[C---:B---3--:R-:W-:Y:S01]  /*e2c0*/  HMMA.16816.F32.BF16 R80, R4.reuse, R84, R80 ;  /* 0x000000540450723c */ /* 0x048fe20000041850 */
[----:B------:R-:W-:Y:S01]  /*e2d0*/  MUFU.EX2 R210, R210 ;  /* 0x000000d200d27308 */ /* 0x000fe20000000800 */
[-C--:B------:R-:W-:Y:S01]  /*e2e0*/  FMUL.FTZ R148, R148, R207.reuse ;  /* 0x000000cf94947220 */ /* 0x080fe20000410000 */
[----:B------:R-:W-:Y:S01]  /*e2f0*/  FMUL.FTZ R149, R149, R207 ;  /* 0x000000cf95957220 */ /* 0x000fe20000410000 */
[-C--:B------:R-:W-:Y:S01]  /*e300*/  FMUL.FTZ R150, R150, R205.reuse ;  /* 0x000000cd96967220 */ /* 0x080fe20000410000 */
[----:B------:R-:W-:Y:S01]  /*e310*/  MUFU.EX2 R217, R217 ;  /* 0x000000d900d97308 */ /* 0x000fe20000000800 */
[----:B------:R-:W-:Y:S01]  /*e320*/  FMUL.FTZ R151, R151, R205 ;  /* 0x000000cd97977220 */ /* 0x000fe20000410000 */
[----:B------:R-:W-:Y:S01]  /*e330*/  LDSM.16.MT88.4 R172, [R0+0x1a800] ;  /* 0x01a8000000ac783b */ /* 0x000fe20000004200 */
        /* <DEDUP_REMOVED lines=8> */
[C---:B-----5:R-:W-:Y:S01]  /*e3c0*/  HMMA.16816.F32.BF16 R72, R4.reuse, R76, R72 ;  /* 0x0000004c0448723c */ /* 0x060fe20000041848 */
[----:B------:R-:W-:Y:S01]  /*e3d0*/  MUFU.EX2 R220, R220 ;  /* 0x000000dc00dc7308 */ /* 0x000fe20000000800 */
[--C-:B------:R-:W-:Y:S01]  /*e3e0*/  FFMA.FTZ R226, R198, UR21, -R189.reuse ;  /* 0x00000015c6e27c23 */ /* 0x100fe200080108bd */
[--C-:B------:R-:W-:Y:S01]  /*e3f0*/  FFMA.FTZ R223, R197, UR21, -R190.reuse ;  /* 0x00000015c5df7c23 */ /* 0x100fe200080108be */
[--C-:B------:R-:W-:Y:S01]  /*e400*/  FFMA.FTZ R222, R179, UR21, -R190.reuse ;  /* 0x00000015b3de7c23 */ /* 0x100fe200080108be */
        /* <DEDUP_REMOVED lines=8> */
[----:B------:R-:W5:Y:S01]  /*e490*/  MUFU.EX2 R219, R219 ;  /* 0x000000db00db7308 */ /* 0x000f620000000800 */
[----:B------:R-:W3:Y:S01]  /*e4a0*/  LDSM.16.MT88.4 R116, [R180+0x1e000] ;  /* 0x01e00000b474783b */ /* 0x000ee20000004200 */
[--C-:B------:R-:W-:Y:S01]  /*e4b0*/  FFMA.FTZ R247, R176, UR21, -R189.reuse ;  /* 0x00000015b0f77c23 */ /* 0x100fe200080108bd */
[C---:B------:R-:W-:Y:S01]  /*e4c0*/  HMMA.16816.F32.BF16 R8, R4.reuse, R12, R8 ;  /* 0x0000000c0408723c */ /* 0x040fe20000041808 */
[----:B------:R-:W3:Y:S01]  /*e4d0*/  MUFU.EX2 R221, R221 ;  /* 0x000000dd00dd7308 */ /* 0x000ee20000000800 */
[--C-:B------:R-:W-:Y:S01]  /*e4e0*/  FFMA.FTZ R250, R182, UR21, -R190.reuse ;  /* 0x00000015b6fa7c23 */ /* 0x100fe200080108be */
[--C-:B------:R-:W-:Y:S01]  /*e4f0*/  FFMA.FTZ R251, R184, UR21, -R190.reuse ;  /* 0x00000015b8fb7c23 */ /* 0x100fe200080108be */
[--C-:B------:R-:W-:Y:S01]  /*e500*/  FFMA.FTZ R252, R183, UR21, -R189.reuse ;  /* 0x00000015b7fc7c23 */ /* 0x100fe200080108bd */
[----:B------:R-:W-:Y:S01]  /*e510*/  MUFU.EX2 R225, R225 ;  /* 0x000000e100e17308 */ /* 0x000fe20000000800 */
[----:B------:R-:W-:Y:S01]  /*e520*/  FFMA.FTZ R188, R188, UR21, -R190 ;  /* 0x00000015bcbc7c23 */ /* 0x000fe200080108be */
[--C-:B------:R-:W-:Y:S01]  /*e530*/  FFMA.FTZ R187, R187, UR21, -R189.reuse ;  /* 0x00000015bbbb7c23 */ /* 0x100fe200080108bd */
[C---:B------:R-:W-:Y:S01]  /*e540*/  HMMA.16816.F32.BF16 R12, R4.reuse, R14, R156 ;  /* 0x0000000e040c723c */ /* 0x040fe2000004189c */
[----:B------:R-:W3:Y:S01]  /*e550*/  LDSM.16.MT88.4 R156, [R208+0x6000] ;  /* 0x00600000d09c783b */ /* 0x000ee20000004200 */
[----:B------:R-:W-:Y:S01]  /*e560*/  MUFU.EX2 R226, R226 ;  /* 0x000000e200e27308 */ /* 0x000fe20000000800 */
[--C-:B------:R-:W-:Y:S01]  /*e570*/  FFMA.FTZ R186, R186, UR21, -R189.reuse ;  /* 0x00000015baba7c23 */ /* 0x100fe200080108bd */
[----:B------:R-:W-:Y:S01]  /*e580*/  FFMA.FTZ R185, R185, UR21, -R189 ;  /* 0x00000015b9b97c23 */ /* 0x000fe200080108bd */
[----:B------:R-:W-:Y:S01]  /*e590*/  FFMA.FTZ R206, R243, R207, R206 ;  /* 0x000000cff3ce7223 */ /* 0x000fe200000100ce */
[----:B------:R-:W-:Y:S01]  /*e5a0*/  MUFU.EX2 R223, R223 ;  /* 0x000000df00df7308 */ /* 0x000fe20000000800 */
[----:B------:R-:W-:Y:S01]  /*e5b0*/  FFMA.FTZ R167, R242, R205, R167 ;  /* 0x000000cdf2a77223 */ /* 0x000fe200000100a7 */
[----:B-1----:R-:W-:Y:S01]  /*e5c0*/  HMMA.16816.F32.BF16 R96, R4, R100, R96 ;  /* 0x000000640460723c */ /* 0x002fe20000041860 */
[----:B------:R-:W-:Y:S01]  /*e5d0*/  FADD.FTZ R206, R166, R206 ;  /* 0x000000cea6ce7221 */ /* 0x000fe20000010000 */
[----:B------:R-:W-:Y:S01]  /*e5e0*/  MUFU.EX2 R222, R222 ;  /* 0x000000de00de7308 */ /* 0x000fe20000000800 */
[----:B------:R-:W-:-:S02]  /*e5f0*/  FADD.FTZ R204, R204, R167 ;  /* 0x000000a7cccc7221 */ /* 0x000fc40000010000 */
        /* <DEDUP_REMOVED lines=11> */
[----:B--2---:R-:W-:Y:S01]  /*e6b0*/  HMMA.16816.F32.BF16 R88, R4, R92, R88 ;  /* 0x0000005c0458723c */ /* 0x004fe20000041858 */
[----:B------:R-:W-:Y:S01]  /*e6c0*/  MUFU.EX2 R247, R247 ;  /* 0x000000f700f77308 */ /* 0x000fe20000000800 */
[----:B------:R-:W-:-:S03]  /*e6d0*/  FADD.FTZ R192, R192, R204 ;  /* 0x000000ccc0c07221 */ /* 0x000fc60000010000 */
[----:B------:R-:W-:Y:S01]  /*e6e0*/  MUFU.EX2 R250, R250 ;  /* 0x000000fa00fa7308 */ /* 0x000fe20000000800 */
[----:B-----5:R-:W-:Y:S02]  /*e6f0*/  FADD.FTZ R192, R219, R192 ;  /* 0x000000c0dbc07221 */ /* 0x020fe40000010000 */
[C---:B------:R-:W-:Y:S01]  /*e700*/  HMMA.16816.F32.BF16 R92, R4.reuse, R94, R112 ;  /* 0x0000005e045c723c */ /* 0x040fe20000041870 */
[----:B------:R-:W-:Y:S01]  /*e710*/  FMUL.FTZ R115, R135, R205 ;  /* 0x000000cd87737220 */ /* 0x000fe20000410000 */
[----:B------:R-:W-:Y:S01]  /*e720*/  LOP3.LUT R135, R168, UR12, R171, 0x96, !PT ;  /* 0x0000000ca8877c12 */ /* 0x000fe2000f8e96ab */
[----:B------:R-:W-:Y:S01]  /*e730*/  FMUL.FTZ R112, R132, R207 ;  /* 0x000000cf84707220 */ /* 0x000fe20000410000 */
[----:B------:R-:W-:Y:S01]  /*e740*/  FMUL.FTZ R114, R134, R205 ;  /* 0x000000cd86727220 */ /* 0x000fe20000410000 */
[C---:B------:R-:W-:Y:S01]  /*e750*/  PRMT R134, R170.reuse, 0x7771, RZ ;  /* 0x00007771aa867816 */ /* 0x040fe200000000ff */
[----:B------:R-:W-:Y:S01]  /*e760*/  FMUL.FTZ R113, R133, R207 ;  /* 0x000000cf85717220 */ /* 0x000fe20000410000 */
[C---:B------:R-:W-:Y:S01]  /*e770*/  LOP3.LUT R132, R135.reuse, 0xff, RZ, 0xc0, !PT ;  /* 0x000000ff87847812 */ /* 0x040fe200078ec0ff */
[----:B----4-:R-:W-:Y:S01]  /*e780*/  HMMA.16816.F32.BF16 R104, R4, R108, R104 ;  /* 0x0000006c0468723c */ /* 0x010fe20000041868 */
[----:B------:R-:W-:Y:S01]  /*e790*/  PRMT R133, R170, 0x7772, RZ ;  /* 0x00007772aa857816 */ /* 0x000fe200000000ff */
[----:B------:R-:W-:Y:S01]  /*e7a0*/  MUFU.EX2 R251, R251 ;  /* 0x000000fb00fb7308 */ /* 0x000fe20000000800 */
[----:B------:R-:W-:-:S03]  /*e7b0*/  PRMT R160, R135, 0x7632, R160 ;  /* 0x0000763287a07816 */ /* 0x000fc600000000a0 */
[----:B------:R-:W-:Y:S01]  /*e7c0*/  MUFU.EX2 R197, R188 ;  /* 0x000000bc00c57308 */ /* 0x000fe20000000800 */
[----:B------:R-:W-:Y:S01]  /*e7d0*/  LOP3.LUT R160, R160, 0xff, RZ, 0xc0, !PT ;  /* 0x000000ffa0a07812 */ /* 0x000fe200078ec0ff */
[C---:B------:R-:W-:Y:S01]  /*e7e0*/  HMMA.16816.F32.BF16 R108, R4.reuse, R110, R128 ;  /* 0x0000006e046c723c */ /* 0x040fe20000041880 */
[----:B------:R-:W-:Y:S01]  /*e7f0*/  MOV R129, R170 ;  /* 0x000000aa00817202 */ /* 0x000fe20000000f00 */
[-C--:B------:R-:W-:Y:S01]  /*e800*/  FMUL.FTZ R130, R154, R205.reuse ;  /* 0x000000cd9a827220 */ /* 0x080fe20000410000 */
[----:B------:R-:W-:Y:S01]  /*e810*/  PRMT R128, R170, 0x7773, RZ ;  /* 0x00007773aa807816 */ /* 0x000fe200000000ff */
[----:B------:R-:W-:Y:S01]  /*e820*/  FMUL.FTZ R131, R155, R205 ;  /* 0x000000cd9b837220 */ /* 0x000fe20000410000 */
[----:B------:R-:W-:Y:S01]  /*e830*/  LDSM.16.MT88.4 R168, [R208+0x800] ;  /* 0x00080000d0a8783b */ /* 0x000fe20000004200 */
[----:B------:R-:W-:Y:S01]  /*e840*/  MUFU.EX2 R252, R252 ;  /* 0x000000fc00fc7308 */ /* 0x000fe20000000800 */
[----:B------:R-:W-:Y:S01]  /*e850*/  PRMT R133, R133, 0x5410, R128 ;  /* 0x0000541085857816 */ /* 0x000fe20000000080 */
[----:B---3--:R-:W-:Y:S01]  /*e860*/  HMMA.16816.F32.BF16 R120, R4, R124, R120 ;  /* 0x0000007c0478723c */ /* 0x008fe20000041878 */
[----:B------:R-:W-:Y:S01]  /*e870*/  LOP3.LUT R124, R135, 0xffff, RZ, 0xc0, !PT ;  /* 0x0000ffff877c7812 */ /* 0x000fe200078ec0ff */
[-C--:B------:R-:W-:Y:S01]  /*e880*/  FMUL.FTZ R128, R152, R207.reuse ;  /* 0x000000cf98807220 */ /* 0x080fe20000410000 */
[----:B------:R-:W-:Y:S01]  /*e890*/  LOP3.LUT R125, R129, 0xff, RZ, 0xc0, !PT ;  /* 0x000000ff817d7812 */ /* 0x000fe200078ec0ff */
[----:B------:R-:W-:Y:S01]  /*e8a0*/  FMUL.FTZ R129, R153, R207 ;  /* 0x000000cf99817220 */ /* 0x000fe20000410000 */
[----:B------:R-:W-:-:S02]  /*e8b0*/  SHF.R.U32.HI R124, RZ, 0x8, R124 ;  /* 0x00000008ff7c7819 */ /* 0x000fc4000001167c */
[----:B------:R-:W-:Y:S01]  /*e8c0*/  PRMT R134, R125, 0x5410, R134 ;  /* 0x000054107d867816 */ /* 0x000fe20000000086 */
[C---:B------:R-:W-:Y:S01]  /*e8d0*/  HMMA.16816.F32.BF16 R112, R4.reuse, R116, R112 ;  /* 0x000000740470723c */ /* 0x040fe20000041870 */
[----:B------:R-:W-:Y:S02]  /*e8e0*/  PRMT R132, R132, 0x5410, R124 ;  /* 0x0000541084847816 */ /* 0x000fe4000000007c */
[----:B------:R-:W-:Y:S02]  /*e8f0*/  LOP3.LUT R133, R133, 0xff00ff, RZ, 0xc0, !PT ;  /* 0x00ff00ff85857812 */ /* 0x000fe400078ec0ff */
[----:B------:R-:W-:Y:S02]  /*e900*/  SHF.R.U32.HI R135, RZ, 0x18, R135 ;  /* 0x00000018ff877819 */ /* 0x000fe40000011687 */
[----:B------:R-:W-:Y:S01]  /*e910*/  HSET2.LE.AND R134, R134, R181, PT ;  /* 0x000000b586867233 */ /* 0x000fe20003803000 */
[----:B------:R-:W-:Y:S01]  /*e920*/  HMMA.16816.F32.BF16 R124, R4, R126, R144 ;  /* 0x0000007e047c723c */ /* 0x000fe20000041890 */
[----:B------:R-:W2:Y:S01]  /*e930*/  LDSM.16.MT88.4 R144, [R0+0x18800] ;  /* 0x018800000090783b */ /* 0x000ea20000004200 */
[----:B------:R-:W-:-:S02]  /*e940*/  PRMT R152, R160, 0x5410, R135 ;  /* 0x00005410a0987816 */ /* 0x000fc40000000087 */
[----:B------:R-:W-:Y:S01]  /*e950*/  HSET2.LE.AND R133, R133, R181, PT ;  /* 0x000000b585857233 */ /* 0x000fe20003803000 */
[----:B------:R-:W-:Y:S01]  /*e960*/  LDSM.16.MT88.4 R160, [R209+0x2800] ;  /* 0x00280000d1a0783b */ /* 0x000fe20000004200 */
[----:B------:R-:W-:Y:S02]  /*e970*/  F2FP.BF16.F32.PACK_AB R135, R210, R214 ;  /* 0x000000d6d287723e */ /* 0x000fe400000010ff */
[----:B------:R-:W-:Y:S01]  /*e980*/  HMMA.16816.F32.BF16 R116, R4, R118, R136 ;  /* 0x000000760474723c */ /* 0x000fe20000041888 */
[----:B------:R-:W3:Y:S01]  /*e990*/  LDSM.16.MT88.4 R136, [R209+0x800] ;  /* 0x00080000d188783b */ /* 0x000ee20000004200 */
[----:B------:R-:W-:Y:S02]  /*e9a0*/  F2FP.BF16.F32.PACK_AB R153, R216, R217 ;  /* 0x000000d9d899723e */ /* 0x000fe400000010ff */
[----:B------:R-:W-:Y:S02]  /*e9b0*/  LOP3.LUT R135, R135, R133, RZ, 0xc0, !PT ;  /* 0x0000008587877212 */ /* 0x000fe400078ec0ff */
[----:B------:R-:W-:-:S02]  /*e9c0*/  LOP3.LUT R134, R153, R134, RZ, 0xc0, !PT ;  /* 0x0000008699867212 */ /* 0x000fc400078ec0ff */
[C---:B------:R-:W-:Y:S01]  /*e9d0*/  HMMA.16816.F32.BF16 R128, R4.reuse, R156, R128 ;  /* 0x0000009c0480723c */ /* 0x040fe20000041880 */
[--C-:B------:R-:W-:Y:S02]  /*e9e0*/  HSET2.LE.AND R132, R132, R181.reuse, PT ;  /* 0x000000b584847233 */ /* 0x100fe40003803000 */
[----:B------:R-:W-:Y:S02]  /*e9f0*/  HSET2.LE.AND R133, R152, R181, PT ;  /* 0x000000b598857233 */ /* 0x000fe40003803000 */
[----:B------:R-:W-:Y:S01]  /*ea00*/  F2FP.BF16.F32.PACK_AB R153, R218, R220 ;  /* 0x000000dcda99723e */ /* 0x000fe200000010ff */
[----:B------:R-:W-:Y:S01]  /*ea10*/  FADD.FTZ R220, R220, R165 ;  /* 0x000000a5dcdc7221 */ /* 0x000fe20000010000 */
[----:B------:R-:W-:Y:S01]  /*ea20*/  F2FP.BF16.F32.PACK_AB R152, R221, R219 ;  /* 0x000000dbdd98723e */ /* 0x000fe200000010ff */
[----:B------:R-:W-:Y:S01]  /*ea30*/  HMMA.16816.F32.BF16 R4, R4, R158, R148 ;  /* 0x0000009e0404723c */ /* 0x000fe20000041894 */
[----:B------:R-:W4:Y:S01]  /*ea40*/  LDSM.16.MT88.4 R148, [R180+0x1a800] ;  /* 0x01a80000b494783b */ /* 0x000f220000004200 */
[----:B------:R-:W-:Y:S01]  /*ea50*/  LOP3.LUT R132, R153, R132, RZ, 0xc0, !PT ;  /* 0x0000008499847212 */ /* 0x000fe200078ec0ff */
[----:B------:R-:W-:Y:S01]  /*ea60*/  FADD.FTZ R220, R218, R220 ;  /* 0x000000dcdadc7221 */ /* 0x000fe20000010000 */
[----:B------:R-:W-:Y:S01]  /*ea70*/  LOP3.LUT R133, R152, R133, RZ, 0xc0, !PT ;  /* 0x0000008598857212 */ /* 0x000fe200078ec0ff */
[----:B------:R-:W-:Y:S01]  /*ea80*/  LDSM.16.MT88.4 R156, [R208+0x2800] ;  /* 0x00280000d09c783b */ /* 0x000fe20000004200 */
[----:B------:R-:W-:Y:S01]  /*ea90*/  FADD.FTZ R221, R221, R192 ;  /* 0x000000c0dddd7221 */ /* 0x000fe20000010000 */
[----:B------:R-:W-:-:S02]  /*eaa0*/  FADD.FTZ R217, R217, R220 ;  /* 0x000000dcd9d97221 */ /* 0x000fc40000010000 */
[----:B------:R-:W-:Y:S01]  /*eab0*/  LDSM.16.MT88.4 R152, [R0+0x1c800] ;  /* 0x01c800000098783b */ /* 0x000fe20000004200 */
[----:B------:R-:W-:Y:S01]  /*eac0*/  FADD.FTZ R221, R214, R221 ;  /* 0x000000ddd6dd7221 */ /* 0x000fe20000010000 */
[----:B-1----:R-:W-:Y:S01]  /*ead0*/  HMMA.16816.F32.BF16 R16, R132, R140, R16 ;  /* 0x0000008c8410723c */ /* 0x002fe20000041810 */
[----:B------:R-:W-:Y:S02]  /*eae0*/  FADD.FTZ R217, R216, R217 ;  /* 0x000000d9d8d97221 */ /* 0x000fe40000010000 */
[----:B------:R-:W-:-:S05]  /*eaf0*/  FADD.FTZ R210, R210, R221 ;  /* 0x000000ddd2d27221 */ /* 0x000fca0000010000 */
[C---:B--2---:R-:W-:Y:S08]  /*eb00*/  HMMA.16816.F32.BF16 R8, R132.reuse, R144, R8 ;  /* 0x000000908408723c */ /* 0x044ff00000041808 */
[C---:B------:R-:W-:Y:S01]  /*eb10*/  HMMA.16816.F32.BF16 R12, R132.reuse, R146, R12 ;  /* 0x00000092840c723c */ /* 0x040fe2000004180c */
[----:B------:R-:W1:Y:S07]  /*eb20*/  LDSM.16.MT88.4 R144, [R180+0x1c800] ;  /* 0x01c80000b490783b */ /* 0x000e6e0000004200 */
[C---:B---3--:R-:W-:Y:S08]  /*eb30*/  HMMA.16816.F32.BF16 R24, R132.reuse, R136, R24 ;  /* 0x000000888418723c */ /* 0x048ff00000041818 */
[C---:B------:R-:W-:Y:S01]  /*eb40*/  HMMA.16816.F32.BF16 R28, R132.reuse, R138, R28 ;  /* 0x0000008a841c723c */ /* 0x040fe2000004181c */
[----:B------:R-:W2:Y:S07]  /*eb50*/  LDSM.16.MT88.4 R136, [R208+0x4800] ;  /* 0x00480000d088783b */ /* 0x000eae0000004200 */
[C---:B----4-:R-:W-:Y:S08]  /*eb60*/  HMMA.16816.F32.BF16 R48, R132.reuse, R148, R48 ;  /* 0x000000948430723c */ /* 0x050ff00000041830 */
[C---:B------:R-:W-:Y:S01]  /*eb70*/  HMMA.16816.F32.BF16 R52, R132.reuse, R150, R52 ;  /* 0x000000968434723c */ /* 0x040fe20000041834 */
[----:B------:R-:W3:Y:S07]  /*eb80*/  LDSM.16.MT88.4 R148, [R0+0x1e800] ;  /* 0x01e800000094783b */ /* 0x000eee0000004200 */
[C---:B------:R-:W-:Y:S01]  /*eb90*/  HMMA.16816.F32.BF16 R20, R132.reuse, R142, R20 ;  /* 0x0000008e8414723c */ /* 0x040fe20000041814 */
[----:B------:R-:W4:Y:S07]  /*eba0*/  LDSM.16.MT88.4 R140, [R209+0x4800] ;  /* 0x00480000d18c783b */ /* 0x000f2e0000004200 */
[----:B-1----:R-:W-:Y:S01]  /*ebb0*/  HMMA.16816.F32.BF16 R80, R132, R144, R80 ;  /* 0x000000908450723c */ /* 0x002fe20000041850 */
[----:B------:R-:W-:-:S07]  /*ebc0*/  IMAD.U32 R144, RZ, RZ, UR17 ;  /* 0x00000011ff907e24 */ /* 0x000fce000f8e00ff */
[C---:B------:R-:W-:Y:S08]  /*ebd0*/  HMMA.16816.F32.BF16 R84, R132.reuse, R146, R84 ;  /* 0x000000928454723c */ /* 0x040ff00000041854 */
[----:B--2---:R-:W-:Y:S01]  /*ebe0*/  HMMA.16816.F32.BF16 R96, R132, R136, R96 ;  /* 0x000000888460723c */ /* 0x004fe20000041860 */
[----:B------:R-:W-:Y:S02]  /*ebf0*/  LOP3.LUT R136, R144, UR31, R241, 0x96, !PT ;  /* 0x0000001f90887c12 */ /* 0x000fe4000f8e96f1 */
[----:B------:R-:W-:Y:S03]  /*ec00*/  LDSM.16.MT88.4 R144, [R209+0x6800] ;  /* 0x00680000d190783b */ /* 0x000fe60000004200 */
[----:B------:R-:W-:-:S02]  /*ec10*/  IMAD.WIDE.U32 R136, R136, -0x326172a9, RZ ;  /* 0xcd9e8d5788887825 */ /* 0x000fc400078e00ff */
[----:B------:R-:W-:Y:S03]  /*ec20*/  HMMA.16816.F32.BF16 R72, R132, R152, R72 ;  /* 0x000000988448723c */ /* 0x000fe60000041848 */
[----:B------:R-:W-:Y:S02]  /*ec30*/  LOP3.LUT R137, R244, UR11, R137, 0x96, !PT ;  /* 0x0000000bf4897c12 */ /* 0x000fe4000f8e9689 */
[----:B------:R-:W-:-:S03]  /*ec40*/  LOP3.LUT R136, R136, UR10, R233, 0x96, !PT ;  /* 0x0000000a88887c12 */ /* 0x000fc6000f8e96e9 */
[----:B---3--:R-:W-:Y:S01]  /*ec50*/  HMMA.16816.F32.BF16 R104, R132, R148, R104 ;  /* 0x000000948468723c */ /* 0x008fe20000041868 */
        /* <DEDUP_REMOVED lines=9> */
[----:B------:R-:W-:Y:S02]  /*ecf0*/  LOP3.LUT R136, R232, UR9, R203, 0x96, !PT ;  /* 0x00000009e8887c12 */ /* 0x000fe4000f8e96cb */
        /* <DEDUP_REMOVED lines=24> */
[----:B------:R-:W-:Y:S01]  /*ee80*/  FFMA.FTZ R248, R177, UR21, -R189 ;  /* 0x00000015b1f87c23 */ /* 0x000fe200080108bd */
[----:B------:R-:W-:Y:S01]  /*ee90*/  HSET2.LE.AND R116, R116, R181, PT ;  /* 0x000000b574747233 */ /* 0x000fe20003803000 */
[----:B------:R-:W-:Y:S01]  /*eea0*/  LDSM.16.MT88.4 R120, [R0+0x1b000] ;  /* 0x01b000000078783b */ /* 0x000fe20000004200 */
[C---:B------:R-:W-:Y:S01]  /*eeb0*/  LOP3.LUT R118, R144.reuse, 0xffff, RZ, 0xc0, !PT ;  /* 0x0000ffff90767812 */ /* 0x040fe200078ec0ff */
[----:B------:R-:W-:Y:S01]  /*eec0*/  UIADD3 UR7, UPT, UPT, UR20, -0x4, URZ ;  /* 0xfffffffc14077890 */ /* 0x000fe2000fffe0ff */
[C---:B------:R-:W-:Y:S01]  /*eed0*/  PRMT R119, R144.reuse, 0x7632, R119 ;  /* 0x0000763290777816 */ /* 0x040fe20000000077 */
[----:B------:R-:W1:Y:S01]  /*eee0*/  MUFU.EX2 R248, R248 ;  /* 0x000000f800f87308 */ /* 0x000e620000000800 */
[----:B------:R-:W-:Y:S01]  /*eef0*/  HMMA.16816.F32.BF16 R124, R132, R146, R124 ;  /* 0x00000092847c723c */ /* 0x000fe2000004187c */
[----:B------:R-:W-:Y:S01]  /*ef00*/  LOP3.LUT R145, R144, 0xff, RZ, 0xc0, !PT ;  /* 0x000000ff90917812 */ /* 0x000fe200078ec0ff */
[----:B------:R-:W-:Y:S01]  /*ef10*/  LDSM.16.MT88.4 R176, [R208+0x3000] ;  /* 0x00300000d0b0783b */ /* 0x000fe20000004200 */
[----:B------:R-:W-:-:S02]  /*ef20*/  LOP3.LUT R147, R117, 0xff00ff, RZ, 0xc0, !PT ;  /* 0x00ff00ff75937812 */ /* 0x000fc400078ec0ff */
[----:B------:R-:W-:Y:S02]  /*ef30*/  SHF.R.U32.HI R118, RZ, 0x8, R118 ;  /* 0x00000008ff767819 */ /* 0x000fe40000011676 */
[----:B------:R-:W-:Y:S01]  /*ef40*/  SHF.R.U32.HI R144, RZ, 0x18, R144 ;  /* 0x00000018ff907819 */ /* 0x000fe20000011690 */
[C---:B------:R-:W-:Y:S01]  /*ef50*/  HMMA.16816.F32.BF16 R64, R132.reuse, R156, R64 ;  /* 0x0000009c8440723c */ /* 0x040fe20000041840 */
[----:B------:R-:W-:Y:S02]  /*ef60*/  LOP3.LUT R117, R119, 0xff, RZ, 0xc0, !PT ;  /* 0x000000ff77757812 */ /* 0x000fe400078ec0ff */
[----:B------:R-:W-:Y:S02]  /*ef70*/  PRMT R145, R145, 0x5410, R118 ;  /* 0x0000541091917816 */ /* 0x000fe40000000076 */
[----:B------:R-:W-:Y:S01]  /*ef80*/  PRMT R144, R117, 0x5410, R144 ;  /* 0x0000541075907816 */ /* 0x000fe20000000090 */
[----:B-1----:R-:W-:Y:S01]  /*ef90*/  FADD.FTZ R210, R248, R210 ;  /* 0x000000d2f8d27221 */ /* 0x002fe20000010000 */
        /* <DEDUP_REMOVED lines=9> */
[C---:B------:R-:W-:Y:S01]  /*f030*/  F2FP.BF16.F32.PACK_AB R160, R247.reuse, R248 ;  /* 0x000000f8f7a0723e */ /* 0x040fe200000010ff */
        /* <DEDUP_REMOVED lines=51> */
[----:B------:R-:W-:Y:S01]  /*f370*/  MUFU.EX2 R176, R186 ;  /* 0x000000ba00b07308 */ /* 0x000fe20000000800 */
        /* <DEDUP_REMOVED lines=22> */
[----:B------:R5:W2:Y:S07]  /*f4e0*/  MUFU.EX2 R173, R185 ;  /* 0x000000b900ad7308 */ /* 0x000aae0000000800 */
        /* <DEDUP_REMOVED lines=23> */
[----:B------:R2:W1:Y:S01]  /*f660*/  LDSM.16.MT88.4 R128, [R0+0x1f800] ;  /* 0x01f800000080783b */ /* 0x0004620000004200 */
        /* <DEDUP_REMOVED lines=8> */
[----:B--2---:R-:W-:-:S04]  /*f6f0*/  F2FP.BF16.F32.PACK_AB R0, R252, R173 ;  /* 0x000000adfc00723e */ /* 0x004fc800000010ff */
[----:B------:R-:W-:Y:S01]  /*f700*/  LOP3.LUT R171, R0, R171, RZ, 0xc0, !PT ;  /* 0x000000ab00ab7212 */ /* 0x000fe200078ec0ff */
[----:B------:R-:W-:Y:S02]  /*f710*/  IMAD.MOV.U32 R0, RZ, RZ, R197 ;  /* 0x000000ffff007224 */ /* 0x000fe400078e00c5 */
[----:B------:R-:W2:Y:S02]  /*f720*/  LDSM.16.MT88.4 R196, [R180+0x1b800] ;  /* 0x01b80000b4c4783b */ /* 0x000ea40000004200 */
[----:B------:R-:W-:Y:S02]  /*f730*/  FADD.FTZ R243, R0, R249 ;  /* 0x000000f900f37221 */ /* 0x000fe40000010000 */
[C---:B------:R-:W-:Y:S01]  /*f740*/  HMMA.16816.F32.BF16 R160, R168.reuse, R60, R160 ;  /* 0x0000003ca8a0723c */ /* 0x040fe200000418a0 */
[----:B------:R-:W3:Y:S07]  /*f750*/  LDSM.16.MT88.4 R180, [R209+0x1800] ;  /* 0x00180000d1b4783b */ /* 0x000eee0000004200 */
[C---:B------:R-:W-:Y:S08]  /*f760*/  HMMA.16816.F32.BF16 R156, R168.reuse, R62, R156 ;  /* 0x0000003ea89c723c */ /* 0x040ff0000004189c */
[----:B------:R-:W-:Y:S01]  /*f770*/  HMMA.16816.F32.BF16 R60, R168, R64, R40 ;  /* 0x00000040a83c723c */ /* 0x000fe20000041828 */
[----:B------:R-:W-:-:S02]  /*f780*/  MOV R42, R176 ;  /* 0x000000b0002a7202 */ /* 0x000fc40000000f00 */
[----:B------:R-:W-:Y:S02]  /*f790*/  MOV R43, R177 ;  /* 0x000000b1002b7202 */ /* 0x000fe40000000f00 */
[----:B------:R4:W-:Y:S03]  /*f7a0*/  LDSM.16.MT88.4 R176, [R209+0x5800] ;  /* 0x00580000d1b0783b */ /* 0x0009e60000004200 */
[C---:B------:R-:W-:Y:S08]  /*f7b0*/  HMMA.16816.F32.BF16 R64, R168.reuse, R66, R36 ;  /* 0x00000042a840723c */ /* 0x040ff00000041824 */
[C---:B-1----:R-:W-:Y:S08]  /*f7c0*/  HMMA.16816.F32.BF16 R124, R168.reuse, R128, R104 ;  /* 0x00000080a87c723c */ /* 0x042ff00000041868 */
[----:B------:R-:W-:Y:S01]  /*f7d0*/  HMMA.16816.F32.BF16 R92, R168, R96, R72 ;  /* 0x00000060a85c723c */ /* 0x000fe20000041848 */
[----:B----4-:R-:W-:-:S02]  /*f7e0*/  IMAD.MOV.U32 R209, RZ, RZ, R173 ;  /* 0x000000ffffd17224 */ /* 0x010fc400078e00ad */
[----:B------:R-:W1:Y:S05]  /*f7f0*/  LDSM.16.MT88.4 R172, [R208+0x1800] ;  /* 0x00180000d0ac783b */ /* 0x000e6a0000004200 */
[----:B------:R-:W-:Y:S01]  /*f800*/  HMMA.16816.F32.BF16 R36, R168, R200, R132 ;  /* 0x000000c8a824723c */ /* 0x000fe20000041884 */
[----:B------:R-:W-:Y:S02]  /*f810*/  MOV R201, R42 ;  /* 0x0000002a00c97202 */ /* 0x000fe40000000f00 */
[----:B------:R-:W-:-:S05]  /*f820*/  MOV R200, R43 ;  /* 0x0000002b00c87202 */ /* 0x000fca0000000f00 */
[----:B------:R-:W-:Y:S01]  /*f830*/  HMMA.16816.F32.BF16 R104, R168, R190, R76 ;  /* 0x000000bea868723c */ /* 0x000fe2000004184c */
[----:B------:R-:W-:-:S04]  /*f840*/  FADD.FTZ R226, R200, R226 ;  /* 0x000000e2c8e27221 */ /* 0x000fc80000010000 */
[----:B------:R-:W-:-:S03]  /*f850*/  FADD.FTZ R226, R201, R226 ;  /* 0x000000e2c9e27221 */ /* 0x000fc60000010000 */
[----:B--2---:R-:W-:Y:S01]  /*f860*/  HMMA.16816.F32.BF16 R72, R168, R198, R44 ;  /* 0x000000c6a848723c */ /* 0x004fe2000004182c */
[----:B------:R-:W-:-:S04]  /*f870*/  FADD.FTZ R226, R209, R226 ;  /* 0x000000e2d1e27221 */ /* 0x000fc80000010000 */
[----:B------:R-:W-:-:S03]  /*f880*/  FADD.FTZ R242, R252, R226 ;  /* 0x000000e2fcf27221 */ /* 0x000fc60000010000 */
[C---:B------:R-:W-:Y:S08]  /*f890*/  HMMA.16816.F32.BF16 R76, R168.reuse, R108, R56 ;  /* 0x0000006ca84c723c */ /* 0x040ff00000041838 */
[C---:B------:R-:W-:Y:S01]  /*f8a0*/  HMMA.16816.F32.BF16 R40, R168.reuse, R202, R20 ;  /* 0x000000caa828723c */ /* 0x040fe20000041814 */
[----:B------:R-:W2:Y:S07]  /*f8b0*/  LDSM.16.MT88.4 R20, [R208+0x3800] ;  /* 0x00380000d014783b */ /* 0x000eae0000004200 */
[C---:B---3--:R-:W-:Y:S01]  /*f8c0*/  HMMA.16816.F32.BF16 R44, R168.reuse, R180, R24 ;  /* 0x000000b4a82c723c */ /* 0x048fe20000041818 */
[----:B------:R-:W3:Y:S07]  /*f8d0*/  LDSM.16.MT88.4 R24, [R208+0x5800] ;  /* 0x00580000d018783b */ /* 0x000eee0000004200 */
        /* <DEDUP_REMOVED lines=20> */
[----:B------:R-:W-:-:S15]  /*fa20*/  HMMA.16816.F32.BF16 R148, R168, R6, R148 ;  /* 0x00000006a894723c */ /* 0x000fde0000041894 */
[----:B------:R-:W-:-:S05]  /*fa30*/  NOP ;  /* 0x0000000000007918 */ /* 0x000fca0000000000 */
.L_x_942:
        /* <DEDUP_REMOVED lines=23> */
.L_x_948:
        /* <DEDUP_REMOVED lines=59> */
.L_x_946:
        /* <DEDUP_REMOVED lines=53> */
[C---:B------:R-:W-:Y:S02]  /*102b0*/  IMAD.IADD R221, R223.reuse, 0x1, R208 ;  /* 0x00000001dfdd7824 */ /* 0x040fe400078e02d0 */
[----:B------:R-:W-:Y:S01]  /*102c0*/  @!PT LDS RZ, [RZ] ;  /* 0x00000000fffff984 */ /* 0x000fe20000000800 */
[----:B------:R-:W-:Y:S01]  /*102d0*/  @!PT LDS RZ, [RZ] ;  /* 0x00000000fffff984 */ /* 0x000fe20000000800 */
[----:B------:R-:W-:Y:S01]  /*102e0*/  @!PT LDS RZ, [RZ] ;  /* 0x00000000fffff984 */ /* 0x000fe20000000800 */
[----:B------:R-:W-:Y:S01]  /*102f0*/  @!P2 LDGSTS.E.BYPASS.LTC128B.128 [R231+0x19000], desc[UR22][R4.64] ;  /* 0x1900000004e7afae */ /* 0x000fe2000b981a16 */
[--C-:B------:R-:W-:Y:S01]  /*10300*/  IMAD.IADD R220, R223, 0x1, R214.reuse ;  /* 0x00000001dfdc7824 */ /* 0x100fe200078e02d6 */
[C---:B------:R-:W-:Y:S01]  /*10310*/  IADD3 R218, PT, PT, R217.reuse, R208, RZ ;  /* 0x000000d0d9da7210 */ /* 0x040fe20007ffe0ff */
        /* <DEDUP_REMOVED lines=30> */
[----:B------:R-:W-:Y:S04]  /*10500*/  LDSM.16.M88.4 R184, [R217+0x10000] ;  /* 0x01000000d9b8783b */ /* 0x000fe80000000200 */
[C---:B------:R-:W-:Y:S01]  /*10510*/  HMMA.16816.F32.BF16 R8, R32.reuse, R10, RZ ;  /* 0x0000000a2008723c */ /* 0x040fe200000418ff */
[----:B------:R-:W-:Y:S05]  /*10520*/  LDSM.16.M88.4 R188, [R217+0x11800] ;  /* 0x01180000d9bc783b */ /* 0x000fea0000000200 */
[----:B------:R-:W-:Y:S02]  /*10530*/  LDSM.16.M88.4 R192, [R219] ;  /* 0x00000000dbc0783b */ /* 0x000fe40000000200 */
[C---:B--2---:R-:W-:Y:S03]  /*10540*/  HMMA.16816.F32.BF16 R12, R32.reuse, R16, RZ ;  /* 0x00000010200c723c */ /* 0x044fe600000418ff */
[----:B------:R-:W-:Y:S05]  /*10550*/  LDSM.16.M88.4 R196, [R3+0x10000] ;  /* 0x0100000003c4783b */ /* 0x000fea0000000200 */
[C---:B------:R-:W-:Y:S01]  /*10560*/  HMMA.16816.F32.BF16 R16, R32.reuse, R18, RZ ;  /* 0x000000122010723c */ /* 0x040fe200000418ff */
[----:B------:R-:W-:Y:S05]  /*10570*/  LDSM.16.M88.4 R200, [R3+0x10800] ;  /* 0x0108000003c8783b */ /* 0x000fea0000000200 */
[----:B------:R-:W-:Y:S02]  /*10580*/  LDSM.16.M88.4 R204, [R217+0x14000] ;  /* 0x01400000d9cc783b */ /* 0x000fe40000000200 */
        /* <DEDUP_REMOVED lines=16> */
[----:B------:R-:W1:Y:S05]  /*10690*/  LDSM.16.M88.4 R164, [R3+0x11000] ;  /* 0x0110000003a4783b */ /* 0x000e6a0000000200 */
[----:B------:R-:W5:Y:S02]  /*106a0*/  LDSM.16.M88.4 R168, [R3+0x11800] ;  /* 0x0118000003a8783b */ /* 0x000f640000000200 */
        /* <DEDUP_REMOVED lines=11> */
[----:B------:R-:W2:Y:S05]  /*10760*/  LDSM.16.M88.4 R172, [R223+0x4000] ;  /* 0x00400000dfac783b */ /* 0x000eaa0000000200 */
        /* <DEDUP_REMOVED lines=12> */
[----:B------:R-:W3:Y:S05]  /*10830*/  LDSM.16.M88.4 R168, [R221+0x4000] ;  /* 0x00400000dda8783b */ /* 0x000eea0000000200 */
[----:B------:R-:W-:Y:S02]  /*10840*/  LDSM.16.M88.4 R192, [R3+0x12800] ;  /* 0x0128000003c0783b */ /* 0x000fe40000000200 */
        /* <DEDUP_REMOVED lines=11> */
[----:B------:R-:W-:Y:S05]  /*10900*/  LDSM.16.M88.4 R164, [R220+0x4000] ;  /* 0x00400000dca4783b */ /* 0x000fea0000000200 */
[----:B------:R-:W1:Y:S02]  /*10910*/  LDSM.16.M88.4 R172, [R217+0x12000] ;  /* 0x01200000d9ac783b */ /* 0x000e640000000200 */
        /* <DEDUP_REMOVED lines=37> */
[----:B------:R-:W1:Y:S05]  /*10b70*/  LDSM.16.M88.4 R168, [R218+0x14800] ;  /* 0x01480000daa8783b */ /* 0x000e6a0000000200 */
        /* <DEDUP_REMOVED lines=83> */
[----:B------:R-:W-:Y:S05]  /*110b0*/  SHF.L.U32 R193, R213, 0x1, RZ ;  /* 0x00000001d5c17819 */ /* 0x000fea00000006ff */
        /* <DEDUP_REMOVED lines=12> */
[----:B------:R-:W-:Y:S01]  /*11180*/  I2FP.F32.U32 R176, R3 ;  /* 0x0000000300b07245 */ /* 0x000fe20000201000 */
[C---:B------:R-:W-:Y:S03]  /*11190*/  HMMA.16816.F32.BF16 R16, R196.reuse, R170, R16 ;  /* 0x000000aac410723c */ /* 0x040fe60000041810 */
[----:B------:R-:W-:Y:S01]  /*111a0*/  I2FP.F32.U32 R170, R169 ;  /* 0x000000a900aa7245 */ /* 0x000fe20000201000 */
[C---:B------:R-:W-:Y:S01]  /*111b0*/  VIADD R169, R3.reuse, 0x10 ;  /* 0x0000001003a97836 */ /* 0x040fe20000000000 */
[C---:B------:R-:W-:Y:S01]  /*111c0*/  IADD3 R171, PT, PT, R3.reuse, 0x9, RZ ;  /* 0x0000000903ab7810 */ /* 0x040fe20007ffe0ff */
[C---:B------:R-:W-:Y:S02]  /*111d0*/  VIADD R168, R3.reuse, 0x1 ;  /* 0x0000000103a87836 */ /* 0x040fe40000000000 */
[----:B------:R-:W-:Y:S01]  /*111e0*/  FFMA.FTZ R4, R176, UR5, R4 ;  /* 0x00000005b0047c23 */ /* 0x000fe20008010004 */
[C---:B-1----:R-:W-:Y:S03]  /*111f0*/  HMMA.16816.F32.BF16 R20, R196.reuse, R172, R20 ;  /* 0x000000acc414723c */ /* 0x042fe60000041814 */
[----:B------:R-:W-:Y:S01]  /*11200*/  I2FP.F32.U32 R168, R168 ;  /* 0x000000a800a87245 */ /* 0x000fe20000201000 */
[C---:B------:R-:W-:Y:S01]  /*11210*/  FFMA.FTZ R8, R170.reuse, UR5, R8 ;  /* 0x00000005aa087c23 */ /* 0x040fe20008010008 */
[----:B------:R-:W-:Y:S01]  /*11220*/  FFMA.FTZ R10, R170, UR5, R10 ;  /* 0x00000005aa0a7c23 */ /* 0x000fe2000801000a */
[----:B------:R-:W-:Y:S01]  /*11230*/  I2FP.F32.U32 R170, R169 ;  /* 0x000000a900aa7245 */ /* 0x000fe20000201000 */
[C---:B------:R-:W-:Y:S01]  /*11240*/  VIADD R169, R3.reuse, 0x18 ;  /* 0x0000001803a97836 */ /* 0x040fe20000000000 */
[C---:B------:R-:W-:Y:S03]  /*11250*/  HMMA.16816.F32.BF16 R24, R196.reuse, R174, R24 ;  /* 0x000000aec418723c */ /* 0x040fe60000041818 */
[C---:B------:R-:W-:Y:S01]  /*11260*/  FFMA.FTZ R12, R170.reuse, UR5, R12 ;  /* 0x00000005aa0c7c23 */ /* 0x040fe2000801000c */
[----:B------:R-:W-:Y:S01]  /*11270*/  FFMA.FTZ R14, R170, UR5, R14 ;  /* 0x00000005aa0e7c23 */ /* 0x000fe2000801000e */
[----:B------:R-:W-:Y:S01]  /*11280*/  I2FP.F32.U32 R170, R169 ;  /* 0x000000a900aa7245 */ /* 0x000fe20000201000 */
[C---:B------:R-:W-:Y:S01]  /*11290*/  FFMA.FTZ R5, R168.reuse, UR5, R5 ;  /* 0x00000005a8057c23 */ /* 0x040fe20008010005 */
[C---:B------:R-:W-:Y:S01]  /*112a0*/  IADD3 R169, PT, PT, R3.reuse, 0x20, RZ ;  /* 0x0000002003a97810 */ /* 0x040fe20007ffe0ff */
[----:B------:R-:W-:Y:S01]  /*112b0*/  FFMA.FTZ R7, R168, UR5, R7 ;  /* 0x00000005a8077c23 */ /* 0x000fe20008010007 */
[----:B------:R-:W-:Y:S01]  /*112c0*/  I2FP.F32.U32 R168, R171 ;  /* 0x000000ab00a87245 */ /* 0x000fe20000201000 */
[C---:B------:R-:W-:Y:S01]  /*112d0*/  VIADD R171, R3.reuse, 0x11 ;  /* 0x0000001103ab7836 */ /* 0x040fe20000000000 */
[----:B------:R-:W-:Y:S01]  /*112e0*/  I2FP.F32.U32 R169, R169 ;  /* 0x000000a900a97245 */ /* 0x000fe20000201000 */
[C---:B----4-:R-:W-:Y:S03]  /*112f0*/  HMMA.16816.F32.BF16 R28, R196.reuse, R164, R28 ;  /* 0x000000a4c41c723c */ /* 0x050fe6000004181c */
[C---:B------:R-:W-:Y:S02]  /*11300*/  VIADD R164, R3.reuse, 0x21 ;  /* 0x0000002103a47836 */ /* 0x040fe40000000000 */
[C---:B------:R-:W-:Y:S01]  /*11310*/  FFMA.FTZ R9, R168.reuse, UR5, R9 ;  /* 0x00000005a8097c23 */ /* 0x040fe20008010009 */
[----:B------:R-:W-:Y:S01]  /*11320*/  FFMA.FTZ R11, R168, UR5, R11 ;  /* 0x00000005a80b7c23 */ /* 0x000fe2000801000b */
[----:B------:R-:W-:Y:S01]  /*11330*/  I2FP.F32.U32 R168, R171 ;  /* 0x000000ab00a87245 */ /* 0x000fe20000201000 */
[C---:B------:R-:W-:Y:S01]  /*11340*/  VIADD R165, R3.reuse, 0x29 ;  /* 0x0000002903a57836 */ /* 0x040fe20000000000 */
[----:B------:R-:W-:Y:S01]  /*11350*/  I2FP.F32.U32 R164, R164 ;  /* 0x000000a400a47245 */ /* 0x000fe20000201000 */
[----:B------:R-:W-:Y:S02]  /*11360*/  VIADD R171, R3, 0x19 ;  /* 0x0000001903ab7836 */ /* 0x000fe40000000000 */
[C---:B------:R-:W-:Y:S01]  /*11370*/  FFMA.FTZ R20, R169.reuse, UR5, R20 ;  /* 0x00000005a9147c23 */ /* 0x040fe20008010014 */
[----:B------:R-:W-:Y:S01]  /*11380*/  FFMA.FTZ R22, R169, UR5, R22 ;  /* 0x00000005a9167c23 */ /* 0x000fe20008010016 */
[----:B------:R-:W-:Y:S01]  /*11390*/  I2FP.F32.U32 R165, R165 ;  /* 0x000000a500a57245 */ /* 0x000fe20000201000 */
[C---:B------:R-:W-:Y:S02]  /*113a0*/  VIADD R169, R3.reuse, 0x30 ;  /* 0x0000003003a97836 */ /* 0x040fe40000000000 */
[C---:B------:R-:W-:Y:S01]  /*113b0*/  FFMA.FTZ R13, R168.reuse, UR5, R13 ;  /* 0x00000005a80d7c23 */ /* 0x040fe2000801000d */
[----:B------:R-:W-:Y:S01]  /*113c0*/  FFMA.FTZ R15, R168, UR5, R15 ;  /* 0x00000005a80f7c23 */ /* 0x000fe2000801000f */
[----:B------:R-:W-:Y:S01]  /*113d0*/  I2FP.F32.U32 R168, R171 ;  /* 0x000000ab00a87245 */ /* 0x000fe20000201000 */
[----:B------:R-:W-:Y:S01]  /*113e0*/  FFMA.FTZ R6, R176, UR5, R6 ;  /* 0x00000005b0067c23 */ /* 0x000fe20008010006 */
[----:B------:R-:W-:Y:S03]  /*113f0*/  HMMA.16816.F32.BF16 R32, R196, R166, R32 ;  /* 0x000000a6c420723c */ /* 0x000fe60000041820 */
[----:B------:R-:W-:Y:S01]  /*11400*/  FMNMX3.FTZ R166, R0, R4, R5, !PT ;  /* 0x0000000400a67276 */ /* 0x000fe20007810005 */
[C---:B------:R-:W-:Y:S01]  /*11410*/  FFMA.FTZ R21, R164.reuse, UR5, R21 ;  /* 0x00000005a4157c23 */ /* 0x040fe20008010015 */
[----:B------:R-:W-:Y:S01]  /*11420*/  IADD3 R167, PT, PT, R3, 0x31, RZ ;  /* 0x0000003103a77810 */ /* 0x000fe20007ffe0ff */
        /* <DEDUP_REMOVED lines=10> */
[----:B------:R-:W-:Y:S01]  /*114d0*/  VIADD R168, R3, 0x28 ;  /* 0x0000002803a87836 */ /* 0x000fe20000000000 */
[----:B------:R-:W-:Y:S01]  /*114e0*/  I2FP.F32.U32 R167, R167 ;  /* 0x000000a700a77245 */ /* 0x000fe20000201000 */
[----:B------:R-:W-:Y:S01]  /*114f0*/  FFMA.FTZ R16, R170, UR5, R16 ;  /* 0x00000005aa107c23 */ /* 0x000fe20008010010 */
[----:B------:R-:W-:Y:S01]  /*11500*/  FMNMX3.FTZ R165, R165, R14, R15, !PT ;  /* 0x0000000ea5a57276 */ /* 0x000fe2000781000f */
[C---:B------:R-:W-:Y:S01]  /*11510*/  FFMA.FTZ R28, R164.reuse, UR5, R28 ;  /* 0x00000005a41c7c23 */ /* 0x040fe2000801001c */
[----:B------:R-:W-:Y:S01]  /*11520*/  I2FP.F32.U32 R168, R168 ;  /* 0x000000a800a87245 */ /* 0x000fe20000201000 */
[----:B------:R-:W-:Y:S01]  /*11530*/  FFMA.FTZ R30, R164, UR5, R30 ;  /* 0x00000005a41e7c23 */ /* 0x000fe2000801001e */
[----:B------:R-:W-:Y:S01]  /*11540*/  FMNMX3.FTZ R166, R166, R16, R17, !PT ;  /* 0x00000010a6a67276 */ /* 0x000fe20007810011 */
[C---:B------:R-:W-:Y:S02]  /*11550*/  VIADD R164, R3.reuse, 0x38 ;  /* 0x0000003803a47836 */ /* 0x040fe40000000000 */
[----:B------:R-:W-:Y:S01]  /*11560*/  FFMA.FTZ R18, R170, UR5, R18 ;  /* 0x00000005aa127c23 */ /* 0x000fe20008010012 */
[----:B------:R-:W-:Y:S01]  /*11570*/  VIADD R3, R3, 0x39 ;  /* 0x0000003903037836 */ /* 0x000fe20000000000 */
[----:B------:R-:W-:Y:S01]  /*11580*/  FMNMX3.FTZ R166, R166, R20, R21, !PT ;  /* 0x00000014a6a67276 */ /* 0x000fe20007810015 */
[C---:B------:R-:W-:Y:S01]  /*11590*/  FFMA.FTZ R24, R168.reuse, UR5, R24 ;  /* 0x00000005a8187c23 */ /* 0x040fe20008010018 */
[----:B------:R-:W-:Y:S01]  /*115a0*/  I2FP.F32.U32 R164, R164 ;  /* 0x000000a400a47245 */ /* 0x000fe20000201000 */
[----:B------:R-:W-:Y:S01]  /*115b0*/  FFMA.FTZ R26, R168, UR5, R26 ;  /* 0x00000005a81a7c23 */ /* 0x000fe2000801001a */
[----:B------:R-:W-:Y:S01]  /*115c0*/  I2FP.F32.U32 R3, R3 ;  /* 0x0000000300037245 */ /* 0x000fe20000201000 */
[----:B------:R-:W-:Y:S01]  /*115d0*/  FFMA.FTZ R29, R167, UR5, R29 ;  /* 0x00000005a71d7c23 */ /* 0x000fe2000801001d */
[----:B------:R-:W-:Y:S01]  /*115e0*/  FMNMX3.FTZ R165, R165, R18, R19, !PT ;  /* 0x00000012a5a57276 */ /* 0x000fe20007810013 */
[----:B------:R-:W-:Y:S01]  /*115f0*/  FFMA.FTZ R31, R167, UR5, R31 ;  /* 0x00000005a71f7c23 */ /* 0x000fe2000801001f */
[----:B------:R-:W-:Y:S01]  /*11600*/  FMNMX3.FTZ R166, R166, R24, R25, !PT ;  /* 0x00000018a6a67276 */ /* 0x000fe20007810019 */
[C---:B------:R-:W-:Y:S01]  /*11610*/  FFMA.FTZ R33, R3.reuse, UR5, R33 ;  /* 0x0000000503217c23 */ /* 0x040fe20008010021 */
        /* <DEDUP_REMOVED lines=10> */
.L_x_947:
[----:B------:R-:W-:Y:S01]  /*116c0*/  FMNMX3.FTZ R3, R3, R34, R35, !PT ;  /* 0x0000002203037276 */ /* 0x000fe20007810023 */
[----:B------:R-:W2:Y:S01]  /*116d0*/  SHFL.BFLY PT, R167, R166, 0x2, 0x1f ;  /* 0x0c401f00a6a77f89 */ /* 0x000ea200000e0000 */
[----:B------:R-:W-:Y:S01]  /*116e0*/  LOP3.LUT R168, R168, UR31, R241, 0x96, !PT ;  /* 0x0000001fa8a87c12 */ /* 0x000fe2000f8e96f1 */
[----:B------:R-:W-:Y:S06]  /*116f0*/  UIADD3 UR12, UPT, UPT, UR30, -0x61c88647, URZ ;  /* 0x9e3779b91e0c7890 */ /* 0x000fec000fffe0ff */
[----:B-1----:R-:W1:Y:S01]  /*11700*/  SHFL.BFLY PT, R165, R3, 0x2, 0x1f ;  /* 0x0c401f0003a57f89 */ /* 0x002e6200000e0000 */
[----:B------:R-:W-:Y:S01]  /*11710*/  UIADD3 UR9, UPT, UPT, UR30, 0x3c6ef372, URZ ;  /* 0x3c6ef3721e097890 */ /* 0x000fe2000fffe0ff */
        /* <DEDUP_REMOVED lines=19> */
[----:B-1----:R-:W-:Y:S01]  /*11850*/  FMNMX.FTZ R165, R3, R165, !PT ;  /* 0x000000a503a57209 */ /* 0x002fe20007810000 */
[----:B------:R-:W-:Y:S01]  /*11860*/  UIADD3 UR24, UPT, UPT, UR24, 0x1, URZ ;  /* 0x0000000118187890 */ /* 0x000fe2000fffe0ff */
[----:B------:R-:W-:Y:S01]  /*11870*/  LOP3.LUT R167, R232, UR10, R181, 0x96, !PT ;  /* 0x0000000ae8a77c12 */ /* 0x000fe2000f8e96b5 */
[----:B------:R-:W1:Y:S01]  /*11880*/  SHFL.BFLY PT, R164, R166, 0x1, 0x1f ;  /* 0x0c201f00a6a47f89 */ /* 0x000e6200000e0000 */
[----:B------:R-:W-:Y:S01]  /*11890*/  LOP3.LUT R180, R180, UR8, R183, 0x96, !PT ;  /* 0x00000008b4b47c12 */ /* 0x000fe2000f8e96b7 */
[----:B------:R-:W-:Y:S06]  /*118a0*/  UISETP.NE.AND UP0, UPT, UR7, URZ, UPT ;  /* 0x000000ff0700728c */ /* 0x000fec000bf05270 */
[----:B------:R-:W2:Y:S01]  /*118b0*/  SHFL.BFLY PT, R3, R165, 0x1, 0x1f ;  /* 0x0c201f00a5037f89 */ /* 0x000ea200000e0000 */
        /* <DEDUP_REMOVED lines=11> */
[----:B-1----:R-:W-:Y:S02]  /*11970*/  FMNMX.FTZ R164, R166, R164, !PT ;  /* 0x000000a4a6a47209 */ /* 0x002fe40007810000 */
[----:B--2---:R-:W-:Y:S02]  /*11980*/  FMNMX.FTZ R3, R165, R3, !PT ;  /* 0x00000003a5037209 */ /* 0x004fe40007810000 */
[----:B------:R-:W-:Y:S01]  /*11990*/  PRMT R165, R168, 0x5410, R169 ;  /* 0x00005410a8a57816 */ /* 0x000fe200000000a9 */
[C---:B------:R-:W-:Y:S01]  /*119a0*/  FMUL.FTZ R205, R164.reuse, UR4 ;  /* 0x00000004a4cd7c20 */ /* 0x040fe20008410000 */
[----:B------:R-:W1:Y:S01]  /*119b0*/  LDC R169, c[0x0][0x4f8] ;  /* 0x00013e00ffa97b82 */ /* 0x000e620000000800 */
        /* <DEDUP_REMOVED lines=19> */
[----:B------:R-:W2:Y:S01]  /*11af0*/  MUFU.EX2 R195, R195 ;  /* 0x000000c300c37308 */ /* 0x000ea20000000800 */
[--C-:B------:R-:W-:Y:S01]  /*11b00*/  PRMT R168, R168, 0x5410, R8.reuse ;  /* 0x00005410a8a87816 */ /* 0x100fe20000000008 */
[--C-:B------:R-:W-:Y:S01]  /*11b10*/  FFMA.FTZ R207, R17, UR4, -R205.reuse ;  /* 0x0000000411cf7c23 */ /* 0x100fe200080108cd */
[----:B------:R-:W-:Y:S01]  /*11b20*/  FSETP.NEU.FTZ.AND P0, PT, R3, -INF , PT ;  /* 0xff8000000300780b */ /* 0x000fe20003f1d000 */
[----:B------:R-:W3:Y:S01]  /*11b30*/  LDSM.16.MT88.4 R172, [R167+0x18000] ;  /* 0x01800000a7ac783b */ /* 0x000ee20000004200 */
        /* <DEDUP_REMOVED lines=8> */
[----:B-1----:R-:W-:Y:S01]  /*11bc0*/  LOP3.LUT R203, R169, 0xff, RZ, 0xc0, !PT ;  /* 0x000000ffa9cb7812 */ /* 0x002fe200078ec0ff */
        /* <DEDUP_REMOVED lines=11> */
[----:B------:R-:W1:Y:S01]  /*11c80*/  MUFU.EX2 R198, R198 ;  /* 0x000000c600c67308 */ /* 0x000e620000000800 */
        /* <DEDUP_REMOVED lines=13> */
[----:B------:R-:W-:Y:S01]  /*11d60*/  FFMA.FTZ R218, R13, UR4, -R205 ;  /* 0x000000040dda7c23 */ /* 0x000fe200080108cd */
[----:B--2---:R-:W-:Y:S07]  /*11d70*/  F2FP.BF16.F32.PACK_AB R7, R195, R196 ;  /* 0x000000c4c307723e */ /* 0x004fee00000010ff */
[----:B------:R-:W2:Y:S01]  /*11d80*/  MUFU.EX2 R0, R0 ;  /* 0x0000000000007308 */ /* 0x000ea20000000800 */
[----:B-1----:R-:W-:Y:S01]  /*11d90*/  F2FP.BF16.F32.PACK_AB R6, R198, R197 ;  /* 0x000000c5c606723e */ /* 0x002fe200000010ff */
        /* <DEDUP_REMOVED lines=8> */
[C---:B---3--:R-:W-:Y:S01]  /*11e20*/  FMUL.FTZ R8, R2.reuse, R156 ;  /* 0x0000009c02087220 */ /* 0x048fe20000410000 */
[----:B------:R-:W-:Y:S01]  /*11e30*/  LOP3.LUT R170, R7, R170, RZ, 0xc0, !PT ;  /* 0x000000aa07aa7212 */ /* 0x000fe200078ec0ff */
[----:B------:R-:W-:Y:S01]  /*11e40*/  FMUL.FTZ R9, R2, R157 ;  /* 0x0000009d02097220 */ /* 0x000fe20000410000 */
[----:B------:R-:W-:Y:S01]  /*11e50*/  LOP3.LUT R171, R6, R171, RZ, 0xc0, !PT ;  /* 0x000000ab06ab7212 */ /* 0x000fe200078ec0ff */
[----:B--2---:R-:W-:Y:S01]  /*11e60*/  FMUL.FTZ R6, R0, R162 ;  /* 0x000000a200067220 */ /* 0x004fe20000410000 */
        /* <DEDUP_REMOVED lines=10> */
[C---:B------:R-:W-:Y:S01]  /*11f10*/  FMUL.FTZ R36, R2.reuse, R36 ;  /* 0x0000002402247220 */ /* 0x040fe20000410000 */
        /* <DEDUP_REMOVED lines=8> */
[----:B------:R-:W3:Y:S01]  /*11fa0*/  LDSM.16.MT88.4 R172, [R167+0x1a000] ;  /* 0x01a00000a7ac783b */ /* 0x000ee20000004200 */
[C---:B------:R-:W-:Y:S01]  /*11fb0*/  FMUL.FTZ R40, R2.reuse, R40 ;  /* 0x0000002802287220 */ /* 0x040fe20000410000 */
[----:B------:R-:W-:Y:S01]  /*11fc0*/  FMUL.FTZ R41, R2, R41 ;  /* 0x0000002902297220 */ /* 0x000fe20000410000 */
[C---:B------:R-:W-:Y:S01]  /*11fd0*/  FMUL.FTZ R42, R0.reuse, R42 ;  /* 0x0000002a002a7220 */ /* 0x040fe20000410000 */
[----:B------:R-:W-:Y:S01]  /*11fe0*/  FMUL.FTZ R43, R0, R43 ;  /* 0x0000002b002b7220 */ /* 0x000fe20000410000 */
[C---:B----4-:R-:W-:Y:S04]  /*11ff0*/  HMMA.16816.F32.BF16 R36, R168.reuse, R176, R36 ;  /* 0x000000b0a824723c */ /* 0x050fe80000041824 */
[----:B------:R-:W-:Y:S01]  /*12000*/  MUFU.EX2 R219, R219 ;  /* 0x000000db00db7308 */ /* 0x000fe20000000800 */
[----:B------:R-:W-:Y:S01]  /*12010*/  LOP3.LUT R177, R180, UR14, R183, 0x96, !PT ;  /* 0x0000000eb4b17c12 */ /* 0x000fe2000f8e96b7 */
[C---:B------:R-:W-:Y:S01]  /*12020*/  FMUL.FTZ R44, R2.reuse, R44 ;  /* 0x0000002c022c7220 */ /* 0x040fe20000410000 */
[----:B------:R-:W-:Y:S01]  /*12030*/  FMUL.FTZ R45, R2, R45 ;  /* 0x0000002d022d7220 */ /* 0x000fe20000410000 */
[C---:B------:R-:W-:Y:S01]  /*12040*/  FMUL.FTZ R46, R0.reuse, R46 ;  /* 0x0000002e002e7220 */ /* 0x040fe20000410000 */
[----:B------:R-:W-:Y:S01]  /*12050*/  FMUL.FTZ R47, R0, R47 ;  /* 0x0000002f002f7220 */ /* 0x000fe20000410000 */
[C---:B------:R-:W-:Y:S04]  /*12060*/  HMMA.16816.F32.BF16 R40, R168.reuse, R178, R40 ;  /* 0x000000b2a828723c */ /* 0x040fe80000041828 */
        /* <DEDUP_REMOVED lines=9> */
[C---:B-1----:R-:W-:Y:S01]  /*12100*/  HMMA.16816.F32.BF16 R44, R168.reuse, R160, R44 ;  /* 0x000000a0a82c723c */ /* 0x042fe2000004182c */
[----:B------:R-:W1:Y:S02]  /*12110*/  MUFU.EX2 R207, R207 ;  /* 0x000000cf00cf7308 */ /* 0x000e640000000800 */
[C---:B------:R-:W-:Y:S01]  /*12120*/  FMUL.FTZ R56, R2.reuse, R56 ;  /* 0x0000003802387220 */ /* 0x040fe20000410000 */
[----:B------:R-:W-:Y:S01]  /*12130*/  FMUL.FTZ R57, R2, R57 ;  /* 0x0000003902397220 */ /* 0x000fe20000410000 */
[C---:B------:R-:W-:Y:S01]  /*12140*/  FMUL.FTZ R58, R0.reuse, R58 ;  /* 0x0000003a003a7220 */ /* 0x040fe20000410000 */
[----:B------:R-:W-:Y:S01]  /*12150*/  FMUL.FTZ R59, R0, R59 ;  /* 0x0000003b003b7220 */ /* 0x000fe20000410000 */
[C---:B------:R-:W-:Y:S01]  /*12160*/  FMUL.FTZ R60, R2.reuse, R60 ;  /* 0x0000003c023c7220 */ /* 0x040fe20000410000 */
[C---:B------:R-:W-:Y:S01]  /*12170*/  HMMA.16816.F32.BF16 R48, R168.reuse, R162, R48 ;  /* 0x000000a2a830723c */ /* 0x040fe20000041830 */
[----:B------:R-:W4:Y:S02]  /*12180*/  LDSM.16.MT88.4 R160, [R166+0x1a000] ;  /* 0x01a00000a6a0783b */ /* 0x000f240000004200 */
[----:B------:R-:W-:Y:S01]  /*12190*/  MUFU.EX2 R216, R216 ;  /* 0x000000d800d87308 */ /* 0x000fe20000000800 */
[----:B------:R-:W-:Y:S01]  /*121a0*/  FMUL.FTZ R61, R2, R61 ;  /* 0x0000003d023d7220 */ /* 0x000fe20000410000 */
[C---:B------:R-:W-:Y:S01]  /*121b0*/  FMUL.FTZ R62, R0.reuse, R62 ;  /* 0x0000003e003e7220 */ /* 0x040fe20000410000 */
[----:B------:R-:W-:Y:S01]  /*121c0*/  FMUL.FTZ R63, R0, R63 ;  /* 0x0000003f003f7220 */ /* 0x000fe20000410000 */
[C---:B------:R-:W-:Y:S01]  /*121d0*/  FMUL.FTZ R64, R2.reuse, R64 ;  /* 0x0000004002407220 */ /* 0x040fe20000410000 */
[----:B------:R-:W-:Y:S01]  /*121e0*/  FMUL.FTZ R65, R2, R65 ;  /* 0x0000004102417220 */ /* 0x000fe20000410000 */
[C---:B--2---:R-:W-:Y:S04]  /*121f0*/  HMMA.16816.F32.BF16 R52, R168.reuse, R156, R52 ;  /* 0x0000009ca834723c */ /* 0x044fe80000041834 */
[----:B------:R-:W2:Y:S01]  /*12200*/  MUFU.EX2 R206, R206 ;  /* 0x000000ce00ce7308 */ /* 0x000ea20000000800 */
        /* <DEDUP_REMOVED lines=105> */
[C---:B------:R-:W-:Y:S01]  /*128a0*/  LOP3.LUT R176, R177.reuse, 0xff, RZ, 0xc0, !PT ;  /* 0x000000ffb1b07812 */ /* 0x040fe200078ec0ff */
[C---:B----4-:R-:W-:Y:S03]  /*128b0*/  HMMA.16816.F32.BF16 R116, R168.reuse, R160, R116 ;  /* 0x000000a0a874723c */ /* 0x050fe60000041874 */
[----:B------:R-:W-:Y:S01]  /*128c0*/  PRMT R17, R177, 0x7632, R17 ;  /* 0x00007632b1117816 */ /* 0x000fe20000000011 */
[C---:B------:R-:W-:Y:S01]  /*128d0*/  FMUL.FTZ R12, R2.reuse, R152 ;  /* 0x00000098020c7220 */ /* 0x040fe20000410000 */
[----:B------:R-:W-:Y:S01]  /*128e0*/  FMUL.FTZ R13, R2, R153 ;  /* 0x00000099020d7220 */ /* 0x000fe20000410000 */
[C---:B------:R-:W-:Y:S01]  /*128f0*/  FMUL.FTZ R14, R0.reuse, R154 ;  /* 0x0000009a000e7220 */ /* 0x040fe20000410000 */
[----:B------:R-:W-:Y:S01]  /*12900*/  LOP3.LUT R18, R17, 0xff, RZ, 0xc0, !PT ;  /* 0x000000ff11127812 */ /* 0x000fe200078ec0ff */
[C---:B------:R-:W-:Y:S01]  /*12910*/  HMMA.16816.F32.BF16 R120, R168.reuse, R162, R120 ;  /* 0x000000a2a878723c */ /* 0x040fe20000041878 */
[----:B------:R-:W4:Y:S02]  /*12920*/  LDSM.16.MT88.4 R160, [R165+0x6000] ;  /* 0x00600000a5a0783b */ /* 0x000f240000004200 */
[----:B------:R-:W-:Y:S01]  /*12930*/  FMUL.FTZ R15, R0, R155 ;  /* 0x0000009b000f7220 */ /* 0x000fe20000410000 */
[----:B-1----:R-:W-:Y:S01]  /*12940*/  F2FP.BF16.F32.PACK_AB R154, R207, R217 ;  /* 0x000000d9cf9a723e */ /* 0x002fe200000010ff */
[----:B------:R-:W-:Y:S01]  /*12950*/  FFMA.FTZ R202, R2, R243, R202 ;  /* 0x000000f302ca7223 */ /* 0x000fe200000100ca */
[----:B--2---:R-:W-:Y:S01]  /*12960*/  F2FP.BF16.F32.PACK_AB R155, R206, R216 ;  /* 0x000000d8ce9b723e */ /* 0x004fe200000010ff */
[----:B------:R-:W-:Y:S01]  /*12970*/  FFMA.FTZ R201, R0, R242, R201 ;  /* 0x000000f200c97223 */ /* 0x000fe200000100c9 */
[C---:B-----5:R-:W-:Y:S03]  /*12980*/  HMMA.16816.F32.BF16 R124, R168.reuse, R156, R124 ;  /* 0x0000009ca87c723c */ /* 0x060fe6000004187c */
[----:B------:R-:W-:Y:S01]  /*12990*/  MOV R156, R182 ;  /* 0x000000b6009c7202 */ /* 0x000fe20000000f00 */
[----:B------:R-:W-:Y:S01]  /*129a0*/  FADD.FTZ R202, R199, R202 ;  /* 0x000000cac7ca7221 */ /* 0x000fe20000010000 */
[----:B------:R-:W-:Y:S03]  /*129b0*/  FADD.FTZ R201, R200, R201 ;  /* 0x000000c9c8c97221 */ /* 0x000fe60000010000 */
[C---:B------:R-:W-:Y:S03]  /*129c0*/  HMMA.16816.F32.BF16 R128, R168.reuse, R158, R128 ;  /* 0x0000009ea880723c */ /* 0x040fe60000041880 */
[----:B------:R-:W-:Y:S01]  /*129d0*/  FADD.FTZ R196, R196, R202 ;  /* 0x000000cac4c47221 */ /* 0x000fe20000010000 */
[----:B------:R-:W-:Y:S03]  /*129e0*/  FADD.FTZ R197, R197, R201 ;  /* 0x000000c9c5c57221 */ /* 0x000fe60000010000 */
[----:B------:R-:W-:Y:S01]  /*129f0*/  FADD.FTZ R196, R195, R196 ;  /* 0x000000c4c3c47221 */ /* 0x000fe20000010000 */
[C---:B---3--:R-:W-:Y:S03]  /*12a00*/  HMMA.16816.F32.BF16 R132, R168.reuse, R172, R132 ;  /* 0x000000aca884723c */ /* 0x048fe60000041884 */
[----:B------:R-:W-:Y:S01]  /*12a10*/  PRMT R173, R182, 0x7773, RZ ;  /* 0x00007773b6ad7816 */ /* 0x000fe200000000ff */
[----:B------:R-:W-:Y:S01]  /*12a20*/  FADD.FTZ R197, R198, R197 ;  /* 0x000000c5c6c57221 */ /* 0x000fe20000010000 */
[C---:B------:R-:W-:Y:S03]  /*12a30*/  PRMT R172, R182.reuse, 0x7772, RZ ;  /* 0x00007772b6ac7816 */ /* 0x040fe600000000ff */
[C---:B------:R-:W-:Y:S03]  /*12a40*/  HMMA.16816.F32.BF16 R136, R168.reuse, R174, R136 ;  /* 0x000000aea888723c */ /* 0x040fe60000041888 */
[----:B------:R-:W-:Y:S02]  /*12a50*/  PRMT R174, R182, 0x7771, RZ ;  /* 0x00007771b6ae7816 */ /* 0x000fe400000000ff */
[----:B------:R-:W-:Y:S01]  /*12a60*/  LDSM.16.MT88.4 R180, [R167+0x1a800] ;  /* 0x01a80000a7b4783b */ /* 0x000fe20000004200 */
[----:B------:R-:W-:Y:S02]  /*12a70*/  PRMT R172, R172, 0x5410, R173 ;  /* 0x00005410acac7816 */ /* 0x000fe400000000ad */
[C---:B----4-:R-:W-:Y:S03]  /*12a80*/  HMMA.16816.F32.BF16 R140, R168.reuse, R160, R140 ;  /* 0x000000a0a88c723c */ /* 0x050fe6000004188c */
[----:B------:R-:W-:Y:S02]  /*12a90*/  LOP3.LUT R160, R156, 0xff, RZ, 0xc0, !PT ;  /* 0x000000ff9ca07812 */ /* 0x000fe400078ec0ff */
[----:B------:R-:W1:Y:S01]  /*12aa0*/  LDSM.16.MT88.4 R156, [R192+0x6000] ;  /* 0x00600000c09c783b */ /* 0x000e620000004200 */
[----:B------:R-:W-:Y:S02]  /*12ab0*/  LOP3.LUT R161, R177, 0xffff, RZ, 0xc0, !PT ;  /* 0x0000ffffb1a17812 */ /* 0x000fe400078ec0ff */
[C---:B------:R-:W-:Y:S03]  /*12ac0*/  HMMA.16816.F32.BF16 R144, R168.reuse, R162, R144 ;  /* 0x000000a2a890723c */ /* 0x040fe60000041890 */
[----:B------:R-:W-:Y:S02]  /*12ad0*/  SHF.R.U32.HI R161, RZ, 0x8, R161 ;  /* 0x00000008ffa17819 */ /* 0x000fe400000116a1 */
[----:B------:R-:W-:Y:S02]  /*12ae0*/  PRMT R174, R160, 0x5410, R174 ;  /* 0x00005410a0ae7816 */ /* 0x000fe400000000ae */
[----:B------:R-:W-:Y:S02]  /*12af0*/  PRMT R176, R176, 0x5410, R161 ;  /* 0x00005410b0b07816 */ /* 0x000fe400000000a1 */
[----:B------:R-:W2:Y:S01]  /*12b00*/  LDSM.16.MT88.4 R160, [R167+0x18800] ;  /* 0x01880000a7a0783b */ /* 0x000ea20000004200 */
[----:B------:R-:W-:Y:S02]  /*12b10*/  LOP3.LUT R16, R172, 0xff00ff, RZ, 0xc0, !PT ;  /* 0x00ff00ffac107812 */ /* 0x000fe400078ec0ff */
[--C-:B------:R-:W-:Y:S02]  /*12b20*/  HSET2.LE.AND R17, R174, R203.reuse, PT ;  /* 0x000000cbae117233 */ /* 0x100fe40003803000 */
[----:B------:R-:W-:Y:S02]  /*12b30*/  SHF.R.U32.HI R177, RZ, 0x18, R177 ;  /* 0x00000018ffb17819 */ /* 0x000fe400000116b1 */
[--C-:B------:R-:W-:Y:S01]  /*12b40*/  HSET2.LE.AND R16, R16, R203.reuse, PT ;  /* 0x000000cb10107233 */ /* 0x100fe20003803000 */
[----:B------:R-:W3:Y:S01]  /*12b50*/  LDSM.16.MT88.4 R172, [R166+0x18800] ;  /* 0x01880000a6ac783b */ /* 0x000ee20000004200 */
[----:B------:R-:W-:Y:S02]  /*12b60*/  PRMT R18, R18, 0x5410, R177 ;  /* 0x0000541012127816 */ /* 0x000fe400000000b1 */
[----:B------:R-:W-:Y:S01]  /*12b70*/  LOP3.LUT R154, R154, R17, RZ, 0xc0, !PT ;  /* 0x000000119a9a7212 */ /* 0x000fe200078ec0ff */
[C---:B------:R-:W-:Y:S01]  /*12b80*/  FMUL.FTZ R17, R2.reuse, R149 ;  /* 0x0000009502117220 */ /* 0x040fe20000410000 */
[----:B------:R-:W-:Y:S01]  /*12b90*/  LOP3.LUT R155, R155, R16, RZ, 0xc0, !PT ;  /* 0x000000109b9b7212 */ /* 0x000fe200078ec0ff */
[----:B------:R-:W-:Y:S01]  /*12ba0*/  FMUL.FTZ R16, R2, R148 ;  /* 0x0000009402107220 */ /* 0x000fe20000410000 */
[--C-:B------:R-:W-:Y:S02]  /*12bb0*/  HSET2.LE.AND R152, R176, R203.reuse, PT ;  /* 0x000000cbb0987233 */ /* 0x100fe40003803000 */
[----:B------:R-:W4:Y:S01]  /*12bc0*/  LDSM.16.MT88.4 R176, [R165+0x800] ;  /* 0x00080000a5b0783b */ /* 0x000f220000004200 */
[--C-:B------:R-:W-:Y:S01]  /*12bd0*/  HSET2.LE.AND R153, R18, R203.reuse, PT ;  /* 0x000000cb12997233 */ /* 0x100fe20003803000 */
[----:B------:R-:W-:Y:S01]  /*12be0*/  FMUL.FTZ R18, R0, R150 ;  /* 0x0000009600127220 */ /* 0x000fe20000410000 */
[----:B------:R-:W-:Y:S02]  /*12bf0*/  MOV R2, R3 ;  /* 0x0000000300027202 */ /* 0x000fe40000000f00 */
[----:B------:R-:W-:Y:S03]  /*12c00*/  MOV R0, R164 ;  /* 0x000000a400007202 */ /* 0x000fe60000000f00 */
[----:B------:R-:W5:Y:S01]  /*12c10*/  LDSM.16.MT88.4 R148, [R192+0x800] ;  /* 0x00080000c094783b */ /* 0x000f620000004200 */
[C---:B-1----:R-:W-:Y:S03]  /*12c20*/  HMMA.16816.F32.BF16 R12, R168.reuse, R156, R12 ;  /* 0x0000009ca80c723c */ /* 0x042fe6000004180c */
        /* <DEDUP_REMOVED lines=11> */
[----:B------:R-:W1:Y:S01]  /*12ce0*/  LDSM.16.MT88.4 R156, [R165+0x2800] ;  /* 0x00280000a59c783b */ /* 0x000e620000004200 */
[C---:B--2---:R-:W-:Y:S05]  /*12cf0*/  HMMA.16816.F32.BF16 R4, R152.reuse, R160, R4 ;  /* 0x000000a09804723c */ /* 0x044fea0000041804 */
[----:B------:R-:W-:Y:S01]  /*12d00*/  FADD.FTZ R216, R216, R221 ;  /* 0x000000ddd8d87221 */ /* 0x000fe20000010000 */
[----:B------:R-:W-:Y:S02]  /*12d10*/  FADD.FTZ R217, R207, R217 ;  /* 0x000000d9cfd97221 */ /* 0x000fe40000010000 */
[C---:B------:R-:W-:Y:S01]  /*12d20*/  HMMA.16816.F32.BF16 R8, R152.reuse, R162, R8 ;  /* 0x000000a29808723c */ /* 0x040fe20000041808 */
[----:B------:R-:W2:Y:S02]  /*12d30*/  LDSM.16.MT88.4 R160, [R192+0x2800] ;  /* 0x00280000c0a0783b */ /* 0x000ea40000004200 */
[----:B------:R-:W-:Y:S05]  /*12d40*/  FADD.FTZ R216, R206, R216 ;  /* 0x000000d8ced87221 */ /* 0x000fea0000010000 */
[C---:B---3--:R-:W-:Y:S08]  /*12d50*/  HMMA.16816.F32.BF16 R36, R152.reuse, R172, R36 ;  /* 0x000000ac9824723c */ /* 0x048ff00000041824 */
[C---:B------:R-:W-:Y:S01]  /*12d60*/  HMMA.16816.F32.BF16 R40, R152.reuse, R174, R40 ;  /* 0x000000ae9828723c */ /* 0x040fe20000041828 */
[----:B------:R-:W3:Y:S07]  /*12d70*/  LDSM.16.MT88.4 R172, [R165+0x4800] ;  /* 0x00480000a5ac783b */ /* 0x000eee0000004200 */
[C---:B----4-:R-:W-:Y:S08]  /*12d80*/  HMMA.16816.F32.BF16 R44, R152.reuse, R176, R44 ;  /* 0x000000b0982c723c */ /* 0x050ff0000004182c */
        /* <DEDUP_REMOVED lines=15> */
[----:B------:R-:W5:Y:S01]  /*12e80*/  MUFU.EX2 R185, R185 ;  /* 0x000000b900b97308 */ /* 0x000f620000000800 */
[C---:B-1----:R-:W-:Y:S09]  /*12e90*/  HMMA.16816.F32.BF16 R76, R152.reuse, R156, R76 ;  /* 0x0000009c984c723c */ /* 0x042ff2000004184c */
[----:B------:R-:W-:Y:S10]  /*12ea0*/  MUFU.EX2 R186, R186 ;  /* 0x000000ba00ba7308 */ /* 0x000ff40000000800 */
[----:B------:R-:W1:Y:S01]  /*12eb0*/  MUFU.EX2 R187, R187 ;  /* 0x000000bb00bb7308 */ /* 0x000e620000000800 */
[C---:B------:R-:W-:Y:S01]  /*12ec0*/  HMMA.16816.F32.BF16 R80, R152.reuse, R158, R80 ;  /* 0x0000009e9850723c */ /* 0x040fe20000041850 */
[----:B------:R-:W1:Y:S07]  /*12ed0*/  LDSM.16.MT88.4 R156, [R166+0x1e800] ;  /* 0x01e80000a69c783b */ /* 0x000e6e0000004200 */
[C---:B--2---:R-:W-:Y:S01]  /*12ee0*/  HMMA.16816.F32.BF16 R84, R152.reuse, R160, R84 ;  /* 0x000000a09854723c */ /* 0x044fe20000041854 */
[----:B------:R-:W-:Y:S04]  /*12ef0*/  MOV R160, UR24 ;  /* 0x0000001800a07c02 */ /* 0x000fe80008000f00 */
[----:B------:R-:W-:Y:S03]  /*12f00*/  LOP3.LUT R160, R241, UR31, R160, 0x96, !PT ;  /* 0x0000001ff1a07c12 */ /* 0x000fe6000f8e96a0 */
[C---:B------:R-:W-:Y:S03]  /*12f10*/  HMMA.16816.F32.BF16 R88, R152.reuse, R162, R88 ;  /* 0x000000a29858723c */ /* 0x040fe60000041858 */
[----:B------:R-:W-:Y:S05]  /*12f20*/  IMAD.WIDE.U32 R160, R160, -0x326172a9, RZ ;  /* 0xcd9e8d57a0a07825 */ /* 0x000fea00078e00ff */
[C---:B------:R-:W-:Y:S03]  /*12f30*/  HMMA.16816.F32.BF16 R92, R152.reuse, R168, R92 ;  /* 0x000000a8985c723c */ /* 0x040fe6000004185c */
[----:B------:R-:W-:Y:S02]  /*12f40*/  LOP3.LUT R161, R244, UR12, R161, 0x96, !PT ;  /* 0x0000000cf4a17c12 */ /* 0x000fe4000f8e96a1 */
[----:B------:R-:W-:Y:S03]  /*12f50*/  LOP3.LUT R160, R233, UR9, R160, 0x96, !PT ;  /* 0x00000009e9a07c12 */ /* 0x000fe6000f8e96a0 */
[C---:B------:R-:W-:Y:S03]  /*12f60*/  HMMA.16816.F32.BF16 R96, R152.reuse, R170, R96 ;  /* 0x000000aa9860723c */ /* 0x040fe60000041860 */
[----:B------:R-:W-:Y:S04]  /*12f70*/  IMAD.WIDE.U32 R222, R161, -0x2daee0ad, RZ ;  /* 0xd2511f53a1de7825 */ /* 0x000fe800078e00ff */
[----:B------:R-:W-:Y:S01]  /*12f80*/  IMAD.WIDE.U32 R160, R160, -0x2daee0ad, RZ ;  /* 0xd2511f53a0a07825 */ /* 0x000fe200078e00ff */
[C---:B------:R-:W-:Y:S03]  /*12f90*/  HMMA.16816.F32.BF16 R100, R152.reuse, R188, R100 ;  /* 0x000000bc9864723c */ /* 0x040fe60000041864 */
[----:B------:R-:W-:Y:S01]  /*12fa0*/  FFMA.FTZ R188, R21, UR4, -R205 ;  /* 0x0000000415bc7c23 */ /* 0x000fe200080108cd */
[--C-:B------:R-:W-:Y:S01]  /*12fb0*/  FFMA.FTZ R189, R23, UR4, -R204.reuse ;  /* 0x0000000417bd7c23 */ /* 0x100fe200080108cc */
[----:B------:R-:W-:Y:S02]  /*12fc0*/  LOP3.LUT R162, R238, UR20, R223, 0x96, !PT ;  /* 0x00000014eea27c12 */ /* 0x000fe4000f8e96df */
[----:B------:R-:W-:Y:S01]  /*12fd0*/  LOP3.LUT R222, R222, UR17, R161, 0x96, !PT ;  /* 0x00000011dede7c12 */ /* 0x000fe2000f8e96a1 */
[C---:B------:R-:W-:Y:S01]  /*12fe0*/  HMMA.16816.F32.BF16 R104, R152.reuse, R190, R104 ;  /* 0x000000be9868723c */ /* 0x040fe20000041868 */
[----:B------:R-:W-:Y:S02]  /*12ff0*/  MUFU.EX2 R188, R188 ;  /* 0x000000bc00bc7308 */ /* 0x000fe40000000800 */
[----:B------:R-:W-:Y:S04]  /*13000*/  IMAD.WIDE.U32 R162, R162, -0x326172a9, RZ ;  /* 0xcd9e8d57a2a27825 */ /* 0x000fe800078e00ff */
[----:B------:R-:W-:Y:S04]  /*13010*/  FFMA.FTZ R190, R20, UR4, -R205 ;  /* 0x0000000414be7c23 */ /* 0x000fe800080108cd */
[----:B------:R-:W-:Y:S01]  /*13020*/  MUFU.EX2 R189, R189 ;  /* 0x000000bd00bd7308 */ /* 0x000fe20000000800 */
[----:B------:R-:W-:Y:S01]  /*13030*/  FFMA.FTZ R191, R22, UR4, -R204 ;  /* 0x0000000416bf7c23 */ /* 0x000fe200080108cc */
[----:B-----5:R-:W-:Y:S01]  /*13040*/  F2FP.BF16.F32.PACK_AB R20, R184, R185 ;  /* 0x000000b9b814723e */ /* 0x020fe200000010ff */
[C---:B---3--:R-:W-:Y:S07]  /*13050*/  HMMA.16816.F32.BF16 R108, R152.reuse, R172, R108 ;  /* 0x000000ac986c723c */ /* 0x048fee000004186c */
[----:B------:R-:W2:Y:S01]  /*13060*/  MUFU.EX2 R190, R190 ;  /* 0x000000be00be7308 */ /* 0x000ea20000000800 */
[----:B------:R-:W-:Y:S01]  /*13070*/  LOP3.LUT R161, R232, UR10, R163, 0x96, !PT ;  /* 0x0000000ae8a17c12 */ /* 0x000fe2000f8e96a3 */
[----:B------:R-:W-:Y:S08]  /*13080*/  IMAD.WIDE.U32 R222, R222, -0x326172a9, RZ ;  /* 0xcd9e8d57dede7825 */ /* 0x000ff000078e00ff */
[----:B------:R-:W3:Y:S01]  /*13090*/  MUFU.EX2 R191, R191 ;  /* 0x000000bf00bf7308 */ /* 0x000ee20000000800 */
[C---:B------:R-:W-:Y:S01]  /*130a0*/  HMMA.16816.F32.BF16 R112, R152.reuse, R174, R112 ;  /* 0x000000ae9870723c */ /* 0x040fe20000041870 */
[----:B------:R-:W-:Y:S02]  /*130b0*/  LDSM.16.MT88.4 R172, [R167+0x1d000] ;  /* 0x01d00000a7ac783b */ /* 0x000fe40000004200 */
[----:B------:R-:W-:Y:S01]  /*130c0*/  IMAD.WIDE.U32 R248, R161, -0x2daee0ad, RZ ;  /* 0xd2511f53a1f87825 */ /* 0x000fe200078e00ff */
[----:B------:R-:W-:Y:S04]  /*130d0*/  LOP3.LUT R246, R162, UR8, R223, 0x96, !PT ;  /* 0x00000008a2f67c12 */ /* 0x000fe8000f8e96df */
[C---:B----4-:R-:W-:Y:S03]  /*130e0*/  HMMA.16816.F32.BF16 R116, R152.reuse, R148, R116 ;  /* 0x000000949874723c */ /* 0x050fe60000041874 */
[----:B------:R-:W-:Y:S05]  /*130f0*/  IMAD.WIDE.U32 R246, R246, -0x2daee0ad, RZ ;  /* 0xd2511f53f6f67825 */ /* 0x000fea00078e00ff */
[C---:B------:R-:W-:Y:S01]  /*13100*/  HMMA.16816.F32.BF16 R120, R152.reuse, R150, R120 ;  /* 0x000000969878723c */ /* 0x040fe20000041878 */
[----:B------:R-:W4:Y:S02]  /*13110*/  LDSM.16.MT88.4 R148, [R165+0x6800] ;  /* 0x00680000a594783b */ /* 0x000f240000004200 */
[----:B------:R-:W-:Y:S02]  /*13120*/  LOP3.LUT R162, R248, UR15, R247, 0x96, !PT ;  /* 0x0000000ff8a27c12 */ /* 0x000fe4000f8e96f7 */
[----:B------:R-:W-:Y:S03]  /*13130*/  LOP3.LUT R248, R160, UR16, R249, 0x96, !PT ;  /* 0x00000010a0f87c12 */ /* 0x000fe6000f8e96f9 */
[C---:B------:R-:W-:Y:S03]  /*13140*/  HMMA.16816.F32.BF16 R124, R152.reuse, R176, R124 ;  /* 0x000000b0987c723c */ /* 0x040fe6000004187c */
[----:B------:R-:W-:Y:S04]  /*13150*/  IMAD.WIDE.U32 R162, R162, -0x326172a9, RZ ;  /* 0xcd9e8d57a2a27825 */ /* 0x000fe800078e00ff */
[----:B------:R-:W-:Y:S01]  /*13160*/  IMAD.WIDE.U32 R248, R248, -0x326172a9, RZ ;  /* 0xcd9e8d57f8f87825 */ /* 0x000fe200078e00ff */
[C---:B------:R-:W-:Y:S01]  /*13170*/  HMMA.16816.F32.BF16 R128, R152.reuse, R178, R128 ;  /* 0x000000b29880723c */ /* 0x040fe20000041880 */
[----:B------:R-:W-:Y:S02]  /*13180*/  LDSM.16.MT88.4 R176, [R166+0x1d000] ;  /* 0x01d00000a6b0783b */ /* 0x000fe40000004200 */
[----:B------:R-:W-:Y:S02]  /*13190*/  MOV R160, R162 ;  /* 0x000000a200a07202 */ /* 0x000fe40000000f00 */
[----:B------:R-:W-:Y:S02]  /*131a0*/  PRMT R168, R162, 0x7771, RZ ;  /* 0x00007771a2a87816 */ /* 0x000fe400000000ff */
[----:B------:R-:W-:Y:S01]  /*131b0*/  LOP3.LUT R24, R160, 0xff, RZ, 0xc0, !PT ;  /* 0x000000ffa0187812 */ /* 0x000fe200078ec0ff */
[C---:B-1----:R-:W-:Y:S03]  /*131c0*/  HMMA.16816.F32.BF16 R132, R152.reuse, R156, R132 ;  /* 0x0000009c9884723c */ /* 0x042fe60000041884 */
[----:B------:R-:W-:Y:S02]  /*131d0*/  PRMT R168, R24, 0x5410, R168 ;  /* 0x0000541018a87816 */ /* 0x000fe400000000a8 */
[----:B------:R-:W-:Y:S01]  /*131e0*/  LDSM.16.MT88.4 R24, [R167+0x19000] ;  /* 0x01900000a718783b */ /* 0x000fe20000004200 */
[----:B------:R-:W-:Y:S02]  /*131f0*/  PRMT R161, R162, 0x7773, RZ ;  /* 0x00007773a2a17816 */ /* 0x000fe400000000ff */
[C---:B------:R-:W-:Y:S03]  /*13200*/  HMMA.16816.F32.BF16 R136, R152.reuse, R158, R136 ;  /* 0x0000009e9888723c */ /* 0x040fe60000041888 */
[--C-:B------:R-:W-:Y:S02]  /*13210*/  HSET2.LE.AND R22, R168, R203.reuse, PT ;  /* 0x000000cba8167233 */ /* 0x100fe40003803000 */
[----:B------:R-:W1:Y:S03]  /*13220*/  LDSM.16.MT88.4 R156, [R192+0x6800] ;  /* 0x00680000c09c783b */ /* 0x000e660000004200 */
[----:B------:R-:W-:Y:S01]  /*13230*/  LOP3.LUT R22, R20, R22, RZ, 0xc0, !PT ;  /* 0x0000001614167212 */ /* 0x000fe200078ec0ff */
[C---:B----4-:R-:W-:Y:S03]  /*13240*/  HMMA.16816.F32.BF16 R140, R152.reuse, R148, R140 ;  /* 0x00000094988c723c */ /* 0x050fe6000004188c */
[----:B------:R-:W-:Y:S02]  /*13250*/  PRMT R149, R162, 0x7772, RZ ;  /* 0x00007772a2957816 */ /* 0x000fe400000000ff */
[----:B------:R-:W-:Y:S02]  /*13260*/  LOP3.LUT R148, R248, UR11, R163, 0x96, !PT ;  /* 0x0000000bf8947c12 */ /* 0x000fe4000f8e96a3 */
[----:B------:R-:W-:Y:S01]  /*13270*/  PRMT R160, R149, 0x5410, R161 ;  /* 0x0000541095a07816 */ /* 0x000fe200000000a1 */
[C---:B------:R-:W-:Y:S03]  /*13280*/  HMMA.16816.F32.BF16 R144, R152.reuse, R150, R144 ;  /* 0x000000969890723c */ /* 0x040fe60000041890 */
[C---:B------:R-:W-:Y:S02]  /*13290*/  LOP3.LUT R171, R148.reuse, 0xffff, RZ, 0xc0, !PT ;  /* 0x0000ffff94ab7812 */ /* 0x040fe400078ec0ff */
[C---:B------:R-:W-:Y:S02]  /*132a0*/  PRMT R170, R148.reuse, 0x7632, R170 ;  /* 0x0000763294aa7816 */ /* 0x040fe400000000aa */
[----:B------:R-:W-:Y:S02]  /*132b0*/  LOP3.LUT R169, R148, 0xff, RZ, 0xc0, !PT ;  /* 0x000000ff94a97812 */ /* 0x000fe400078ec0ff */
[----:B------:R-:W-:Y:S02]  /*132c0*/  SHF.R.U32.HI R21, RZ, 0x18, R148 ;  /* 0x00000018ff157819 */ /* 0x000fe40000011694 */
[----:B------:R-:W4:Y:S01]  /*132d0*/  LDSM.16.MT88.4 R148, [R166+0x19000] ;  /* 0x01900000a694783b */ /* 0x000f220000004200 */
[----:B------:R-:W-:Y:S02]  /*132e0*/  SHF.R.U32.HI R171, RZ, 0x8, R171 ;  /* 0x00000008ffab7819 */ /* 0x000fe400000116ab */
[----:B------:R-:W-:Y:S02]  /*132f0*/  LOP3.LUT R170, R170, 0xff, RZ, 0xc0, !PT ;  /* 0x000000ffaaaa7812 */ /* 0x000fe400078ec0ff */
[----:B------:R-:W-:Y:S02]  /*13300*/  LOP3.LUT R23, R160, 0xff00ff, RZ, 0xc0, !PT ;  /* 0x00ff00ffa0177812 */ /* 0x000fe400078ec0ff */
[----:B------:R-:W-:Y:S01]  /*13310*/  PRMT R168, R169, 0x5410, R171 ;  /* 0x00005410a9a87816 */ /* 0x000fe200000000ab */
[----:B------:R-:W5:Y:S01]  /*13320*/  LDSM.16.MT88.4 R160, [R165+0x1000] ;  /* 0x00100000a5a0783b */ /* 0x000f620000004200 */
[----:B------:R-:W-:Y:S02]  /*13330*/  PRMT R21, R170, 0x5410, R21 ;  /* 0x00005410aa157816 */ /* 0x000fe40000000015 */
[--C-:B------:R-:W-:Y:S02]  /*13340*/  HSET2.LE.AND R23, R23, R203.reuse, PT ;  /* 0x000000cb17177233 */ /* 0x100fe40003803000 */
[----:B------:R-:W-:Y:S02]  /*13350*/  F2FP.BF16.F32.PACK_AB R20, R187, R186 ;  /* 0x000000babb14723e */ /* 0x000fe400000010ff */
[--C-:B------:R-:W-:Y:S01]  /*13360*/  HSET2.LE.AND R21, R21, R203.reuse, PT ;  /* 0x000000cb15157233 */ /* 0x100fe20003803000 */
[C---:B-1----:R-:W-:Y:S03]  /*13370*/  HMMA.16816.F32.BF16 R12, R152.reuse, R156, R12 ;  /* 0x0000009c980c723c */ /* 0x042fe6000004180c */
[--C-:B------:R-:W-:Y:S02]  /*13380*/  HSET2.LE.AND R157, R168, R203.reuse, PT ;  /* 0x000000cba89d7233 */ /* 0x100fe40003803000 */
[----:B--2---:R-:W-:Y:S01]  /*13390*/  F2FP.BF16.F32.PACK_AB R168, R188, R190 ;  /* 0x000000bebca8723e */ /* 0x004fe200000010ff */
[----:B------:R-:W-:Y:S01]  /*133a0*/  FADD.FTZ R190, R190, R217 ;  /* 0x000000d9bebe7221 */ /* 0x000fe20000010000 */
[----:B---3--:R-:W-:Y:S01]  /*133b0*/  F2FP.BF16.F32.PACK_AB R156, R189, R191 ;  /* 0x000000bfbd9c723e */ /* 0x008fe200000010ff */
[----:B------:R-:W-:Y:S01]  /*133c0*/  HMMA.16816.F32.BF16 R16, R152, R158, R16 ;  /* 0x0000009e9810723c */ /* 0x000fe20000041810 */
[----:B------:R-:W-:Y:S02]  /*133d0*/  LDSM.16.MT88.4 R152, [R167+0x1b000] ;  /* 0x01b00000a798783b */ /* 0x000fe40000004200 */
[----:B------:R-:W-:Y:S01]  /*133e0*/  LOP3.LUT R23, R20, R23, RZ, 0xc0, !PT ;  /* 0x0000001714177212 */ /* 0x000fe200078ec0ff */
[----:B------:R-:W-:Y:S01]  /*133f0*/  FADD.FTZ R191, R191, R216 ;  /* 0x000000d8bfbf7221 */ /* 0x000fe20000010000 */
[----:B------:R-:W-:Y:S01]  /*13400*/  LOP3.LUT R20, R168, R157, RZ, 0xc0, !PT ;  /* 0x0000009da8147212 */ /* 0x000fe200078ec0ff */
[----:B------:R-:W-:Y:S01]  /*13410*/  FADD.FTZ R190, R188, R190 ;  /* 0x000000bebcbe7221 */ /* 0x000fe20000010000 */
[----:B------:R-:W-:Y:S01]  /*13420*/  LOP3.LUT R21, R156, R21, RZ, 0xc0, !PT ;  /* 0x000000159c157212 */ /* 0x000fe200078ec0ff */
[----:B------:R-:W-:Y:S01]  /*13430*/  FADD.FTZ R191, R189, R191 ;  /* 0x000000bfbdbf7221 */ /* 0x000fe20000010000 */
[----:B------:R-:W1:Y:S01]  /*13440*/  LDSM.16.MT88.4 R168, [R192+0x1000] ;  /* 0x00100000c0a8783b */ /* 0x000e620000004200 */
[----:B------:R-:W-:Y:S02]  /*13450*/  FADD.FTZ R185, R185, R190 ;  /* 0x000000beb9b97221 */ /* 0x000fe40000010000 */
[----:B------:R-:W-:Y:S02]  /*13460*/  FADD.FTZ R186, R186, R191 ;  /* 0x000000bfbaba7221 */ /* 0x000fe40000010000 */
[C---:B------:R-:W-:Y:S03]  /*13470*/  HMMA.16816.F32.BF16 R4, R20.reuse, R24, R4 ;  /* 0x000000181404723c */ /* 0x040fe60000041804 */
[----:B------:R-:W-:Y:S02]  /*13480*/  LDSM.16.MT88.4 R156, [R192+0x3000] ;  /* 0x00300000c09c783b */ /* 0x000fe40000004200 */
[----:B------:R-:W-:Y:S01]  /*13490*/  FADD.FTZ R185, R184, R185 ;  /* 0x000000b9b8b97221 */ /* 0x000fe20000010000 */
[----:B------:R-:W-:Y:S02]  /*134a0*/  FADD.FTZ R186, R187, R186 ;  /* 0x000000babbba7221 */ /* 0x000fe40000010000 */
[C---:B------:R-:W-:Y:S03]  /*134b0*/  HMMA.16816.F32.BF16 R8, R20.reuse, R26, R8 ;  /* 0x0000001a1408723c */ /* 0x040fe60000041808 */
[----:B------:R-:W2:Y:S05]  /*134c0*/  LDSM.16.MT88.4 R24, [R166+0x1b000] ;  /* 0x01b00000a618783b */ /* 0x000eaa0000004200 */
[C---:B----4-:R-:W-:Y:S08]  /*134d0*/  HMMA.16816.F32.BF16 R36, R20.reuse, R148, R36 ;  /* 0x000000941424723c */ /* 0x050ff00000041824 */
[C---:B------:R-:W-:Y:S01]  /*134e0*/  HMMA.16816.F32.BF16 R40, R20.reuse, R150, R40 ;  /* 0x000000961428723c */ /* 0x040fe20000041828 */
[----:B------:R-:W3:Y:S07]  /*134f0*/  LDSM.16.MT88.4 R148, [R165+0x3000] ;  /* 0x00300000a594783b */ /* 0x000eee0000004200 */
[C---:B-----5:R-:W-:Y:S08]  /*13500*/  HMMA.16816.F32.BF16 R44, R20.reuse, R160, R44 ;  /* 0x000000a0142c723c */ /* 0x060ff0000004182c */
        /* <DEDUP_REMOVED lines=14> */
[C---:B------:R-:W-:Y:S08]  /*135f0*/  HMMA.16816.F32.BF16 R84, R20.reuse, R156, R84 ;  /* 0x0000009c1454723c */ /* 0x040ff00000041854 */
        /* <DEDUP_REMOVED lines=14> */
[----:B------:R-:W-:Y:S07]  /*136e0*/  FFMA.FTZ R178, R30, UR4, -R204 ;  /* 0x000000041eb27c23 */ /* 0x000fee00080108cc */
[----:B------:R-:W5:Y:S01]  /*136f0*/  MUFU.EX2 R177, R177 ;  /* 0x000000b100b17308 */ /* 0x000f620000000800 */
        /* <DEDUP_REMOVED lines=10> */
[C---:B-----5:R-:W-:Y:S01]  /*137a0*/  F2FP.BF16.F32.PACK_AB R32, R177.reuse, R176 ;  /* 0x000000b0b120723e */ /* 0x060fe200000010ff */
[----:B------:R-:W-:Y:S01]  /*137b0*/  FADD.FTZ R176, R176, R185 ;  /* 0x000000b9b0b07221 */ /* 0x000fe20000010000 */
[----:B------:R-:W-:Y:S07]  /*137c0*/  LOP3.LUT R31, R246, 0xffff, RZ, 0xc0, !PT ;  /* 0x0000fffff61f7812 */ /* 0x000fee00078ec0ff */
[----:B------:R-:W5:Y:S01]  /*137d0*/  MUFU.EX2 R181, R181 ;  /* 0x000000b500b57308 */ /* 0x000f620000000800 */
[C---:B----4-:R-:W-:Y:S09]  /*137e0*/  HMMA.16816.F32.BF16 R116, R20.reuse, R160, R116 ;  /* 0x000000a01474723c */ /* 0x050ff20000041874 */
[----:B------:R-:W4:Y:S01]  /*137f0*/  MUFU.EX2 R205, R205 ;  /* 0x000000cd00cd7308 */ /* 0x000f220000000800 */
[C---:B------:R-:W-:Y:S01]  /*13800*/  PRMT R160, R158.reuse, 0x7771, RZ ;  /* 0x000077719ea07816 */ /* 0x040fe200000000ff */
[----:B------:R-:W-:Y:S01]  /*13810*/  FADD.FTZ R176, R177, R176 ;  /* 0x000000b0b1b07221 */ /* 0x000fe20000010000 */
[----:B------:R-:W-:Y:S07]  /*13820*/  SHF.R.U32.HI R31, RZ, 0x8, R31 ;  /* 0x00000008ff1f7819 */ /* 0x000fee000001161f */
[----:B------:R-:W3:Y:S01]  /*13830*/  MUFU.EX2 R204, R204 ;  /* 0x000000cc00cc7308 */ /* 0x000ee20000000800 */
[C---:B------:R-:W-:Y:S09]  /*13840*/  HMMA.16816.F32.BF16 R120, R20.reuse, R162, R120 ;  /* 0x000000a21478723c */ /* 0x040ff20000041878 */
[----:B------:R-:W3:Y:S01]  /*13850*/  MUFU.EX2 R180, R180 ;  /* 0x000000b400b47308 */ /* 0x000ee20000000800 */
[----:B-----5:R-:W-:Y:S01]  /*13860*/  FADD.FTZ R176, R181, R176 ;  /* 0x000000b0b5b07221 */ /* 0x020fe20000010000 */
[C---:B-1----:R-:W-:Y:S03]  /*13870*/  HMMA.16816.F32.BF16 R124, R20.reuse, R168, R124 ;  /* 0x000000a8147c723c */ /* 0x042fe6000004187c */
[----:B----4-:R-:W-:Y:S05]  /*13880*/  FADD.FTZ R243, R205, R176 ;  /* 0x000000b0cdf37221 */ /* 0x010fea0000010000 */
[C---:B------:R-:W-:Y:S01]  /*13890*/  HMMA.16816.F32.BF16 R128, R20.reuse, R170, R128 ;  /* 0x000000aa1480723c */ /* 0x040fe20000041880 */
[----:B------:R-:W-:Y:S07]  /*138a0*/  LDSM.16.MT88.4 R168, [R166+0x1d800] ;  /* 0x01d80000a6a8783b */ /* 0x000fee0000004200 */
[C---:B--2---:R-:W-:Y:S03]  /*138b0*/  HMMA.16816.F32.BF16 R132, R20.reuse, R24, R132 ;  /* 0x000000181484723c */ /* 0x044fe60000041884 */
[----:B------:R-:W-:Y:S02]  /*138c0*/  PRMT R25, R158, 0x7772, RZ ;  /* 0x000077729e197816 */ /* 0x000fe400000000ff */
[----:B------:R-:W-:Y:S02]  /*138d0*/  MOV R24, R158 ;  /* 0x0000009e00187202 */ /* 0x000fe40000000f00 */
[----:B------:R-:W-:Y:S01]  /*138e0*/  PRMT R28, R25, 0x5410, R156 ;  /* 0x00005410191c7816 */ /* 0x000fe2000000009c */
[C---:B------:R-:W-:Y:S01]  /*138f0*/  HMMA.16816.F32.BF16 R136, R20.reuse, R26, R136 ;  /* 0x0000001a1488723c */ /* 0x040fe20000041888 */
[----:B------:R-:W1:Y:S02]  /*13900*/  LDSM.16.MT88.4 R156, [R167+0x19800] ;  /* 0x01980000a79c783b */ /* 0x000e640000004200 */
[----:B------:R-:W-:Y:S04]  /*13910*/  LOP3.LUT R29, R24, 0xff, RZ, 0xc0, !PT ;  /* 0x000000ff181d7812 */ /* 0x000fe800078ec0ff */
[----:B------:R-:W-:Y:S01]  /*13920*/  PRMT R160, R29, 0x5410, R160 ;  /* 0x000054101da07816 */ /* 0x000fe200000000a0 */
[C---:B---3--:R-:W-:Y:S01]  /*13930*/  HMMA.16816.F32.BF16 R140, R20.reuse, R148, R140 ;  /* 0x00000094148c723c */ /* 0x048fe2000004188c */
[----:B------:R-:W2:Y:S02]  /*13940*/  LDSM.16.MT88.4 R24, [R166+0x19800] ;  /* 0x01980000a618783b */ /* 0x000ea40000004200 */
[----:B------:R-:W-:Y:S02]  /*13950*/  LOP3.LUT R148, R246, 0xff, RZ, 0xc0, !PT ;  /* 0x000000fff6947812 */ /* 0x000fe400078ec0ff */
[----:B------:R-:W-:Y:S02]  /*13960*/  SHF.R.U32.HI R149, RZ, 0x18, R246 ;  /* 0x00000018ff957819 */ /* 0x000fe400000116f6 */
[----:B------:R-:W-:Y:S01]  /*13970*/  PRMT R148, R148, 0x5410, R31 ;  /* 0x0000541094947816 */ /* 0x000fe2000000001f */
[C---:B------:R-:W-:Y:S03]  /*13980*/  HMMA.16816.F32.BF16 R144, R20.reuse, R150, R144 ;  /* 0x000000961490723c */ /* 0x040fe60000041890 */
[----:B------:R-:W-:Y:S02]  /*13990*/  PRMT R149, R30, 0x5410, R149 ;  /* 0x000054101e957816 */ /* 0x000fe40000000095 */
[----:B------:R-:W-:Y:S02]  /*139a0*/  LOP3.LUT R151, R28, 0xff00ff, RZ, 0xc0, !PT ;  /* 0x00ff00ff1c977812 */ /* 0x000fe400078ec0ff */
[----:B------:R-:W3:Y:S01]  /*139b0*/  LDSM.16.MT88.4 R28, [R165+0x1800] ;  /* 0x00180000a51c783b */ /* 0x000ee20000004200 */
[C---:B------:R-:W-:Y:S03]  /*139c0*/  HMMA.16816.F32.BF16 R12, R20.reuse, R152, R12 ;  /* 0x00000098140c723c */ /* 0x040fe6000004180c */
[--C-:B------:R-:W-:Y:S02]  /*139d0*/  HSET2.LE.AND R150, R160, R203.reuse, PT ;  /* 0x000000cba0967233 */ /* 0x100fe40003803000 */
[--C-:B------:R-:W-:Y:S02]  /*139e0*/  HSET2.LE.AND R148, R148, R203.reuse, PT ;  /* 0x000000cb94947233 */ /* 0x100fe40003803000 */
[--C-:B------:R-:W-:Y:S01]  /*139f0*/  HSET2.LE.AND R151, R151, R203.reuse, PT ;  /* 0x000000cb97977233 */ /* 0x100fe20003803000 */
[----:B------:R-:W-:Y:S01]  /*13a00*/  HMMA.16816.F32.BF16 R16, R20, R154, R16 ;  /* 0x0000009a1410723c */ /* 0x000fe20000041810 */
[----:B------:R-:W-:Y:S02]  /*13a10*/  LDSM.16.MT88.4 R20, [R165+0x3800] ;  /* 0x00380000a514783b */ /* 0x000fe40000004200 */
[----:B------:R-:W-:Y:S02]  /*13a20*/  HSET2.LE.AND R149, R149, R203, PT ;  /* 0x000000cb95957233 */ /* 0x000fe40003803000 */
[----:B------:R-:W-:Y:S02]  /*13a30*/  F2FP.BF16.F32.PACK_AB R153, R205, R181 ;  /* 0x000000b5cd99723e */ /* 0x000fe400000010ff */
[----:B------:R-:W-:Y:S02]  /*13a40*/  F2FP.BF16.F32.PACK_AB R152, R204, R179 ;  /* 0x000000b3cc98723e */ /* 0x000fe400000010ff */
[----:B------:R-:W-:Y:S01]  /*13a50*/  F2FP.BF16.F32.PACK_AB R160, R180, R178 ;  /* 0x000000b2b4a0723e */ /* 0x000fe200000010ff */
[----:B------:R-:W-:Y:S01]  /*13a60*/  FADD.FTZ R178, R178, R186 ;  /* 0x000000bab2b27221 */ /* 0x000fe20000010000 */
[----:B------:R-:W-:Y:S02]  /*13a70*/  LOP3.LUT R148, R32, R148, RZ, 0xc0, !PT ;  /* 0x0000009420947212 */ /* 0x000fe400078ec0ff */
[----:B------:R-:W-:Y:S01]  /*13a80*/  LOP3.LUT R150, R153, R150, RZ, 0xc0, !PT ;  /* 0x0000009699967212 */ /* 0x000fe200078ec0ff */
[----:B------:R-:W4:Y:S01]  /*13a90*/  LDSM.16.MT88.4 R32, [R192+0x1800] ;  /* 0x00180000c020783b */ /* 0x000f220000004200 */
        /* <DEDUP_REMOVED lines=48> */
.L_x_945:
        /* <DEDUP_REMOVED lines=8> */
[----:B------:R-:W5:Y:S01]  /*13e20*/  LDCU.U8 UR7, c[0x0][0x549] ;  /* 0x0000a920ff0777ac */ /* 0x000f620008000000 */
[----:B------:R-:W-:Y:S02]  /*13e30*/  LOP3.LUT P2, RZ, R213, 0x8, RZ, 0xc0, !PT ;  /* 0x00000008d5ff7812 */ /* 0x000fe4000784c0ff */
[----:B------:R-:W-:Y:S01]  /*13e40*/  LOP3.LUT R5, R5, 0x38, R193, 0xf8, !PT ;  /* 0x0000003805057812 */ /* 0x000fe200078ef8c1 */
[----:B------:R-:W2:Y:S01]  /*13e50*/  LDCU UR11, c[0x0][0x434] ;  /* 0x00008680ff0b77ac */ /* 0x000ea20008000800 */
[----:B------:R-:W-:-:S02]  /*13e60*/  MOV R7, 0x20 ;  /* 0x0000002000077802 */ /* 0x000fc40000000f00 */
[----:B------:R-:W-:Y:S01]  /*13e70*/  LOP3.LUT R5, R5, R194, R212, 0xfe, !PT ;  /* 0x000000c205057212 */ /* 0x000fe200078efed4 */
[----:B------:R-:W2:Y:S01]  /*13e80*/  LDCU.U8 UR12, c[0x0][0x548] ;  /* 0x0000a900ff0c77ac */ /* 0x000ea20008000000 */
[----:B------:R-:W-:Y:S02]  /*13e90*/  LOP3.LUT P0, RZ, R213, 0x4, RZ, 0xc0, !PT ;  /* 0x00000004d5ff7812 */ /* 0x000fe4000780c0ff */
[----:B------:R-:W-:Y:S01]  /*13ea0*/  MOV R8, 0x10 ;  /* 0x0000001000087802 */ /* 0x000fe20000000f00 */
[----:B------:R-:W3:Y:S01]  /*13eb0*/  @!UP3 LDCU.64 UR8, c[0x0][0x400] ;  /* 0x00008000ff08b7ac */ /* 0x000ee20008000a00 */
[----:B------:R-:W-:Y:S02]  /*13ec0*/  LEA R5, R5, UR6, 0x1 ;  /* 0x0000000605057c11 */ /* 0x000fe4000f8e08ff */
[----:B------:R-:W-:Y:S01]  /*13ed0*/  SEL R7, R7, 0xffffffe0, !P2 ;  /* 0xffffffe007077807 */ /* 0x000fe20005000000 */
[----:B-1----:R-:W-:Y:S01]  /*13ee0*/  FADD.FTZ R242, R0, R242 ;  /* 0x000000f200f27221 */ /* 0x002fe20000010000 */
[----:B------:R-:W-:Y:S01]  /*13ef0*/  SEL R8, R8, 0xfffffff0, !P0 ;  /* 0xfffffff008087807 */ /* 0x000fe20004000000 */
[----:B-----5:R-:W-:Y:S01]  /*13f00*/  UISETP.NE.AND UP1, UPT, UR7, URZ, UPT ;  /* 0x000000ff0700728c */ /* 0x020fe2000bf25270 */
[C---:B------:R-:W-:Y:S01]  /*13f10*/  IADD3 R10, PT, PT, R5.reuse, 0x40, RZ ;  /* 0x00000040050a7810 */ /* 0x040fe20007ffe0ff */
[----:B----4-:R-:W-:Y:S01]  /*13f20*/  FADD.FTZ R4, R4, R243 ;  /* 0x000000f304047221 */ /* 0x010fe20000010000 */
[----:B------:R-:W1:Y:S01]  /*13f30*/  SHFL.BFLY PT, R2, R242, 0x1, 0x1f ;  /* 0x0c201f00f2027f89 */ /* 0x000e6200000e0000 */
[C---:B------:R-:W-:Y:S01]  /*13f40*/  IADD3 R9, PT, PT, R5.reuse, R7, RZ ;  /* 0x0000000705097210 */ /* 0x040fe20007ffe0ff */
[----:B------:R-:W4:Y:S01]  /*13f50*/  S2UR UR7, SR_CTAID.Z ;  /* 0x00000000000779c3 */ /* 0x000f220000002700 */
[----:B------:R-:W-:Y:S01]  /*13f60*/  @P1 IADD3 R10, PT, PT, R5, -0x40, RZ ;  /* 0xffffffc0050a1810 */ /* 0x000fe20007ffe0ff */
[----:B------:R-:W5:Y:S01]  /*13f70*/  SHFL.BFLY PT, R0, R4, 0x1, 0x1f ;  /* 0x0c201f0004007f89 */ /* 0x000f6200000e0000 */
[C---:B------:R-:W-:Y:S01]  /*13f80*/  IADD3 R11, PT, PT, R8.reuse, R9, RZ ;  /* 0x00000009080b7210 */ /* 0x040fe20007ffe0ff */
[----:B------:R-:W-:Y:S01]  /*13f90*/  UISETP.NE.AND UP2, UPT, UR19, -0x1, UPT ;  /* 0xffffffff1300788c */ /* 0x000fe2000bf45270 */
[-C--:B------:R-:W-:Y:S01]  /*13fa0*/  IADD3 R7, PT, PT, R7, R10.reuse, RZ ;  /* 0x0000000a07077210 */ /* 0x080fe20007ffe0ff */
[----:B------:R-:W4:Y:S01]  /*13fb0*/  @UP1 LDCU UR10, c[0x0][0x430] ;  /* 0x00008600ff0a17ac */ /* 0x000f220008000800 */
[----:B------:R-:W-:Y:S01]  /*13fc0*/  IADD3 R12, PT, PT, R8, R10, RZ ;  /* 0x0000000a080c7210 */ /* 0x000fe20007ffe0ff */
[----:B---3--:R-:W-:Y:S01]  /*13fd0*/  @!UP3 UIMAD.WIDE.U32 UR14, UR13, UR8, URZ ;  /* 0x000000080d0eb2a5 */ /* 0x008fe2000f8e00ff */
[----:B------:R-:W3:Y:S01]  /*13fe0*/  S2UR UR8, SR_CTAID.X ;  /* 0x00000000000879c3 */ /* 0x000ee20000002500 */
[----:B--2---:R-:W-:-:S02]  /*13ff0*/  UISETP.NE.AND UP0, UPT, UR12, URZ, !UP1 ;  /* 0x000000ff0c00728c */ /* 0x004fc4000cf05270 */
[----:B------:R-:W-:-:S07]  /*14000*/  @!UP3 UIMAD UR9, UR13, UR9, UR15 ;  /* 0x000000090d09b2a4 */ /* 0x000fce000f8e020f */
[----:B------:R-:W4:Y:S01]  /*14010*/  LDCU UR15, c[0x0][0x434] ;  /* 0x00008680ff0f77ac */ /* 0x000f220008000800 */
[----:B-1----:R-:W-:Y:S01]  /*14020*/  FADD.FTZ R2, R242, R2 ;  /* 0x00000002f2027221 */ /* 0x002fe20000010000 */
[----:B----4-:R-:W-:Y:S01]  /*14030*/  @UP1 UIMAD UR15, UR10, UR11, URZ ;  /* 0x0000000b0a0f12a4 */ /* 0x010fe2000f8e02ff */
        /* <DEDUP_REMOVED lines=217> */
[----:B------:R-:W1:Y:S01]  /*14dd0*/  @UP3 LDCU.64 UR4, c[0x0][0x408] ;  /* 0x00008100ff0437ac */ /* 0x000e620008000a00 */
        /* <DEDUP_REMOVED lines=15> */
[----:B------:R-:W-:Y:S01]  /*14ed0*/  F2FP.BF16.F32.PACK_AB R146, R147, R146 ;  /* 0x000000929392723e */ /* 0x000fe200000010ff */
[----:B-1----:R-:W-:Y:S01]  /*14ee0*/  @UP3 UIMAD.WIDE.U32 UR16, UR19, UR4, URZ ;  /* 0x00000004131032a5 */ /* 0x002fe2000f8e00ff */
[----:B------:R-:W-:Y:S01]  /*14ef0*/  F2FP.BF16.F32.PACK_AB R152, R153, R152 ;  /* 0x000000989998723e */ /* 0x000fe200000010ff */
[----:B------:R-:W-:Y:S01]  /*14f00*/  STS [R5+0x8400], R94 ;  /* 0x0084005e05007388 */ /* 0x000fe20000000800 */
[----:B------:R-:W-:Y:S01]  /*14f10*/  F2FP.BF16.F32.PACK_AB R154, R155, R154 ;  /* 0x0000009a9b9a723e */ /* 0x000fe200000010ff */
[----:B------:R-:W-:Y:S01]  /*14f20*/  @UP3 UIMAD UR9, UR19, UR5, UR17 ;  /* 0x00000005130932a4 */ /* 0x000fe2000f8e0211 */
[----:B------:R-:W-:Y:S01]  /*14f30*/  F2FP.BF16.F32.PACK_AB R0, R0, R148 ;  /* 0x000000940000723e */ /* 0x000fe200000010ff */
[----:B------:R-:W-:Y:S01]  /*14f40*/  STS [R6+0x8000], R96 ;  /* 0x0080006006007388 */ /* 0x000fe20000000800 */
[----:B------:R-:W-:Y:S01]  /*14f50*/  @!UP2 UIMAD UR19, UR13, UR11, URZ ;  /* 0x0000000b0d13a2a4 */ /* 0x000fe2000f8e02ff */
[----:B------:R-:W1:Y:S02]  /*14f60*/  @UP1 LDCU UR5, c[0x0][0x430] ;  /* 0x00008600ff0517ac */ /* 0x000e640008000800 */
[----:B------:R-:W-:Y:S01]  /*14f70*/  STS [R6+0x8400], R98 ;  /* 0x0084006206007388 */ /* 0x000fe20000000800 */
[----:B------:R-:W-:-:S03]  /*14f80*/  @UP1 UMOV UR4, 0x1 ;  /* 0x0000000100041882 */ /* 0x000fc60000000000 */
        /* <DEDUP_REMOVED lines=34> */
[----:B-1-3--:R-:W-:Y:S11]  /*151b0*/  BRA.U UP1, `(.L_x_949) ;  /* 0x0000000101207547 */ /* 0x00aff6000b800000 */
        /* <DEDUP_REMOVED lines=8> */
.L_x_949:
        /* <DEDUP_REMOVED lines=20> */
[----:B------:R3:W4:Y:S01]  /*15380*/  LDS.128 R8, [R0+0x3000] ;  /* 0x0030000000087984 */ /* 0x0007220000000c00 */
[----:B-1----:R-:W1:Y:S01]  /*15390*/  @P3 LDC R4, c[0x0][0x458] ;  /* 0x00011600ff043b82 */ /* 0x002e620000000800 */
[----:B--2---:R-:W-:Y:S01]  /*153a0*/  @P4 FMUL.FTZ R14, R6, 0.69314718246459960938 ;  /* 0x3f317218060e4820 */ /* 0x004fe20000410000 */
[----:B------:R-:W-:-:S03]  /*153b0*/  LOP3.LUT R6, R215, 0x7, R13, 0xf8, !PT ;  /* 0x00000007d7067812 */ /* 0x000fc600078ef80d */
[----:B---3--:R-:W-:Y:S01]  /*153c0*/  @P4 FFMA.FTZ R12, R164, R5, R14 ;  /* 0x00000005a40c4223 */ /* 0x008fe2000001000e */
[----:B----4-:R-:W-:-:S04]  /*153d0*/  @P3 FMUL.FTZ R2, R2, 0.69314718246459960938 ;  /* 0x3f31721802023820 */ /* 0x010fc80000410000 */
        /* <DEDUP_REMOVED lines=19> */
.L_x_951:
[----:B------:R-:W-:Y:S05]  /*15510*/  BSYNC.RECONVERGENT B0 ;  /* 0x0000000000007941 */ /* 0x000fea0003800200 */
.L_x_950:
        /* <DEDUP_REMOVED lines=42> */
.L_x_953:
[----:B------:R-:W-:Y:S05]  /*157c0*/  BSYNC.RECONVERGENT B0 ;  /* 0x0000000000007941 */ /* 0x000fea0003800200 */
.L_x_952:
        /* <DEDUP_REMOVED lines=27> */
.L_x_955:
[----:B------:R-:W-:Y:S05]  /*15980*/  BSYNC.RECONVERGENT B0 ;  /* 0x0000000000007941 */ /* 0x000fea0003800200 */
.L_x_954:
        /* <DEDUP_REMOVED lines=27> */
.L_x_957:
[----:B------:R-:W-:Y:S05]  /*15b40*/  BSYNC.RECONVERGENT B0 ;  /* 0x0000000000007941 */ /* 0x000fea0003800200 */
.L_x_956:
        /* <DEDUP_REMOVED lines=27> */
.L_x_958:
        /* <DEDUP_REMOVED lines=16> */
.L_x_1200:


//--------------------- .text._ZN5flash16flash_fwd_kernelI23Flash_fwd_kernel_traitsILi256ELi128ELi64ELi8ELb0ELb0EN7cutlass10bfloat16_tE19Flash_kernel_traitsILi256ELi128ELi64ELi8ES3_EELb1ELb1ELb0ELb0ELb0ELb0ELb0ELb1EEEvNS_16Flash_fwd_paramsE --------------------------
	.section	.text._ZN5flash16flash_fwd_kernelI23Flash_fwd_kernel_traitsILi256ELi128ELi64ELi8ELb0ELb0EN7cutlass10bfloat16_tE19Flash_kernel_traitsILi256ELi128ELi64ELi8ES3_EELb1ELb1ELb0ELb0ELb0ELb0ELb0ELb1EEEvNS_16Flash_fwd_paramsE,"ax",@progbits
	.align	128
        .global         _ZN5flash16flash_fwd_kernelI23Flash_fwd_kernel_traitsILi256ELi128ELi64ELi8ELb0ELb0EN7cutlass10bfloat16_tE19Flash_kernel_traitsILi256ELi128ELi64ELi8ES3_EELb1ELb1ELb0ELb0ELb0ELb0ELb0ELb1EEEvNS_16Flash_fwd_paramsE
        .type           _ZN5flash16flash_fwd_kernelI23Flash_fwd_kernel_traitsILi256ELi128ELi64ELi8ELb0ELb0EN7cutlass10bfloat16_tE19Flash_kernel_traitsILi256ELi128ELi64ELi8ES3_EELb1ELb1ELb0ELb0ELb0ELb0ELb0ELb1EEEvNS_16Flash_fwd_paramsE,@function
        .size           _ZN5flash16flash_fwd_kernelI23Flash_fwd_kernel_traitsILi256ELi128ELi64ELi8ELb0ELb0EN7cutlass10bfloat16_tE19Flash_kernel_traitsILi256ELi128ELi64ELi8ES3_EELb1ELb1ELb0ELb0ELb0ELb0ELb0ELb1EEEvNS_16Flash_fwd_paramsE,(.L_x_1201 - _ZN5flash16flash_fwd_kernelI23Flash_fwd_kernel_traitsILi256ELi128ELi64ELi8ELb0ELb0EN7cutlass10bfloat16_tE19Flash_kernel_traitsILi256ELi128ELi64ELi8ES3_EELb1ELb1ELb0ELb0ELb0ELb0ELb0ELb1EEEvNS_16Flash_fwd_paramsE)
        .other          _ZN5flash16flash_fwd_kernelI23Flash_fwd_kernel_traitsILi256ELi128ELi64ELi8ELb0ELb0EN7cutlass10bfloat16_tE19Flash_kernel_traitsILi256ELi128ELi64ELi8ES3_EELb1ELb1ELb0ELb0ELb0ELb0ELb0ELb1EEEvNS_16Flash_fwd_paramsE,@"STO_CUDA_ENTRY STV_DEFAULT"
_ZN5flash16flash_fwd_kernelI23Flash_fwd_kernel_traitsILi256ELi128ELi64ELi8ELb0ELb0EN7cutlass10bfloat16_tE19Flash_kernel_traitsILi256ELi128ELi64ELi8ES3_EELb1ELb1ELb0ELb0ELb0ELb0ELb0ELb1EEEvNS_16Flash_fwd_paramsE:
.text._ZN5flash16flash_fwd_kernelI23Flash_fwd_kernel_traitsILi256ELi128ELi64ELi8ELb0ELb0EN7cutlass10bfloat16_tE19Flash_kernel_traitsILi256ELi128ELi64ELi8ES3_EELb1ELb1ELb0ELb0ELb0ELb0ELb0ELb1EEEvNS_16Flash_fwd_paramsE:
        /* <DEDUP_REMOVED lines=15> */
[----:B------:R-:W2:Y:S08]  /*00f0*/  S2UR UR12, SR_CTAID.Y ;  /* 0x00000000000c79c3 */ /* 0x000eb00000002600 */
[----:B------:R-:W1:Y:S01]  /*0100*/  S2UR UR33, SR_CTAID.Z ;  /* 0x00000000002179c3 */ /* 0x000e620000002700 */
        /* <DEDUP_REMOVED lines=11> */
[----:B--2---:R-:W-:Y:S02]  /*01c0*/  UIMAD.WIDE.U32 UR14, UR12, 0x4, UR14 ;  /* 0x000000040c0e78a5 */ /* 0x004fe4000f8e000e */
[----:B------:R-:W-:Y:S01]  /*01d0*/  PLOP3.LUT P2, PT, PT, PT, UP4, 0x80, 0x8 ;  /* 0x000000000008781c */ /* 0x000fe20003f4f048 */
[----:B------:R-:W-:-:S02]  /*01e0*/  USHF.L.U32 UR11, UR12, 0x2, URZ ;  /* 0x000000020c0b7899 */ /* 0x000fc400080006ff */
[----:B-1----:R-:W-:Y:S01]  /*01f0*/  ULOP3.LUT UR4, UR33, UR37, UR12, 0xfe, !UPT ;  /* 0x0000002521047292 */ /* 0x002fe2000f8efe0c */
[----:B---3--:R-:W1:Y:S05]  /*0200*/  @P1 LDC R3, c[0x0][0x520] ;  /* 0x00014800ff031b82 */ /* 0x008e6a0000000800 */
[----:B------:R-:W-:Y:S01]  /*0210*/  LOP3.LUT P3, RZ, R206, UR4, RZ, 0xfc, !PT ;  /* 0x00000004ceff7c12 */ /* 0x000fe2000f86fcff */
[----:B------:R-:W-:-:S04]  /*0220*/  UISETP.NE.AND UP5, UPT, UR13, URZ, UPT ;  /* 0x000000ff0d00728c */ /* 0x000fc8000bfa5270 */
[----:B------:R-:W2:Y:S01]  /*0230*/  LDCU.64 UR4, c[0x0][0x478] ;  /* 0x00008f00ff0477ac */ /* 0x000ea20008000a00 */
[----:B------:R-:W-:Y:S02]  /*0240*/  UISETP.EQ.U32.AND UP2, UPT, UR6, URZ, UPT ;  /* 0x000000ff0600728c */ /* 0x000fe4000bf42070 */
[----:B------:R-:W-:-:S05]  /*0250*/  USHF.R.U32.HI UR10, URZ, 0x1e, UR12 ;  /* 0x0000001eff0a7899 */ /* 0x000fca000801160c */
[----:B------:R-:W3:Y:S01]  /*0260*/  @!P3 LDC.64 R4, c[0x0][0x528] ;  /* 0x00014a00ff04bb82 */ /* 0x000ee20000000a00 */
[----:B------:R-:W-:Y:S02]  /*0270*/  UISETP.EQ.OR.EX UP2, UPT, UR7, URZ, !UP5, UP2 ;  /* 0x000000ff0700728c */ /* 0x000fe4000ef42720 */
[----:B--2---:R-:W-:-:S04]  /*0280*/  UISETP.NE.U32.AND UP0, UPT, UR4, URZ, UPT ;  /* 0x000000ff0400728c */ /* 0x004fc8000bf05070 */
[----:B------:R-:W-:Y:S01]  /*0290*/  UISETP.NE.AND.EX UP0, UPT, UR5, URZ, UPT, UP0 ;  /* 0x000000ff0500728c */ /* 0x000fe2000bf05300 */
[----:B----4-:R-:W-:Y:S02]  /*02a0*/  @P1 R2UR UR34, R8 ;  /* 0x00000000082212ca */ /* 0x010fe400000e0000 */
[----:B------:R-:W-:Y:S02]  /*02b0*/  @P1 R2UR UR35, R9 ;  /* 0x00000000092312ca */ /* 0x000fe400000e0000 */
[----:B-1----:R-:W-:-:S05]  /*02c0*/  @P1 IADD3 R2, P0, PT, R6, R3, RZ ;  /* 0x0000000306021210 */ /* 0x002fca0007f1e0ff */
        /* <DEDUP_REMOVED lines=16> */
[----:B------:R-:W-:Y:S02]  /*03d0*/  UIADD3.X UR8, UPT, UPT, UR10, UR7, URZ, UP1, !UPT ;  /* 0x000000070a087290 */ /* 0x000fe40008ffe4ff */
[----:B------:R-:W-:-:S04]  /*03e0*/  @UP0 UIADD3 UR4, UP1, UPT, UR11, UR4, URZ ;  /* 0x000000040b040290 */ /* 0x000fc8000ff3e0ff */
[----:B------:R-:W-:Y:S01]  /*03f0*/  @UP0 UIADD3.X UR5, UPT, UPT, UR10, UR5, URZ, UP1, !UPT ;  /* 0x000000050a050290 */ /* 0x000fe20008ffe4ff */
[----:B-1----:R-:W-:Y:S02]  /*0400*/  IMAD.U32 R8, RZ, RZ, UR14 ;  /* 0x0000000eff087e24 */ /* 0x002fe4000f8e00ff */
[----:B------:R-:W-:-:S05]  /*0410*/  IMAD.U32 R9, RZ, RZ, UR15 ;  /* 0x0000000fff097e24 */ /* 0x000fca000f8e00ff */
[----:B------:R1:W4:Y:S01]  /*0420*/  @P1 LDG.E R5, desc[UR28][R8.64] ;  /* 0x0000001c08051981 */ /* 0x000322000c1e1900 */
[----:B------:R-:W-:Y:S02]  /*0430*/  IMAD.U32 R10, RZ, RZ, UR4 ;  /* 0x00000004ff0a7e24 */ /* 0x000fe4000f8e00ff */
[----:B------:R-:W-:Y:S01]  /*0440*/  IMAD.U32 R11, RZ, RZ, UR5 ;  /* 0x00000005ff0b7e24 */ /* 0x000fe2000f8e00ff */
[----:B------:R-:W2:Y:S04]  /*0450*/  @!UP4 LDCU UR31, c[0x0][0x434] ;  /* 0x00008680ff1fc7ac */ /* 0x000ea80008000800 */
[----:B------:R2:W5:Y:S01]  /*0460*/  @P0 LDG.E R3, desc[UR28][R10.64] ;  /* 0x0000001c0a030981 */ /* 0x000562000c1e1900 */
[----:B------:R-:W-:Y:S01]  /*0470*/  UMOV UR21, 0xffffffff ;  /* 0xffffffff00157882 */ /* 0x000fe20000000000 */
[----:B------:R-:W4:Y:S01]  /*0480*/  @!UP0 LDCU.64 UR4, c[0x0][0x488] ;  /* 0x00009100ff0487ac */ /* 0x000f220008000a00 */
[----:B-1----:R-:W-:-:S02]  /*0490*/  IMAD.U32 R8, RZ, RZ, UR9 ;  /* 0x00000009ff087e24 */ /* 0x002fc4000f8e00ff */
        /* <DEDUP_REMOVED lines=12> */
[----:B----4-:R-:W-:-:S05]  /*0560*/  @P1 R2UR UR13, R5 ;  /* 0x00000000050d12ca */ /* 0x010fca00000e0000 */
        /* <DEDUP_REMOVED lines=11> */
.L_x_959:
        /* <DEDUP_REMOVED lines=30> */
[----:B---3--:R-:W-:-:S04]  /*0800*/  @!UP0 UIMAD.WIDE.U32 UR14, UR12, UR8, URZ ;  /* 0x000000080c0e82a5 */ /* 0x008fc8000f8e00ff */
[----:B------:R-:W-:Y:S02]  /*0810*/  @!UP0 UIMAD UR9, UR12, UR9, UR15 ;  /* 0x000000090c0982a4 */ /* 0x000fe4000f8e020f */
[----:B-1----:R-:W-:Y:S01]  /*0820*/  @UP0 UIMAD.WIDE.U32 UR16, UR21, UR6, URZ ;  /* 0x00000006151002a5 */ /* 0x002fe2000f8e00ff */
[----:B------:R-:W1:Y:S03]  /*0830*/  @UP1 LDCU UR6, c[0x0][0x430] ;  /* 0x00008600ff0617ac */ /* 0x000e660008000800 */
[----:B------:R-:W-:Y:S02]  /*0840*/  @UP0 UIMAD UR9, UR21, UR7, UR17 ;  /* 0x00000007150902a4 */ /* 0x000fe4000f8e0211 */
[----:B----4-:R-:W-:Y:S01]  /*0850*/  @UP1 UIMAD UR8, UR4, UR5, URZ ;  /* 0x00000005040812a4 */ /* 0x010fe2000f8e02ff */
[----:B------:R-:W-:Y:S01]  /*0860*/  @UP1 UMOV UR7, 0x1 ;  /* 0x0000000100071882 */ /* 0x000fe20000000000 */
[----:B------:R-:W-:Y:S01]  /*0870*/  @UP0 UMOV UR14, UR16 ;  /* 0x00000010000e0c82 */ /* 0x000fe20008000000 */
[----:B--2---:R-:W-:Y:S09]  /*0880*/  BRA.U UP1, `(.L_x_961) ;  /* 0x0000000101247547 */ /* 0x004ff2000b800000 */
[----:B------:R-:W-:-:S11]  /*0890*/  UISETP.NE.AND UP0, UPT, UR11, URZ, UPT ;  /* 0x000000ff0b00728c */ /* 0x000fd6000bf05270 */
        /* <DEDUP_REMOVED lines=8> */
.L_x_961:
[----:B------:R-:W2:Y:S01]  /*0920*/  LDCU UR13, c[0x0][0x434] ;  /* 0x00008680ff0d77ac */ /* 0x000ea20008000800 */
[----:B------:R-:W-:Y:S01]  /*0930*/  IMAD.SHL.U32 R0, R206, 0x8, RZ ;  /* 0x00000008ce007824 */ /* 0x000fe200078e00ff */
[----:B------:R-:W-:Y:S01]  /*0940*/  SHF.R.U32.HI R206, RZ, 0x3, R206 ;  /* 0x00000003ffce7819 */ /* 0x000fe200000116ce */
[----:B------:R-:W-:Y:S01]  /*0950*/  BSSY.RECONVERGENT B0, `(.L_x_962) ;  /* 0x0000037000007945 */ /* 0x000fe20003800200 */
[----:B------:R-:W-:Y:S01]  /*0960*/  UISETP.NE.AND UP1, UPT, UR11, URZ, !UP1 ;  /* 0x000000ff0b00728c */ /* 0x000fe2000cf25270 */
[----:B------:R-:W3:Y:S01]  /*0970*/  LDCU.64 UR4, c[0x0][0x410] ;  /* 0x00008200ff0477ac */ /* 0x000ee20008000a00 */
[----:B------:R-:W-:Y:S01]  /*0980*/  LOP3.LUT R0, R0, 0x38, RZ, 0xc0, !PT ;  /* 0x0000003800007812 */ /* 0x000fe200078ec0ff */
[----:B------:R-:W-:Y:S01]  /*0990*/  VIADD R9, R206, 0x20 ;  /* 0x00000020ce097836 */ /* 0x000fe20000000000 */
[----:B----4-:R-:W-:Y:S02]  /*09a0*/  UIMAD UR8, UR33, UR8, URZ ;  /* 0x00000008210872a4 */ /* 0x010fe4000f8e02ff */
[----:B------:R-:W-:Y:S01]  /*09b0*/  IADD3 R4, P0, PT, R0, UR14, RZ ;  /* 0x0000000e00047c10 */ /* 0x000fe2000ff1e0ff */
[----:B------:R-:W-:Y:S01]  /*09c0*/  UIADD3 UR31, UPT, UPT, -UR27, UR31, URZ ;  /* 0x0000001f1b1f7290 */ /* 0x000fe2000fffe1ff */
[C---:B------:R-:W-:Y:S01]  /*09d0*/  VIADD R8, R206.reuse, 0x40 ;  /* 0x00000040ce087836 */ /* 0x040fe20000000000 */
[----:B------:R-:W-:Y:S01]  /*09e0*/  UISETP.NE.AND UP0, UPT, UR21, -0x1, UPT ;  /* 0xffffffff1500788c */ /* 0x000fe2000bf05270 */
[C---:B------:R-:W-:Y:S01]  /*09f0*/  VIADD R7, R206.reuse, 0x60 ;  /* 0x00000060ce077836 */ /* 0x040fe20000000000 */
[----:B------:R-:W-:Y:S01]  /*0a00*/  @!UP1 UIMAD UR8, UR12, UR7, UR8 ;  /* 0x000000070c0892a4 */ /* 0x000fe2000f8e0208 */
[----:B------:R-:W-:Y:S01]  /*0a10*/  IMAD.X R5, RZ, RZ, UR9, P0 ;  /* 0x00000009ff057e24 */ /* 0x000fe200080e06ff */
[----:B--2---:R-:W-:Y:S01]  /*0a20*/  UIMAD UR7, UR12, UR13, URZ ;  /* 0x0000000d0c0772a4 */ /* 0x004fe2000f8e02ff */
[----:B------:R-:W-:Y:S01]  /*0a30*/  ISETP.GE.AND P0, PT, R206, UR31, PT ;  /* 0x0000001fce007c0c */ /* 0x000fe2000bf06270 */
[----:B-1----:R-:W-:Y:S01]  /*0a40*/  UIMAD UR27, UR27, UR6, URZ ;  /* 0x000000061b1b72a4 */ /* 0x002fe2000f8e02ff */
[----:B------:R-:W-:Y:S01]  /*0a50*/  ISETP.GE.AND P2, PT, R9, UR31, PT ;  /* 0x0000001f09007c0c */ /* 0x000fe2000bf46270 */
[----:B------:R-:W-:Y:S01]  /*0a60*/  USEL UR7, UR7, UR21, !UP0 ;  /* 0x0000001507077287 */ /* 0x000fe2000c000000 */
[----:B------:R-:W-:Y:S01]  /*0a70*/  ISETP.GE.AND P1, PT, R8, UR31, PT ;  /* 0x0000001f08007c0c */ /* 0x000fe2000bf26270 */
[----:B---3--:R-:W-:Y:S01]  /*0a80*/  IMAD.U32 R2, RZ, RZ, UR4 ;  /* 0x00000004ff027e24 */ /* 0x008fe2000f8e00ff */
[----:B------:R-:W-:Y:S01]  /*0a90*/  USHF.R.S32.HI UR12, URZ, 0x1f, UR27 ;  /* 0x0000001fff0c7899 */ /* 0x000fe2000801141b */
[----:B------:R-:W-:Y:S01]  /*0aa0*/  IMAD.U32 R16, RZ, RZ, UR5 ;  /* 0x00000005ff107e24 */ /* 0x000fe2000f8e00ff */
[----:B------:R-:W-:Y:S01]  /*0ab0*/  USHF.R.S32.HI UR4, URZ, 0x1f, UR7 ;  /* 0x0000001fff047899 */ /* 0x000fe20008011407 */
[----:B------:R-:W-:Y:S01]  /*0ac0*/  IMAD.WIDE.U32 R2, R2, UR33, R4 ;  /* 0x0000002102027c25 */ /* 0x000fe2000f8e0004 */
[----:B------:R-:W-:Y:S01]  /*0ad0*/  USEL UR7, UR7, URZ, UP1 ;  /* 0x000000ff07077287 */ /* 0x000fe20008800000 */
[----:B------:R-:W-:Y:S01]  /*0ae0*/  LOP3.LUT R12, R0, 0x40, RZ, 0xfc, !PT ;  /* 0x00000040000c7812 */ /* 0x000fe200078efcff */
[----:B------:R-:W-:Y:S01]  /*0af0*/  USEL UR4, UR4, URZ, UP1 ;  /* 0x000000ff04047287 */ /* 0x000fe20008800000 */
[----:B------:R-:W-:Y:S01]  /*0b00*/  IMAD R17, R16, UR33, R3 ;  /* 0x0000002110117c24 */ /* 0x000fe2000f8e0203 */
[----:B------:R-:W-:Y:S01]  /*0b10*/  USHF.R.S32.HI UR5, URZ, 0x1f, UR8 ;  /* 0x0000001fff057899 */ /* 0x000fe20008011408 */
[C---:B------:R-:W-:Y:S01]  /*0b20*/  LOP3.LUT R11, R0.reuse, 0x80, RZ, 0xfc, !PT ;  /* 0x00000080000b7812 */ /* 0x040fe200078efcff */
[----:B------:R-:W-:Y:S01]  /*0b30*/  UIADD3 UR7, UP1, UP0, UR27, UR7, UR8 ;  /* 0x000000071b077290 */ /* 0x000fe2000f83e008 */
[----:B------:R-:W-:Y:S01]  /*0b40*/  LOP3.LUT R10, R0, 0xc0, RZ, 0xfc, !PT ;  /* 0x000000c0000a7812 */ /* 0x000fe200078efcff */
[----:B------:R-:W-:-:S02]  /*0b50*/  UIMAD.WIDE.U32 UR10, UR37, 0x80, URZ ;  /* 0x00000080250a78a5 */ /* 0x000fc4000f8e00ff */
        /* <DEDUP_REMOVED lines=22> */
.L_x_963:
[----:B------:R-:W-:Y:S05]  /*0cc0*/  BSYNC.RECONVERGENT B0 ;  /* 0x0000000000007941 */ /* 0x000fea0003800200 */
.L_x_962:
        /* <DEDUP_REMOVED lines=24> */
.L_x_965:
[----:B------:R-:W-:Y:S05]  /*0e50*/  BSYNC.RECONVERGENT B0 ;  /* 0x0000000000007941 */ /* 0x000fea0003800200 */
.L_x_964:
        /* <DEDUP_REMOVED lines=24> */
.L_x_967:
[----:B------:R-:W-:Y:S05]  /*0fe0*/  BSYNC.RECONVERGENT B0 ;  /* 0x0000000000007941 */ /* 0x000fea0003800200 */
.L_x_966:
        /* <DEDUP_REMOVED lines=26> */
.L_x_969:
[----:B------:R-:W-:Y:S05]  /*1190*/  BSYNC.RECONVERGENT B0 ;  /* 0x0000000000007941 */ /* 0x000fea0003800200 */
.L_x_968:
        /* <DEDUP_REMOVED lines=10> */
.L_x_971:
[----:B------:R-:W-:Y:S05]  /*1240*/  BSYNC.RECONVERGENT B0 ;  /* 0x0000000000007941 */ /* 0x000fea0003800200 */
.L_x_970:
        /* <DEDUP_REMOVED lines=10> */
.L_x_973:
[----:B------:R-:W-:Y:S05]  /*12f0*/  BSYNC.RECONVERGENT B0 ;  /* 0x0000000000007941 */ /* 0x000fea0003800200 */
.L_x_972:
        /* <DEDUP_REMOVED lines=10> */
.L_x_975:
[----:B------:R-:W-:Y:S05]  /*13a0*/  BSYNC.RECONVERGENT B0 ;  /* 0x0000000000007941 */ /* 0x000fea0003800200 */
.L_x_974:
        /* <DEDUP_REMOVED lines=10> */
.L_x_960:
        /* <DEDUP_REMOVED lines=24> */
.L_x_976:
[----:B------:R-:W1:Y:S01]  /*15d0*/  LDCU.64 UR10, c[0x0][0x3b8] ;  /* 0x00007700ff0a77ac */ /* 0x000e620008000a00 */
[----:B------:R-:W-:-:S04]  /*15e0*/  UIADD3 UR14, UPT, UPT, UR13, UR15, URZ ;  /* 0x0000000f0d0e7290 */ /* 0x000fc8000fffe0ff */
[----:B-1----:R-:W-:Y:S02]  /*15f0*/  UIMAD.WIDE.U32 UR16, UR14, UR10, URZ ;  /* 0x0000000a0e1072a5 */ /* 0x002fe4000f8e00ff */
[----:B------:R-:W-:-:S04]  /*1600*/  UIMAD UR14, UR14, UR11, URZ ;  /* 0x0000000b0e0e72a4 */ /* 0x000fc8000f8e02ff */
[----:B------:R-:W-:Y:S02]  /*1610*/  UIADD3 UR14, UPT, UPT, UR17, UR14, URZ ;  /* 0x0000000e110e7290 */ /* 0x000fe4000fffe0ff */
.L_x_977:
        /* <DEDUP_REMOVED lines=26> */
[----:B------:R-:W-:Y:S02]  /*17c0*/  ISETP.GE.AND P0, PT, R4, RZ, PT ;  /* 0x000000ff0400720c */ /* 0x000fe40003f06270 */
[----:B------:R-:W-:-:S05]  /*17d0*/  LOP3.LUT R4, R206, 0x1f, RZ, 0xc0, !PT ;  /* 0x0000001fce047812 */ /* 0x000fca00078ec0ff */
        /* <DEDUP_REMOVED lines=15> */
.L_x_978:
[----:B------:R-:W1:Y:S01]  /*18d0*/  LDCU.64 UR8, c[0x0][0x3c0] ;  /* 0x00007800ff0877ac */ /* 0x000e620008000a00 */
[----:B------:R-:W-:-:S04]  /*18e0*/  UIADD3 UR13, UPT, UPT, UR13, UR15, URZ ;  /* 0x0000000f0d0d7290 */ /* 0x000fc8000fffe0ff */
[----:B-1----:R-:W-:Y:S02]  /*18f0*/  UIMAD.WIDE.U32 UR18, UR13, UR8, URZ ;  /* 0x000000080d1272a5 */ /* 0x002fe4000f8e00ff */
[----:B------:R-:W-:-:S04]  /*1900*/  UIMAD UR5, UR13, UR9, URZ ;  /* 0x000000090d0572a4 */ /* 0x000fc8000f8e02ff */
[----:B------:R-:W-:Y:S01]  /*1910*/  UIADD3 UR5, UPT, UPT, UR19, UR5, URZ ;  /* 0x0000000513057290 */ /* 0x000fe2000fffe0ff */
[----:B------:R-:W-:-:S11]  /*1920*/  UMOV UR4, UR18 ;  /* 0x0000001200047c82 */ /* 0x000fd60008000000 */
.L_x_979:
[C---:B------:R-:W-:Y:S01]  /*1930*/  IMAD.SHL.U32 R3, R206.reuse, 0x8, RZ ;  /* 0x00000008ce037824 */ /* 0x040fe200078e00ff */
[----:B------:R-:W1:Y:S01]  /*1940*/  LDCU.64 UR18, c[0x0][0x3c8] ;  /* 0x00007900ff1277ac */ /* 0x000e620008000a00 */
[--C-:B------:R-:W-:Y:S01]  /*1950*/  SHF.R.U32.HI R7, RZ, 0x3, R206.reuse ;  /* 0x00000003ff077819 */ /* 0x100fe200000116ce */
[----:B------:R-:W-:Y:S01]  /*1960*/  IMAD.SHL.U32 R13, R206, 0x2, RZ ;  /* 0x00000002ce0d7824 */ /* 0x000fe200078e00ff */
[----:B------:R-:W-:Y:S01]  /*1970*/  SHF.R.U32.HI R209, RZ, 0x1, R206 ;  /* 0x00000001ffd17819 */ /* 0x000fe200000116ce */
[----:B------:R-:W-:Y:S01]  /*1980*/  UIADD3 UR20, UPT, UPT, -UR27, UR31, URZ ;  /* 0x0000001f1b147290 */ /* 0x000fe2000fffe1ff */
[----:B------:R-:W-:Y:S01]  /*1990*/  LOP3.LUT R205, R3, 0x38, RZ, 0xc0, !PT ;  /* 0x0000003803cd7812 */ /* 0x000fe200078ec0ff */
[----:B------:R-:W-:Y:S01]  /*19a0*/  VIADD R5, R7, 0x40 ;  /* 0x0000004007057836 */ /* 0x000fe20000000000 */
[----:B------:R-:W-:Y:S01]  /*19b0*/  SHF.R.S32.HI R247, RZ, 0x1f, R8 ;  /* 0x0000001ffff77819 */ /* 0x000fe20000011408 */
[----:B------:R-:W2:Y:S01]  /*19c0*/  LDCU.64 UR12, c[0x0][0x418] ;  /* 0x00008300ff0c77ac */ /* 0x000ea20008000a00 */
[C---:B------:R-:W-:Y:S01]  /*19d0*/  IADD3 R10, P0, PT, R205.reuse, UR6, RZ ;  /* 0x00000006cd0a7c10 */ /* 0x040fe2000ff1e0ff */
[----:B------:R3:W-:Y:S01]  /*19e0*/  STL [R1+0x1c], R3 ;  /* 0x00001c0301007387 */ /* 0x0007e20000100800 */
[----:B------:R-:W-:Y:S01]  /*19f0*/  IADD3 R16, P2, PT, R205, UR16, RZ ;  /* 0x00000010cd107c10 */ /* 0x000fe2000ff5e0ff */
[----:B------:R-:W4:Y:S01]  /*1a00*/  LDCU.64 UR16, c[0x0][0x388] ;  /* 0x00007100ff1077ac */ /* 0x000f220008000a00 */
[----:B------:R-:W-:Y:S01]  /*1a10*/  ISETP.GE.AND P1, PT, R5, UR20, PT ;  /* 0x0000001405007c0c */ /* 0x000fe2000bf26270 */
[----:B------:R-:W-:Y:S01]  /*1a20*/  IMAD.X R11, RZ, RZ, UR7, P0 ;  /* 0x00000007ff0b7e24 */ /* 0x000fe200080e06ff */
[----:B------:R-:W-:Y:S01]  /*1a30*/  IADD3 R18, P0, PT, R205, UR4, RZ ;  /* 0x00000004cd127c10 */ /* 0x000fe2000ff1e0ff */
[----:B------:R-:W-:Y:S01]  /*1a40*/  IMAD.X R17, RZ, RZ, UR14, P2 ;  /* 0x0000000eff117e24 */ /* 0x000fe200090e06ff */
[----:B------:R-:W-:Y:S01]  /*1a50*/  LOP3.LUT R5, R209, 0x70, RZ, 0xc0, !PT ;  /* 0x00000070d1057812 */ /* 0x000fe200078ec0ff */
[----:B-1----:R-:W-:Y:S01]  /*1a60*/  IMAD.U32 R14, RZ, RZ, UR18 ;  /* 0x00000012ff0e7e24 */ /* 0x002fe2000f8e00ff */
[----:B------:R-:W1:Y:S01]  /*1a70*/  S2UR UR18, SR_CgaCtaId ;  /* 0x00000000001279c3 */ /* 0x000e620000008800 */
[----:B------:R-:W-:Y:S01]  /*1a80*/  IMAD.X R19, RZ, RZ, UR5, P0 ;  /* 0x00000005ff137e24 */ /* 0x000fe200080e06ff */
[----:B------:R-:W5:Y:S01]  /*1a90*/  LDCU.128 UR4, c[0x0][0x3d0] ;  /* 0x00007a00ff0477ac */ /* 0x000f620008000c00 */
[----:B------:R-:W-:Y:S01]  /*1aa0*/  IMAD.WIDE.U32 R16, R7, UR10, R16 ;  /* 0x0000000a07107c25 */ /* 0x000fe2000f8e0010 */
[----:B------:R-:W-:Y:S01]  /*1ab0*/  LOP3.LUT R251, R3, 0x1f8, RZ, 0xc0, !PT ;  /* 0x000001f803fb7812 */ /* 0x000fe200078ec0ff */
[----:B------:R-:W-:Y:S01]  /*1ac0*/  BSSY.RECONVERGENT B0, `(.L_x_980) ;  /* 0x0000057000007945 */ /* 0x000fe20003800200 */
[----:B------:R-:W-:Y:S01]  /*1ad0*/  LOP3.LUT R13, R13, 0x6, RZ, 0xc0, !PT ;  /* 0x000000060d0d7812 */ /* 0x000fe200078ec0ff */
[----:B------:R-:W-:Y:S01]  /*1ae0*/  IMAD R17, R7, UR11, R17 ;  /* 0x0000000b07117c24 */ /* 0x000fe2000f8e0211 */
[----:B------:R-:W-:Y:S01]  /*1af0*/  LEA.HI R5, R4, R5, RZ, 0x1e ;  /* 0x0000000504057211 */ /* 0x000fe200078ff0ff */
[----:B------:R-:W1:Y:S01]  /*1b00*/  LDCU.64 UR14, c[0x0][0x390] ;  /* 0x00007200ff0e77ac */ /* 0x000e620008000a00 */
[----:B------:R-:W-:Y:S01]  /*1b10*/  LOP3.LUT R92, R205, 0x40, RZ, 0xfc, !PT ;  /* 0x00000040cd5c7812 */ /* 0x000fe200078efcff */
[----:B------:R-:W-:Y:S01]  /*1b20*/  IMAD.WIDE.U32 R18, R7, UR8, R18 ;  /* 0x0000000807127c25 */ /* 0x000fe2000f8e0012 */
[----:B------:R-:W-:Y:S01]  /*1b30*/  LOP3.LUT R252, R205, 0x80, RZ, 0xfc, !PT ;  /* 0x00000080cdfc7812 */ /* 0x000fe200078efcff */
[----:B------:R-:W-:Y:S01]  /*1b40*/  USHF.R.S32.HI UR39, URZ, 0x1f, UR36 ;  /* 0x0000001fff277899 */ /* 0x000fe20008011424 */
[----:B------:R-:W-:Y:S01]  /*1b50*/  LOP3.LUT R251, R251, 0x38, R206, 0x78, !PT ;  /* 0x00000038fbfb7812 */ /* 0x000fe200078e78ce */
[----:B------:R-:W-:Y:S01]  /*1b60*/  IMAD R5, R5, UR25, R13 ;  /* 0x0000001905057c24 */ /* 0x000fe2000f8e020d */
[----:B---3--:R-:W-:Y:S01]  /*1b70*/  LOP3.LUT R3, R3, 0x1e00, RZ, 0xc0, !PT ;  /* 0x00001e0003037812 */ /* 0x008fe200078ec0ff */
[----:B------:R3:W-:Y:S01]  /*1b80*/  STL [R1+0x30], R92 ;  /* 0x0000305c01007387 */ /* 0x0007e20000100800 */
[----:B------:R-:W-:Y:S01]  /*1b90*/  LOP3.LUT R246, R205, 0xc0, RZ, 0xfc, !PT ;  /* 0x000000c0cdf67812 */ /* 0x000fe200078efcff */
[----:B------:R-:W-:Y:S01]  /*1ba0*/  IMAD R19, R7, UR9, R19 ;  /* 0x0000000907137c24 */ /* 0x000fe2000f8e0213 */
[----:B------:R-:W-:Y:S01]  /*1bb0*/  LOP3.LUT R251, R251, R3, RZ, 0xfc, !PT ;  /* 0x00000003fbfb7212 */ /* 0x000fe200078efcff */
[----:B-----5:R-:W-:Y:S01]  /*1bc0*/  IMAD R249, R247, UR4, RZ ;  /* 0x00000004f7f97c24 */ /* 0x020fe2000f8e02ff */
[----:B------:R3:W-:Y:S01]  /*1bd0*/  STL [R1+0x2c], R252 ;  /* 0x00002cfc01007387 */ /* 0x0007e20000100800 */
[C---:B------:R-:W-:Y:S01]  /*1be0*/  IMAD.WIDE.U32 R16, R8.reuse, UR4, R16 ;  /* 0x0000000408107c25 */ /* 0x040fe2000f8e0010 */
[----:B------:R-:W-:Y:S01]  /*1bf0*/  IADD3 R6, P0, PT, R5, UR36, RZ ;  /* 0x0000002405067c10 */ /* 0x000fe2000ff1e0ff */
[----:B------:R-:W-:Y:S01]  /*1c00*/  UMOV UR38, 0x400 ;  /* 0x0000040000267882 */ /* 0x000fe20000000000 */
[----:B------:R-:W3:Y:S01]  /*1c10*/  S2R R3, SR_CTAID.X ;  /* 0x0000000000037919 */ /* 0x000ee20000002500 */
[----:B------:R-:W-:Y:S01]  /*1c20*/  IMAD R249, R8, UR5, R249 ;  /* 0x0000000508f97c24 */ /* 0x000fe2000f8e02f9 */
[----:B----4-:R-:W-:Y:S01]  /*1c30*/  LEA R250, P2, R16, UR16, 0x1 ;  /* 0x0000001010fa7c11 */ /* 0x010fe2000f8408ff */
[----:B------:R-:W-:Y:S01]  /*1c40*/  IMAD R247, R247, UR6, RZ ;  /* 0x00000006f7f77c24 */ /* 0x000fe2000f8e02ff */
[----:B------:R4:W-:Y:S01]  /*1c50*/  STL [R1+0x28], R246 ;  /* 0x000028f601007387 */ /* 0x0009e20000100800 */
[----:B------:R-:W-:Y:S01]  /*1c60*/  IMAD.IADD R249, R17, 0x1, R249 ;  /* 0x0000000111f97824 */ /* 0x000fe200078e02f9 */
[----:B------:R-:W-:Y:S01]  /*1c70*/  LEA.HI.X.SX32 R5, R5, UR39, 0x1, P0 ;  /* 0x0000002705057c11 */ /* 0x000fe200080f0eff */
[----:B------:R-:W-:Y:S01]  /*1c80*/  IMAD.WIDE.U32 R14, R14, UR33, R10 ;  /* 0x000000210e0e7c25 */ /* 0x000fe2000f8e000a */
[----:B--2---:R-:W-:Y:S01]  /*1c90*/  LEA R10, P0, R6, UR12, 0x1 ;  /* 0x0000000c060a7c11 */ /* 0x004fe2000f8008ff */
[----:B------:R-:W-:Y:S01]  /*1ca0*/  UIMAD.WIDE.U32 UR36, UR37, 0x80, URZ ;  /* 0x00000080252478a5 */ /* 0x000fe2000f8e00ff */
[----:B------:R-:W-:Y:S01]  /*1cb0*/  LEA.HI.X R249, R16, UR17, R249, 0x1, P2 ;  /* 0x0000001110f97c11 */ /* 0x000fe200090f0cf9 */
[C---:B------:R-:W-:Y:S01]  /*1cc0*/  IMAD R247, R8.reuse, UR7, R247 ;  /* 0x0000000708f77c24 */ /* 0x040fe2000f8e02f7 */
[----:B------:R-:W-:Y:S01]  /*1cd0*/  ISETP.GE.AND P2, PT, R7, UR20, PT ;  /* 0x0000001407007c0c */ /* 0x000fe2000bf46270 */
[----:B------:R-:W-:Y:S01]  /*1ce0*/  IMAD.WIDE.U32 R8, R8, UR6, R18 ;  /* 0x0000000608087c25 */ /* 0x000fe2000f8e0012 */
[----:B------:R-:W-:Y:S01]  /*1cf0*/  LEA.HI.X R11, R6, UR13, R5, 0x1, P0 ;  /* 0x0000000d060b7c11 */ /* 0x000fe200080f0c05 */
[----:B-1----:R-:W-:-:S02]  /*1d00*/  ULEA UR5, UR18, UR38, 0x18 ;  /* 0x0000002612057291 */ /* 0x002fc4000f8ec0ff */
[----:B------:R-:W-:Y:S01]  /*1d10*/  IMAD.IADD R247, R9, 0x1, R247 ;  /* 0x0000000109f77824 */ /* 0x000fe200078e02f7 */
[C---:B------:R-:W-:Y:S01]  /*1d20*/  LEA R248, P0, R8.reuse, UR14, 0x1 ;  /* 0x0000000e08f87c11 */ /* 0x040fe2000f8008ff */
[----:B------:R-:W-:Y:S01]  /*1d30*/  IMAD.U32 R16, RZ, RZ, UR19 ;  /* 0x00000013ff107e24 */ /* 0x000fe2000f8e00ff */
[----:B------:R-:W-:Y:S01]  /*1d40*/  USHF.L.U64.HI UR4, UR10, 0x6, UR11 ;  /* 0x000000060a047899 */ /* 0x000fe2000801020b */
[----:B------:R-:W-:Y:S01]  /*1d50*/  VIADD R5, R7, 0x20 ;  /* 0x0000002007057836 */ /* 0x000fe20000000000 */
[----:B------:R-:W-:Y:S01]  /*1d60*/  LEA.HI.X R247, R8, UR15, R247, 0x1, P0 ;  /* 0x0000000f08f77c11 */ /* 0x000fe200080f0cf7 */
[----:B------:R-:W-:Y:S01]  /*1d70*/  USHF.L.U32 UR14, UR10, 0x6, URZ ;  /* 0x000000060a0e7899 */ /* 0x000fe200080006ff */
[----:B------:R-:W-:Y:S01]  /*1d80*/  IMAD R17, R16, UR33, R15 ;  /* 0x0000002110117c24 */ /* 0x000fe2000f8e020f */
[----:B------:R-:W-:Y:S01]  /*1d90*/  UIADD3 UR16, UPT, UPT, -UR22, UR30, URZ ;  /* 0x0000001e16107290 */ /* 0x000fe2000fffe1ff */
[----:B------:R-:W-:Y:S01]  /*1da0*/  ISETP.GE.AND P0, PT, R5, UR20, PT ;  /* 0x0000001405007c0c */ /* 0x000fe2000bf06270 */
[----:B------:R-:W-:Y:S01]  /*1db0*/  USHF.L.U64.HI UR15, UR10, 0x5, UR11 ;  /* 0x000000050a0f7899 */ /* 0x000fe2000801020b */
[----:B------:R-:W-:Y:S01]  /*1dc0*/  LOP3.LUT R9, R7, UR36, RZ, 0xfc, !PT ;  /* 0x0000002407097c12 */ /* 0x000fe2000f8efcff */
[----:B------:R-:W-:Y:S01]  /*1dd0*/  USHF.L.U32 UR17, UR10, 0x5, URZ ;  /* 0x000000050a117899 */ /* 0x000fe200080006ff */
[----:B------:R-:W-:Y:S01]  /*1de0*/  LEA R251, R251, UR5, 0x1 ;  /* 0x00000005fbfb7c11 */ /* 0x000fe2000f8e08ff */
[----:B----4-:R-:W-:Y:S10]  /*1df0*/  @P2 BRA `(.L_x_981) ;  /* 0x00000000008c2947 */ /* 0x010ff40003800000 */
[----:B------:R-:W1:Y:S01]  /*1e00*/  LDCU.64 UR6, c[0x0][0x3b0] ;  /* 0x00007600ff0677ac */ /* 0x000e620008000a00 */
[----:B------:R-:W-:Y:S01]  /*1e10*/  IMAD.MOV.U32 R16, RZ, RZ, R14 ;  /* 0x000000ffff107224 */ /* 0x000fe200078e000e */
[----:B------:R-:W2:Y:S01]  /*1e20*/  LDCU UR18, c[0x0][0x440] ;  /* 0x00008800ff1277ac */ /* 0x000ea20008000800 */
[----:B------:R-:W4:Y:S01]  /*1e30*/  LDCU.64 UR12, c[0x0][0x380] ;  /* 0x00007000ff0c77ac */ /* 0x000f220008000a00 */
[----:B-1----:R-:W-:Y:S01]  /*1e40*/  UIMAD UR19, UR37, UR6, URZ ;  /* 0x00000006251372a4 */ /* 0x002fe2000f8e02ff */
[----:B------:R-:W-:Y:S01]  /*1e50*/  IMAD.WIDE.U32 R18, R9, UR6, R16 ;  /* 0x0000000609127c25 */ /* 0x000fe2000f8e0010 */
[----:B--2---:R-:W-:-:S04]  /*1e60*/  ISETP.GE.AND P5, PT, R205, UR18, PT ;  /* 0x00000012cd007c0c */ /* 0x004fc8000bfa6270 */
[----:B------:R-:W-:Y:S01]  /*1e70*/  IMAD.U32 R6, RZ, RZ, UR19 ;  /* 0x00000013ff067e24 */ /* 0x000fe2000f8e00ff */
[----:B------:R-:W-:Y:S02]  /*1e80*/  ISETP.GE.AND P4, PT, R92, UR18, PT ;  /* 0x000000125c007c0c */ /* 0x000fe4000bf86270 */
[----:B----4-:R-:W-:Y:S01]  /*1e90*/  LEA R20, P6, R18, UR12, 0x1 ;  /* 0x0000000c12147c11 */ /* 0x010fe2000f8c08ff */
        /* <DEDUP_REMOVED lines=25> */
.L_x_981:
[----:B------:R-:W-:Y:S05]  /*2030*/  BSYNC.RECONVERGENT B0 ;  /* 0x0000000000007941 */ /* 0x000fea0003800200 */
.L_x_980:
        /* <DEDUP_REMOVED lines=8> */
[----:B------:R-:W4:Y:S01]  /*20c0*/  LDCU UR19, c[0x0][0x440] ;  /* 0x00008800ff1377ac */ /* 0x000f220008000800 */
[----:B------:R-:W-:Y:S02]  /*20d0*/  IMAD.MOV.U32 R19, RZ, RZ, R17 ;  /* 0x000000ffff137224 */ /* 0x000fe400078e0011 */
[----:B------:R-:W-:Y:S01]  /*20e0*/  IMAD.X R7, RZ, RZ, UR37, P0 ;  /* 0x00000025ff077e24 */ /* 0x000fe200080e06ff */
[----:B------:R-:W1:Y:S03]  /*20f0*/  LDCU.64 UR6, c[0x0][0x380] ;  /* 0x00007000ff0677ac */ /* 0x000e660008000a00 */
[----:B--2---:R-:W-:-:S02]  /*2100*/  IMAD R7, R7, UR12, RZ ;  /* 0x0000000c07077c24 */ /* 0x004fc4000f8e02ff */
[----:B------:R-:W-:Y:S01]  /*2110*/  IMAD.WIDE.U32 R18, R8, UR12, R18 ;  /* 0x0000000c08127c25 */ /* 0x000fe2000f8e0012 */
[----:B----4-:R-:W-:-:S03]  /*2120*/  ISETP.GE.AND P4, PT, R205, UR19, PT ;  /* 0x00000013cd007c0c */ /* 0x010fc6000bf86270 */
        /* <DEDUP_REMOVED lines=27> */
.L_x_983:
[----:B------:R-:W-:Y:S05]  /*22e0*/  BSYNC.RECONVERGENT B0 ;  /* 0x0000000000007941 */ /* 0x000fea0003800200 */
.L_x_982:
[----:B------:R-:W-:Y:S01]  /*22f0*/  USHF.L.U32 UR19, UR8, 0x6, URZ ;  /* 0x0000000608137899 */ /* 0x000fe200080006ff */
        /* <DEDUP_REMOVED lines=15> */
[----:B-12---:R-:W-:Y:S01]  /*23f0*/  LEA R20, P5, R18, UR6, 0x1 ;  /* 0x0000000612147c11 */ /* 0x006fe2000f8a08ff */
        /* <DEDUP_REMOVED lines=24> */
.L_x_985:
[----:B------:R-:W-:Y:S05]  /*2580*/  BSYNC.RECONVERGENT B0 ;  /* 0x0000000000007941 */ /* 0x000fea0003800200 */
.L_x_984:
        /* <DEDUP_REMOVED lines=8> */
[----:B------:R-:W-:Y:S01]  /*2610*/  IMAD.X R6, RZ, RZ, UR37, P0 ;  /* 0x00000025ff067e24 */ /* 0x000fe200080e06ff */
[----:B------:R-:W2:Y:S03]  /*2620*/  LDCU.64 UR6, c[0x0][0x380] ;  /* 0x00007000ff0677ac */ /* 0x000ea60008000a00 */
[----:B-----5:R-:W-:-:S02]  /*2630*/  IMAD R6, R6, UR12, RZ ;  /* 0x0000000c06067c24 */ /* 0x020fc4000f8e02ff */
        /* <DEDUP_REMOVED lines=29> */
.L_x_987:
[----:B------:R-:W-:Y:S05]  /*2810*/  BSYNC.RECONVERGENT B0 ;  /* 0x0000000000007941 */ /* 0x000fea0003800200 */
.L_x_986:
[----:B------:R-:W-:Y:S01]  /*2820*/  UIMAD UR7, UR4, UR23, URZ ;  /* 0x00000017040772a4 */ /* 0x000fe2000f8e02ff */
[----:B------:R-:W-:Y:S03]  /*2830*/  BSSY.RECONVERGENT B0, `(.L_x_988) ;  /* 0x0000021000007945 */ /* 0x000fe60003800200 */
[----:B------:R-:W-:Y:S01]  /*2840*/  UIADD3 UR7, UPT, UPT, UR39, UR7, URZ ;  /* 0x0000000727077290 */ /* 0x000fe2000fffe0ff */
[----:B------:R-:W-:Y:S11]  /*2850*/  @P6 BRA `(.L_x_989) ;  /* 0x0000000000786947 */ /* 0x000ff60003800000 */
        /* <DEDUP_REMOVED lines=30> */
.L_x_989:
[----:B------:R-:W-:Y:S05]  /*2a40*/  BSYNC.RECONVERGENT B0 ;  /* 0x0000000000007941 */ /* 0x000fea0003800200 */
.L_x_988:
[----:B------:R-:W-:Y:S04]  /*2a50*/  BSSY.RECONVERGENT B0, `(.L_x_990) ;  /* 0x0000021000007945 */ /* 0x000fe80003800200 */
[----:B------:R-:W-:Y:S05]  /*2a60*/  @P5 BRA `(.L_x_991) ;  /* 0x00000000007c5947 */ /* 0x000fea0003800000 */
[----:B------:R-:W5:Y:S01]  /*2a70*/  LDCU UR6, c[0x0][0x440] ;  /* 0x00008800ff0677ac */ /* 0x000f620008000800 */
[----:B------:R-:W-:-:S04]  /*2a80*/  UIADD3 UR13, UP0, UPT, UR17, UR38, URZ ;  /* 0x00000026110d7290 */ /* 0x000fc8000ff1e0ff */
[----:B------:R-:W-:Y:S02]  /*2a90*/  UIADD3.X UR12, UPT, UPT, UR15, UR7, URZ, UP0, !UPT ;  /* 0x000000070f0c7290 */ /* 0x000fe400087fe4ff */
[----:B------:R-:W-:-:S04]  /*2aa0*/  IMAD.U32 R7, RZ, RZ, UR13 ;  /* 0x0000000dff077e24 */ /* 0x000fc8000f8e00ff */
[----:B------:R-:W-:Y:S01]  /*2ab0*/  IMAD.U32 R6, RZ, RZ, UR12 ;  /* 0x0000000cff067e24 */ /* 0x000fe2000f8e00ff */
[----:B-1----:R-:W-:Y:S02]  /*2ac0*/  LEA R8, P4, R7, R250, 0x1 ;  /* 0x000000fa07087211 */ /* 0x002fe400078808ff */
        /* <DEDUP_REMOVED lines=25> */
.L_x_991:
[----:B------:R-:W-:Y:S05]  /*2c60*/  BSYNC.RECONVERGENT B0 ;  /* 0x0000000000007941 */ /* 0x000fea0003800200 */
.L_x_990:
[----:B------:R-:W0:Y:S01]  /*2c70*/  LDGDEPBAR ;  /* 0x00000000000079af */ /* 0x000e220000000000 */
[----:B------:R-:W-:Y:S01]  /*2c80*/  USHF.L.U32 UR32, UR32, 0x5, URZ ;  /* 0x0000000520207899 */ /* 0x000fe200080006ff */
[--C-:B-1----:R-:W-:Y:S01]  /*2c90*/  SHF.R.U32.HI R9, RZ, 0x5, R206.reuse ;  /* 0x00000005ff097819 */ /* 0x102fe200000116ce */
[----:B------:R-:W-:Y:S01]  /*2ca0*/  IMAD.U32 R6, RZ, RZ, UR27 ;  /* 0x0000001bff067e24 */ /* 0x000fe2000f8e00ff */
[----:B------:R-:W-:Y:S01]  /*2cb0*/  LOP3.LUT R8, R209, 0x1f0, RZ, 0xc0, !PT ;  /* 0x000001f0d1087812 */ /* 0x000fe200078ec0ff */
[----:B------:R-:W-:Y:S01]  /*2cc0*/  IMAD.SHL.U32 R208, R206, 0x20, RZ ;  /* 0x00000020ced07824 */ /* 0x000fe200078e00ff */
[----:B------:R-:W-:Y:S01]  /*2cd0*/  SHF.R.U32.HI R7, RZ, 0x2, R206 ;  /* 0x00000002ff077819 */ /* 0x000fe200000116ce */
[----:B---3--:R-:W-:Y:S01]  /*2ce0*/  IMAD R3, R3, 0x8, R9 ;  /* 0x0000000803037824 */ /* 0x008fe200078e0209 */
[----:B------:R-:W-:Y:S01]  /*2cf0*/  IADD3 R2, P1, P0, R2, UR32, R4 ;  /* 0x0000002002027c10 */ /* 0x000fe2000f83e004 */
[----:B------:R-:W-:Y:S01]  /*2d00*/  IMAD.SHL.U32 R9, R206, 0x40, RZ ;  /* 0x00000040ce097824 */ /* 0x000fe200078e00ff */
[----:B------:R-:W-:Y:S01]  /*2d10*/  USHF.R.S32.HI UR32, URZ, 0x1f, UR32 ;  /* 0x0000001fff207899 */ /* 0x000fe20008011420 */
[----:B------:R-:W-:Y:S01]  /*2d20*/  IADD3 R6, PT, PT, R8, 0x1, R6 ;  /* 0x0000000108067810 */ /* 0x000fe20007ffe006 */
[----:B------:R-:W-:Y:S01]  /*2d30*/  UIMAD.WIDE.U32 UR6, UR19, UR23, URZ ;  /* 0x00000017130672a5 */ /* 0x000fe2000f8e00ff */
[----:B------:R-:W-:Y:S01]  /*2d40*/  LOP3.LUT R7, R7, 0x7, RZ, 0xc0, !PT ;  /* 0x0000000707077812 */ /* 0x000fe200078ec0ff */
[----:B------:R-:W-:Y:S01]  /*2d50*/  UIMAD UR18, UR18, UR23, URZ ;  /* 0x00000017121272a4 */ /* 0x000fe2000f8e02ff */
[----:B------:R-:W-:Y:S01]  /*2d60*/  IMAD.U32 R4, RZ, RZ, UR30 ;  /* 0x0000001eff047e24 */ /* 0x000fe2000f8e00ff */
[----:B------:R-:W-:Y:S01]  /*2d70*/  LOP3.LUT R208, R208, 0x7c00, RZ, 0xc0, !PT ;  /* 0x00007c00d0d07812 */ /* 0x000fe200078ec0ff */
[----:B------:R-:W-:Y:S01]  /*2d80*/  BSSY.RECONVERGENT B0, `(.L_x_992) ;  /* 0x0000030000007945 */ /* 0x000fe20003800200 */
[----:B------:R-:W-:Y:S01]  /*2d90*/  IADD3 R15, PT, PT, R6, -UR31, R7 ;  /* 0x8000001f060f7c10 */ /* 0x000fe2000fffe007 */
[----:B------:R-:W-:Y:S01]  /*2da0*/  UIADD3 UR18, UPT, UPT, UR7, UR18, URZ ;  /* 0x0000001207127290 */ /* 0x000fe2000fffe0ff */
[----:B------:R-:W-:-:S02]  /*2db0*/  LOP3.LUT R169, R209, 0x8, RZ, 0xc0, !PT ;  /* 0x00000008d1a97812 */ /* 0x000fc400078ec0ff */
[----:B------:R-:W-:Y:S01]  /*2dc0*/  LOP3.LUT R8, R205, 0x1c0, R9, 0xf8, !PT ;  /* 0x000001c0cd087812 */ /* 0x000fe200078ef809 */
[----:B------:R-:W-:-:S04]  /*2dd0*/  DEPBAR.LE SB0, 0x0 ;  /* 0x000080000000791a */ /* 0x000fc80000000000 */
[----:B------:R-:W-:Y:S02]  /*2de0*/  IADD3.X R0, PT, PT, R0, UR32, RZ, P1, P0 ;  /* 0x0000002000007c10 */ /* 0x000fe40008fe04ff */
[----:B------:R-:W-:Y:S02]  /*2df0*/  IADD3 R15, PT, PT, R15, UR26, R4 ;  /* 0x0000001a0f0f7c10 */ /* 0x000fe4000fffe004 */
[----:B------:R-:W-:Y:S02]  /*2e00*/  LOP3.LUT R14, R206, 0x4, RZ, 0xc0, !PT ;  /* 0x00000004ce0e7812 */ /* 0x000fe400078ec0ff */
[----:B------:R-:W-:Y:S02]  /*2e10*/  LOP3.LUT R170, R208, 0x200, R9, 0xf8, !PT ;  /* 0x00000200d0aa7812 */ /* 0x000fe400078ef809 */
[----:B------:R-:W-:Y:S01]  /*2e20*/  LOP3.LUT R169, R8, R169, RZ, 0x3c, !PT ;  /* 0x000000a908a97212 */ /* 0x000fe200078e3cff */
        /* <DEDUP_REMOVED lines=33> */
.L_x_993:
[----:B------:R3:W-:Y:S04]  /*3040*/  STS.128 [R251+0x18000], RZ ;  /* 0x018000fffb007388 */ /* 0x0007e80000000c00 */
[----:B------:R3:W-:Y:S04]  /*3050*/  STS.128 [R251+0x1a000], RZ ;  /* 0x01a000fffb007388 */ /* 0x0007e80000000c00 */
[----:B------:R3:W-:Y:S04]  /*3060*/  STS.128 [R251+0x1c000], RZ ;  /* 0x01c000fffb007388 */ /* 0x0007e80000000c00 */
[----:B------:R3:W-:Y:S02]  /*3070*/  STS.128 [R251+0x1e000], RZ ;  /* 0x01e000fffb007388 */ /* 0x0007e40000000c00 */
.L_x_994:
[----:B------:R-:W-:Y:S05]  /*3080*/  BSYNC.RECONVERGENT B0 ;  /* 0x0000000000007941 */ /* 0x000fea0003800200 */
.L_x_992:
        /* <DEDUP_REMOVED lines=44> */
.L_x_996:
[----:B------:R-:W-:Y:S05]  /*3350*/  BSYNC.RECONVERGENT B0 ;  /* 0x0000000000007941 */ /* 0x000fea0003800200 */
.L_x_995:
[----:B------:R-:W-:Y:S01]  /*3360*/  LDSM.16.M88.4 R72, [R91] ;  /* 0x000000005b48783b */ /* 0x000fe20000000200 */
[----:B------:R-:W-:Y:S01]  /*3370*/  IMAD.MOV.U32 R12, RZ, RZ, 0x20 ;  /* 0x00000020ff0c7424 */ /* 0x000fe200078e00ff */
[----:B------:R-:W-:Y:S01]  /*3380*/  LOP3.LUT P0, R168, R206, 0x2, RZ, 0xc0, !PT ;  /* 0x00000002cea87812 */ /* 0x000fe2000780c0ff */
[----:B------:R-:W-:Y:S01]  /*3390*/  VIADD R166, R90, UR5 ;  /* 0x000000055aa67c36 */ /* 0x000fe20008000000 */
[----:B------:R-:W5:Y:S01]  /*33a0*/  LDSM.16.M88.4 R44, [R90+UR5+0x10000] ;  /* 0x010000055a2c783b */ /* 0x000f620008000200 */
[----:B------:R-:W-:Y:S01]  /*33b0*/  IMAD.MOV.U32 R167, RZ, RZ, 0x40 ;  /* 0x00000040ffa77424 */ /* 0x000fe200078e00ff */
[----:B------:R-:W-:Y:S01]  /*33c0*/  SEL R28, R12, 0xffffffe0, !P0 ;  /* 0xffffffe00c1c7807 */ /* 0x000fe20004000000 */
[----:B------:R-:W-:Y:S01]  /*33d0*/  UISETP.NE.AND UP1, UPT, UR24, 0x1, UPT ;  /* 0x000000011800788c */ /* 0x000fe2000bf25270 */
[----:B------:R-:W3:Y:S01]  /*33e0*/  LDSM.16.M88.4 R36, [R90+UR5+0x10800] ;  /* 0x010800055a24783b */ /* 0x000ee20008000200 */
[----:B------:R-:W-:Y:S01]  /*33f0*/  ISETP.NE.AND P0, PT, R14, RZ, PT ;  /* 0x000000ff0e00720c */ /* 0x000fe20003f05270 */
[----:B------:R-:W2:Y:S01]  /*3400*/  LDCU.U8 UR6, c[0x0][0x4f8] ;  /* 0x00009f00ff0677ac */ /* 0x000ea20008000000 */
[----:B------:R-:W-:Y:S01]  /*3410*/  IMAD.IADD R89, R91, 0x1, R28 ;  /* 0x000000015b597824 */ /* 0x000fe200078e021c */
[----:B------:R-:W3:Y:S01]  /*3420*/  LDSM.16.M88.4 R24, [R90+UR5+0x11000] ;  /* 0x011000055a18783b */ /* 0x000ee20008000200 */
[----:B------:R-:W-:-:S02]  /*3430*/  IADD3 R30, PT, PT, R166, R28, RZ ;  /* 0x0000001ca61e7210 */ /* 0x000fc40007ffe0ff */
[----:B------:R-:W-:Y:S01]  /*3440*/  SEL R167, R167, 0xffffffc0, !P0 ;  /* 0xffffffc0a7a77807 */ /* 0x000fe20004000000 */
[----:B-1----:R-:W1:Y:S03]  /*3450*/  LDSM.16.M88.4 R4, [R90+UR5+0x11800] ;  /* 0x011800055a04783b */ /* 0x002e660008000200 */
[----:B------:R-:W-:Y:S01]  /*3460*/  IADD3 R14, PT, PT, R166, R167, RZ ;  /* 0x000000a7a60e7210 */ /* 0x000fe20007ffe0ff */
[----:B------:R-:W-:Y:S01]  /*3470*/  LDSM.16.M88.4 R52, [R89] ;  /* 0x000000005934783b */ /* 0x000fe20000000200 */
[----:B------:R-:W-:-:S03]  /*3480*/  IMAD.IADD R88, R91, 0x1, R167 ;  /* 0x000000015b587824 */ /* 0x000fc600078e02a7 */
[----:B------:R-:W1:Y:S01]  /*3490*/  LDSM.16.M88.4 R64, [R30+0x10000] ;  /* 0x010000001e40783b */ /* 0x000e620000000200 */
[C---:B------:R-:W-:Y:S02]  /*34a0*/  IMAD.IADD R31, R28.reuse, 0x1, R88 ;  /* 0x000000011c1f7824 */ /* 0x040fe400078e0258 */
[----:B------:R-:W-:Y:S01]  /*34b0*/  IMAD.IADD R29, R28, 0x1, R14 ;  /* 0x000000011c1d7824 */ /* 0x000fe200078e020e */
[----:B------:R-:W1:Y:S04]  /*34c0*/  LDSM.16.M88.4 R60, [R30+0x10800] ;  /* 0x010800001e3c783b */ /* 0x000e680000000200 */
[----:B------:R-:W1:Y:S04]  /*34d0*/  LDSM.16.M88.4 R68, [R30+0x11000] ;  /* 0x011000001e44783b */ /* 0x000e680000000200 */
[----:B------:R-:W-:Y:S04]  /*34e0*/  LDSM.16.M88.4 R16, [R88] ;  /* 0x000000005810783b */ /* 0x000fe80000000200 */
[----:B------:R-:W1:Y:S01]  /*34f0*/  LDSM.16.M88.4 R56, [R30+0x11800] ;  /* 0x011800001e38783b */ /* 0x000e620000000200 */
[C---:B-----5:R-:W-:Y:S03]  /*3500*/  HMMA.16816.F32.BF16 R48, R72.reuse, R44, RZ ;  /* 0x0000002c4830723c */ /* 0x060fe600000418ff */
[----:B--2-4-:R-:W2:Y:S04]  /*3510*/  LDSM.16.M88.4 R20, [R14+0x10000] ;  /* 0x010000000e14783b */ /* 0x014ea80000000200 */
[----:B------:R-:W-:Y:S01]  /*3520*/  LDSM.16.M88.4 R84, [R29+0x11800] ;  /* 0x011800001d54783b */ /* 0x000fe20000000200 */
[C---:B---3--:R-:W-:Y:S03]  /*3530*/  HMMA.16816.F32.BF16 R40, R72.reuse, R36, RZ ;  /* 0x000000244828723c */ /* 0x048fe600000418ff */
[----:B------:R-:W-:Y:S04]  /*3540*/  LDSM.16.M88.4 R80, [R90+UR5+0x12800] ;  /* 0x012800055a50783b */ /* 0x000fe80008000200 */
[----:B------:R-:W0:Y:S01]  /*3550*/  LDGDEPBAR ;  /* 0x00000000000079af */ /* 0x000e220000000000 */
[C---:B------:R-:W-:Y:S08]  /*3560*/  HMMA.16816.F32.BF16 R32, R72.reuse, R24, RZ ;  /* 0x000000184820723c */ /* 0x040ff000000418ff */
        /* <DEDUP_REMOVED lines=115> */
[----:B------:R-:W4:Y:S07]  /*3ca0*/  LDSM.16.M88.4 R64, [R29+0x14000] ;  /* 0x014000001d40783b */ /* 0x000f2e0000000200 */
[C---:B-----5:R-:W-:Y:S08]  /*3cb0*/  HMMA.16816.F32.BF16 R32, R52.reuse, R60, R32 ;  /* 0x0000003c3420723c */ /* 0x060ff00000041820 */
[C---:B------:R-:W-:Y:S01]  /*3cc0*/  HMMA.16816.F32.BF16 R24, R52.reuse, R62, R24 ;  /* 0x0000003e3418723c */ /* 0x040fe20000041818 */
[----:B------:R-:W5:Y:S07]  /*3cd0*/  LDSM.16.M88.4 R60, [R29+0x14800] ;  /* 0x014800001d3c783b */ /* 0x000f6e0000000200 */
[C---:B--2---:R-:W-:Y:S08]  /*3ce0*/  HMMA.16816.F32.BF16 R76, R52.reuse, R56, R76 ;  /* 0x00000038344c723c */ /* 0x044ff0000004184c */
[----:B------:R-:W-:Y:S01]  /*3cf0*/  HMMA.16816.F32.BF16 R72, R52, R58, R72 ;  /* 0x0000003a3448723c */ /* 0x000fe20000041848 */
[----:B------:R-:W2:Y:S04]  /*3d00*/  LDSM.16.M88.4 R56, [R29+0x15000] ;  /* 0x015000001d38783b */ /* 0x000ea80000000200 */
[----:B------:R-:W2:Y:S03]  /*3d10*/  LDSM.16.M88.4 R52, [R29+0x15800] ;  /* 0x015800001d34783b */ /* 0x000ea60000000200 */
[C---:B---3--:R-:W-:Y:S08]  /*3d20*/  HMMA.16816.F32.BF16 R48, R84.reuse, R20, R48 ;  /* 0x000000145430723c */ /* 0x048ff00000041830 */
[C---:B------:R-:W-:Y:S01]  /*3d30*/  HMMA.16816.F32.BF16 R44, R84.reuse, R22, R44 ;  /* 0x00000016542c723c */ /* 0x040fe2000004182c */
[----:B------:R-:W-:Y:S07]  /*3d40*/  LDSM.16.M88.4 R20, [R91+0xc000] ;  /* 0x00c000005b14783b */ /* 0x000fee0000000200 */
[C---:B------:R-:W-:Y:S08]  /*3d50*/  HMMA.16816.F32.BF16 R40, R84.reuse, R16, R40 ;  /* 0x000000105428723c */ /* 0x040ff00000041828 */
[C---:B------:R-:W-:Y:S01]  /*3d60*/  HMMA.16816.F32.BF16 R36, R84.reuse, R18, R36 ;  /* 0x000000125424723c */ /* 0x040fe20000041824 */
[----:B------:R-:W3:Y:S07]  /*3d70*/  LDSM.16.M88.4 R16, [R90+UR5+0x16000] ;  /* 0x016000055a10783b */ /* 0x000eee0008000200 */
[C---:B-1----:R-:W-:Y:S08]  /*3d80*/  HMMA.16816.F32.BF16 R32, R84.reuse, R4, R32 ;  /* 0x000000045420723c */ /* 0x042ff00000041820 */
[----:B------:R-:W-:Y:S01]  /*3d90*/  HMMA.16816.F32.BF16 R24, R84, R6, R24 ;  /* 0x000000065418723c */ /* 0x000fe20000041818 */
[----:B------:R-:W1:Y:S07]  /*3da0*/  LDSM.16.M88.4 R4, [R90+UR5+0x16800] ;  /* 0x016800055a04783b */ /* 0x000e6e0008000200 */
[C---:B----4-:R-:W-:Y:S08]  /*3db0*/  HMMA.16816.F32.BF16 R48, R68.reuse, R64, R48 ;  /* 0x000000404430723c */ /* 0x050ff00000041830 */
[C---:B------:R-:W-:Y:S01]  /*3dc0*/  HMMA.16816.F32.BF16 R44, R68.reuse, R66, R44 ;  /* 0x00000042442c723c */ /* 0x040fe2000004182c */
[----:B------:R-:W-:Y:S07]  /*3dd0*/  LDSM.16.M88.4 R64, [R90+UR5+0x17800] ;  /* 0x017800055a40783b */ /* 0x000fee0008000200 */
[C---:B-----5:R-:W-:Y:S08]  /*3de0*/  HMMA.16816.F32.BF16 R40, R68.reuse, R60, R40 ;  /* 0x0000003c4428723c */ /* 0x060ff00000041828 */
[----:B------:R-:W-:Y:S01]  /*3df0*/  HMMA.16816.F32.BF16 R36, R68, R62, R36 ;  /* 0x0000003e4424723c */ /* 0x000fe20000041824 */
[----:B------:R-:W4:Y:S07]  /*3e00*/  LDSM.16.M88.4 R60, [R90+UR5+0x17000] ;  /* 0x017000055a3c783b */ /* 0x000f2e0008000200 */
[C---:B------:R-:W-:Y:S08]  /*3e10*/  HMMA.16816.F32.BF16 R76, R84.reuse, R80, R76 ;  /* 0x00000050544c723c */ /* 0x040ff0000004184c */
[----:B------:R-:W-:Y:S01]  /*3e20*/  HMMA.16816.F32.BF16 R72, R84, R82, R72 ;  /* 0x000000525448723c */ /* 0x000fe20000041848 */
[----:B------:R-:W-:Y:S04]  /*3e30*/  LDSM.16.M88.4 R84, [R89+0xc000] ;  /* 0x00c000005954783b */ /* 0x000fe80000000200 */
[----:B------:R-:W5:Y:S03]  /*3e40*/  LDSM.16.M88.4 R80, [R30+0x16000] ;  /* 0x016000001e50783b */ /* 0x000f660000000200 */
[C---:B--2---:R-:W-:Y:S01]  /*3e50*/  HMMA.16816.F32.BF16 R32, R68.reuse, R56, R32 ;  /* 0x000000384420723c */ /* 0x044fe20000041820 */
[----:B------:R-:W-:Y:S07]  /*3e60*/  LDSM.16.M88.4 R88, [R88+0xc000] ;  /* 0x00c000005858783b */ /* 0x000fee0000000200 */
        /* <DEDUP_REMOVED lines=8> */
[----:B------:R-:W3:Y:S07]  /*3ef0*/  LDSM.16.M88.4 R16, [R30+0x17000] ;  /* 0x017000001e10783b */ /* 0x000eee0000000200 */
[C---:B-1----:R-:W-:Y:S08]  /*3f00*/  HMMA.16816.F32.BF16 R40, R20.reuse, R4, R40 ;  /* 0x000000041428723c */ /* 0x042ff00000041828 */
[C---:B------:R-:W-:Y:S01]  /*3f10*/  HMMA.16816.F32.BF16 R36, R20.reuse, R6, R36 ;  /* 0x000000061424723c */ /* 0x040fe20000041824 */
[----:B------:R-:W1:Y:S07]  /*3f20*/  LDSM.16.M88.4 R4, [R30+0x17800] ;  /* 0x017800001e04783b */ /* 0x000e6e0000000200 */
[C---:B----4-:R-:W-:Y:S08]  /*3f30*/  HMMA.16816.F32.BF16 R32, R20.reuse, R60, R32 ;  /* 0x0000003c1420723c */ /* 0x050ff00000041820 */
[C---:B------:R-:W-:Y:S01]  /*3f40*/  HMMA.16816.F32.BF16 R24, R20.reuse, R62, R24 ;  /* 0x0000003e1418723c */ /* 0x040fe20000041818 */
[----:B------:R-:W-:Y:S07]  /*3f50*/  LDSM.16.M88.4 R60, [R31+0xc000] ;  /* 0x00c000001f3c783b */ /* 0x000fee0000000200 */
[C---:B------:R-:W-:Y:S08]  /*3f60*/  HMMA.16816.F32.BF16 R76, R20.reuse, R64, R76 ;  /* 0x00000040144c723c */ /* 0x040ff0000004184c */
[----:B------:R-:W-:Y:S01]  /*3f70*/  HMMA.16816.F32.BF16 R72, R20, R66, R72 ;  /* 0x000000421448723c */ /* 0x000fe20000041848 */
[----:B------:R-:W4:Y:S04]  /*3f80*/  LDSM.16.M88.4 R20, [R14+0x16000] ;  /* 0x016000000e14783b */ /* 0x000f280000000200 */
[----:B------:R-:W-:Y:S03]  /*3f90*/  LDSM.16.M88.4 R64, [R29+0x16800] ;  /* 0x016800001d40783b */ /* 0x000fe60000000200 */
[C---:B-----5:R-:W-:Y:S08]  /*3fa0*/  HMMA.16816.F32.BF16 R48, R84.reuse, R80, R48 ;  /* 0x000000505430723c */ /* 0x060ff00000041830 */
[C---:B------:R-:W-:Y:S08]  /*3fb0*/  HMMA.16816.F32.BF16 R44, R84.reuse, R82, R44 ;  /* 0x00000052542c723c */ /* 0x040ff0000004182c */
        /* <DEDUP_REMOVED lines=8> */
[----:B------:R-:W1:Y:S07]  /*4040*/  LDSM.16.M88.4 R4, [R29+0x17000] ;  /* 0x017000001d04783b */ /* 0x000e6e0000000200 */
[C---:B----4-:R-:W-:Y:S08]  /*4050*/  HMMA.16816.F32.BF16 R48, R88.reuse, R20, R48 ;  /* 0x000000145830723c */ /* 0x050ff00000041830 */
[----:B------:R-:W-:Y:S01]  /*4060*/  HMMA.16816.F32.BF16 R44, R88, R22, R44 ;  /* 0x00000016582c723c */ /* 0x000fe2000004182c */
[----:B------:R4:W5:Y:S01]  /*4070*/  LDSM.16.M88.4 R20, [R29+0x17800] ;  /* 0x017800001d14783b */ /* 0x0009620000000200 */
[----:B------:R-:W-:-:S06]  /*4080*/  DEPBAR.LE SB0, 0x0 ;  /* 0x000080000000791a */ /* 0x000fcc0000000000 */
[C---:B------:R-:W-:Y:S08]  /*4090*/  HMMA.16816.F32.BF16 R40, R88.reuse, R56, R40 ;  /* 0x000000385828723c */ /* 0x040ff00000041828 */
[C---:B------:R-:W-:Y:S08]  /*40a0*/  HMMA.16816.F32.BF16 R36, R88.reuse, R58, R36 ;  /* 0x0000003a5824723c */ /* 0x040ff00000041824 */
[----:B--2---:R-:W-:Y:S01]  /*40b0*/  HMMA.16816.F32.BF16 R24, R88, R54, R24 ;  /* 0x000000365818723c */ /* 0x004fe20000041818 */
[----:B----4-:R-:W-:-:S07]  /*40c0*/  IADD3 R29, PT, PT, R13, UR22, RZ ;  /* 0x000000160d1d7c10 */ /* 0x010fce000fffe0ff */
[C---:B---3--:R-:W-:Y:S08]  /*40d0*/  HMMA.16816.F32.BF16 R72, R88.reuse, R18, R72 ;  /* 0x000000125848723c */ /* 0x048ff00000041848 */
[C---:B------:R-:W-:Y:S08]  /*40e0*/  HMMA.16816.F32.BF16 R32, R88.reuse, R52, R32 ;  /* 0x000000345820723c */ /* 0x040ff00000041820 */
[----:B------:R-:W-:Y:S08]  /*40f0*/  HMMA.16816.F32.BF16 R76, R88, R16, R76 ;  /* 0x00000010584c723c */ /* 0x000ff0000004184c */
[C---:B------:R-:W-:Y:S08]  /*4100*/  HMMA.16816.F32.BF16 R48, R60.reuse, R68, R48 ;  /* 0x000000443c30723c */ /* 0x040ff00000041830 */
[C---:B------:R-:W-:Y:S08]  /*4110*/  HMMA.16816.F32.BF16 R44, R60.reuse, R70, R44 ;  /* 0x000000463c2c723c */ /* 0x040ff0000004182c */
[C---:B------:R-:W-:Y:S08]  /*4120*/  HMMA.16816.F32.BF16 R40, R60.reuse, R64, R40 ;  /* 0x000000403c28723c */ /* 0x040ff00000041828 */
[C---:B------:R-:W-:Y:S08]  /*4130*/  HMMA.16816.F32.BF16 R36, R60.reuse, R66, R36 ;  /* 0x000000423c24723c */ /* 0x040ff00000041824 */
[C---:B-1----:R-:W-:Y:S08]  /*4140*/  HMMA.16816.F32.BF16 R24, R60.reuse, R6, R24 ;  /* 0x000000063c18723c */ /* 0x042ff00000041818 */
[C---:B-----5:R-:W-:Y:S08]  /*4150*/  HMMA.16816.F32.BF16 R72, R60.reuse, R22, R72 ;  /* 0x000000163c48723c */ /* 0x060ff00000041848 */
[----:B------:R-:W-:Y:S01]  /*4160*/  HMMA.16816.F32.BF16 R16, R60, R4, R32 ;  /* 0x000000043c10723c */ /* 0x000fe20000041820 */
[----:B------:R-:W-:Y:S01]  /*4170*/  IMAD.U32 R4, RZ, RZ, UR30 ;  /* 0x0000001eff047e24 */ /* 0x000fe2000f8e00ff */
[----:B------:R-:W-:Y:S01]  /*4180*/  VIMNMX R32, PT, PT, R15, UR30, PT ;  /* 0x0000001e0f207c48 */ /* 0x000fe2000bfe0100 */
[----:B------:R-:W-:-:S03]  /*4190*/  VIADD R5, R29, 0x1 ;  /* 0x000000011d057836 */ /* 0x000fc60000000000 */
[----:B------:R-:W-:Y:S01]  /*41a0*/  VIADDMNMX R15, R15, 0x8, R4, PT ;  /* 0x000000080f0f7846 */ /* 0x000fe20003800104 */
[----:B------:R-:W-:Y:S01]  /*41b0*/  VIADD R4, R29, 0x9 ;  /* 0x000000091d047836 */ /* 0x000fe20000000000 */
[----:B------:R-:W-:Y:S01]  /*41c0*/  HMMA.16816.F32.BF16 R76, R60, R20, R76 ;  /* 0x000000143c4c723c */ /* 0x000fe2000004184c */
[----:B------:R-:W-:Y:S01]  /*41d0*/  BAR.SYNC.DEFER_BLOCKING 0x0 ;  /* 0x0000000000007b1d */ /* 0x000fe20000010000 */
[C---:B------:R-:W-:Y:S02]  /*41e0*/  ISETP.GE.AND P6, PT, R5.reuse, R32, PT ;  /* 0x000000200500720c */ /* 0x040fe40003fc6270 */
[----:B------:R-:W-:Y:S02]  /*41f0*/  ISETP.GE.AND P5, PT, R5, R15, PT ;  /* 0x0000000f0500720c */ /* 0x000fe40003fa6270 */
[----:B------:R-:W-:Y:S01]  /*4200*/  IADD3 R20, PT, PT, R29, 0x8, RZ ;  /* 0x000000081d147810 */ /* 0x000fe20007ffe0ff */
[----:B------:R-:W-:-:S13]  /*4210*/  BRA.U !UP1, `(.L_x_997) ;  /* 0x0000000109f47547 */ /* 0x000fda000b800000 */
        /* <DEDUP_REMOVED lines=61> */
.L_x_997:
[CC--:B------:R-:W-:Y:S01]  /*45f0*/  ISETP.GE.AND P3, PT, R4.reuse, R32.reuse, PT ;  /* 0x000000200400720c */ /* 0x0c0fe20003f66270 */
[C---:B------:R-:W-:Y:S01]  /*4600*/  VIADD R5, R29.reuse, 0x10 ;  /* 0x000000101d057836 */ /* 0x040fe20000000000 */
[-C--:B------:R-:W-:Y:S01]  /*4610*/  ISETP.GE.AND P0, PT, R4, R15.reuse, PT ;  /* 0x0000000f0400720c */ /* 0x080fe20003f06270 */
[----:B------:R-:W-:Y:S01]  /*4620*/  VIADD R4, R29, 0x11 ;  /* 0x000000111d047836 */ /* 0x000fe20000000000 */
[-C--:B------:R-:W-:Y:S01]  /*4630*/  ISETP.GE.AND P4, PT, R20, R32.reuse, PT ;  /* 0x000000201400720c */ /* 0x080fe20003f86270 */
[----:B------:R-:W-:Y:S01]  /*4640*/  IMAD.WIDE.U32 R110, R3, -0x326172a9, RZ ;  /* 0xcd9e8d57036e7825 */ /* 0x000fe200078e00ff */
[----:B------:R-:W-:Y:S01]  /*4650*/  FSEL R51, R51, -INF , !P5 ;  /* 0xff80000033337808 */ /* 0x000fe20006800000 */
[----:B------:R-:W-:Y:S01]  /*4660*/  UIADD3 UR4, UPT, UPT, UR35, -0x4498517b, URZ ;  /* 0xbb67ae8523047890 */ /* 0x000fe2000fffe0ff */
[----:B------:R-:W-:Y:S01]  /*4670*/  FSEL R44, R44, -INF , !P4 ;  /* 0xff8000002c2c7808 */ /* 0x000fe20006000000 */
[----:B------:R-:W-:Y:S01]  /*4680*/  IMAD.WIDE.U32 R134, R2, -0x2daee0ad, RZ ;  /* 0xd2511f5302867825 */ /* 0x000fe200078e00ff */
[----:B------:R-:W-:Y:S01]  /*4690*/  FSEL R49, R49, -INF , !P6 ;  /* 0xff80000031317808 */ /* 0x000fe20007000000 */
[----:B------:R-:W-:Y:S01]  /*46a0*/  USHF.L.U32 UR23, UR23, 0x1, URZ ;  /* 0x0000000117177899 */ /* 0x000fe200080006ff */
[CC--:B------:R-:W-:Y:S01]  /*46b0*/  ISETP.GE.AND P5, PT, R4.reuse, R32.reuse, PT ;  /* 0x000000200400720c */ /* 0x0c0fe20003fa6270 */
[----:B------:R-:W-:Y:S01]  /*46c0*/  IMAD.U32 R60, RZ, RZ, UR35 ;  /* 0x00000023ff3c7e24 */ /* 0x000fe2000f8e00ff */
[-C--:B------:R-:W-:Y:S01]  /*46d0*/  ISETP.GE.AND P4, PT, R4, R15.reuse, PT ;  /* 0x0000000f0400720c */ /* 0x080fe20003f86270 */
[----:B------:R-:W-:Y:S01]  /*46e0*/  VIADD R4, R29, 0x19 ;  /* 0x000000191d047836 */ /* 0x000fe20000000000 */
[CC--:B------:R-:W-:Y:S01]  /*46f0*/  ISETP.GE.AND P2, PT, R5.reuse, R32.reuse, PT ;  /* 0x000000200500720c */ /* 0x0c0fe20003f46270 */
[----:B------:R-:W-:Y:S01]  /*4700*/  UIADD3 UR16, UPT, UPT, UR34, -0x61c88647, URZ ;  /* 0x9e3779b922107890 */ /* 0x000fe2000fffe0ff */
[-C--:B------:R-:W-:Y:S01]  /*4710*/  ISETP.GE.AND P6, PT, R5, R15.reuse, PT ;  /* 0x0000000f0500720c */ /* 0x080fe20003fc6270 */
[C---:B------:R-:W-:Y:S01]  /*4720*/  VIADD R5, R29.reuse, 0x18 ;  /* 0x000000181d057836 */ /* 0x040fe20000000000 */
[-C--:B------:R-:W-:Y:S01]  /*4730*/  ISETP.GE.AND P1, PT, R20, R15.reuse, PT ;  /* 0x0000000f1400720c */ /* 0x080fe20003f26270 */
[----:B------:R-:W-:Y:S01]  /*4740*/  VIADD R20, R29, 0x28 ;  /* 0x000000281d147836 */ /* 0x000fe20000000000 */
[----:B------:R-:W-:Y:S01]  /*4750*/  FSEL R47, R47, -INF , !P0 ;  /* 0xff8000002f2f7808 */ /* 0x000fe20004000000 */
[----:B------:R-:W2:Y:S01]  /*4760*/  LDCU UR17, c[0x0][0x45c] ;  /* 0x00008b80ff1177ac */ /* 0x000ea20008000800 */
[----:B------:R-:W-:Y:S01]  /*4770*/  FSEL R40, R40, -INF , !P2 ;  /* 0xff80000028287808 */ /* 0x000fe20005000000 */
[----:B------:R-:W-:Y:S01]  /*4780*/  STL.64 [R1+0x50], R208 ;  /* 0x000050d001007387 */ /* 0x000fe20000100a00 */
[----:B------:R-:W-:Y:S01]  /*4790*/  FSEL R46, R46, -INF , !P1 ;  /* 0xff8000002e2e7808 */ /* 0x000fe20004800000 */
[----:B------:R-:W-:Y:S01]  /*47a0*/  UIADD3 UR15, UPT, UPT, UR34, 0x3c6ef372, URZ ;  /* 0x3c6ef372220f7890 */ /* 0x000fe2000fffe0ff */
[----:B------:R-:W-:Y:S01]  /*47b0*/  FSEL R45, R45, -INF , !P3 ;  /* 0xff8000002d2d7808 */ /* 0x000fe20005800000 */
[----:B------:R-:W-:Y:S01]  /*47c0*/  UIADD3 UR26, UPT, UPT, UR35, 0x76cf5d0a, URZ ;  /* 0x76cf5d0a231a7890 */ /* 0x000fe2000fffe0ff */
[CC--:B------:R-:W-:Y:S01]  /*47d0*/  ISETP.GE.AND P0, PT, R4.reuse, R32.reuse, PT ;  /* 0x000000200400720c */ /* 0x0c0fe20003f06270 */
[----:B------:R-:W-:Y:S01]  /*47e0*/  UIADD3 UR22, UPT, UPT, UR35, 0x32370b8f, URZ ;  /* 0x32370b8f23167890 */ /* 0x000fe2000fffe0ff */
[-C--:B------:R-:W-:Y:S01]  /*47f0*/  ISETP.GE.AND P2, PT, R4, R15.reuse, PT ;  /* 0x0000000f0400720c */ /* 0x080fe20003f46270 */
[----:B------:R-:W-:Y:S01]  /*4800*/  VIADD R4, R29, 0x21 ;  /* 0x000000211d047836 */ /* 0x000fe20000000000 */
[CC--:B------:R-:W-:Y:S01]  /*4810*/  ISETP.GE.AND P1, PT, R5.reuse, R32.reuse, PT ;  /* 0x000000200500720c */ /* 0x0c0fe20003f26270 */
[----:B------:R-:W-:Y:S01]  /*4820*/  UIADD3 UR14, UPT, UPT, UR34, -0x255992d5, URZ ;  /* 0xdaa66d2b220e7890 */ /* 0x000fe2000fffe0ff */
[-C--:B------:R-:W-:Y:S01]  /*4830*/  ISETP.GE.AND P3, PT, R5, R15.reuse, PT ;  /* 0x0000000f0500720c */ /* 0x080fe20003f66270 */
[----:B------:R-:W-:Y:S01]  /*4840*/  VIADD R5, R29, 0x20 ;  /* 0x000000201d057836 */ /* 0x000fe20000000000 */
[----:B------:R-:W-:Y:S01]  /*4850*/  FSEL R43, R43, -INF , !P4 ;  /* 0xff8000002b2b7808 */ /* 0x000fe20006000000 */
[----:B------:R-:W-:Y:S01]  /*4860*/  UIADD3 UR13, UPT, UPT, UR34, 0x78dde6e4, URZ ;  /* 0x78dde6e4220d7890 */ /* 0x000fe2000fffe0ff */
[----:B------:R-:W-:Y:S01]  /*4870*/  FSEL R6, R36, -INF , !P1 ;  /* 0xff80000024067808 */ /* 0x000fe20004800000 */
[----:B------:R-:W-:Y:S01]  /*4880*/  UIADD3 UR19, UPT, UPT, UR35, -0x126145ec, URZ ;  /* 0xed9eba1423137890 */ /* 0x000fe2000fffe0ff */
[----:B------:R-:W-:Y:S01]  /*4890*/  FSEL R42, R42, -INF , !P6 ;  /* 0xff8000002a2a7808 */ /* 0x000fe20007000000 */
[----:B------:R-:W-:Y:S01]  /*48a0*/  UIADD3 UR18, UPT, UPT, UR35, -0x56f99767, URZ ;  /* 0xa906689923127890 */ /* 0x000fe2000fffe0ff */
[----:B------:R-:W-:Y:S01]  /*48b0*/  FSEL R41, R41, -INF , !P5 ;  /* 0xff80000029297808 */ /* 0x000fe20006800000 */
[----:B------:R-:W-:Y:S01]  /*48c0*/  UIADD3 UR7, UPT, UPT, UR34, -0x4ab325aa, URZ ;  /* 0xb54cda5622077890 */ /* 0x000fe2000fffe0ff */
[CC--:B------:R-:W-:Y:S01]  /*48d0*/  ISETP.GE.AND P4, PT, R4.reuse, R32.reuse, PT ;  /* 0x000000200400720c */ /* 0x0c0fe20003f86270 */
[----:B------:R-:W-:Y:S01]  /*48e0*/  UIADD3 UR12, UPT, UPT, UR34, 0x1715609d, URZ ;  /* 0x1715609d220c7890 */ /* 0x000fe2000fffe0ff */
[-C--:B------:R-:W-:Y:S01]  /*48f0*/  ISETP.GE.AND P1, PT, R4, R15.reuse, PT ;  /* 0x0000000f0400720c */ /* 0x080fe20003f26270 */
[----:B------:R-:W-:Y:S01]  /*4900*/  UIADD3 UR27, UPT, UPT, UR23, 0x1, URZ ;  /* 0x00000001171b7890 */ /* 0x000fe2000fffe0ff */
[CC--:B------:R-:W-:Y:S01]  /*4910*/  ISETP.GE.AND P6, PT, R5.reuse, R32.reuse, PT ;  /* 0x000000200500720c */ /* 0x0c0fe20003fc6270 */
[----:B------:R-:W-:Y:S01]  /*4920*/  STL.64 [R1+0x48], R12 ;  /* 0x0000480c01007387 */ /* 0x000fe20000100a00 */
[----:B------:R-:W-:Y:S01]  /*4930*/  ISETP.GE.AND P5, PT, R5, R15, PT ;  /* 0x0000000f0500720c */ /* 0x000fe20003fa6270 */
[C---:B------:R-:W-:Y:S01]  /*4940*/  VIADD R5, R29.reuse, 0x29 ;  /* 0x000000291d057836 */ /* 0x040fe20000000000 */
[----:B------:R-:W-:Y:S01]  /*4950*/  FSEL R4, R38, -INF , !P3 ;  /* 0xff80000026047808 */ /* 0x000fe20005800000 */
[----:B------:R-:W-:Y:S01]  /*4960*/  STL.64 [R1+0x20], R110 ;  /* 0x0000206e01007387 */ /* 0x000fe20000100a00 */
[----:B------:R-:W-:-:S02]  /*4970*/  ISETP.GE.AND P3, PT, R29, R32, PT ;  /* 0x000000201d00720c */ /* 0x000fc40003f66270 */
[----:B------:R-:W-:Y:S01]  /*4980*/  FSEL R7, R37, -INF , !P0 ;  /* 0xff80000025077808 */ /* 0x000fe20004000000 */
[----:B------:R-:W-:Y:S01]  /*4990*/  STL.64 [R1+0x10], R134 ;  /* 0x0000108601007387 */ /* 0x000fe20000100a00 */
[----:B------:R-:W-:Y:S02]  /*49a0*/  FSEL R48, R48, -INF , !P3 ;  /* 0xff80000030307808 */ /* 0x000fe40005800000 */
[----:B------:R-:W-:Y:S01]  /*49b0*/  FSEL R37, R17, -INF , !P4 ;  /* 0xff80000011257808 */ /* 0x000fe20006000000 */
[----:B------:R-:W-:Y:S01]  /*49c0*/  VIADD R17, R29, 0x39 ;  /* 0x000000391d117836 */ /* 0x000fe20000000000 */
[CC--:B------:R-:W-:Y:S02]  /*49d0*/  ISETP.GE.AND P4, PT, R5.reuse, R32.reuse, PT ;  /* 0x000000200500720c */ /* 0x0c0fe40003f86270 */
[----:B------:R-:W-:Y:S01]  /*49e0*/  ISETP.GE.AND P3, PT, R5, R15, PT ;  /* 0x0000000f0500720c */ /* 0x000fe20003f66270 */
[----:B------:R-:W-:Y:S01]  /*49f0*/  VIADD R5, R29, 0x30 ;  /* 0x000000301d057836 */ /* 0x000fe20000000000 */
[----:B------:R-:W-:-:S02]  /*4a00*/  ISETP.GE.AND P0, PT, R20, R32, PT ;  /* 0x000000201400720c */ /* 0x000fc40003f06270 */
[----:B------:R-:W-:Y:S02]  /*4a10*/  FMNMX3.FTZ R22, R48, R49, R44, !PT ;  /* 0x0000003130167276 */ /* 0x000fe4000781002c */
[----:B------:R-:W-:Y:S02]  /*4a20*/  FSEL R24, R24, -INF , !P0 ;  /* 0xff80000018187808 */ /* 0x000fe40004000000 */
[----:B------:R-:W-:Y:S02]  /*4a30*/  ISETP.GE.AND P0, PT, R5, R32, PT ;  /* 0x000000200500720c */ /* 0x000fe40003f06270 */
[----:B------:R-:W-:Y:S01]  /*4a40*/  FSEL R36, R16, -INF , !P6 ;  /* 0xff80000010247808 */ /* 0x000fe20007000000 */
[C---:B------:R-:W-:Y:S01]  /*4a50*/  VIADD R16, R29.reuse, 0x38 ;  /* 0x000000381d107836 */ /* 0x040fe20000000000 */
[----:B------:R-:W-:Y:S02]  /*4a60*/  FSEL R132, R76, -INF , !P0 ;  /* 0xff8000004c847808 */ /* 0x000fe40004000000 */
[----:B------:R-:W-:-:S02]  /*4a70*/  ISETP.GE.AND P0, PT, R29, R15, PT ;  /* 0x0000000f1d00720c */ /* 0x000fc40003f06270 */
[----:B------:R-:W-:Y:S01]  /*4a80*/  ISETP.GE.AND P6, PT, R20, R15, PT ;  /* 0x0000000f1400720c */ /* 0x000fe20003fc6270 */
[----:B------:R-:W-:Y:S01]  /*4a90*/  VIADD R20, R29, 0x31 ;  /* 0x000000311d147836 */ /* 0x000fe20000000000 */
[----:B------:R-:W-:Y:S02]  /*4aa0*/  FMNMX3.FTZ R22, R22, R45, R40, !PT ;  /* 0x0000002d16167276 */ /* 0x000fe40007810028 */
[----:B------:R-:W-:Y:S02]  /*4ab0*/  FSEL R50, R50, -INF , !P0 ;  /* 0xff80000032327808 */ /* 0x000fe40004000000 */
[----:B------:R-:W-:Y:S02]  /*4ac0*/  FMNMX3.FTZ R22, R22, R41, R6, !PT ;  /* 0x0000002916167276 */ /* 0x000fe40007810006 */
[----:B------:R-:W-:Y:S02]  /*4ad0*/  FMNMX3.FTZ R21, R50, R51, R46, !PT ;  /* 0x0000003332157276 */ /* 0x000fe4000781002e */
[----:B------:R-:W-:-:S02]  /*4ae0*/  FSEL R25, R25, -INF , !P4 ;  /* 0xff80000019197808 */ /* 0x000fc40006000000 */
[-C--:B------:R-:W-:Y:S02]  /*4af0*/  ISETP.GE.AND P4, PT, R20, R32.reuse, PT ;  /* 0x000000201400720c */ /* 0x080fe40003f86270 */
[----:B------:R-:W-:Y:S02]  /*4b00*/  FMNMX3.FTZ R22, R22, R7, R36, !PT ;  /* 0x0000000716167276 */ /* 0x000fe40007810024 */
[----:B------:R-:W-:Y:S02]  /*4b10*/  FMNMX3.FTZ R21, R21, R47, R42, !PT ;  /* 0x0000002f15157276 */ /* 0x000fe4000781002a */
[----:B------:R-:W-:Y:S02]  /*4b20*/  FSEL R123, R77, -INF , !P4 ;  /* 0xff8000004d7b7808 */ /* 0x000fe40006000000 */
[----:B------:R-:W-:Y:S02]  /*4b30*/  ISETP.GE.AND P4, PT, R16, R32, PT ;  /* 0x000000201000720c */ /* 0x000fe40003f86270 */
[----:B------:R-:W-:-:S02]  /*4b40*/  ISETP.GE.AND P0, PT, R5, R15, PT ;  /* 0x0000000f0500720c */ /* 0x000fc40003f06270 */
[----:B------:R-:W-:Y:S02]  /*4b50*/  FMNMX3.FTZ R22, R22, R37, R24, !PT ;  /* 0x0000002516167276 */ /* 0x000fe40007810018 */
[----:B------:R-:W-:Y:S02]  /*4b60*/  FSEL R5, R39, -INF , !P2 ;  /* 0xff80000027057808 */ /* 0x000fe40005000000 */
[----:B------:R-:W-:Y:S02]  /*4b70*/  FSEL R38, R18, -INF , !P5 ;  /* 0xff80000012267808 */ /* 0x000fe40006800000 */
[----:B------:R-:W-:Y:S02]  /*4b80*/  FMNMX3.FTZ R21, R21, R43, R4, !PT ;  /* 0x0000002b15157276 */ /* 0x000fe40007810004 */
[----:B------:R-:W-:Y:S02]  /*4b90*/  FSEL R66, R72, -INF , !P4 ;  /* 0xff80000048427808 */ /* 0x000fe40006000000 */
[----:B------:R-:W-:-:S02]  /*4ba0*/  FSEL R39, R19, -INF , !P1 ;  /* 0xff80000013277808 */ /* 0x000fc40004800000 */
[----:B------:R-:W-:Y:S02]  /*4bb0*/  ISETP.GE.AND P4, PT, R17, R32, PT ;  /* 0x000000201100720c */ /* 0x000fe40003f86270 */
[----:B------:R-:W-:Y:S02]  /*4bc0*/  FMNMX3.FTZ R22, R22, R25, R132, !PT ;  /* 0x0000001916167276 */ /* 0x000fe40007810084 */
[----:B------:R-:W-:Y:S02]  /*4bd0*/  FSEL R26, R26, -INF , !P6 ;  /* 0xff8000001a1a7808 */ /* 0x000fe40007000000 */
[----:B------:R-:W-:Y:S02]  /*4be0*/  FMNMX3.FTZ R19, R21, R5, R38, !PT ;  /* 0x0000000515137276 */ /* 0x000fe40007810026 */
[----:B------:R-:W-:Y:S02]  /*4bf0*/  FSEL R59, R73, -INF , !P4 ;  /* 0xff800000493b7808 */ /* 0x000fe40006000000 */
[----:B------:R-:W-:-:S02]  /*4c00*/  FMNMX3.FTZ R22, R22, R123, R66, !PT ;  /* 0x0000007b16167276 */ /* 0x000fc40007810042 */
[-C--:B------:R-:W-:Y:S02]  /*4c10*/  ISETP.GE.AND P2, PT, R20, R15.reuse, PT ;  /* 0x0000000f1400720c */ /* 0x080fe40003f46270 */
[----:B------:R-:W-:Y:S02]  /*4c20*/  ISETP.GE.AND P1, PT, R16, R15, PT ;  /* 0x0000000f1000720c */ /* 0x000fe40003f26270 */
[----:B------:R-:W-:Y:S02]  /*4c30*/  FSEL R27, R27, -INF , !P3 ;  /* 0xff8000001b1b7808 */ /* 0x000fe40005800000 */
[----:B------:R-:W-:Y:S02]  /*4c40*/  FSEL R58, R78, -INF , !P0 ;  /* 0xff8000004e3a7808 */ /* 0x000fe40004000000 */
[----:B------:R-:W-:Y:S02]  /*4c50*/  FMNMX3.FTZ R19, R19, R39, R26, !PT ;  /* 0x0000002713137276 */ /* 0x000fe4000781001a */
[----:B------:R-:W-:-:S02]  /*4c60*/  FMNMX.FTZ R18, R59, R22, !PT ;  /* 0x000000163b127209 */ /* 0x000fc40007810000 */
[----:B------:R-:W-:Y:S02]  /*4c70*/  ISETP.GE.AND P0, PT, R17, R15, PT ;  /* 0x0000000f1100720c */ /* 0x000fe40003f06270 */
[----:B------:R-:W-:Y:S01]  /*4c80*/  FSEL R57, R79, -INF , !P2 ;  /* 0xff8000004f397808 */ /* 0x000fe20005000000 */
[----:B------:R-:W3:Y:S01]  /*4c90*/  SHFL.BFLY PT, R20, R18, 0x2, 0x1f ;  /* 0x0c401f0012147f89 */ /* 0x000ee200000e0000 */
[----:B------:R-:W-:Y:S02]  /*4ca0*/  FSEL R54, R74, -INF , !P1 ;  /* 0xff8000004a367808 */ /* 0x000fe40004800000 */
[----:B------:R-:W-:Y:S02]  /*4cb0*/  FMNMX3.FTZ R19, R19, R27, R58, !PT ;  /* 0x0000001b13137276 */ /* 0x000fe4000781003a */
[----:B------:R-:W-:Y:S02]  /*4cc0*/  FSEL R53, R75, -INF , !P0 ;  /* 0xff8000004b357808 */ /* 0x000fe40004000000 */
[----:B------:R-:W-:-:S02]  /*4cd0*/  FMNMX3.FTZ R19, R19, R57, R54, !PT ;  /* 0x0000003913137276 */ /* 0x000fc40007810036 */
[----:B------:R-:W-:Y:S02]  /*4ce0*/  LOP3.LUT R0, R0, UR34, R111, 0x96, !PT ;  /* 0x0000002200007c12 */ /* 0x000fe4000f8e966f */
[----:B------:R-:W-:Y:S02]  /*4cf0*/  FMNMX.FTZ R19, R53, R19, !PT ;  /* 0x0000001335137209 */ /* 0x000fe40007810000 */
[----:B------:R-:W-:Y:S01]  /*4d00*/  LOP3.LUT R60, R60, UR23, R135, 0x96, !PT ;  /* 0x000000173c3c7c12 */ /* 0x000fe2000f8e9687 */
[----:B------:R-:W-:Y:S02]  /*4d10*/  IMAD.WIDE.U32 R108, R0, -0x2daee0ad, RZ ;  /* 0xd2511f53006c7825 */ /* 0x000fe400078e00ff */
[----:B------:R-:W4:Y:S02]  /*4d20*/  SHFL.BFLY PT, R17, R19, 0x2, 0x1f ;  /* 0x0c401f0013117f89 */ /* 0x000f2400000e0000 */
[----:B------:R-:W-:Y:S01]  /*4d30*/  IMAD.WIDE.U32 R60, R60, -0x326172a9, RZ ;  /* 0xcd9e8d573c3c7825 */ /* 0x000fe200078e00ff */
[----:B------:R-:W-:Y:S01]  /*4d40*/  LOP3.LUT R2, R134, UR4, R109, 0x96, !PT ;  /* 0x0000000486027c12 */ /* 0x000fe2000f8e966d */
[----:B------:R-:W-:Y:S01]  /*4d50*/  UIADD3 UR4, UPT, UPT, UR35, 0x646e171e, URZ ;  /* 0x646e171e23047890 */ /* 0x000fe2000fffe0ff */
[----:B------:R-:W-:Y:S02]  /*4d60*/  STL.64 [R1+0x8], R108 ;  /* 0x0000086c01007387 */ /* 0x000fe40000100a00 */
[----:B------:R-:W-:Y:S01]  /*4d70*/  LOP3.LUT R74, R110, UR16, R61, 0x96, !PT ;  /* 0x000000106e4a7c12 */ /* 0x000fe2000f8e963d */
[----:B------:R-:W-:Y:S01]  /*4d80*/  IMAD.WIDE.U32 R140, R2, -0x326172a9, RZ ;  /* 0xcd9e8d57028c7825 */ /* 0x000fe200078e00ff */
[----:B---3--:R-:W-:-:S03]  /*4d90*/  FMNMX.FTZ R16, R18, R20, !PT ;  /* 0x0000001412107209 */ /* 0x008fc60007810000 */
[----:B------:R-:W-:Y:S01]  /*4da0*/  IMAD.WIDE.U32 R74, R74, -0x2daee0ad, RZ ;  /* 0xd2511f534a4a7825 */ /* 0x000fe200078e00ff */
[----:B------:R-:W-:Y:S01]  /*4db0*/  LOP3.LUT R60, R60, UR15, R141, 0x96, !PT ;  /* 0x0000000f3c3c7c12 */ /* 0x000fe2000f8e968d */
[----:B------:R-:W3:Y:S03]  /*4dc0*/  SHFL.BFLY PT, R3, R16, 0x1, 0x1f ;  /* 0x0c201f0010037f89 */ /* 0x000ee600000e0000 */
[----:B------:R-:W-:Y:S01]  /*4dd0*/  LOP3.LUT R96, R108, UR26, R75, 0x96, !PT ;  /* 0x0000001a6c607c12 */ /* 0x000fe2000f8e964b */
[----:B------:R-:W-:Y:S01]  /*4de0*/  IMAD.WIDE.U32 R60, R60, -0x2daee0ad, RZ ;  /* 0xd2511f533c3c7825 */ /* 0x000fe200078e00ff */
[----:B------:R-:W-:Y:S03]  /*4df0*/  STL.64 [R1], R140 ;  /* 0x0000008c01007387 */ /* 0x000fe60000100a00 */
[----:B------:R-:W-:Y:S01]  /*4e00*/  IMAD.WIDE.U32 R96, R96, -0x326172a9, RZ ;  /* 0xcd9e8d5760607825 */ /* 0x000fe200078e00ff */
[----:B------:R-:W-:-:S02]  /*4e10*/  LOP3.LUT R74, R74, UR22, R61, 0x96, !PT ;  /* 0x000000164a4a7c12 */ /* 0x000fc4000f8e963d */
[----:B----4-:R-:W-:Y:S02]  /*4e20*/  FMNMX.FTZ R0, R19, R17, !PT ;  /* 0x0000001113007209 */ /* 0x010fe40007810000 */
[----:B------:R-:W-:Y:S01]  /*4e30*/  LOP3.LUT R64, R140, UR14, R97, 0x96, !PT ;  /* 0x0000000e8c407c12 */ /* 0x000fe2000f8e9661 */
[----:B------:R-:W-:Y:S02]  /*4e40*/  IMAD.WIDE.U32 R74, R74, -0x326172a9, RZ ;  /* 0xcd9e8d574a4a7825 */ /* 0x000fe400078e00ff */
[----:B------:R-:W4:Y:S02]  /*4e50*/  SHFL.BFLY PT, R2, R0, 0x1, 0x1f ;  /* 0x0c201f0000027f89 */ /* 0x000f2400000e0000 */
[----:B------:R-:W-:Y:S01]  /*4e60*/  IMAD.WIDE.U32 R64, R64, -0x2daee0ad, RZ ;  /* 0xd2511f5340407825 */ /* 0x000fe200078e00ff */
[----:B------:R-:W-:-:S04]  /*4e70*/  LOP3.LUT R96, R96, UR13, R75, 0x96, !PT ;  /* 0x0000000d60607c12 */ /* 0x000fc8000f8e964b */
[----:B------:R-:W-:Y:S01]  /*4e80*/  LOP3.LUT R60, R60, UR19, R65, 0x96, !PT ;  /* 0x000000133c3c7c12 */ /* 0x000fe2000f8e9641 */
[----:B------:R-:W-:Y:S01]  /*4e90*/  IMAD.WIDE.U32 R96, R96, -0x2daee0ad, RZ ;  /* 0xd2511f5360607825 */ /* 0x000fe200078e00ff */
[----:B---3--:R-:W-:-:S03]  /*4ea0*/  FMNMX.FTZ R3, R16, R3, !PT ;  /* 0x0000000310037209 */ /* 0x008fc60007810000 */
[----:B------:R-:W-:Y:S01]  /*4eb0*/  IMAD.WIDE.U32 R60, R60, -0x326172a9, RZ ;  /* 0xcd9e8d573c3c7825 */ /* 0x000fe200078e00ff */
[----:B------:R-:W-:-:S03]  /*4ec0*/  FSETP.NEU.FTZ.AND P0, PT, R3, -INF , PT ;  /* 0xff8000000300780b */ /* 0x000fc60003f1d000 */
[----:B--2---:R-:W-:Y:S01]  /*4ed0*/  FMUL.FTZ R67, R3, UR17 ;  /* 0x0000001103437c20 */ /* 0x004fe20008410000 */
[----:B------:R-:W-:Y:S02]  /*4ee0*/  LOP3.LUT R64, R64, UR18, R97, 0x96, !PT ;  /* 0x0000001240407c12 */ /* 0x000fe4000f8e9661 */
[----:B------:R-:W-:Y:S02]  /*4ef0*/  LOP3.LUT R74, R74, UR12, R61, 0x96, !PT ;  /* 0x0000000c4a4a7c12 */ /* 0x000fe4000f8e963d */
[----:B------:R-:W-:Y:S01]  /*4f00*/  FSEL R67, R67, RZ, P0 ;  /* 0x000000ff43437208 */ /* 0x000fe20000000000 */
[----:B------:R-:W-:Y:S01]  /*4f10*/  IMAD.WIDE.U32 R64, R64, -0x326172a9, RZ ;  /* 0xcd9e8d5740407825 */ /* 0x000fe200078e00ff */
[----:B----4-:R-:W-:-:S03]  /*4f20*/  FMNMX.FTZ R2, R0, R2, !PT ;  /* 0x0000000200027209 */ /* 0x010fc60007810000 */
[----:B------:R-:W-:Y:S01]  /*4f30*/  FFMA.FTZ R225, R6, UR17, -R67 ;  /* 0x0000001106e17c23 */ /* 0x000fe20008010843 */
[----:B------:R-:W-:Y:S01]  /*4f40*/  LOP3.LUT R0, R169, 0x200, R9, 0xf8, !PT ;  /* 0x00000200a9007812 */ /* 0x000fe200078ef809 */
[----:B------:R-:W2:Y:S01]  /*4f50*/  LDC R6, c[0x0][0x4f8] ;  /* 0x00013e00ff067b82 */ /* 0x000ea20000000800 */
[C---:B------:R-:W-:Y:S01]  /*4f60*/  FSETP.NEU.FTZ.AND P0, PT, R2.reuse, -INF , PT ;  /* 0xff8000000200780b */ /* 0x040fe20003f1d000 */
[----:B------:R-:W-:Y:S01]  /*4f70*/  FMUL.FTZ R55, R2, UR17 ;  /* 0x0000001102377c20 */ /* 0x000fe20008410000 */
[--C-:B------:R-:W-:Y:S01]  /*4f80*/  FFMA.FTZ R107, R48, UR17, -R67.reuse ;  /* 0x00000011306b7c23 */ /* 0x100fe20008010843 */
[--C-:B------:R-:W-:Y:S01]  /*4f90*/  FFMA.FTZ R106, R49, UR17, -R67.reuse ;  /* 0x00000011316a7c23 */ /* 0x100fe20008010843 */
[----:B------:R-:W-:Y:S01]  /*4fa0*/  LEA R0, R0, UR5, 0x1 ;  /* 0x0000000500007c11 */ /* 0x000fe2000f8e08ff */
[--C-:B------:R-:W-:Y:S01]  /*4fb0*/  FFMA.FTZ R120, R44, UR17, -R67.reuse ;  /* 0x000000112c787c23 */ /* 0x100fe20008010843 */
[----:B------:R-:W-:Y:S01]  /*4fc0*/  FSEL R55, R55, RZ, P0 ;  /* 0x000000ff37377208 */ /* 0x000fe20000000000 */
[----:B------:R-:W-:Y:S01]  /*4fd0*/  FFMA.FTZ R236, R45, UR17, -R67 ;  /* 0x000000112dec7c23 */ /* 0x000fe20008010843 */
[----:B------:R-:W-:Y:S01]  /*4fe0*/  MUFU.EX2 R107, R107 ;  /* 0x0000006b006b7308 */ /* 0x000fe20000000800 */
[----:B------:R-:W-:Y:S01]  /*4ff0*/  IMAD.IADD R56, R28, 0x1, R0 ;  /* 0x000000011c387824 */ /* 0x000fe200078e0200 */
[----:B------:R-:W-:Y:S01]  /*5000*/  LOP3.LUT R60, R60, UR7, R65, 0x96, !PT ;  /* 0x000000073c3c7c12 */ /* 0x000fe2000f8e9641 */
[--C-:B------:R-:W-:Y:S01]  /*5010*/  FFMA.FTZ R105, R50, UR17, -R55.reuse ;  /* 0x0000001132697c23 */ /* 0x100fe20008010837 */
[----:B------:R-:W-:Y:S01]  /*5020*/  FFMA.FTZ R104, R51, UR17, -R55 ;  /* 0x0000001133687c23 */ /* 0x000fe20008010837 */
[----:B------:R-:W3:Y:S01]  /*5030*/  MUFU.EX2 R106, R106 ;  /* 0x0000006a006a7308 */ /* 0x000ee20000000800 */
[--C-:B------:R-:W-:Y:S01]  /*5040*/  FFMA.FTZ R234, R40, UR17, -R67.reuse ;  /* 0x0000001128ea7c23 */ /* 0x100fe20008010843 */
[----:B------:R-:W-:Y:S01]  /*5050*/  FFMA.FTZ R230, R41, UR17, -R67 ;  /* 0x0000001129e67c23 */ /* 0x000fe20008010843 */
[--C-:B------:R-:W-:Y:S01]  /*5060*/  FFMA.FTZ R103, R46, UR17, -R55.reuse ;  /* 0x000000112e677c23 */ /* 0x100fe20008010837 */
[----:B------:R-:W-:Y:S01]  /*5070*/  MUFU.EX2 R105, R105 ;  /* 0x0000006900697308 */ /* 0x000fe20000000800 */
[--C-:B------:R-:W-:Y:S01]  /*5080*/  FFMA.FTZ R127, R47, UR17, -R55.reuse ;  /* 0x000000112f7f7c23 */ /* 0x100fe20008010837 */
[----:B------:R-:W4:Y:S01]  /*5090*/  LDSM.16.MT88.4 R148, [R56+0x18000] ;  /* 0x018000003894783b */ /* 0x000f220000004200 */
[C---:B------:R-:W-:Y:S01]  /*50a0*/  LOP3.LUT R61, R60.reuse, 0xffff, RZ, 0xc0, !PT ;  /* 0x0000ffff3c3d7812 */ /* 0x040fe200078ec0ff */
[----:B------:R-:W1:Y:S01]  /*50b0*/  MUFU.EX2 R104, R104 ;  /* 0x0000006800687308 */ /* 0x000e620000000800 */
[----:B------:R-:W-:Y:S01]  /*50c0*/  PRMT R72, R60, 0x7632, R72 ;  /* 0x000076323c487816 */ /* 0x000fe20000000048 */
[----:B------:R-:W-:Y:S01]  /*50d0*/  IMAD.WIDE.U32 R74, R74, -0x2daee0ad, RZ ;  /* 0xd2511f534a4a7825 */ /* 0x000fe200078e00ff */
[----:B--2---:R-:W-:Y:S01]  /*50e0*/  LOP3.LUT R6, R6, 0xff, RZ, 0xc0, !PT ;  /* 0x000000ff06067812 */ /* 0x004fe200078ec0ff */
[----:B------:R-:W-:Y:S01]  /*50f0*/  MUFU.EX2 R120, R120 ;  /* 0x0000007800787308 */ /* 0x000fe20000000800 */
[----:B------:R-:W-:Y:S01]  /*5100*/  LOP3.LUT R73, R60, 0xff, RZ, 0xc0, !PT ;  /* 0x000000ff3c497812 */ /* 0x000fe200078ec0ff */
[----:B------:R-:W-:Y:S01]  /*5110*/  FFMA.FTZ R224, R4, UR17, -R55 ;  /* 0x0000001104e07c23 */ /* 0x000fe20008010837 */
[----:B------:R-:W-:Y:S01]  /*5120*/  SHF.R.U32.HI R61, RZ, 0x8, R61 ;  /* 0x00000008ff3d7819 */ /* 0x000fe2000001163d */
[----:B------:R-:W2:Y:S01]  /*5130*/  MUFU.EX2 R236, R236 ;  /* 0x000000ec00ec7308 */ /* 0x000ea20000000800 */
[----:B------:R-:W-:Y:S01]  /*5140*/  SHF.R.U32.HI R60, RZ, 0x18, R60 ;  /* 0x00000018ff3c7819 */ /* 0x000fe2000001163c */
[----:B------:R-:W-:Y:S01]  /*5150*/  FFMA.FTZ R220, R5, UR17, -R55 ;  /* 0x0000001105dc7c23 */ /* 0x000fe20008010837 */
[----:B------:R-:W-:Y:S01]  /*5160*/  LOP3.LUT R72, R72, 0xff, RZ, 0xc0, !PT ;  /* 0x000000ff48487812 */ /* 0x000fe200078ec0ff */
[----:B------:R-:W-:Y:S01]  /*5170*/  MUFU.EX2 R234, R234 ;  /* 0x000000ea00ea7308 */ /* 0x000fe20000000800 */
[----:B---3--:R-:W-:Y:S01]  /*5180*/  F2FP.BF16.F32.PACK_AB R228, R106, R107 ;  /* 0x0000006b6ae4723e */ /* 0x008fe200000010ff */
[----:B------:R-:W-:Y:S01]  /*5190*/  IMAD R52, R6, 0x10000, R6 ;  /* 0x0001000006347824 */ /* 0x000fe200078e0206 */
[----:B-1----:R-:W-:Y:S01]  /*51a0*/  F2FP.BF16.F32.PACK_AB R222, R104, R105 ;  /* 0x0000006968de723e */ /* 0x002fe200000010ff */
[----:B------:R-:W-:Y:S01]  /*51b0*/  MUFU.EX2 R230, R230 ;  /* 0x000000e600e67308 */ /* 0x000fe20000000800 */
[----:B------:R-:W-:Y:S01]  /*51c0*/  LOP3.LUT R96, R96, UR4, R75, 0x96, !PT ;  /* 0x0000000460607c12 */ /* 0x000fe2000f8e964b */
[----:B------:R-:W-:Y:S01]  /*51d0*/  FFMA.FTZ R232, R42, UR17, -R55 ;  /* 0x000000112ae87c23 */ /* 0x000fe20008010837 */
[----:B------:R-:W-:Y:S01]  /*51e0*/  PRMT R5, R73, 0x5410, R61 ;  /* 0x0000541049057816 */ /* 0x000fe2000000003d */
[----:B------:R-:W-:Y:S01]  /*51f0*/  MUFU.EX2 R103, R103 ;  /* 0x0000006700677308 */ /* 0x000fe20000000800 */
[----:B------:R-:W-:Y:S01]  /*5200*/  PRMT R4, R72, 0x5410, R60 ;  /* 0x0000541048047816 */ /* 0x000fe2000000003c */
[----:B------:R-:W-:Y:S01]  /*5210*/  FFMA.FTZ R229, R43, UR17, -R55 ;  /* 0x000000112be57c23 */ /* 0x000fe20008010837 */
[----:B------:R-:W-:Y:S01]  /*5220*/  PRMT R227, R228, 0x7632, R227 ;  /* 0x00007632e4e37816 */ /* 0x000fe200000000e3 */
[----:B------:R-:W1:Y:S01]  /*5230*/  MUFU.EX2 R127, R127 ;  /* 0x0000007f007f7308 */ /* 0x000e620000000800 */
[----:B------:R-:W-:Y:S01]  /*5240*/  PRMT R221, R222, 0x7632, R221 ;  /* 0x00007632dedd7816 */ /* 0x000fe200000000dd */
[----:B------:R-:W-:Y:S01]  /*5250*/  IMAD.MOV.U32 R16, RZ, RZ, R64 ;  /* 0x000000ffff107224 */ /* 0x000fe200078e0040 */
[----:B------:R-:W3:Y:S01]  /*5260*/  LDSM.16.MT88.4 R48, [R56+0x1a000] ;  /* 0x01a000003830783b */ /* 0x000ee20000004200 */
[C---:B------:R-:W-:Y:S01]  /*5270*/  PRMT R63, R64.reuse, 0x7773, RZ ;  /* 0x00007773403f7816 */ /* 0x040fe200000000ff */
[----:B------:R-:W-:Y:S01]  /*5280*/  MUFU.EX2 R232, R232 ;  /* 0x000000e800e87308 */ /* 0x000fe20000000800 */
[----:B------:R-:W-:Y:S01]  /*5290*/  PRMT R99, R64, 0x7772, RZ ;  /* 0x0000777240637816 */ /* 0x000fe200000000ff */
[----:B------:R-:W-:Y:S01]  /*52a0*/  FFMA.FTZ R223, R7, UR17, -R67 ;  /* 0x0000001107df7c23 */ /* 0x000fe20008010843 */
[----:B------:R-:W-:Y:S01]  /*52b0*/  LOP3.LUT R126, R96, 0xffff, RZ, 0xc0, !PT ;  /* 0x0000ffff607e7812 */ /* 0x000fe200078ec0ff */
[----:B------:R-:W4:Y:S01]  /*52c0*/  MUFU.EX2 R229, R229 ;  /* 0x000000e500e57308 */ /* 0x000f220000000800 */
[--C-:B------:R-:W-:Y:S01]  /*52d0*/  HSET2.LE.AND R5, R5, R52.reuse, PT ;  /* 0x0000003405057233 */ /* 0x100fe20003803000 */
[----:B------:R-:W-:Y:S01]  /*52e0*/  IMAD.MOV.U32 R21, RZ, RZ, R74 ;  /* 0x000000ffff157224 */ /* 0x000fe200078e004a */
[--C-:B------:R-:W-:Y:S01]  /*52f0*/  HSET2.LE.AND R4, R4, R52.reuse, PT ;  /* 0x0000003404047233 */ /* 0x100fe20003803000 */
[----:B------:R-:W-:Y:S01]  /*5300*/  MUFU.EX2 R225, R225 ;  /* 0x000000e100e17308 */ /* 0x000fe20000000800 */
[----:B------:R-:W-:Y:S01]  /*5310*/  PRMT R128, R228, 0x5410, R227 ;  /* 0x00005410e4807816 */ /* 0x000fe200000000e3 */
[----:B------:R-:W3:Y:S01]  /*5320*/  LDSM.16.MT88.4 R80, [R56+0x1c000] ;  /* 0x01c000003850783b */ /* 0x000ee20000004200 */
[----:B------:R-:W-:Y:S01]  /*5330*/  PRMT R129, R222, 0x5410, R221 ;  /* 0x00005410de817816 */ /* 0x000fe200000000dd */
[----:B------:R-:W4:Y:S01]  /*5340*/  MUFU.EX2 R223, R223 ;  /* 0x000000df00df7308 */ /* 0x000f220000000800 */
[----:B------:R-:W-:Y:S01]  /*5350*/  PRMT R17, R99, 0x5410, R63 ;  /* 0x0000541063117816 */ /* 0x000fe2000000003f */
[----:B------:R-:W-:Y:S01]  /*5360*/  LDSM.16.MT88.4 R112, [R56+0x1e000] ;  /* 0x01e000003870783b */ /* 0x000fe20000004200 */
[----:B------:R-:W-:Y:S01]  /*5370*/  PRMT R62, R64, 0x7771, RZ ;  /* 0x00007771403e7816 */ /* 0x000fe200000000ff */
[----:B------:R-:W-:Y:S01]  /*5380*/  MUFU.EX2 R224, R224 ;  /* 0x000000e000e07308 */ /* 0x000fe20000000800 */
[----:B------:R-:W-:Y:S01]  /*5390*/  LOP3.LUT R18, R16, 0xff, RZ, 0xc0, !PT ;  /* 0x000000ff10127812 */ /* 0x000fe200078ec0ff */
[--C-:B------:R-:W-:Y:S01]  /*53a0*/  FFMA.FTZ R217, R38, UR17, -R55.reuse ;  /* 0x0000001126d97c23 */ /* 0x100fe20008010837 */
[----:B------:R-:W-:Y:S01]  /*53b0*/  LOP3.LUT R90, R96, 0xff, RZ, 0xc0, !PT ;  /* 0x000000ff605a7812 */ /* 0x000fe200078ec0ff */
[----:B------:R-:W3:Y:S01]  /*53c0*/  MUFU.EX2 R220, R220 ;  /* 0x000000dc00dc7308 */ /* 0x000ee20000000800 */
[----:B------:R-:W-:Y:S01]  /*53d0*/  SHF.R.U32.HI R126, RZ, 0x8, R126 ;  /* 0x00000008ff7e7819 */ /* 0x000fe2000001167e */
[----:B------:R-:W-:Y:S01]  /*53e0*/  FFMA.FTZ R212, R39, UR17, -R55 ;  /* 0x0000001127d47c23 */ /* 0x000fe20008010837 */
[----:B--2---:R-:W-:Y:S01]  /*53f0*/  F2FP.BF16.F32.PACK_AB R216, R236, R120 ;  /* 0x00000078ecd8723e */ /* 0x004fe200000010ff */
[--C-:B------:R-:W-:Y:S01]  /*5400*/  FFMA.FTZ R218, R36, UR17, -R67.reuse ;  /* 0x0000001124da7c23 */ /* 0x100fe20008010843 */
[----:B-1----:R-:W-:Y:S01]  /*5410*/  F2FP.BF16.F32.PACK_AB R211, R127, R103 ;  /* 0x000000677fd3723e */ /* 0x002fe200000010ff */
[--C-:B------:R-:W-:Y:S01]  /*5420*/  FFMA.FTZ R214, R37, UR17, -R67.reuse ;  /* 0x0000001125d67c23 */ /* 0x100fe20008010843 */
[----:B------:R-:W-:Y:S01]  /*5430*/  F2FP.BF16.F32.PACK_AB R207, R230, R234 ;  /* 0x000000eae6cf723e */ /* 0x000fe200000010ff */
[--C-:B------:R-:W-:Y:S01]  /*5440*/  FFMA.FTZ R213, R24, UR17, -R67.reuse ;  /* 0x0000001118d57c23 */ /* 0x100fe20008010843 */
[----:B------:R-:W-:Y:S01]  /*5450*/  LOP3.LUT R128, R128, R5, RZ, 0xc0, !PT ;  /* 0x0000000580807212 */ /* 0x000fe200078ec0ff */
[----:B------:R-:W-:Y:S01]  /*5460*/  FFMA.FTZ R203, R25, UR17, -R67 ;  /* 0x0000001119cb7c23 */ /* 0x000fe20008010843 */
[----:B------:R-:W-:Y:S01]  /*5470*/  LOP3.LUT R129, R129, R4, RZ, 0xc0, !PT ;  /* 0x0000000481817212 */ /* 0x000fe200078ec0ff */
[----:B------:R-:W-:Y:S01]  /*5480*/  MUFU.EX2 R217, R217 ;  /* 0x000000d900d97308 */ /* 0x000fe20000000800 */
[----:B------:R-:W1:Y:S01]  /*5490*/  LDSM.16.MT88.4 R4, [R56+0x18800] ;  /* 0x018800003804783b */ /* 0x000e620000004200 */
[----:B------:R-:W-:Y:S01]  /*54a0*/  LOP3.LUT R17, R17, 0xff00ff, RZ, 0xc0, !PT ;  /* 0x00ff00ff11117812 */ /* 0x000fe200078ec0ff */
[----:B------:R-:W-:Y:S01]  /*54b0*/  FFMA.FTZ R202, R26, UR17, -R55 ;  /* 0x000000111aca7c23 */ /* 0x000fe20008010837 */
[----:B------:R-:W-:Y:S01]  /*54c0*/  PRMT R18, R18, 0x5410, R62 ;  /* 0x0000541012127816 */ /* 0x000fe2000000003e */
[----:B------:R-:W2:Y:S01]  /*54d0*/  MUFU.EX2 R212, R212 ;  /* 0x000000d400d47308 */ /* 0x000ea20000000800 */
[----:B------:R-:W-:Y:S01]  /*54e0*/  PRMT R16, R90, 0x5410, R126 ;  /* 0x000054105a107816 */ /* 0x000fe2000000007e */
[----:B------:R-:W-:Y:S01]  /*54f0*/  LDSM.16.MT88.4 R36, [R56+0x19000] ;  /* 0x019000003824783b */ /* 0x000fe20000004200 */
[----:B------:R-:W-:Y:S01]  /*5500*/  PRMT R215, R216, 0x7632, R215 ;  /* 0x00007632d8d77816 */ /* 0x000fe200000000d7 */
[----:B------:R-:W-:Y:S01]  /*5510*/  MUFU.EX2 R218, R218 ;  /* 0x000000da00da7308 */ /* 0x000fe20000000800 */
[----:B------:R-:W-:Y:S01]  /*5520*/  PRMT R210, R211, 0x7632, R210 ;  /* 0x00007632d3d27816 */ /* 0x000fe200000000d2 */
[----:B------:R-:W-:Y:S01]  /*5530*/  FFMA.FTZ R201, R27, UR17, -R55 ;  /* 0x000000111bc97c23 */ /* 0x000fe20008010837 */
[----:B------:R-:W-:Y:S01]  /*5540*/  PRMT R204, R207, 0x7632, R204 ;  /* 0x00007632cfcc7816 */ /* 0x000fe200000000cc */
[----:B------:R-:W2:Y:S01]  /*5550*/  MUFU.EX2 R214, R214 ;  /* 0x000000d600d67308 */ /* 0x000ea20000000800 */
[----:B------:R-:W-:Y:S01]  /*5560*/  PRMT R97, R96, 0x7632, R97 ;  /* 0x0000763260617816 */ /* 0x000fe20000000061 */
[----:B------:R-:W-:Y:S01]  /*5570*/  LDSM.16.MT88.4 R24, [R56+0x1b000] ;  /* 0x01b000003818783b */ /* 0x000fe20000004200 */
[--C-:B------:R-:W-:Y:S01]  /*5580*/  HSET2.LE.AND R18, R18, R52.reuse, PT ;  /* 0x0000003412127233 */ /* 0x100fe20003803000 */
[----:B------:R-:W-:Y:S01]  /*5590*/  MUFU.EX2 R213, R213 ;  /* 0x000000d500d57308 */ /* 0x000fe20000000800 */
[--C-:B------:R-:W-:Y:S01]  /*55a0*/  HSET2.LE.AND R17, R17, R52.reuse, PT ;  /* 0x0000003411117233 */ /* 0x100fe20003803000 */
[----:B------:R-:W-:Y:S01]  /*55b0*/  FFMA.FTZ R175, R66, UR17, -R67 ;  /* 0x0000001142af7c23 */ /* 0x000fe20008010843 */
[--C-:B------:R-:W-:Y:S01]  /*55c0*/  HSET2.LE.AND R16, R16, R52.reuse, PT ;  /* 0x0000003410107233 */ /* 0x100fe20003803000 */
[----:B------:R-:W1:Y:S01]  /*55d0*/  MUFU.EX2 R203, R203 ;  /* 0x000000cb00cb7308 */ /* 0x000e620000000800 */
[----:B------:R-:W-:Y:S01]  /*55e0*/  PRMT R130, R216, 0x5410, R215 ;  /* 0x00005410d8827816 */ /* 0x000fe200000000d7 */
[----:B------:R-:W-:Y:S01]  /*55f0*/  FFMA.FTZ R173, R59, UR17, -R67 ;  /* 0x000000113bad7c23 */ /* 0x000fe20008010843 */
[----:B------:R-:W-:Y:S01]  /*5600*/  PRMT R131, R211, 0x5410, R210 ;  /* 0x00005410d3837816 */ /* 0x000fe200000000d2 */
[----:B------:R-:W-:Y:S01]  /*5610*/  MUFU.EX2 R202, R202 ;  /* 0x000000ca00ca7308 */ /* 0x000fe20000000800 */
[----:B------:R-:W-:Y:S01]  /*5620*/  PRMT R20, R207, 0x5410, R204 ;  /* 0x00005410cf147816 */ /* 0x000fe200000000cc */
[--C-:B------:R-:W-:Y:S01]  /*5630*/  FFMA.FTZ R172, R54, UR17, -R55.reuse ;  /* 0x0000001136ac7c23 */ /* 0x100fe20008010837 */
[C---:B------:R-:W-:Y:S01]  /*5640*/  PRMT R89, R74.reuse, 0x7772, RZ ;  /* 0x000077724a597816 */ /* 0x040fe200000000ff */
[----:B------:R-:W1:Y:S01]  /*5650*/  MUFU.EX2 R201, R201 ;  /* 0x000000c900c97308 */ /* 0x000e620000000800 */
[----:B------:R-:W-:Y:S01]  /*5660*/  PRMT R98, R74, 0x7773, RZ ;  /* 0x000077734a627816 */ /* 0x000fe200000000ff */
[----:B------:R-:W-:Y:S01]  /*5670*/  FFMA.FTZ R171, R53, UR17, -R55 ;  /* 0x0000001135ab7c23 */ /* 0x000fe20008010837 */
[----:B------:R-:W-:Y:S01]  /*5680*/  SHF.R.U32.HI R96, RZ, 0x18, R96 ;  /* 0x00000018ff607819 */ /* 0x000fe20000011660 */
[----:B------:R-:W-:Y:S01]  /*5690*/  MUFU.EX2 R175, R175 ;  /* 0x000000af00af7308 */ /* 0x000fe20000000800 */
[----:B------:R-:W-:Y:S01]  /*56a0*/  LOP3.LUT R97, R97, 0xff, RZ, 0xc0, !PT ;  /* 0x000000ff61617812 */ /* 0x000fe200078ec0ff */
[--C-:B------:R-:W-:Y:S01]  /*56b0*/  FFMA.FTZ R182, R132, UR17, -R67.reuse ;  /* 0x0000001184b67c23 */ /* 0x100fe20008010843 */
[----:B----4-:R-:W-:Y:S01]  /*56c0*/  F2FP.BF16.F32.PACK_AB R200, R229, R232 ;  /* 0x000000e8e5c8723e */ /* 0x010fe200000010ff */
[----:B------:R-:W4:Y:S01]  /*56d0*/  MUFU.EX2 R173, R173 ;  /* 0x000000ad00ad7308 */ /* 0x000f220000000800 */
[----:B------:R-:W-:Y:S01]  /*56e0*/  LOP3.LUT R130, R130, R18, RZ, 0xc0, !PT ;  /* 0x0000001282827212 */ /* 0x000fe200078ec0ff */
[----:B------:R-:W-:Y:S01]  /*56f0*/  FFMA.FTZ R176, R123, UR17, -R67 ;  /* 0x000000117bb07c23 */ /* 0x000fe20008010843 */
[----:B------:R-:W-:Y:S01]  /*5700*/  LOP3.LUT R131, R131, R17, RZ, 0xc0, !PT ;  /* 0x0000001183837212 */ /* 0x000fe200078ec0ff */
[----:B------:R-:W-:Y:S01]  /*5710*/  MUFU.EX2 R172, R172 ;  /* 0x000000ac00ac7308 */ /* 0x000fe20000000800 */
[----:B------:R-:W-:Y:S01]  /*5720*/  LOP3.LUT R20, R20, R16, RZ, 0xc0, !PT ;  /* 0x0000001014147212 */ /* 0x000fe200078ec0ff */
[--C-:B------:R-:W-:Y:S01]  /*5730*/  FFMA.FTZ R181, R58, UR17, -R55.reuse ;  /* 0x000000113ab57c23 */ /* 0x100fe20008010837 */
[----:B------:R-:W4:Y:S01]  /*5740*/  LDSM.16.MT88.4 R16, [R56+0x1a800] ;  /* 0x01a800003810783b */ /* 0x000f220000004200 */
[----:B------:R-:W-:Y:S01]  /*5750*/  LOP3.LUT R23, R21, 0xff, RZ, 0xc0, !PT ;  /* 0x000000ff15177812 */ /* 0x000fe200078ec0ff */
[----:B------:R-:W4:Y:S01]  /*5760*/  MUFU.EX2 R171, R171 ;  /* 0x000000ab00ab7308 */ /* 0x000f220000000800 */
[----:B------:R-:W-:Y:S01]  /*5770*/  PRMT R22, R89, 0x5410, R98 ;  /* 0x0000541059167816 */ /* 0x000fe20000000062 */
[C---:B------:R-:W-:Y:S01]  /*5780*/  HMMA.16816.F32.BF16 R152, R128.reuse, R148, RZ ;  /* 0x000000948098723c */ /* 0x040fe200000418ff */
[----:B------:R-:W-:Y:S01]  /*5790*/  PRMT R21, R97, 0x5410, R96 ;  /* 0x0000541061157816 */ /* 0x000fe20000000060 */
[----:B------:R-:W-:Y:S01]  /*57a0*/  FFMA.FTZ R174, R57, UR17, -R55 ;  /* 0x0000001139ae7c23 */ /* 0x000fe20008010837 */
[----:B------:R-:W-:Y:S01]  /*57b0*/  PRMT R91, R74, 0x7771, RZ ;  /* 0x000077714a5b7816 */ /* 0x000fe200000000ff */
[----:B------:R-:W-:Y:S01]  /*57c0*/  MUFU.EX2 R182, R182 ;  /* 0x000000b600b67308 */ /* 0x000fe20000000800 */
[----:B------:R-:W-:Y:S01]  /*57d0*/  PRMT R199, R200, 0x7632, R199 ;  /* 0x00007632c8c77816 */ /* 0x000fe200000000c7 */
[----:B------:R-:W-:Y:S01]  /*57e0*/  IMAD.IADD R245, R167, 0x1, R0 ;  /* 0x00000001a7f57824 */ /* 0x000fe200078e0200 */
[----:B------:R-:W-:Y:S01]  /*57f0*/  F2FP.BF16.F32.PACK_AB R198, R223, R225 ;  /* 0x000000e1dfc6723e */ /* 0x000fe200000010ff */
[C---:B------:R-:W-:Y:S01]  /*5800*/  HMMA.16816.F32.BF16 R148, R128.reuse, R150, RZ ;  /* 0x000000968094723c */ /* 0x040fe200000418ff */
[----:B------:R-:W-:Y:S01]  /*5810*/  LOP3.LUT R40, R22, 0xff00ff, RZ, 0xc0, !PT ;  /* 0x00ff00ff16287812 */ /* 0x000fe200078ec0ff */
[----:B------:R-:W4:Y:S01]  /*5820*/  MUFU.EX2 R176, R176 ;  /* 0x000000b000b07308 */ /* 0x000f220000000800 */
[----:B------:R-:W-:Y:S01]  /*5830*/  HSET2.LE.AND R21, R21, R52, PT ;  /* 0x0000003415157233 */ /* 0x000fe20003803000 */
[----:B------:R-:W-:Y:S01]  /*5840*/  IMAD.IADD R219, R28, 0x1, R245 ;  /* 0x000000011cdb7824 */ /* 0x000fe200078e02f5 */
[----:B------:R-:W-:Y:S01]  /*5850*/  PRMT R22, R23, 0x5410, R91 ;  /* 0x0000541017167816 */ /* 0x000fe2000000005b */
[----:B------:R-:W-:Y:S01]  /*5860*/  MUFU.EX2 R181, R181 ;  /* 0x000000b500b57308 */ /* 0x000fe20000000800 */
[----:B------:R-:W-:Y:S01]  /*5870*/  PRMT R23, R200, 0x5410, R199 ;  /* 0x00005410c8177816 */ /* 0x000fe200000000c7 */
[----:B---3--:R-:W-:Y:S01]  /*5880*/  HMMA.16816.F32.BF16 R44, R128, R48, RZ ;  /* 0x00000030802c723c */ /* 0x008fe200000418ff */
[----:B------:R-:W-:Y:S01]  /*5890*/  PRMT R197, R198, 0x7632, R197 ;  /* 0x00007632c6c57816 */ /* 0x000fe200000000c5 */
[----:B------:R-:W3:Y:S01]  /*58a0*/  MUFU.EX2 R174, R174 ;  /* 0x000000ae00ae7308 */ /* 0x000ee20000000800 */
[----:B------:R-:W-:Y:S01]  /*58b0*/  F2FP.BF16.F32.PACK_AB R196, R220, R224 ;  /* 0x000000e0dcc4723e */ /* 0x000fe200000010ff */
[----:B------:R-:W-:Y:S01]  /*58c0*/  LDSM.16.MT88.4 R156, [R0+0x18000] ;  /* 0x01800000009c783b */ /* 0x000fe20000004200 */
[----:B------:R-:W-:-:S02]  /*58d0*/  LOP3.LUT R21, R23, R21, RZ, 0xc0, !PT ;  /* 0x0000001517157212 */ /* 0x000fc400078ec0ff */
[--C-:B------:R-:W-:Y:S01]  /*58e0*/  HSET2.LE.AND R22, R22, R52.reuse, PT ;  /* 0x0000003416167233 */ /* 0x100fe20003803000 */
[C---:B------:R-:W-:Y:S01]  /*58f0*/  HMMA.16816.F32.BF16 R76, R128.reuse, R80, RZ ;  /* 0x00000050804c723c */ /* 0x040fe200000418ff */
[----:B------:R-:W-:Y:S02]  /*5900*/  HSET2.LE.AND R23, R40, R52, PT ;  /* 0x0000003428177233 */ /* 0x000fe40003803000 */
[----:B------:R-:W-:Y:S02]  /*5910*/  PRMT R40, R198, 0x5410, R197 ;  /* 0x00005410c6287816 */ /* 0x000fe400000000c5 */
[----:B------:R-:W-:Y:S02]  /*5920*/  PRMT R195, R196, 0x7632, R195 ;  /* 0x00007632c4c37816 */ /* 0x000fe400000000c3 */
[----:B------:R-:W-:Y:S01]  /*5930*/  LOP3.LUT R22, R40, R22, RZ, 0xc0, !PT ;  /* 0x0000001628167212 */ /* 0x000fe200078ec0ff */
[----:B------:R-:W-:Y:S01]  /*5940*/  HMMA.16816.F32.BF16 R48, R128, R50, RZ ;  /* 0x000000328030723c */ /* 0x000fe200000418ff */
[----:B------:R-:W-:-:S02]  /*5950*/  PRMT R40, R196, 0x5410, R195 ;  /* 0x00005410c4287816 */ /* 0x000fc400000000c3 */
[----:B--2---:R-:W-:Y:S02]  /*5960*/  F2FP.BF16.F32.PACK_AB R192, R212, R217 ;  /* 0x000000d9d4c0723e */ /* 0x004fe400000010ff */
[----:B------:R-:W-:Y:S01]  /*5970*/  LOP3.LUT R23, R40, R23, RZ, 0xc0, !PT ;  /* 0x0000001728177212 */ /* 0x000fe200078ec0ff */
[----:B------:R-:W-:Y:S01]  /*5980*/  IMAD.U32 R40, RZ, RZ, UR27 ;  /* 0x0000001bff287e24 */ /* 0x000fe2000f8e00ff */
[----:B------:R-:W-:Y:S01]  /*5990*/  F2FP.BF16.F32.PACK_AB R194, R214, R218 ;  /* 0x000000dad6c2723e */ /* 0x000fe200000010ff */
[----:B------:R-:W-:Y:S01]  /*59a0*/  HMMA.16816.F32.BF16 R80, R128, R82, RZ ;  /* 0x000000528050723c */ /* 0x000fe200000418ff */
[----:B------:R-:W-:Y:S02]  /*59b0*/  PRMT R191, R192, 0x7632, R191 ;  /* 0x00007632c0bf7816 */ /* 0x000fe400000000bf */
[----:B------:R-:W-:Y:S02]  /*59c0*/  LOP3.LUT R40, R40, UR35, R135, 0x96, !PT ;  /* 0x0000002328287c12 */ /* 0x000fe4000f8e9687 */
[----:B------:R-:W-:-:S02]  /*59d0*/  PRMT R193, R194, 0x7632, R193 ;  /* 0x00007632c2c17816 */ /* 0x000fc400000000c1 */
[----:B-1----:R-:W-:Y:S01]  /*59e0*/  F2FP.BF16.F32.PACK_AB R190, R203, R213 ;  /* 0x000000d5cbbe723e */ /* 0x002fe200000010ff */
[C---:B------:R-:W-:Y:S01]  /*59f0*/  HMMA.16816.F32.BF16 R152, R20.reuse, R4, R152 ;  /* 0x000000041498723c */ /* 0x040fe20000041898 */
[----:B------:R-:W-:Y:S01]  /*5a00*/  IMAD.WIDE.U32 R40, R40, -0x326172a9, RZ ;  /* 0xcd9e8d5728287825 */ /* 0x000fe200078e00ff */
[----:B------:R-:W-:Y:S02]  /*5a10*/  F2FP.BF16.F32.PACK_AB R188, R201, R202 ;  /* 0x000000cac9bc723e */ /* 0x000fe400000010ff */
[----:B------:R-:W-:Y:S02]  /*5a20*/  PRMT R189, R190, 0x7632, R189 ;  /* 0x00007632bebd7816 */ /* 0x000fe400000000bd */
[----:B------:R-:W-:Y:S02]  /*5a30*/  LOP3.LUT R138, R40, UR15, R141, 0x96, !PT ;  /* 0x0000000f288a7c12 */ /* 0x000fe4000f8e968d */
[----:B------:R-:W-:Y:S01]  /*5a40*/  HMMA.16816.F32.BF16 R148, R20, R6, R148 ;  /* 0x000000061494723c */ /* 0x000fe20000041894 */
[----:B------:R-:W1:Y:S01]  /*5a50*/  LDSM.16.MT88.4 R4, [R56+0x1c800] ;  /* 0x01c800003804783b */ /* 0x000e620000004200 */
[----:B------:R-:W-:Y:S01]  /*5a60*/  PRMT R187, R188, 0x7632, R187 ;  /* 0x00007632bcbb7816 */ /* 0x000fe200000000bb */
[----:B------:R-:W-:Y:S01]  /*5a70*/  IMAD.WIDE.U32 R138, R138, -0x2daee0ad, RZ ;  /* 0xd2511f538a8a7825 */ /* 0x000fe200078e00ff */
[----:B----4-:R-:W-:-:S02]  /*5a80*/  F2FP.BF16.F32.PACK_AB R180, R173, R175 ;  /* 0x000000afadb4723e */ /* 0x010fc400000010ff */
[----:B------:R-:W-:Y:S02]  /*5a90*/  F2FP.BF16.F32.PACK_AB R178, R171, R172 ;  /* 0x000000acabb2723e */ /* 0x000fe400000010ff */
[C---:B------:R-:W-:Y:S01]  /*5aa0*/  HMMA.16816.F32.BF16 R44, R20.reuse, R16, R44 ;  /* 0x00000010142c723c */ /* 0x040fe2000004182c */
[----:B------:R-:W-:Y:S02]  /*5ab0*/  LOP3.LUT R16, R110, UR16, R41, 0x96, !PT ;  /* 0x000000106e107c12 */ /* 0x000fe4000f8e9629 */
[----:B------:R-:W2:Y:S01]  /*5ac0*/  LDSM.16.MT88.4 R40, [R56+0x1e800] ;  /* 0x01e800003828783b */ /* 0x000ea20000004200 */
[----:B------:R-:W-:Y:S02]  /*5ad0*/  PRMT R179, R180, 0x7632, R179 ;  /* 0x00007632b4b37816 */ /* 0x000fe400000000b3 */
[----:B------:R-:W-:Y:S01]  /*5ae0*/  IMAD.WIDE.U32 R136, R16, -0x2daee0ad, RZ ;  /* 0xd2511f5310887825 */ /* 0x000fe200078e00ff */
[----:B------:R-:W-:Y:S01]  /*5af0*/  PRMT R177, R178, 0x7632, R177 ;  /* 0x00007632b2b17816 */ /* 0x000fe200000000b1 */
[----:B------:R-:W-:Y:S01]  /*5b00*/  HMMA.16816.F32.BF16 R48, R20, R18, R48 ;  /* 0x000000121430723c */ /* 0x000fe20000041830 */
[----:B------:R-:W-:-:S02]  /*5b10*/  F2FP.BF16.F32.PACK_AB R186, R176, R182 ;  /* 0x000000b6b0ba723e */ /* 0x000fc400000010ff */
[----:B------:R-:W-:Y:S02]  /*5b20*/  LOP3.LUT R16, R108, UR26, R137, 0x96, !PT ;  /* 0x0000001a6c107c12 */ /* 0x000fe4000f8e9689 */
[----:B------:R-:W-:Y:S02]  /*5b30*/  LOP3.LUT R136, R136, UR22, R139, 0x96, !PT ;  /* 0x0000001688887c12 */ /* 0x000fe4000f8e968b */
[----:B------:R-:W-:Y:S01]  /*5b40*/  PRMT R185, R186, 0x7632, R185 ;  /* 0x00007632bab97816 */ /* 0x000fe200000000b9 */
[----:B------:R-:W-:Y:S01]  /*5b50*/  IMAD.WIDE.U32 R134, R16, -0x326172a9, RZ ;  /* 0xcd9e8d5710867825 */ /* 0x000fe200078e00ff */
[----:B------:R-:W-:Y:S01]  /*5b60*/  HMMA.16816.F32.BF16 R108, R128, R112, RZ ;  /* 0x00000070806c723c */ /* 0x000fe200000418ff */
[----:B---3--:R-:W-:Y:S02]  /*5b70*/  F2FP.BF16.F32.PACK_AB R184, R174, R181 ;  /* 0x000000b5aeb8723e */ /* 0x008fe400000010ff */
[----:B------:R-:W-:Y:S01]  /*5b80*/  IMAD.WIDE.U32 R136, R136, -0x326172a9, RZ ;  /* 0xcd9e8d5788887825 */ /* 0x000fe200078e00ff */
[----:B------:R-:W-:-:S02]  /*5b90*/  LOP3.LUT R16, R140, UR14, R135, 0x96, !PT ;  /* 0x0000000e8c107c12 */ /* 0x000fc4000f8e9687 */
[----:B------:R-:W-:Y:S01]  /*5ba0*/  PRMT R183, R184, 0x7632, R183 ;  /* 0x00007632b8b77816 */ /* 0x000fe200000000b7 */
[----:B------:R-:W3:Y:S01]  /*5bb0*/  LDSM.16.MT88.4 R140, [R245+0x18000] ;  /* 0x01800000f58c783b */ /* 0x000ee20000004200 */
[----:B------:R-:W-:Y:S01]  /*5bc0*/  LOP3.LUT R134, R134, UR13, R137, 0x96, !PT ;  /* 0x0000000d86867c12 */ /* 0x000fe2000f8e9689 */
[----:B------:R-:W-:Y:S01]  /*5bd0*/  IMAD.WIDE.U32 R16, R16, -0x2daee0ad, RZ ;  /* 0xd2511f5310107825 */ /* 0x000fe200078e00ff */
[----:B------:R-:W-:Y:S01]  /*5be0*/  HMMA.16816.F32.BF16 R112, R128, R114, RZ ;  /* 0x000000728070723c */ /* 0x000fe200000418ff */
[----:B------:R-:W-:Y:S02]  /*5bf0*/  LOP3.LUT R61, R61, 0xffff, RZ, 0xc0, !PT ;  /* 0x0000ffff3d3d7812 */ /* 0x000fe400078ec0ff */
[----:B------:R-:W-:Y:S01]  /*5c00*/  IMAD.WIDE.U32 R134, R134, -0x2daee0ad, RZ ;  /* 0xd2511f5386867825 */ /* 0x000fe200078e00ff */
[----:B------:R-:W-:Y:S02]  /*5c10*/  LOP3.LUT R138, R138, UR19, R17, 0x96, !PT ;  /* 0x000000138a8a7c12 */ /* 0x000fe4000f8e9611 */
[----:B------:R-:W-:-:S02]  /*5c20*/  ISETP.GT.U32.AND P2, PT, R62, UR6, PT ;  /* 0x000000063e007c0c */ /* 0x000fc4000bf44070 */
[C---:B-1----:R-:W-:Y:S01]  /*5c30*/  HMMA.16816.F32.BF16 R76, R20.reuse, R4, R76 ;  /* 0x00000004144c723c */ /* 0x042fe2000004184c */
[----:B------:R-:W-:Y:S01]  /*5c40*/  LOP3.LUT R4, R16, UR18, R135, 0x96, !PT ;  /* 0x0000001210047c12 */ /* 0x000fe2000f8e9687 */
[----:B------:R-:W-:Y:S01]  /*5c50*/  IMAD.WIDE.U32 R138, R138, -0x326172a9, RZ ;  /* 0xcd9e8d578a8a7825 */ /* 0x000fe200078e00ff */
[----:B------:R-:W-:Y:S02]  /*5c60*/  ISETP.GT.U32.AND P0, PT, R63, UR6, PT ;  /* 0x000000063f007c0c */ /* 0x000fe4000bf04070 */
[----:B------:R-:W-:Y:S01]  /*5c70*/  ISETP.LE.U32.AND P1, PT, R60, UR6, PT ;  /* 0x000000063c007c0c */ /* 0x000fe2000bf23070 */
[----:B------:R-:W-:Y:S01]  /*5c80*/  IMAD.WIDE.U32 R208, R4, -0x326172a9, RZ ;  /* 0xcd9e8d5704d07825 */ /* 0x000fe200078e00ff */
[----:B------:R-:W-:Y:S01]  /*5c90*/  PRMT R4, R194, 0x5410, R193 ;  /* 0x00005410c2047816 */ /* 0x000fe200000000c1 */
[----:B--2---:R-:W-:Y:S01]  /*5ca0*/  HMMA.16816.F32.BF16 R108, R20, R40, R108 ;  /* 0x00000028146c723c */ /* 0x004fe2000004186c */
[----:B------:R-:W-:Y:S01]  /*5cb0*/  LOP3.LUT R136, R136, UR12, R139, 0x96, !PT ;  /* 0x0000000c88887c12 */ /* 0x000fe2000f8e968b */
[----:B------:R-:W-:Y:S01]  /*5cc0*/  IMAD.MOV.U32 R17, RZ, RZ, R208 ;  /* 0x000000ffff117224 */ /* 0x000fe200078e00d0 */
[----:B------:R-:W-:-:S02]  /*5cd0*/  LOP3.LUT R122, R138, UR7, R209, 0x96, !PT ;  /* 0x000000078a7a7c12 */ /* 0x000fc4000f8e96d1 */
[----:B------:R-:W-:Y:S01]  /*5ce0*/  PRMT R244, R208, 0x7771, RZ ;  /* 0x00007771d0f47816 */ /* 0x000fe200000000ff */
[----:B------:R-:W-:Y:S01]  /*5cf0*/  IMAD.WIDE.U32 R12, R136, -0x2daee0ad, RZ ;  /* 0xd2511f53880c7825 */ /* 0x000fe200078e00ff */
[C---:B------:R-:W-:Y:S01]  /*5d00*/  PRMT R121, R122.reuse, 0x7632, R121 ;  /* 0x000076327a797816 */ /* 0x040fe20000000079 */
[C---:B------:R-:W-:Y:S01]  /*5d10*/  HMMA.16816.F32.BF16 R80, R20.reuse, R6, R80 ;  /* 0x000000061450723c */ /* 0x040fe20000041850 */
[C---:B------:R-:W-:Y:S02]  /*5d20*/  LOP3.LUT R235, R122.reuse, 0xffff, RZ, 0xc0, !PT ;  /* 0x0000ffff7aeb7812 */ /* 0x040fe400078ec0ff */
[----:B------:R-:W-:Y:S02]  /*5d30*/  LOP3.LUT R241, R122, 0xff, RZ, 0xc0, !PT ;  /* 0x000000ff7af17812 */ /* 0x000fe400078ec0ff */
        /* <DEDUP_REMOVED lines=17> */
[----:B---3--:R-:W-:Y:S01]  /*5e50*/  HMMA.16816.F32.BF16 R144, R128, R140, RZ ;  /* 0x0000008c8090723c */ /* 0x008fe200000418ff */
[----:B------:R-:W-:-:S02]  /*5e60*/  LOP3.LUT R19, R19, 0xff00ff, RZ, 0xc0, !PT ;  /* 0x00ff00ff13137812 */ /* 0x000fc400078ec0ff */
[----:B------:R-:W-:Y:S02]  /*5e70*/  LOP3.LUT R17, R17, R40, RZ, 0xc0, !PT ;  /* 0x0000002811117212 */ /* 0x000fe400078ec0ff */
[----:B------:R-:W-:Y:S02]  /*5e80*/  PRMT R40, R190, 0x5410, R189 ;  /* 0x00005410be287816 */ /* 0x000fe400000000bd */
[----:B------:R-:W-:Y:S01]  /*5e90*/  LOP3.LUT R16, R4, R16, RZ, 0xc0, !PT ;  /* 0x0000001004107212 */ /* 0x000fe200078ec0ff */
[----:B------:R-:W-:Y:S01]  /*5ea0*/  HMMA.16816.F32.BF16 R140, R128, R142, RZ ;  /* 0x0000008e808c723c */ /* 0x000fe200000418ff */
[----:B------:R-:W1:Y:S01]  /*5eb0*/  LDSM.16.MT88.4 R4, [R56+0x1d000] ;  /* 0x01d000003804783b */ /* 0x000e620000004200 */
[----:B------:R-:W-:Y:S02]  /*5ec0*/  HSET2.LE.AND R19, R19, R52, PT ;  /* 0x0000003413137233 */ /* 0x000fe40003803000 */
[----:B------:R-:W-:Y:S02]  /*5ed0*/  LOP3.LUT R18, R40, R18, RZ, 0xc0, !PT ;  /* 0x0000001228127212 */ /* 0x000fe400078ec0ff */
[----:B------:R-:W-:-:S02]  /*5ee0*/  PRMT R40, R188, 0x5410, R187 ;  /* 0x00005410bc287816 */ /* 0x000fc400000000bb */
[----:B------:R-:W-:Y:S02]  /*5ef0*/  PRMT R123, R12, 0x7771, RZ ;  /* 0x000077710c7b7816 */ /* 0x000fe400000000ff */
[----:B------:R-:W-:Y:S02]  /*5f00*/  LOP3.LUT R19, R40, R19, RZ, 0xc0, !PT ;  /* 0x0000001328137212 */ /* 0x000fe400078ec0ff */
[C---:B------:R-:W-:Y:S01]  /*5f10*/  PRMT R239, R12.reuse, 0x7772, RZ ;  /* 0x000077720cef7816 */ /* 0x040fe200000000ff */
[----:B------:R-:W2:Y:S01]  /*5f20*/  LDSM.16.MT88.4 R40, [R0+0x18800] ;  /* 0x018800000028783b */ /* 0x000ea20000004200 */
[----:B------:R-:W-:Y:S02]  /*5f30*/  PRMT R240, R12, 0x7773, RZ ;  /* 0x000077730cf07816 */ /* 0x000fe400000000ff */
[----:B------:R-:W-:Y:S01]  /*5f40*/  LOP3.LUT R134, R134, UR4, R13, 0x96, !PT ;  /* 0x0000000486867c12 */ /* 0x000fe2000f8e960d */
[----:B------:R-:W-:Y:S01]  /*5f50*/  HMMA.16816.F32.BF16 R152, R16, R36, R152 ;  /* 0x000000241098723c */ /* 0x000fe20000041898 */
[----:B------:R-:W-:-:S02]  /*5f60*/  ISETP.LE.U32.AND P4, PT, R61, UR6, PT ;  /* 0x000000063d007c0c */ /* 0x000fc4000bf83070 */
[C---:B------:R-:W-:Y:S02]  /*5f70*/  LOP3.LUT R226, R134.reuse, 0xffff, RZ, 0xc0, !PT ;  /* 0x0000ffff86e27812 */ /* 0x040fe400078ec0ff */
[C---:B------:R-:W-:Y:S02]  /*5f80*/  LOP3.LUT R238, R134.reuse, 0xff, RZ, 0xc0, !PT ;  /* 0x000000ff86ee7812 */ /* 0x040fe400078ec0ff */
[----:B------:R-:W-:Y:S01]  /*5f90*/  SHF.R.U32.HI R226, RZ, 0x8, R226 ;  /* 0x00000008ffe27819 */ /* 0x000fe200000116e2 */
[C---:B------:R-:W-:Y:S01]  /*5fa0*/  HMMA.16816.F32.BF16 R148, R16.reuse, R38, R148 ;  /* 0x000000261094723c */ /* 0x040fe20000041894 */
[----:B------:R-:W3:Y:S01]  /*5fb0*/  LDSM.16.MT88.4 R36, [R56+0x1f000] ;  /* 0x01f000003824783b */ /* 0x000ee20000004200 */
[----:B------:R-:W-:Y:S02]  /*5fc0*/  PRMT R231, R134, 0x7632, R231 ;  /* 0x0000763286e77816 */ /* 0x000fe400000000e7 */
[----:B------:R-:W-:Y:S02]  /*5fd0*/  SHF.R.U32.HI R237, RZ, 0x18, R134 ;  /* 0x00000018ffed7819 */ /* 0x000fe40000011686 */
[----:B------:R-:W-:Y:S01]  /*5fe0*/  LOP3.LUT R231, R231, 0xff, RZ, 0xc0, !PT ;  /* 0x000000ffe7e77812 */ /* 0x000fe200078ec0ff */
[----:B------:R-:W4:Y:S01]  /*5ff0*/  LDSM.16.MT88.4 R132, [R219+0x18000] ;  /* 0x01800000db84783b */ /* 0x000f220000004200 */
[----:B------:R-:W-:Y:S01]  /*6000*/  HMMA.16816.F32.BF16 R44, R16, R24, R44 ;  /* 0x00000018102c723c */ /* 0x000fe2000004182c */
[----:B------:R-:W-:-:S07]  /*6010*/  ISETP.LE.U32.AND P5, PT, R73, UR6, PT ;  /* 0x0000000649007c0c */ /* 0x000fce000bfa3070 */
[----:B-1----:R-:W-:Y:S01]  /*6020*/  HMMA.16816.F32.BF16 R76, R16, R4, R76 ;  /* 0x00000004104c723c */ /* 0x002fe2000004184c */
[----:B------:R-:W-:Y:S01]  /*6030*/  IMAD.MOV.U32 R4, RZ, RZ, R12 ;  /* 0x000000ffff047224 */ /* 0x000fe200078e000c */
[----:B------:R-:W-:-:S05]  /*6040*/  PRMT R5, R231, 0x5410, R237 ;  /* 0x00005410e7057816 */ /* 0x000fca00000000ed */
[----:B------:R-:W-:Y:S01]  /*6050*/  HSET2.LE.AND R5, R5, R52, PT ;  /* 0x0000003405057233 */ /* 0x000fe20003803000 */
[C---:B------:R-:W-:Y:S01]  /*6060*/  HMMA.16816.F32.BF16 R48, R16.reuse, R26, R48 ;  /* 0x0000001a1030723c */ /* 0x040fe20000041830 */
[----:B------:R-:W1:Y:S07]  /*6070*/  LDSM.16.MT88.4 R24, [R56+0x19800] ;  /* 0x019800003818783b */ /* 0x000e6e0000004200 */
[----:B------:R-:W-:Y:S01]  /*6080*/  HMMA.16816.F32.BF16 R80, R16, R6, R80 ;  /* 0x000000061050723c */ /* 0x000fe20000041850 */
[----:B------:R-:W-:-:S02]  /*6090*/  LOP3.LUT R6, R4, 0xff, RZ, 0xc0, !PT ;  /* 0x000000ff04067812 */ /* 0x000fc400078ec0ff */
[----:B------:R-:W-:Y:S02]  /*60a0*/  PRMT R7, R239, 0x5410, R240 ;  /* 0x00005410ef077816 */ /* 0x000fe400000000f0 */
[----:B------:R-:W-:Y:S02]  /*60b0*/  PRMT R6, R6, 0x5410, R123 ;  /* 0x0000541006067816 */ /* 0x000fe4000000007b */
[----:B------:R-:W-:Y:S01]  /*60c0*/  LOP3.LUT R7, R7, 0xff00ff, RZ, 0xc0, !PT ;  /* 0x00ff00ff07077812 */ /* 0x000fe200078ec0ff */
[----:B--2---:R-:W-:Y:S01]  /*60d0*/  HMMA.16816.F32.BF16 R160, R20, R40, R160 ;  /* 0x0000002814a0723c */ /* 0x004fe200000418a0 */
[----:B------:R-:W-:Y:S02]  /*60e0*/  PRMT R4, R238, 0x5410, R226 ;  /* 0x00005410ee047816 */ /* 0x000fe400000000e2 */
[--C-:B------:R-:W-:Y:S02]  /*60f0*/  HSET2.LE.AND R6, R6, R52.reuse, PT ;  /* 0x0000003406067233 */ /* 0x100fe40003803000 */
[----:B------:R-:W-:-:S02]  /*6100*/  HSET2.LE.AND R7, R7, R52, PT ;  /* 0x0000003407077233 */ /* 0x000fc40003803000 */
[----:B------:R-:W-:Y:S01]  /*6110*/  HSET2.LE.AND R4, R4, R52, PT ;  /* 0x0000003404047233 */ /* 0x000fe20003803000 */
[C---:B---3--:R-:W-:Y:S01]  /*6120*/  HMMA.16816.F32.BF16 R108, R16.reuse, R36, R108 ;  /* 0x00000024106c723c */ /* 0x048fe2000004186c */
[----:B------:R-:W-:Y:S01]  /*6130*/  PRMT R36, R180, 0x5410, R179 ;  /* 0x00005410b4247816 */ /* 0x000fe200000000b3 */
[----:B------:R-:W2:Y:S03]  /*6140*/  LDSM.16.MT88.4 R52, [R56+0x1b800] ;  /* 0x01b800003834783b */ /* 0x000ea60000004200 */
[----:B------:R-:W-:Y:S02]  /*6150*/  LOP3.LUT R6, R36, R6, RZ, 0xc0, !PT ;  /* 0x0000000624067212 */ /* 0x000fe400078ec0ff */
[----:B------:R-:W-:Y:S01]  /*6160*/  PRMT R36, R178, 0x5410, R177 ;  /* 0x00005410b2247816 */ /* 0x000fe200000000b1 */
[----:B------:R-:W-:Y:S03]  /*6170*/  HMMA.16816.F32.BF16 R112, R16, R38, R112 ;  /* 0x000000261070723c */ /* 0x000fe60000041870 */
[----:B------:R-:W-:-:S02]  /*6180*/  LOP3.LUT R7, R36, R7, RZ, 0xc0, !PT ;  /* 0x0000000724077212 */ /* 0x000fc400078ec0ff */
[----:B------:R-:W-:-:S03]  /*6190*/  PRMT R36, R186, 0x5410, R185 ;  /* 0x00005410ba247816 */ /* 0x000fc600000000b9 */
[----:B----4-:R-:W-:Y:S01]  /*61a0*/  HMMA.16816.F32.BF16 R136, R128, R132, RZ ;  /* 0x000000848088723c */ /* 0x010fe200000418ff */
[----:B------:R-:W-:Y:S02]  /*61b0*/  LOP3.LUT R4, R36, R4, RZ, 0xc0, !PT ;  /* 0x0000000424047212 */ /* 0x000fe400078ec0ff */
[----:B------:R-:W-:-:S04]  /*61c0*/  PRMT R36, R184, 0x5410, R183 ;  /* 0x00005410b8247816 */ /* 0x000fc800000000b7 */
[----:B------:R-:W-:Y:S01]  /*61d0*/  LOP3.LUT R5, R36, R5, RZ, 0xc0, !PT ;  /* 0x0000000524057212 */ /* 0x000fe200078ec0ff */
[----:B------:R-:W-:Y:S01]  /*61e0*/  HMMA.16816.F32.BF16 R132, R128, R134, RZ ;  /* 0x000000868084723c */ /* 0x000fe200000418ff */
[----:B------:R-:W3:Y:S07]  /*61f0*/  LDSM.16.MT88.4 R36, [R56+0x1d800] ;  /* 0x01d800003824783b */ /* 0x000eee0000004200 */
[C---:B-1----:R-:W-:Y:S08]  /*6200*/  HMMA.16816.F32.BF16 R152, R4.reuse, R24, R152 ;  /* 0x000000180498723c */ /* 0x042ff00000041898 */
[C---:B------:R-:W-:Y:S01]  /*6210*/  HMMA.16816.F32.BF16 R148, R4.reuse, R26, R148 ;  /* 0x0000001a0494723c */ /* 0x040fe20000041894 */
[----:B------:R-:W1:Y:S04]  /*6220*/  LDSM.16.MT88.4 R24, [R56+0x1f800] ;  /* 0x01f800003818783b */ /* 0x000e680000004200 */
[----:B------:R-:W-:Y:S03]  /*6230*/  LDSM.16.MT88.4 R56, [R245+0x18800] ;  /* 0x01880000f538783b */ /* 0x000fe60000004200 */
[C---:B--2---:R-:W-:Y:S08]  /*6240*/  HMMA.16816.F32.BF16 R44, R4.reuse, R52, R44 ;  /* 0x00000034042c723c */ /* 0x044ff0000004182c */
[----:B------:R-:W-:Y:S01]  /*6250*/  HMMA.16816.F32.BF16 R48, R4, R54, R48 ;  /* 0x000000360430723c */ /* 0x000fe20000041830 */
[----:B------:R-:W2:Y:S07]  /*6260*/  LDSM.16.MT88.4 R52, [R0+0x1a000] ;  /* 0x01a000000034783b */ /* 0x000eae0000004200 */
[----:B------:R-:W-:Y:S01]  /*6270*/  HMMA.16816.F32.BF16 R156, R20, R42, R156 ;  /* 0x0000002a149c723c */ /* 0x000fe2000004189c */
[----:B------:R-:W4:Y:S07]  /*6280*/  LDSM.16.MT88.4 R40, [R0+0x1a800] ;  /* 0x01a800000028783b */ /* 0x000f2e0000004200 */
[C---:B---3--:R-:W-:Y:S08]  /*6290*/  HMMA.16816.F32.BF16 R76, R4.reuse, R36, R76 ;  /* 0x00000024044c723c */ /* 0x048ff0000004184c */
[C---:B------:R-:W-:Y:S08]  /*62a0*/  HMMA.16816.F32.BF16 R80, R4.reuse, R38, R80 ;  /* 0x000000260450723c */ /* 0x040ff00000041850 */
[C---:B-1----:R-:W-:Y:S08]  /*62b0*/  HMMA.16816.F32.BF16 R108, R4.reuse, R24, R108 ;  /* 0x00000018046c723c */ /* 0x042ff0000004186c */
[----:B------:R-:W-:Y:S01]  /*62c0*/  HMMA.16816.F32.BF16 R112, R4, R26, R112 ;  /* 0x0000001a0470723c */ /* 0x000fe20000041870 */
[----:B------:R-:W1:Y:S07]  /*62d0*/  LDSM.16.MT88.4 R24, [R219+0x18800] ;  /* 0x01880000db18783b */ /* 0x000e6e0000004200 */
[----:B--2---:R-:W-:Y:S08]  /*62e0*/  HMMA.16816.F32.BF16 R36, R128, R52, RZ ;  /* 0x000000348024723c */ /* 0x004ff000000418ff */
[C---:B------:R-:W-:Y:S08]  /*62f0*/  HMMA.16816.F32.BF16 R144, R20.reuse, R56, R144 ;  /* 0x000000381490723c */ /* 0x040ff00000041890 */
[----:B------:R-:W-:Y:S01]  /*6300*/  HMMA.16816.F32.BF16 R140, R20, R58, R140 ;  /* 0x0000003a148c723c */ /* 0x000fe2000004188c */
[----:B------:R-:W-:Y:S07]  /*6310*/  LDSM.16.MT88.4 R56, [R245+0x1a800] ;  /* 0x01a80000f538783b */ /* 0x000fee0000004200 */
[----:B------:R-:W-:Y:S08]  /*6320*/  HMMA.16816.F32.BF16 R52, R128, R54, RZ ;  /* 0x000000368034723c */ /* 0x000ff000000418ff */
[C---:B----4-:R-:W-:Y:S08]  /*6330*/  HMMA.16816.F32.BF16 R36, R20.reuse, R40, R36 ;  /* 0x000000281424723c */ /* 0x050ff00000041824 */
[C---:B-1----:R-:W-:Y:S08]  /*6340*/  HMMA.16816.F32.BF16 R136, R20.reuse, R24, R136 ;  /* 0x000000181488723c */ /* 0x042ff00000041888 */
[C---:B------:R-:W-:Y:S01]  /*6350*/  HMMA.16816.F32.BF16 R132, R20.reuse, R26, R132 ;  /* 0x0000001a1484723c */ /* 0x040fe20000041884 */
[----:B------:R-:W1:Y:S07]  /*6360*/  LDSM.16.MT88.4 R24, [R245+0x1a000] ;  /* 0x01a00000f518783b */ /* 0x000e6e0000004200 */
[----:B------:R-:W-:Y:S08]  /*6370*/  HMMA.16816.F32.BF16 R40, R20, R42, R52 ;  /* 0x0000002a1428723c */ /* 0x000ff00000041834 */
[C---:B-1----:R-:W-:Y:S08]  /*6380*/  HMMA.16816.F32.BF16 R52, R128.reuse, R24, RZ ;  /* 0x000000188034723c */ /* 0x042ff000000418ff */
[----:B------:R-:W-:-:S12]  /*6390*/  HMMA.16816.F32.BF16 R24, R128, R26, RZ ;  /* 0x0000001a8018723c */ /* 0x000fd800000418ff */
[C---:B------:R-:W-:Y:S08]  /*63a0*/  HMMA.16816.F32.BF16 R52, R20.reuse, R56, R52 ;  /* 0x000000381434723c */ /* 0x040ff00000041834 */
[----:B------:R-:W-:Y:S01]  /*63b0*/  HMMA.16816.F32.BF16 R56, R20, R58, R24 ;  /* 0x0000003a1438723c */ /* 0x000fe20000041818 */
[----:B------:R-:W-:Y:S02]  /*63c0*/  PRMT R24, R64, 0x7770, RZ ;  /* 0x0000777040187816 */ /* 0x000fe400000000ff */
[----:B------:R-:W1:Y:S02]  /*63d0*/  LDSM.16.MT88.4 R64, [R219+0x1a000] ;  /* 0x01a00000db40783b */ /* 0x000e640000004200 */
[----:B------:R-:W-:-:S02]  /*63e0*/  ISETP.LE.U32.AND P6, PT, R24, UR6, PT ;  /* 0x0000000618007c0c */ /* 0x000fc4000bfc3070 */
[----:B------:R-:W2:Y:S01]  /*63f0*/  LDSM.16.MT88.4 R24, [R219+0x1a800] ;  /* 0x01a80000db18783b */ /* 0x000ea20000004200 */
[----:B-1----:R-:W-:Y:S01]  /*6400*/  HMMA.16816.F32.BF16 R60, R128, R64, RZ ;  /* 0x00000040803c723c */ /* 0x002fe200000418ff */
[----:B------:R-:W-:Y:S02]  /*6410*/  IMAD.MOV.U32 R64, RZ, RZ, R208 ;  /* 0x000000ffff407224 */ /* 0x000fe400078e00d0 */
[----:B------:R-:W-:Y:S01]  /*6420*/  IMAD.MOV.U32 R65, RZ, RZ, R209 ;  /* 0x000000ffff417224 */ /* 0x000fe200078e00d1 */
[----:B------:R-:W-:Y:S01]  /*6430*/  ISETP.LE.U32.AND P3, PT, R72, UR6, PT ;  /* 0x0000000648007c0c */ /* 0x000fe2000bf63070 */
[----:B------:R-:W-:Y:S02]  /*6440*/  @!P5 HFMA2.BF16_V2 R71, -RZ.H0_H0, RZ.H0_H0, -R228.H0_H0 ;  /* 0x200000ffff47d231 */ /* 0x000fe400003409e4 */
[----:B------:R-:W-:Y:S02]  /*6450*/  @!P4 HFMA2.BF16_V2 R70, -RZ.H0_H0, RZ.H0_H0, -R227.H0_H0 ;  /* 0x200000ffff46c231 */ /* 0x000fe400003409e3 */
[----:B------:R-:W-:-:S11]  /*6460*/  @!P1 HFMA2.BF16_V2 R68, -RZ.H0_H0, RZ.H0_H0, -R221.H0_H0 ;  /* 0x200000ffff449231 */ /* 0x000fd600003409dd */
[----:B--2---:R-:W-:Y:S01]  /*6470*/  HMMA.16816.F32.BF16 R60, R20, R24, R60 ;  /* 0x00000018143c723c */ /* 0x004fe2000004183c */
[----:B------:R-:W-:Y:S02]  /*6480*/  IMAD.MOV.U32 R24, RZ, RZ, R64 ;  /* 0x000000ffff187224 */ /* 0x000fe400078e0040 */
[----:B------:R-:W-:Y:S02]  /*6490*/  @!P6 HFMA2.BF16_V2 R88, -RZ.H0_H0, RZ.H0_H0, -R216.H0_H0 ;  /* 0x200000ffff58e231 */ /* 0x000fe400003409d8 */
[----:B------:R-:W-:Y:S02]  /*64a0*/  IMAD.MOV.U32 R25, RZ, RZ, R65 ;  /* 0x000000ffff197224 */ /* 0x000fe400078e0041 */
[----:B------:R-:W-:Y:S02]  /*64b0*/  @P2 HFMA2.BF16_V2 R87, -RZ.H0_H0, RZ.H0_H0, -R215.H0_H0 ;  /* 0x200000ffff572231 */ /* 0x000fe400003409d7 */
[----:B------:R-:W-:Y:S01]  /*64c0*/  @P0 HFMA2.BF16_V2 R85, -RZ.H0_H0, RZ.H0_H0, -R210.H0_H0 ;  /* 0x200000ffff550231 */ /* 0x000fe200003409d2 */
[----:B------:R-:W-:Y:S01]  /*64d0*/  LOP3.LUT R126, R126, 0xffff, RZ, 0xc0, !PT ;  /* 0x0000ffff7e7e7812 */ /* 0x000fe200078ec0ff */
[----:B------:R-:W-:Y:S01]  /*64e0*/  HMMA.16816.F32.BF16 R64, R128, R66, RZ ;  /* 0x000000428040723c */ /* 0x000fe200000418ff */
[----:B------:R-:W-:Y:S01]  /*64f0*/  LOP3.LUT R226, R226, 0xffff, RZ, 0xc0, !PT ;  /* 0x0000ffffe2e27812 */ /* 0x000fe200078ec0ff */
[----:B------:R-:W-:Y:S01]  /*6500*/  USHF.L.U32 UR25, UR25, 0x3, URZ ;  /* 0x0000000319197899 */ /* 0x000fe200080006ff */
[----:B------:R-:W-:Y:S01]  /*6510*/  LOP3.LUT R235, R235, 0xffff, RZ, 0xc0, !PT ;  /* 0x0000ffffebeb7812 */ /* 0x000fe200078ec0ff */
[----:B------:R1:W5:Y:S01]  /*6520*/  LDL.LU.64 R208, [R1+0x50] ;  /* 0x0000500001d07983 */ /* 0x0003620000300a00 */
[----:B------:R-:W-:Y:S01]  /*6530*/  @!P5 PRMT R228, R71, 0x5410, RZ ;  /* 0x0000541047e4d816 */ /* 0x000fe200000000ff */
[----:B------:R-:W-:Y:S01]  /*6540*/  @!P3 HFMA2.BF16_V2 R69, -RZ.H0_H0, RZ.H0_H0, -R222.H0_H0 ;  /* 0x200000ffff45b231 */ /* 0x000fe200003409de */
[----:B------:R-:W-:-:S02]  /*6550*/  ISETP.GT.U32.AND P5, PT, R99, UR6, PT ;  /* 0x0000000663007c0c */ /* 0x000fc4000bfa4070 */
[----:B------:R-:W-:Y:S02]  /*6560*/  @!P4 PRMT R227, R70, 0x5410, RZ ;  /* 0x0000541046e3c816 */ /* 0x000fe400000000ff */
[----:B------:R-:W-:Y:S02]  /*6570*/  @!P3 PRMT R222, R69, 0x5410, RZ ;  /* 0x0000541045deb816 */ /* 0x000fe400000000ff */
[----:B------:R-:W-:Y:S02]  /*6580*/  @!P1 PRMT R221, R68, 0x5410, RZ ;  /* 0x0000541044dd9816 */ /* 0x000fe400000000ff */
[----:B------:R-:W-:Y:S02]  /*6590*/  @!P6 PRMT R216, R88, 0x5410, RZ ;  /* 0x0000541058d8e816 */ /* 0x000fe400000000ff */
[----:B------:R-:W-:Y:S02]  /*65a0*/  ISETP.GT.U32.AND P3, PT, R91, UR6, PT ;  /* 0x000000065b007c0c */ /* 0x000fe4000bf64070 */
[----:B------:R-:W-:Y:S01]  /*65b0*/  ISETP.GT.U32.AND P1, PT, R89, UR6, PT ;  /* 0x0000000659007c0c */ /* 0x000fe2000bf24070 */
[----:B------:R-:W-:Y:S01]  /*65c0*/  HMMA.16816.F32.BF16 R64, R20, R26, R64 ;  /* 0x0000001a1440723c */ /* 0x000fe20000041840 */
[----:B------:R-:W-:Y:S01]  /*65d0*/  IMAD.MOV.U32 R26, RZ, RZ, R24 ;  /* 0x000000ffff1a7224 */ /* 0x000fe200078e0018 */
[----:B------:R-:W-:Y:S01]  /*65e0*/  PRMT R24, R74, 0x7770, RZ ;  /* 0x000077704a187816 */ /* 0x000fe200000000ff */
[----:B------:R-:W-:Y:S01]  /*65f0*/  IMAD.MOV.U32 R27, RZ, RZ, R25 ;  /* 0x000000ffff1b7224 */ /* 0x000fe200078e0019 */
[----:B------:R-:W2:Y:S01]  /*6600*/  LDSM.16.MT88.4 R72, [R0+0x1c000] ;  /* 0x01c000000048783b */ /* 0x000ea20000004200 */
[----:B------:R-:W-:Y:S01]  /*6610*/  ISETP.LE.U32.AND P6, PT, R90, UR6, PT ;  /* 0x000000065a007c0c */ /* 0x000fe2000bfc3070 */
[----:B------:R-:W-:Y:S01]  /*6620*/  @P5 HFMA2.BF16_V2 R86, -RZ.H0_H0, RZ.H0_H0, -R211.H0_H0 ;  /* 0x200000ffff565231 */ /* 0x000fe200003409d3 */
[----:B------:R-:W-:Y:S01]  /*6630*/  PRMT R99, R26, 0x7770, RZ ;  /* 0x000077701a637816 */ /* 0x000fe200000000ff */
[----:B------:R-:W3:Y:S01]  /*6640*/  LDSM.16.MT88.4 R88, [R245+0x1c000] ;  /* 0x01c00000f558783b */ /* 0x000ee20000004200 */
[----:B------:R-:W-:Y:S01]  /*6650*/  ISETP.LE.U32.AND P4, PT, R24, UR6, PT ;  /* 0x0000000618007c0c */ /* 0x000fe2000bf83070 */
[----:B------:R-:W-:Y:S01]  /*6660*/  @P3 HFMA2.BF16_V2 R92, -RZ.H0_H0, RZ.H0_H0, -R197.H0_H0 ;  /* 0x200000ffff5c3231 */ /* 0x000fe200003409c5 */
[----:B------:R-:W-:Y:S01]  /*6670*/  @P2 PRMT R215, R87, 0x5410, RZ ;  /* 0x0000541057d72816 */ /* 0x000fe200000000ff */
[----:B------:R-:W4:Y:S01]  /*6680*/  LDSM.16.MT88.4 R24, [R0+0x1c800] ;  /* 0x01c800000018783b */ /* 0x000f220000004200 */
[----:B------:R-:W-:Y:S01]  /*6690*/  @P0 PRMT R210, R85, 0x5410, RZ ;  /* 0x0000541055d20816 */ /* 0x000fe200000000ff */
[----:B------:R-:W-:Y:S01]  /*66a0*/  @P1 HFMA2.BF16_V2 R102, -RZ.H0_H0, RZ.H0_H0, -R196.H0_H0 ;  /* 0x200000ffff661231 */ /* 0x000fe200003409c4 */
[----:B------:R-:W-:-:S02]  /*66b0*/  @P5 PRMT R211, R86, 0x5410, RZ ;  /* 0x0000541056d35816 */ /* 0x000fc400000000ff */
[----:B------:R-:W-:Y:S01]  /*66c0*/  ISETP.GT.U32.AND P2, PT, R98, UR6, PT ;  /* 0x0000000662007c0c */ /* 0x000fe2000bf44070 */
[----:B------:R-:W-:Y:S01]  /*66d0*/  @!P6 HFMA2.BF16_V2 R84, -RZ.H0_H0, RZ.H0_H0, -R207.H0_H0 ;  /* 0x200000ffff54e231 */ /* 0x000fe200003409cf */
[----:B------:R-:W-:Y:S02]  /*66e0*/  ISETP.LE.U32.AND P0, PT, R99, UR6, PT ;  /* 0x0000000663007c0c */ /* 0x000fe4000bf03070 */
[----:B------:R-:W-:Y:S01]  /*66f0*/  ISETP.LE.U32.AND P5, PT, R96, UR6, PT ;  /* 0x0000000660007c0c */ /* 0x000fe2000bfa3070 */
[----:B------:R-:W-:Y:S01]  /*6700*/  @!P4 HFMA2.BF16_V2 R93, -RZ.H0_H0, RZ.H0_H0, -R198.H0_H0 ;  /* 0x200000ffff5dc231 */ /* 0x000fe200003409c6 */
[----:B------:R-:W-:Y:S02]  /*6710*/  @!P6 PRMT R207, R84, 0x5410, RZ ;  /* 0x0000541054cfe816 */ /* 0x000fe400000000ff */
[----:B------:R-:W-:Y:S02]  /*6720*/  ISETP.LE.U32.AND P6, PT, R97, UR6, PT ;  /* 0x0000000661007c0c */ /* 0x000fe4000bfc3070 */
[----:B------:R-:W1:Y:S01]  /*6730*/  LDSM.16.MT88.4 R96, [R219+0x1c000] ;  /* 0x01c00000db60783b */ /* 0x000e620000004200 */
[----:B------:R-:W-:-:S02]  /*6740*/  @!P4 PRMT R198, R93, 0x5410, RZ ;  /* 0x000054105dc6c816 */ /* 0x000fc400000000ff */
[----:B------:R-:W-:Y:S01]  /*6750*/  ISETP.GT.U32.AND P4, PT, R242, UR6, PT ;  /* 0x00000006f2007c0c */ /* 0x000fe2000bf84070 */
[----:B------:R-:W-:Y:S01]  /*6760*/  FADD.FTZ R242, R107, R106 ;  /* 0x0000006a6bf27221 */ /* 0x000fe20000010000 */
[----:B------:R-:W-:Y:S01]  /*6770*/  @P3 PRMT R197, R92, 0x5410, RZ ;  /* 0x000054105cc53816 */ /* 0x000fe200000000ff */
[----:B------:R-:W-:Y:S01]  /*6780*/  @P2 HFMA2.BF16_V2 R101, -RZ.H0_H0, RZ.H0_H0, -R195.H0_H0 ;  /* 0x200000ffff652231 */ /* 0x000fe200003409c3 */
[----:B------:R-:W-:Y:S01]  /*6790*/  ISETP.LE.U32.AND P3, PT, R241, UR6, PT ;  /* 0x00000006f1007c0c */ /* 0x000fe2000bf63070 */
[----:B------:R-:W-:Y:S01]  /*67a0*/  @!P5 HFMA2.BF16_V2 R94, -RZ.H0_H0, RZ.H0_H0, -R199.H0_H0 ;  /* 0x200000ffff5ed231 */ /* 0x000fe200003409c7 */
[----:B------:R-:W-:Y:S02]  /*67b0*/  @P1 PRMT R196, R102, 0x5410, RZ ;  /* 0x0000541066c41816 */ /* 0x000fe400000000ff */
[----:B------:R-:W-:Y:S01]  /*67c0*/  @!P6 HFMA2.BF16_V2 R95, -RZ.H0_H0, RZ.H0_H0, -R200.H0_H0 ;  /* 0x200000ffff5fe231 */ /* 0x000fe200003409c8 */
[----:B--2---:R-:W-:Y:S01]  /*67d0*/  HMMA.16816.F32.BF16 R68, R128, R72, RZ ;  /* 0x000000488044723c */ /* 0x004fe200000418ff */
[----:B------:R-:W-:-:S03]  /*67e0*/  @!P5 PRMT R199, R94, 0x5410, RZ ;  /* 0x000054105ec7d816 */ /* 0x000fc600000000ff */
[----:B------:R-:W-:Y:S02]  /*67f0*/  @!P6 PRMT R200, R95, 0x5410, RZ ;  /* 0x000054105fc8e816 */ /* 0x000fe400000000ff */
[----:B------:R-:W-:Y:S01]  /*6800*/  ISETP.GT.U32.AND P5, PT, R243, UR6, PT ;  /* 0x00000006f3007c0c */ /* 0x000fe2000bfa4070 */
[----:B------:R-:W-:Y:S01]  /*6810*/  FADD.FTZ R243, R105, R104 ;  /* 0x0000006869f37221 */ /* 0x000fe20000010000 */
[----:B---3--:R-:W-:Y:S01]  /*6820*/  HMMA.16816.F32.BF16 R84, R128, R88, RZ ;  /* 0x000000588054723c */ /* 0x008fe200000418ff */
[----:B------:R-:W-:Y:S01]  /*6830*/  LDSM.16.MT88.4 R104, [R0+0x1e000] ;  /* 0x01e000000068783b */ /* 0x000fe20000004200 */
[----:B------:R-:W-:Y:S01]  /*6840*/  @P2 PRMT R195, R101, 0x5410, RZ ;  /* 0x0000541065c32816 */ /* 0x000fe200000000ff */
[----:B------:R-:W-:Y:S01]  /*6850*/  @!P3 HFMA2.BF16_V2 R100, -RZ.H0_H0, RZ.H0_H0, -R194.H0_H0 ;  /* 0x200000ffff64b231 */ /* 0x000fe200003409c2 */
[----:B------:R-:W-:Y:S01]  /*6860*/  PRMT R102, R12, 0x7770, RZ ;  /* 0x000077700c667816 */ /* 0x000fe200000000ff */
[----:B------:R-:W-:Y:S01]  /*6870*/  FADD.FTZ R242, R120, R242 ;  /* 0x000000f278f27221 */ /* 0x000fe20000010000 */
[----:B------:R-:W-:-:S02]  /*6880*/  ISETP.LE.U32.AND P1, PT, R122, UR6, PT ;  /* 0x000000067a007c0c */ /* 0x000fc4000bf23070 */
[----:B------:R-:W-:Y:S01]  /*6890*/  HMMA.16816.F32.BF16 R72, R128, R74, RZ ;  /* 0x0000004a8048723c */ /* 0x000fe200000418ff */
[----:B------:R-:W-:-:S07]  /*68a0*/  ISETP.GT.U32.AND P6, PT, R244, UR6, PT ;  /* 0x00000006f4007c0c */ /* 0x000fce000bfc4070 */
[----:B----4-:R-:W-:Y:S08]  /*68b0*/  HMMA.16816.F32.BF16 R68, R20, R24, R68 ;  /* 0x000000181444723c */ /* 0x010ff00000041844 */
[C---:B------:R-:W-:Y:S08]  /*68c0*/  HMMA.16816.F32.BF16 R88, R128.reuse, R90, RZ ;  /* 0x0000005a8058723c */ /* 0x040ff000000418ff */
[----:B-1----:R-:W-:Y:S01]  /*68d0*/  HMMA.16816.F32.BF16 R92, R128, R96, RZ ;  /* 0x00000060805c723c */ /* 0x002fe200000418ff */
[----:B------:R-:W-:Y:S01]  /*68e0*/  ISETP.LE.U32.AND P2, PT, R121, UR6, PT ;  /* 0x0000000679007c0c */ /* 0x000fe2000bf43070 */
[----:B------:R-:W-:Y:S01]  /*68f0*/  FADD.FTZ R241, R103, R243 ;  /* 0x000000f367f17221 */ /* 0x000fe20000010000 */
[----:B------:R-:W-:Y:S01]  /*6900*/  @!P3 PRMT R194, R100, 0x5410, RZ ;  /* 0x0000541064c2b816 */ /* 0x000fe200000000ff */
[----:B------:R-:W-:Y:S01]  /*6910*/  @!P0 HFMA2.BF16_V2 R117, -RZ.H0_H0, RZ.H0_H0, -R190.H0_H0 ;  /* 0x200000ffff758231 */ /* 0x000fe200003409be */
[----:B------:R-:W-:Y:S03]  /*6920*/  STG.E.U16 desc[UR28][R10.64], R228 ;  /* 0x000000e40a007986 */ /* 0x000fe6000c10151c */
[----:B------:R-:W-:Y:S01]  /*6930*/  HMMA.16816.F32.BF16 R72, R20, R26, R72 ;  /* 0x0000001a1448723c */ /* 0x000fe20000041848 */
[----:B------:R-:W1:Y:S01]  /*6940*/  LDSM.16.MT88.4 R24, [R245+0x1c800] ;  /* 0x01c80000f518783b */ /* 0x000e620000004200 */
[----:B------:R-:W-:-:S02]  /*6950*/  @P5 HFMA2.BF16_V2 R125, -RZ.H0_H0, RZ.H0_H0, -R187.H0_H0 ;  /* 0x200000ffff7d5231 */ /* 0x000fc400003409bb */
[----:B------:R-:W-:Y:S01]  /*6960*/  @P4 HFMA2.BF16_V2 R124, -RZ.H0_H0, RZ.H0_H0, -R188.H0_H0 ;  /* 0x200000ffff7c4231 */ /* 0x000fe200003409bc */
[----:B------:R-:W-:Y:S03]  /*6970*/  STG.E.U16 desc[UR28][R10.64+0x2], R227 ;  /* 0x000002e30a007986 */ /* 0x000fe6000c10151c */
[----:B------:R-:W-:Y:S01]  /*6980*/  HMMA.16816.F32.BF16 R96, R128, R98, RZ ;  /* 0x000000628060723c */ /* 0x000fe200000418ff */
[----:B------:R2:W5:Y:S07]  /*6990*/  LDL.LU.64 R12, [R1+0x48] ;  /* 0x00004800010c7983 */ /* 0x00056e0000300a00 */
[C---:B-1----:R-:W-:Y:S08]  /*69a0*/  HMMA.16816.F32.BF16 R84, R20.reuse, R24, R84 ;  /* 0x000000181454723c */ /* 0x042ff00000041854 */
[----:B------:R-:W-:Y:S01]  /*69b0*/  HMMA.16816.F32.BF16 R88, R20, R26, R88 ;  /* 0x0000001a1458723c */ /* 0x000fe20000041858 */
[----:B------:R-:W1:Y:S01]  /*69c0*/  LDSM.16.MT88.4 R24, [R219+0x1c800] ;  /* 0x01c80000db18783b */ /* 0x000e620000004200 */
[----:B------:R-:W-:Y:S01]  /*69d0*/  @!P2 HFMA2.BF16_V2 R119, -RZ.H0_H0, RZ.H0_H0, -R192.H0_H0 ;  /* 0x200000ffff77a231 */ /* 0x000fe200003409c0 */
[----:B------:R-:W-:-:S04]  /*69e0*/  ISETP.LE.U32.AND P3, PT, R102, UR6, PT ;  /* 0x0000000666007c0c */ /* 0x000fc8000bf63070 */
[----:B------:R-:W-:Y:S01]  /*69f0*/  @!P2 PRMT R192, R119, 0x5410, RZ ;  /* 0x0000541077c0a816 */ /* 0x000fe200000000ff */
[C---:B------:R-:W-:Y:S01]  /*6a00*/  HMMA.16816.F32.BF16 R100, R128.reuse, R104, RZ ;  /* 0x000000688064723c */ /* 0x040fe200000418ff */
[----:B------:R-:W-:Y:S02]  /*6a10*/  ISETP.GT.U32.AND P2, PT, R123, UR6, PT ;  /* 0x000000067b007c0c */ /* 0x000fe4000bf44070 */
[----:B------:R-:W3:Y:S05]  /*6a20*/  LDSM.16.MT88.4 R120, [R245+0x1e000] ;  /* 0x01e00000f578783b */ /* 0x000eea0000004200 */
[----:B------:R-:W-:Y:S08]  /*6a30*/  HMMA.16816.F32.BF16 R104, R128, R106, RZ ;  /* 0x0000006a8068723c */ /* 0x000ff000000418ff */
[C---:B-1----:R-:W-:Y:S08]  /*6a40*/  HMMA.16816.F32.BF16 R92, R20.reuse, R24, R92 ;  /* 0x00000018145c723c */ /* 0x042ff0000004185c */
[----:B------:R-:W-:Y:S01]  /*6a50*/  HMMA.16816.F32.BF16 R96, R20, R26, R96 ;  /* 0x0000001a1460723c */ /* 0x000fe20000041860 */
[----:B------:R-:W1:Y:S01]  /*6a60*/  LDSM.16.MT88.4 R24, [R0+0x1e800] ;  /* 0x01e800000018783b */ /* 0x000e620000004200 */
[----:B------:R-:W-:-:S02]  /*6a70*/  @!P1 HFMA2.BF16_V2 R118, -RZ.H0_H0, RZ.H0_H0, -R191.H0_H0 ;  /* 0x200000ffff769231 */ /* 0x000fc400003409bf */
[----:B------:R-:W-:Y:S01]  /*6a80*/  @P6 HFMA2.BF16_V2 R116, -RZ.H0_H0, RZ.H0_H0, -R189.H0_H0 ;  /* 0x200000ffff746231 */ /* 0x000fe200003409bd */
[----:B------:R-:W-:Y:S02]  /*6a90*/  @!P0 PRMT R190, R117, 0x5410, RZ ;  /* 0x0000541075be8816 */ /* 0x000fe400000000ff */
[----:B------:R-:W-:Y:S02]  /*6aa0*/  @!P1 PRMT R191, R118, 0x5410, RZ ;  /* 0x0000541076bf9816 */ /* 0x000fe400000000ff */
[----:B------:R-:W-:Y:S02]  /*6ab0*/  @P6 PRMT R189, R116, 0x5410, RZ ;  /* 0x0000541074bd6816 */ /* 0x000fe400000000ff */
[C---:B---3--:R-:W-:Y:S08]  /*6ac0*/  HMMA.16816.F32.BF16 R116, R128.reuse, R120, RZ ;  /* 0x000000788074723c */ /* 0x048ff000000418ff */
[----:B------:R-:W-:Y:S08]  /*6ad0*/  HMMA.16816.F32.BF16 R120, R128, R122, RZ ;  /* 0x0000007a8078723c */ /* 0x000ff000000418ff */
[C---:B-1----:R-:W-:Y:S08]  /*6ae0*/  HMMA.16816.F32.BF16 R100, R20.reuse, R24, R100 ;  /* 0x000000181464723c */ /* 0x042ff00000041864 */
[----:B------:R-:W-:Y:S01]  /*6af0*/  HMMA.16816.F32.BF16 R104, R20, R26, R104 ;  /* 0x0000001a1468723c */ /* 0x000fe20000041868 */
[----:B------:R-:W1:Y:S01]  /*6b00*/  LDSM.16.MT88.4 R24, [R245+0x1e800] ;  /* 0x01e80000f518783b */ /* 0x000e620000004200 */
[----:B------:R-:W-:-:S06]  /*6b10*/  ISETP.GT.U32.AND P1, PT, R239, UR6, PT ;  /* 0x00000006ef007c0c */ /* 0x000fcc000bf24070 */
[C---:B-1----:R-:W-:Y:S08]  /*6b20*/  HMMA.16816.F32.BF16 R116, R20.reuse, R24, R116 ;  /* 0x000000181474723c */ /* 0x042ff00000041874 */
[----:B------:R-:W-:Y:S01]  /*6b30*/  HMMA.16816.F32.BF16 R120, R20, R26, R120 ;  /* 0x0000001a1478723c */ /* 0x000fe20000041878 */
[----:B------:R-:W1:Y:S01]  /*6b40*/  LDSM.16.MT88.4 R24, [R219+0x1e000] ;  /* 0x01e00000db18783b */ /* 0x000e620000004200 */
[----:B------:R-:W-:Y:S01]  /*6b50*/  FADD.FTZ R239, R236, R242 ;  /* 0x000000f2ecef7221 */ /* 0x000fe20000010000 */
[----:B------:R-:W-:Y:S01]  /*6b60*/  FADD.FTZ R236, R127, R241 ;  /* 0x000000f17fec7221 */ /* 0x000fe20000010000 */
[----:B------:R-:W-:-:S02]  /*6b70*/  ISETP.LE.U32.AND P6, PT, R126, UR6, PT ;  /* 0x000000067e007c0c */ /* 0x000fc4000bfc3070 */
[----:B------:R-:W-:Y:S02]  /*6b80*/  @P5 PRMT R187, R125, 0x5410, RZ ;  /* 0x000054107dbb5816 */ /* 0x000fe400000000ff */
[----:B------:R-:W-:Y:S01]  /*6b90*/  @P4 PRMT R188, R124, 0x5410, RZ ;  /* 0x000054107cbc4816 */ /* 0x000fe200000000ff */
[----:B------:R-:W-:Y:S01]  /*6ba0*/  @!P3 HFMA2.BF16_V2 R233, -RZ.H0_H0, RZ.H0_H0, -R180.H0_H0 ;  /* 0x200000ffffe9b231 */ /* 0x000fe200003409b4 */
[C---:B-1----:R-:W-:Y:S08]  /*6bb0*/  HMMA.16816.F32.BF16 R124, R128.reuse, R24, RZ ;  /* 0x00000018807c723c */ /* 0x042ff000000418ff */
[----:B------:R-:W-:Y:S01]  /*6bc0*/  HMMA.16816.F32.BF16 R128, R128, R26, RZ ;  /* 0x0000001a8080723c */ /* 0x000fe200000418ff */
[----:B------:R-:W1:Y:S01]  /*6bd0*/  LDSM.16.MT88.4 R24, [R219+0x1e800] ;  /* 0x01e80000db18783b */ /* 0x000e620000004200 */
[----:B------:R-:W-:Y:S01]  /*6be0*/  @!P3 PRMT R180, R233, 0x5410, RZ ;  /* 0x00005410e9b4b816 */ /* 0x000fe200000000ff */
        /* <DEDUP_REMOVED lines=34> */
[----:B------:R-:W3:Y:S07]  /*6e10*/  LDSM.16.MT88.4 R24, [R233+0x1d000] ;  /* 0x01d00000e918783b */ /* 0x000eee0000004200 */
[C---:B-1----:R-:W-:Y:S08]  /*6e20*/  HMMA.16816.F32.BF16 R100, R16.reuse, R20, R100 ;  /* 0x000000141064723c */ /* 0x042ff00000041864 */
[C---:B------:R-:W-:Y:S01]  /*6e30*/  HMMA.16816.F32.BF16 R104, R16.reuse, R22, R104 ;  /* 0x000000161068723c */ /* 0x040fe20000041868 */
[----:B------:R-:W1:Y:S07]  /*6e40*/  LDSM.16.MT88.4 R20, [R219+0x1f000] ;  /* 0x01f00000db14783b */ /* 0x000e6e0000004200 */
[C---:B---3--:R-:W-:Y:S08]  /*6e50*/  HMMA.16816.F32.BF16 R84, R16.reuse, R24, R84 ;  /* 0x000000181054723c */ /* 0x048ff00000041854 */
[C---:B------:R-:W-:Y:S01]  /*6e60*/  HMMA.16816.F32.BF16 R88, R16.reuse, R26, R88 ;  /* 0x0000001a1058723c */ /* 0x040fe20000041858 */
[----:B------:R-:W3:Y:S07]  /*6e70*/  LDSM.16.MT88.4 R24, [R233+0x19800] ;  /* 0x01980000e918783b */ /* 0x000eee0000004200 */
[C---:B-1----:R-:W-:Y:S08]  /*6e80*/  HMMA.16816.F32.BF16 R124, R16.reuse, R20, R124 ;  /* 0x00000014107c723c */ /* 0x042ff0000004187c */
[----:B------:R-:W-:Y:S01]  /*6e90*/  HMMA.16816.F32.BF16 R128, R16, R22, R128 ;  /* 0x000000161080723c */ /* 0x000fe20000041880 */
[----:B------:R-:W1:Y:S04]  /*6ea0*/  LDSM.16.MT88.4 R16, [R0+0x19800] ;  /* 0x019800000010783b */ /* 0x000e680000004200 */
[----:B------:R-:W-:Y:S03]  /*6eb0*/  LDSM.16.MT88.4 R20, [R233+0x1f800] ;  /* 0x01f80000e914783b */ /* 0x000fe60000004200 */
[C---:B---3--:R-:W-:Y:S08]  /*6ec0*/  HMMA.16816.F32.BF16 R144, R4.reuse, R24, R144 ;  /* 0x000000180490723c */ /* 0x048ff00000041890 */
        /* <DEDUP_REMOVED lines=10> */
[----:B------:R-:W4:Y:S07]  /*6f70*/  LDSM.16.MT88.4 R20, [R0+0x1b800] ;  /* 0x01b800000014783b */ /* 0x000f2e0000004200 */
[C---:B-1----:R-:W-:Y:S08]  /*6f80*/  HMMA.16816.F32.BF16 R60, R4.reuse, R16, R60 ;  /* 0x00000010043c723c */ /* 0x042ff0000004183c */
[----:B------:R-:W-:Y:S01]  /*6f90*/  HMMA.16816.F32.BF16 R64, R4, R18, R64 ;  /* 0x000000120440723c */ /* 0x000fe20000041840 */
[----:B------:R-:W1:Y:S01]  /*6fa0*/  LDSM.16.MT88.4 R16, [R0+0x1d800] ;  /* 0x01d800000010783b */ /* 0x000e620000004200 */
[----:B------:R-:W-:Y:S01]  /*6fb0*/  FADD.FTZ R234, R234, R239 ;  /* 0x000000efeaea7221 */ /* 0x000fe20000010000 */
[----:B------:R-:W-:-:S05]  /*6fc0*/  ISETP.GT.U32.AND P0, PT, R240, UR6, PT ;  /* 0x00000006f0007c0c */ /* 0x000fca000bf04070 */
[----:B---3--:R-:W-:Y:S01]  /*6fd0*/  HMMA.16816.F32.BF16 R136, R4, R24, R136 ;  /* 0x000000180488723c */ /* 0x008fe20000041888 */
[----:B------:R-:W-:-:S07]  /*6fe0*/  FADD.FTZ R236, R232, R236 ;  /* 0x000000ece8ec7221 */ /* 0x000fce0000010000 */
[C---:B------:R-:W-:Y:S01]  /*6ff0*/  HMMA.16816.F32.BF16 R132, R4.reuse, R26, R132 ;  /* 0x0000001a0484723c */ /* 0x040fe20000041884 */
[----:B------:R-:W3:Y:S07]  /*7000*/  LDSM.16.MT88.4 R24, [R219+0x1d800] ;  /* 0x01d80000db18783b */ /* 0x000eee0000004200 */
        /* <DEDUP_REMOVED lines=8> */
[----:B------:R-:W-:Y:S01]  /*7090*/  FADD.FTZ R234, R225, R234 ;  /* 0x000000eae1ea7221 */ /* 0x000fe20000010000 */
[----:B------:R-:W-:-:S02]  /*70a0*/  ISETP.LE.U32.AND P3, PT, R237, UR6, PT ;  /* 0x00000006ed007c0c */ /* 0x000fc4000bf63070 */
[----:B------:R-:W-:Y:S01]  /*70b0*/  FADD.FTZ R236, R224, R236 ;  /* 0x000000ece0ec7221 */ /* 0x000fe20000010000 */
[----:B------:R-:W-:Y:S01]  /*70c0*/  FADD.FTZ R234, R223, R234 ;  /* 0x000000eadfea7221 */ /* 0x000fe20000010000 */
[----:B------:R-:W-:Y:S01]  /*70d0*/  ISETP.LE.U32.AND P4, PT, R238, UR6, PT ;  /* 0x00000006ee007c0c */ /* 0x000fe2000bf83070 */
[----:B------:R-:W-:Y:S02]  /*70e0*/  @P0 HFMA2.BF16_V2 R35, -RZ.H0_H0, RZ.H0_H0, -R177.H0_H0 ;  /* 0x200000ffff230231 */ /* 0x000fe400003409b1 */
[----:B------:R-:W-:Y:S01]  /*70f0*/  FADD.FTZ R236, R220, R236 ;  /* 0x000000ecdcec7221 */ /* 0x000fe20000010000 */
[----:B------:R-:W-:Y:S01]  /*7100*/  FADD.FTZ R234, R218, R234 ;  /* 0x000000eadaea7221 */ /* 0x000fe20000010000 */
[----:B------:R-:W-:Y:S02]  /*7110*/  @P2 HFMA2.BF16_V2 R165, -RZ.H0_H0, RZ.H0_H0, -R179.H0_H0 ;  /* 0x200000ffffa52231 */ /* 0x000fe400003409b3 */
[----:B------:R-:W-:Y:S01]  /*7120*/  FADD.FTZ R236, R217, R236 ;  /* 0x000000ecd9ec7221 */ /* 0x000fe20000010000 */
[----:B------:R-:W-:Y:S01]  /*7130*/  @P0 PRMT R177, R35, 0x5410, RZ ;  /* 0x0000541023b10816 */ /* 0x000fe200000000ff */
[----:B------:R-:W-:Y:S01]  /*7140*/  FADD.FTZ R234, R214, R234 ;  /* 0x000000ead6ea7221 */ /* 0x000fe20000010000 */
[----:B------:R-:W-:Y:S01]  /*7150*/  ISETP.LE.U32.AND P0, PT, R226, UR6, PT ;  /* 0x00000006e2007c0c */ /* 0x000fe2000bf03070 */
[----:B------:R-:W-:Y:S01]  /*7160*/  @!P3 HFMA2.BF16_V2 R30, -RZ.H0_H0, RZ.H0_H0, -R183.H0_H0 ;  /* 0x200000ffff1eb231 */ /* 0x000fe200003409b7 */
[----:B------:R-:W-:Y:S01]  /*7170*/  ISETP.LE.U32.AND P5, PT, R235, UR6, PT ;  /* 0x00000006eb007c0c */ /* 0x000fe2000bfa3070 */
[----:B------:R-:W-:Y:S01]  /*7180*/  FADD.FTZ R236, R212, R236 ;  /* 0x000000ecd4ec7221 */ /* 0x000fe20000010000 */
[----:B------:R-:W-:Y:S01]  /*7190*/  FADD.FTZ R234, R213, R234 ;  /* 0x000000ead5ea7221 */ /* 0x000fe20000010000 */
[----:B------:R-:W-:Y:S01]  /*71a0*/  @P2 PRMT R179, R165, 0x5410, RZ ;  /* 0x00005410a5b32816 */ /* 0x000fe200000000ff */
[----:B------:R-:W-:Y:S01]  /*71b0*/  @!P4 HFMA2.BF16_V2 R31, -RZ.H0_H0, RZ.H0_H0, -R186.H0_H0 ;  /* 0x200000ffff1fc231 */ /* 0x000fe200003409ba */
[----:B------:R-:W-:Y:S01]  /*71c0*/  ISETP.LE.U32.AND P2, PT, R231, UR6, PT ;  /* 0x00000006e7007c0c */ /* 0x000fe2000bf43070 */
[----:B------:R-:W-:Y:S01]  /*71d0*/  FADD.FTZ R236, R202, R236 ;  /* 0x000000eccaec7221 */ /* 0x000fe20000010000 */
[----:B------:R-:W-:Y:S01]  /*71e0*/  @!P3 PRMT R183, R30, 0x5410, RZ ;  /* 0x000054101eb7b816 */ /* 0x000fe200000000ff */
[----:B------:R-:W-:-:S02]  /*71f0*/  IMAD.U32 R30, RZ, RZ, UR25 ;  /* 0x00000019ff1e7e24 */ /* 0x000fc4000f8e00ff */
[----:B------:R-:W-:Y:S01]  /*7200*/  FADD.FTZ R203, R203, R234 ;  /* 0x000000eacbcb7221 */ /* 0x000fe20000010000 */
[----:B------:R-:W-:Y:S02]  /*7210*/  @!P6 HFMA2.BF16_V2 R34, -RZ.H0_H0, RZ.H0_H0, -R204.H0_H0 ;  /* 0x200000ffff22e231 */ /* 0x000fe400003409cc */
[----:B------:R-:W-:Y:S01]  /*7220*/  FADD.FTZ R201, R201, R236 ;  /* 0x000000ecc9c97221 */ /* 0x000fe20000010000 */
[----:B------:R-:W-:Y:S01]  /*7230*/  @!P4 PRMT R186, R31, 0x5410, RZ ;  /* 0x000054101fbac816 */ /* 0x000fe200000000ff */
[----:B------:R-:W-:-:S04]  /*7240*/  IMAD.WIDE R30, R30, 0x2, R10 ;  /* 0x000000021e1e7825 */ /* 0x000fc800078e020a */
[----:B------:R-:W-:Y:S01]  /*7250*/  FADD.FTZ R203, R182, R203 ;  /* 0x000000cbb6cb7221 */ /* 0x000fe20000010000 */
[----:B------:R-:W-:Y:S02]  /*7260*/  @!P0 HFMA2.BF16_V2 R29, -RZ.H0_H0, RZ.H0_H0, -R185.H0_H0 ;  /* 0x200000ffff1d8231 */ /* 0x000fe400003409b9 */
[----:B------:R-:W-:Y:S01]  /*7270*/  FADD.FTZ R201, R181, R201 ;  /* 0x000000c9b5c97221 */ /* 0x000fe20000010000 */
[----:B------:R-:W-:Y:S01]  /*7280*/  @!P5 HFMA2.BF16_V2 R33, -RZ.H0_H0, RZ.H0_H0, -R193.H0_H0 ;  /* 0x200000ffff21d231 */ /* 0x000fe200003409c1 */
[----:B------:R-:W-:Y:S01]  /*7290*/  @!P6 PRMT R204, R34, 0x5410, RZ ;  /* 0x0000541022cce816 */ /* 0x000fe200000000ff */
[----:B------:R-:W-:Y:S01]  /*72a0*/  FADD.FTZ R203, R176, R203 ;  /* 0x000000cbb0cb7221 */ /* 0x000fe20000010000 */
[----:B------:R-:W-:Y:S01]  /*72b0*/  STG.E.U16 desc[UR28][R30.64], R222 ;  /* 0x000000de1e007986 */ /* 0x000fe2000c10151c */
[----:B------:R-:W-:Y:S01]  /*72c0*/  @!P0 PRMT R185, R29, 0x5410, RZ ;  /* 0x000054101db98816 */ /* 0x000fe200000000ff */
[----:B---3--:R-:W-:Y:S01]  /*72d0*/  HMMA.16816.F32.BF16 R92, R4, R24, R92 ;  /* 0x00000018045c723c */ /* 0x008fe2000004185c */
[----:B------:R-:W-:Y:S01]  /*72e0*/  FADD.FTZ R201, R174, R201 ;  /* 0x000000c9aec97221 */ /* 0x000fe20000010000 */
[----:B------:R-:W-:Y:S01]  /*72f0*/  STG.E.U16 desc[UR28][R30.64+0x2], R221 ;  /* 0x000002dd1e007986 */ /* 0x000fe2000c10151c */
[----:B------:R-:W-:Y:S01]  /*7300*/  @!P5 PRMT R193, R33, 0x5410, RZ ;  /* 0x0000541021c1d816 */ /* 0x000fe200000000ff */
[----:B------:R-:W-:-:S02]  /*7310*/  @!P2 HFMA2.BF16_V2 R28, -RZ.H0_H0, RZ.H0_H0, -R184.H0_H0 ;  /* 0x200000ffff1ca231 */ /* 0x000fc400003409b8 */
[----:B------:R-:W-:Y:S02]  /*7320*/  STG.E.U16 desc[UR28][R10.64+0x10], R216 ;  /* 0x000010d80a007986 */ /* 0x000fe4000c10151c */
[C---:B------:R-:W-:Y:S02]  /*7330*/  HMMA.16816.F32.BF16 R96, R4.reuse, R26, R96 ;  /* 0x0000001a0460723c */ /* 0x040fe40000041860 */
[----:B------:R-:W-:Y:S01]  /*7340*/  STG.E.U16 desc[UR28][R10.64+0x12], R215 ;  /* 0x000012d70a007986 */ /* 0x000fe2000c10151c */
[----:B------:R-:W-:Y:S01]  /*7350*/  FADD.FTZ R203, R175, R203 ;  /* 0x000000cbafcb7221 */ /* 0x000fe20000010000 */
[----:B------:R-:W-:Y:S02]  /*7360*/  @P1 HFMA2.BF16_V2 R164, -RZ.H0_H0, RZ.H0_H0, -R178.H0_H0 ;  /* 0x200000ffffa41231 */ /* 0x000fe400003409b2 */
[----:B------:R-:W-:Y:S02]  /*7370*/  STG.E.U16 desc[UR28][R30.64+0x12], R210 ;  /* 0x000012d21e007986 */ /* 0x000fe4000c10151c */
[----:B----4-:R-:W-:Y:S02]  /*7380*/  HMMA.16816.F32.BF16 R100, R4, R20, R100 ;  /* 0x000000140464723c */ /* 0x010fe40000041864 */
[----:B------:R-:W-:Y:S01]  /*7390*/  STG.E.U16 desc[UR28][R30.64+0x10], R211 ;  /* 0x000010d31e007986 */ /* 0x000fe2000c10151c */
[----:B------:R-:W-:-:S03]  /*73a0*/  FADD.FTZ R201, R172, R201 ;  /* 0x000000c9acc97221 */ /* 0x000fc60000010000 */
[----:B------:R-:W-:Y:S02]  /*73b0*/  STG.E.U16 desc[UR28][R10.64+0x20], R207 ;  /* 0x000020cf0a007986 */ /* 0x000fe4000c10151c */
[C---:B------:R-:W-:Y:S02]  /*73c0*/  HMMA.16816.F32.BF16 R104, R4.reuse, R22, R104 ;  /* 0x000000160468723c */ /* 0x040fe40000041868 */
[----:B------:R-:W-:Y:S06]  /*73d0*/  STG.E.U16 desc[UR28][R10.64+0x22], R204 ;  /* 0x000022cc0a007986 */ /* 0x000fec000c10151c */
        /* <DEDUP_REMOVED lines=9> */
[----:B------:R-:W-:-:S03]  /*7470*/  @P1 PRMT R178, R164, 0x5410, RZ ;  /* 0x00005410a4b21816 */ /* 0x000fc600000000ff */
[----:B------:R-:W-:Y:S01]  /*7480*/  STG.E.U16 desc[UR28][R30.64+0x30], R196 ;  /* 0x000030c41e007986 */ /* 0x000fe2000c10151c */
[----:B------:R-:W-:-:S03]  /*7490*/  FADD.FTZ R231, R171, R201 ;  /* 0x000000c9abe77221 */ /* 0x000fc60000010000 */
[----:B------:R-:W-:Y:S04]  /*74a0*/  STG.E.U16 desc[UR28][R30.64+0x32], R195 ;  /* 0x000032c31e007986 */ /* 0x000fe8000c10151c */
        /* <DEDUP_REMOVED lines=23> */
[----:B------:R-:W3:Y:S01]  /*7620*/  LDL R244, [R1+0x30] ;  /* 0x0000300001f47983 */ /* 0x000ee20000100800 */
[----:B------:R-:W-:Y:S01]  /*7630*/  UIADD3 UR25, UPT, UPT, UR24, -0x2, URZ ;  /* 0xfffffffe18197890 */ /* 0x000fe2000fffe0ff */
[----:B------:R-:W-:-:S04]  /*7640*/  DEPBAR.LE SB0, 0x0 ;  /* 0x000080000000791a */ /* 0x000fc80000000000 */
[----:B------:R-:W-:Y:S01]  /*7650*/  UIMAD.WIDE.U32 UR30, UR25, UR8, URZ ;  /* 0x00000008191e72a5 */ /* 0x000fe2000f8e00ff */
[----:B------:R-:W-:Y:S01]  /*7660*/  LOP3.LUT R164, R170, R169, RZ, 0xfc, !PT ;  /* 0x000000a9aaa47212 */ /* 0x000fe200078efcff */
[----:B------:R-:W1:Y:S01]  /*7670*/  LDCU UR19, c[0x0][0x440] ;  /* 0x00008800ff1377ac */ /* 0x000e620008000800 */
[----:B------:R-:W-:Y:S02]  /*7680*/  ISETP.NE.AND P4, PT, R168, RZ, PT ;  /* 0x000000ffa800720c */ /* 0x000fe40003f85270 */
[----:B------:R-:W-:Y:S01]  /*7690*/  LEA R164, R164, UR5, 0x1 ;  /* 0x00000005a4a47c11 */ /* 0x000fe2000f8e08ff */
[----:B------:R-:W-:Y:S01]  /*76a0*/  USHF.L.U32 UR26, UR30, 0x6, URZ ;  /* 0x000000061e1a7899 */ /* 0x000fe200080006ff */
[----:B------:R-:W-:Y:S01]  /*76b0*/  IMAD.U32 R20, RZ, RZ, UR30 ;  /* 0x0000001eff147e24 */ /* 0x000fe2000f8e00ff */
[----:B------:R-:W-:Y:S01]  /*76c0*/  UIMAD UR25, UR25, UR9, UR31 ;  /* 0x00000009191972a4 */ /* 0x000fe2000f8e021f */
[----:B------:R-:W-:Y:S01]  /*76d0*/  IMAD.U32 R21, RZ, RZ, UR31 ;  /* 0x0000001fff157e24 */ /* 0x000fe2000f8e00ff */
[----:B------:R-:W-:Y:S01]  /*76e0*/  ULEA UR26, UP0, UR8, UR26, 0x5 ;  /* 0x0000001a081a7291 */ /* 0x000fe2000f8028ff */
[----:B-----5:R-:W-:Y:S01]  /*76f0*/  SEL R165, R12, 0xffffffe0, !P4 ;  /* 0xffffffe00ca57807 */ /* 0x020fe20006000000 */
[----:B------:R-:W-:Y:S01]  /*7700*/  USHF.L.U64.HI UR22, UR30, 0x6, UR25 ;  /* 0x000000061e167899 */ /* 0x000fe20008010219 */
[CC--:B------:R-:W-:Y:S01]  /*7710*/  LEA R18, P1, R20.reuse, R248.reuse, 0x7 ;  /* 0x000000f814127211 */ /* 0x0c0fe200078238ff */
[----:B------:R-:W-:Y:S01]  /*7720*/  IMAD.U32 R6, RZ, RZ, UR25 ;  /* 0x00000019ff067e24 */ /* 0x000fe2000f8e00ff */
[----:B------:R-:W-:Y:S01]  /*7730*/  UISETP.GE.U32.AND UP1, UPT, UR24, 0x3, UPT ;  /* 0x000000031800788c */ /* 0x000fe2000bf26070 */
[----:B------:R-:W-:Y:S01]  /*7740*/  IMAD.U32 R5, RZ, RZ, UR26 ;  /* 0x0000001aff057e24 */ /* 0x000fe2000f8e00ff */
[----:B------:R-:W-:Y:S01]  /*7750*/  ULEA.HI.X UR22, UR8, UR22, UR9, 0x5, UP0 ;  /* 0x0000001608167291 */ /* 0x000fe200080f2c09 */
[----:B------:R-:W-:Y:S01]  /*7760*/  IMAD.IADD R35, R165, 0x1, R164 ;  /* 0x00000001a5237824 */ /* 0x000fe200078e02a4 */
[-C--:B------:R-:W-:Y:S01]  /*7770*/  LEA.HI.X R19, R20, R247.reuse, R6, 0x7, P1 ;  /* 0x000000f714137211 */ /* 0x080fe200008f3c06 */
[----:B------:R-:W-:Y:S01]  /*7780*/  IMAD.IADD R33, R166, 0x1, R165 ;  /* 0x00000001a6217824 */ /* 0x000fe200078e02a5 */
[----:B------:R-:W-:Y:S01]  /*7790*/  BAR.SYNC.DEFER_BLOCKING 0x0 ;  /* 0x0000000000007b1d */ /* 0x000fe20000010000 */
[----:B-1----:R-:W-:Y:S01]  /*77a0*/  ISETP.GE.AND P3, PT, R205, UR19, PT ;  /* 0x00000013cd007c0c */ /* 0x002fe2000bf66270 */
[----:B--2---:R-:W-:Y:S01]  /*77b0*/  IMAD.U32 R4, RZ, RZ, UR22 ;  /* 0x00000016ff047e24 */ /* 0x004fe2000f8e00ff */
[----:B------:R-:W-:Y:S01]  /*77c0*/  LEA R16, P0, R5, R248, 0x1 ;  /* 0x000000f805107211 */ /* 0x000fe200078008ff */
[----:B------:R-:W-:Y:S01]  /*77d0*/  IMAD.IADD R167, R167, 0x1, R164 ;  /* 0x00000001a7a77824 */ /* 0x000fe200078e02a4 */
[----:B------:R-:W-:Y:S01]  /*77e0*/  ISETP.GE.AND P1, PT, R252, UR19, PT ;  /* 0x00000013fc007c0c */ /* 0x000fe2000bf26270 */
[----:B------:R-:W-:Y:S01]  /*77f0*/  IMAD.IADD R34, R165, 0x1, R14 ;  /* 0x00000001a5227824 */ /* 0x000fe200078e020e */
[----:B------:R-:W-:Y:S01]  /*7800*/  LEA.HI.X R17, R5, R247, R4, 0x1, P0 ;  /* 0x000000f705117211 */ /* 0x000fe200000f0c04 */
[----:B------:R-:W-:Y:S01]  /*7810*/  IMAD.IADD R204, R165, 0x1, R167 ;  /* 0x00000001a5cc7824 */ /* 0x000fe200078e02a7 */
[----:B------:R-:W-:-:S05]  /*7820*/  ISETP.GE.AND P0, PT, R246, UR19, PT ;  /* 0x00000013f6007c0c */ /* 0x000fca000bf06270 */
[----:B------:R-:W-:Y:S01]  /*7830*/  @!PT LDS RZ, [RZ] ;  /* 0x00000000fffff984 */ /* 0x000fe20000000800 */
[----:B------:R-:W-:Y:S01]  /*7840*/  @!PT LDS RZ, [RZ] ;  /* 0x00000000fffff984 */ /* 0x000fe20000000800 */
[----:B------:R-:W-:Y:S01]  /*7850*/  @!PT LDS RZ, [RZ] ;  /* 0x00000000fffff984 */ /* 0x000fe20000000800 */
[----:B------:R-:W-:Y:S04]  /*7860*/  @!P3 LDGSTS.E.BYPASS.LTC128B.128 [R251+0x18000], desc[UR28][R18.64] ;  /* 0x1800000012fbbfae */ /* 0x000fe8000b981a1c */
[----:B------:R-:W-:Y:S01]  /*7870*/  @P3 STS.128 [R251+0x18000], RZ ;  /* 0x018000fffb003388 */ /* 0x000fe20000000c00 */
[----:B---3--:R-:W-:-:S13]  /*7880*/  ISETP.GE.AND P2, PT, R244, UR19, PT ;  /* 0x00000013f4007c0c */ /* 0x008fda000bf46270 */
        /* <DEDUP_REMOVED lines=37> */
[----:B------:R-:W1:Y:S04]  /*7ae0*/  LDSM.16.M88.4 R4, [R166+0x10800] ;  /* 0x01080000a604783b */ /* 0x000e680000000200 */
[----:B------:R-:W3:Y:S04]  /*7af0*/  LDSM.16.M88.4 R188, [R166+0x11000] ;  /* 0x01100000a6bc783b */ /* 0x000ee80000000200 */
[----:B------:R-:W4:Y:S04]  /*7b00*/  LDSM.16.M88.4 R168, [R166+0x11800] ;  /* 0x01180000a6a8783b */ /* 0x000f280000000200 */
[----:B------:R-:W-:Y:S04]  /*7b10*/  LDSM.16.M88.4 R172, [R35] ;  /* 0x0000000023ac783b */ /* 0x000fe80000000200 */
[----:B------:R-:W4:Y:S04]  /*7b20*/  LDSM.16.M88.4 R28, [R33+0x10000] ;  /* 0x01000000211c783b */ /* 0x000f280000000200 */
[----:B------:R-:W4:Y:S04]  /*7b30*/  LDSM.16.M88.4 R212, [R33+0x10800] ;  /* 0x0108000021d4783b */ /* 0x000f280000000200 */
[----:B------:R-:W4:Y:S04]  /*7b40*/  LDSM.16.M88.4 R200, [R33+0x11000] ;  /* 0x0110000021c8783b */ /* 0x000f280000000200 */
[----:B------:R-:W-:Y:S04]  /*7b50*/  LDSM.16.M88.4 R176, [R167] ;  /* 0x00000000a7b0783b */ /* 0x000fe80000000200 */
[----:B------:R-:W-:Y:S01]  /*7b60*/  LDSM.16.M88.4 R196, [R33+0x11800] ;  /* 0x0118000021c4783b */ /* 0x000fe20000000200 */
[C---:B--2---:R-:W-:Y:S03]  /*7b70*/  HMMA.16816.F32.BF16 R24, R180.reuse, R20, RZ ;  /* 0x00000014b418723c */ /* 0x044fe600000418ff */
[----:B------:R-:W0:Y:S05]  /*7b80*/  LDGDEPBAR ;  /* 0x00000000000079af */ /* 0x000e2a0000000000 */
[C---:B------:R-:W-:Y:S08]  /*7b90*/  HMMA.16816.F32.BF16 R20, R180.reuse, R22, RZ ;  /* 0x00000016b414723c */ /* 0x040ff000000418ff */
[C---:B-1----:R-:W-:Y:S08]  /*7ba0*/  HMMA.16816.F32.BF16 R16, R180.reuse, R4, RZ ;  /* 0x00000004b410723c */ /* 0x042ff000000418ff */
[C---:B---3--:R-:W-:Y:S08]  /*7bb0*/  HMMA.16816.F32.BF16 R192, R180.reuse, R188, RZ ;  /* 0x000000bcb4c0723c */ /* 0x048ff000000418ff */
[C---:B------:R-:W-:Y:S08]  /*7bc0*/  HMMA.16816.F32.BF16 R4, R180.reuse, R6, RZ ;  /* 0x00000006b404723c */ /* 0x040ff000000418ff */
[C---:B------:R-:W-:Y:S08]  /*7bd0*/  HMMA.16816.F32.BF16 R188, R180.reuse, R190, RZ ;  /* 0x000000beb4bc723c */ /* 0x040ff000000418ff */
        /* <DEDUP_REMOVED lines=11> */
[----:B------:R-:W-:Y:S07]  /*7c90*/  LDSM.16.M88.4 R200, [R204] ;  /* 0x00000000ccc8783b */ /* 0x000fee0000000200 */
        /* <DEDUP_REMOVED lines=9> */
[----:B------:R-:W4:Y:S03]  /*7d30*/  LDSM.16.M88.4 R172, [R34+0x10000] ;  /* 0x0100000022ac783b */ /* 0x000f260000000200 */
[C---:B---3--:R-:W-:Y:S08]  /*7d40*/  HMMA.16816.F32.BF16 R192, R176.reuse, R212, R192 ;  /* 0x000000d4b0c0723c */ /* 0x048ff000000418c0 */
[----:B------:R-:W-:Y:S01]  /*7d50*/  HMMA.16816.F32.BF16 R188, R176, R214, R188 ;  /* 0x000000d6b0bc723c */ /* 0x000fe200000418bc */
[----:B------:R-:W3:Y:S07]  /*7d60*/  LDSM.16.M88.4 R212, [R34+0x11800] ;  /* 0x0118000022d4783b */ /* 0x000eee0000000200 */
[C---:B-1----:R-:W-:Y:S08]  /*7d70*/  HMMA.16816.F32.BF16 R16, R200.reuse, R168, R16 ;  /* 0x000000a8c810723c */ /* 0x042ff00000041810 */
[C---:B------:R-:W-:Y:S01]  /*7d80*/  HMMA.16816.F32.BF16 R4, R200.reuse, R170, R4 ;  /* 0x000000aac804723c */ /* 0x040fe20000041804 */
[----:B------:R-:W-:Y:S07]  /*7d90*/  LDSM.16.M88.4 R168, [R166+0x13000] ;  /* 0x01300000a6a8783b */ /* 0x000fee0000000200 */
[C---:B--2---:R-:W-:Y:S08]  /*7da0*/  HMMA.16816.F32.BF16 R192, R200.reuse, R28, R192 ;  /* 0x0000001cc8c0723c */ /* 0x044ff000000418c0 */
[----:B------:R-:W-:Y:S01]  /*7db0*/  HMMA.16816.F32.BF16 R188, R200, R30, R188 ;  /* 0x0000001ec8bc723c */ /* 0x000fe200000418bc */
[----:B------:R-:W1:Y:S07]  /*7dc0*/  LDSM.16.M88.4 R28, [R164+0x4000] ;  /* 0x00400000a41c783b */ /* 0x000e6e0000000200 */
[C---:B----4-:R-:W-:Y:S08]  /*7dd0*/  HMMA.16816.F32.BF16 R184, R176.reuse, R196, R184 ;  /* 0x000000c4b0b8723c */ /* 0x050ff000000418b8 */
[----:B------:R-:W-:Y:S01]  /*7de0*/  HMMA.16816.F32.BF16 R180, R176, R198, R180 ;  /* 0x000000c6b0b4723c */ /* 0x000fe200000418b4 */
[----:B------:R-:W2:Y:S04]  /*7df0*/  LDSM.16.M88.4 R196, [R166+0x12000] ;  /* 0x01200000a6c4783b */ /* 0x000ea80000000200 */
[----:B------:R-:W4:Y:S03]  /*7e00*/  LDSM.16.M88.4 R176, [R166+0x12800] ;  /* 0x01280000a6b0783b */ /* 0x000f260000000200 */
[C---:B------:R-:W-:Y:S08]  /*7e10*/  HMMA.16816.F32.BF16 R24, R200.reuse, R172, R24 ;  /* 0x000000acc818723c */ /* 0x040ff00000041818 */
[C---:B------:R-:W-:Y:S01]  /*7e20*/  HMMA.16816.F32.BF16 R20, R200.reuse, R174, R20 ;  /* 0x000000aec814723c */ /* 0x040fe20000041814 */
[----:B------:R-:W4:Y:S07]  /*7e30*/  LDSM.16.M88.4 R172, [R166+0x13800] ;  /* 0x01380000a6ac783b */ /* 0x000f2e0000000200 */
[C---:B---3--:R-:W-:Y:S08]  /*7e40*/  HMMA.16816.F32.BF16 R184, R200.reuse, R212, R184 ;  /* 0x000000d4c8b8723c */ /* 0x048ff000000418b8 */
        /* <DEDUP_REMOVED lines=27> */
[----:B------:R-:W-:Y:S04]  /*8000*/  LDSM.16.M88.4 R176, [R204+0x4000] ;  /* 0x00400000ccb0783b */ /* 0x000fe80000000200 */
[----:B------:R-:W2:Y:S03]  /*8010*/  LDSM.16.M88.4 R168, [R34+0x12000] ;  /* 0x0120000022a8783b */ /* 0x000ea60000000200 */
[C---:B----4-:R-:W-:Y:S08]  /*8020*/  HMMA.16816.F32.BF16 R24, R172.reuse, R28, R24 ;  /* 0x0000001cac18723c */ /* 0x050ff00000041818 */
[C---:B------:R-:W-:Y:S01]  /*8030*/  HMMA.16816.F32.BF16 R20, R172.reuse, R30, R20 ;  /* 0x0000001eac14723c */ /* 0x040fe20000041814 */
[----:B------:R-:W3:Y:S07]  /*8040*/  LDSM.16.M88.4 R28, [R34+0x12800] ;  /* 0x01280000221c783b */ /* 0x000eee0000000200 */
        /* <DEDUP_REMOVED lines=15> */
[----:B------:R-:W4:Y:S03]  /*8140*/  LDSM.16.M88.4 R172, [R166+0x14000] ;  /* 0x01400000a6ac783b */ /* 0x000f260000000200 */
[C---:B-1----:R-:W-:Y:S08]  /*8150*/  HMMA.16816.F32.BF16 R192, R176.reuse, R212, R192 ;  /* 0x000000d4b0c0723c */ /* 0x042ff000000418c0 */
[----:B------:R-:W-:Y:S01]  /*8160*/  HMMA.16816.F32.BF16 R188, R176, R214, R188 ;  /* 0x000000d6b0bc723c */ /* 0x000fe200000418bc */
        /* <DEDUP_REMOVED lines=9> */
[----:B------:R-:W3:Y:S04]  /*8200*/  LDSM.16.M88.4 R196, [R33+0x14000] ;  /* 0x0140000021c4783b */ /* 0x000ee80000000200 */
[----:B------:R-:W4:Y:S03]  /*8210*/  LDSM.16.M88.4 R176, [R33+0x14800] ;  /* 0x0148000021b0783b */ /* 0x000f260000000200 */
[C---:B------:R-:W-:Y:S08]  /*8220*/  HMMA.16816.F32.BF16 R24, R200.reuse, R172, R24 ;  /* 0x000000acc818723c */ /* 0x040ff00000041818 */
[C---:B------:R-:W-:Y:S01]  /*8230*/  HMMA.16816.F32.BF16 R20, R200.reuse, R174, R20 ;  /* 0x000000aec814723c */ /* 0x040fe20000041814 */
[----:B------:R-:W4:Y:S07]  /*8240*/  LDSM.16.M88.4 R172, [R33+0x15800] ;  /* 0x0158000021ac783b */ /* 0x000f2e0000000200 */
        /* <DEDUP_REMOVED lines=43> */
[C---:B------:R-:W-:Y:S08]  /*8500*/  HMMA.16816.F32.BF16 R24, R212.reuse, R168, R24 ;  /* 0x000000a8d418723c */ /* 0x040ff00000041818 */
[C---:B------:R-:W-:Y:S01]  /*8510*/  HMMA.16816.F32.BF16 R20, R212.reuse, R170, R20 ;  /* 0x000000aad414723c */ /* 0x040fe20000041814 */
[----:B------:R-:W3:Y:S07]  /*8520*/  LDSM.16.M88.4 R168, [R33+0x16800] ;  /* 0x0168000021a8783b */ /* 0x000eee0000000200 */
[C---:B----4-:R-:W-:Y:S08]  /*8530*/  HMMA.16816.F32.BF16 R16, R212.reuse, R28, R16 ;  /* 0x0000001cd410723c */ /* 0x050ff00000041810 */
[C---:B------:R-:W-:Y:S01]  /*8540*/  HMMA.16816.F32.BF16 R4, R212.reuse, R30, R4 ;  /* 0x0000001ed404723c */ /* 0x040fe20000041804 */
[----:B------:R-:W4:Y:S07]  /*8550*/  LDSM.16.M88.4 R28, [R33+0x17000] ;  /* 0x01700000211c783b */ /* 0x000f2e0000000200 */
[C---:B-1----:R-:W-:Y:S08]  /*8560*/  HMMA.16816.F32.BF16 R192, R212.reuse, R200, R192 ;  /* 0x000000c8d4c0723c */ /* 0x042ff000000418c0 */
[----:B------:R-:W-:Y:S01]  /*8570*/  HMMA.16816.F32.BF16 R188, R212, R202, R188 ;  /* 0x000000cad4bc723c */ /* 0x000fe200000418bc */
[----:B------:R-:W-:Y:S07]  /*8580*/  LDSM.16.M88.4 R200, [R167+0xc000] ;  /* 0x00c00000a7c8783b */ /* 0x000fee0000000200 */
[C---:B--2---:R-:W-:Y:S08]  /*8590*/  HMMA.16816.F32.BF16 R24, R176.reuse, R172, R24 ;  /* 0x000000acb018723c */ /* 0x044ff00000041818 */
[C---:B------:R-:W-:Y:S01]  /*85a0*/  HMMA.16816.F32.BF16 R20, R176.reuse, R174, R20 ;  /* 0x000000aeb014723c */ /* 0x040fe20000041814 */
[----:B------:R-:W-:Y:S07]  /*85b0*/  LDSM.16.M88.4 R172, [R33+0x17800] ;  /* 0x0178000021ac783b */ /* 0x000fee0000000200 */
[C---:B---3--:R-:W-:Y:S08]  /*85c0*/  HMMA.16816.F32.BF16 R16, R176.reuse, R168, R16 ;  /* 0x000000a8b010723c */ /* 0x048ff00000041810 */
[C---:B------:R-:W-:Y:S01]  /*85d0*/  HMMA.16816.F32.BF16 R4, R176.reuse, R170, R4 ;  /* 0x000000aab004723c */ /* 0x040fe20000041804 */
[----:B------:R-:W1:Y:S07]  /*85e0*/  LDSM.16.M88.4 R168, [R14+0x16800] ;  /* 0x016800000ea8783b */ /* 0x000e6e0000000200 */
[C---:B----4-:R-:W-:Y:S08]  /*85f0*/  HMMA.16816.F32.BF16 R192, R176.reuse, R28, R192 ;  /* 0x0000001cb0c0723c */ /* 0x050ff000000418c0 */
[----:B------:R-:W-:Y:S01]  /*8600*/  HMMA.16816.F32.BF16 R188, R176, R30, R188 ;  /* 0x0000001eb0bc723c */ /* 0x000fe200000418bc */
[----:B------:R-:W2:Y:S07]  /*8610*/  LDSM.16.M88.4 R28, [R14+0x17000] ;  /* 0x017000000e1c783b */ /* 0x000eae0000000200 */
[C---:B------:R-:W-:Y:S08]  /*8620*/  HMMA.16816.F32.BF16 R184, R212.reuse, R196, R184 ;  /* 0x000000c4d4b8723c */ /* 0x040ff000000418b8 */
[----:B------:R-:W-:Y:S01]  /*8630*/  HMMA.16816.F32.BF16 R180, R212, R198, R180 ;  /* 0x000000c6d4b4723c */ /* 0x000fe200000418b4 */
[----:B------:R-:W3:Y:S07]  /*8640*/  LDSM.16.M88.4 R196, [R14+0x16000] ;  /* 0x016000000ec4783b */ /* 0x000eee0000000200 */
[----:B-1----:R-:W-:Y:S08]  /*8650*/  HMMA.16816.F32.BF16 R16, R200, R168, R16 ;  /* 0x000000a8c810723c */ /* 0x002ff00000041810 */
[C---:B------:R-:W-:Y:S08]  /*8660*/  HMMA.16816.F32.BF16 R184, R176.reuse, R172, R184 ;  /* 0x000000acb0b8723c */ /* 0x040ff000000418b8 */
[----:B------:R-:W-:Y:S01]  /*8670*/  HMMA.16816.F32.BF16 R180, R176, R174, R180 ;  /* 0x000000aeb0b4723c */ /* 0x000fe200000418b4 */
[----:B------:R1:W4:Y:S04]  /*8680*/  LDSM.16.M88.4 R172, [R14+0x17800] ;  /* 0x017800000eac783b */ /* 0x0003280000000200 */
[----:B------:R-:W-:Y:S03]  /*8690*/  LDSM.16.M88.4 R176, [R204+0xc000] ;  /* 0x00c00000ccb0783b */ /* 0x000fe60000000200 */
[C---:B------:R-:W-:Y:S01]  /*86a0*/  HMMA.16816.F32.BF16 R4, R200.reuse, R170, R4 ;  /* 0x000000aac804723c */ /* 0x040fe20000041804 */
[----:B------:R-:W4:Y:S07]  /*86b0*/  LDSM.16.M88.4 R168, [R34+0x16000] ;  /* 0x0160000022a8783b */ /* 0x000f2e0000000200 */
[C---:B--2---:R-:W-:Y:S08]  /*86c0*/  HMMA.16816.F32.BF16 R192, R200.reuse, R28, R192 ;  /* 0x0000001cc8c0723c */ /* 0x044ff000000418c0 */
[----:B------:R-:W-:Y:S01]  /*86d0*/  HMMA.16816.F32.BF16 R188, R200, R30, R188 ;  /* 0x0000001ec8bc723c */ /* 0x000fe200000418bc */
[----:B------:R-:W2:Y:S01]  /*86e0*/  LDSM.16.M88.4 R28, [R34+0x16800] ;  /* 0x01680000221c783b */ /* 0x000ea20000000200 */
[----:B-1----:R-:W-:-:S04]  /*86f0*/  IMAD.U32 R14, RZ, RZ, UR24 ;  /* 0x00000018ff0e7e24 */ /* 0x002fc8000f8e00ff */
[----:B------:R-:W-:Y:S02]  /*8700*/  IMAD R14, R14, 0x40, R13 ;  /* 0x000000400e0e7824 */ /* 0x000fe400078e020d */
[----:B---3--:R-:W-:Y:S02]  /*8710*/  HMMA.16816.F32.BF16 R24, R200, R196, R24 ;  /* 0x000000c4c818723c */ /* 0x008fe40000041818 */
[C---:B------:R-:W-:Y:S02]  /*8720*/  VIADD R13, R14.reuse, 0xffffff80 ;  /* 0xffffff800e0d7836 */ /* 0x040fe40000000000 */
[----:B------:R-:W-:-:S03]  /*8730*/  VIADD R167, R14, 0xffffffb0 ;  /* 0xffffffb00ea77836 */ /* 0x000fc60000000000 */
[C---:B------:R-:W-:Y:S01]  /*8740*/  ISETP.GE.AND P5, PT, R13.reuse, R32, PT ;  /* 0x000000200d00720c */ /* 0x040fe20003fa6270 */
[----:B------:R-:W-:Y:S01]  /*8750*/  HMMA.16816.F32.BF16 R20, R200, R198, R20 ;  /* 0x000000c6c814723c */ /* 0x000fe20000041814 */
[----:B------:R-:W1:Y:S01]  /*8760*/  LDSM.16.M88.4 R196, [R34+0x17000] ;  /* 0x0170000022c4783b */ /* 0x000e620000000200 */
[----:B------:R-:W-:-:S06]  /*8770*/  ISETP.GE.AND P4, PT, R13, R15, PT ;  /* 0x0000000f0d00720c */ /* 0x000fcc0003f86270 */
[C---:B----4-:R-:W-:Y:S08]  /*8780*/  HMMA.16816.F32.BF16 R184, R200.reuse, R172, R184 ;  /* 0x000000acc8b8723c */ /* 0x050ff000000418b8 */
[----:B------:R-:W-:Y:S01]  /*8790*/  HMMA.16816.F32.BF16 R180, R200, R174, R180 ;  /* 0x000000aec8b4723c */ /* 0x000fe200000418b4 */
[----:B------:R3:W4:Y:S01]  /*87a0*/  LDSM.16.M88.4 R172, [R34+0x17800] ;  /* 0x0178000022ac783b */ /* 0x0007220000000200 */
[----:B------:R-:W-:-:S06]  /*87b0*/  DEPBAR.LE SB0, 0x0 ;  /* 0x000080000000791a */ /* 0x000fcc0000000000 */
[----:B------:R-:W-:Y:S01]  /*87c0*/  HMMA.16816.F32.BF16 R24, R176, R168, R24 ;  /* 0x000000a8b018723c */ /* 0x000fe20000041818 */
[C---:B------:R-:W-:Y:S02]  /*87d0*/  VIADD R169, R14.reuse, 0xffffffa8 ;  /* 0xffffffa80ea97836 */ /* 0x040fe40000000000 */
[----:B------:R-:W-:-:S05]  /*87e0*/  VIADD R168, R14, 0xffffffa9 ;  /* 0xffffffa90ea87836 */ /* 0x000fca0000000000 */
[----:B------:R-:W-:Y:S01]  /*87f0*/  HMMA.16816.F32.BF16 R20, R176, R170, R20 ;  /* 0x000000aab014723c */ /* 0x000fe20000041814 */
[C---:B------:R-:W-:Y:S02]  /*8800*/  VIADD R171, R14.reuse, 0xffffff98 ;  /* 0xffffff980eab7836 */ /* 0x040fe40000000000 */
[----:B------:R-:W-:-:S05]  /*8810*/  VIADD R170, R14, 0xffffffa1 ;  /* 0xffffffa10eaa7836 */ /* 0x000fca0000000000 */
[C---:B--2---:R-:W-:Y:S01]  /*8820*/  HMMA.16816.F32.BF16 R16, R176.reuse, R28, R16 ;  /* 0x0000001cb010723c */ /* 0x044fe20000041810 */
[----:B------:R-:W-:Y:S02]  /*8830*/  VIADD R28, R14, 0xffffff81 ;  /* 0xffffff810e1c7836 */ /* 0x000fe40000000000 */
[----:B------:R-:W-:Y:S01]  /*8840*/  FSEL R13, R24, -INF , !P5 ;  /* 0xff800000180d7808 */ /* 0x000fe20006800000 */
[----:B------:R-:W-:Y:S02]  /*8850*/  VIADD R24, R14, 0xffffff88 ;  /* 0xffffff880e187836 */ /* 0x000fe40000000000 */
[-C--:B------:R-:W-:Y:S01]  /*8860*/  ISETP.GE.AND P6, PT, R28, R32.reuse, PT ;  /* 0x000000201c00720c */ /* 0x080fe20003fc6270 */
[----:B---3--:R-:W-:Y:S01]  /*8870*/  VIADD R34, R14, 0xffffffb1 ;  /* 0xffffffb10e227836 */ /* 0x008fe20000000000 */
[----:B------:R-:W-:Y:S01]  /*8880*/  BAR.SYNC.DEFER_BLOCKING 0x0 ;  /* 0x0000000000007b1d */ /* 0x000fe20000010000 */
[----:B------:R-:W-:Y:S01]  /*8890*/  ISETP.GE.AND P5, PT, R28, R15, PT ;  /* 0x0000000f1c00720c */ /* 0x000fe20003fa6270 */
[----:B------:R-:W-:Y:S01]  /*88a0*/  HMMA.16816.F32.BF16 R4, R176, R30, R4 ;  /* 0x0000001eb004723c */ /* 0x000fe20000041804 */
[----:B------:R-:W-:Y:S01]  /*88b0*/  FSEL R28, R26, -INF , !P4 ;  /* 0xff8000001a1c7808 */ /* 0x000fe20006000000 */
[----:B------:R-:W-:Y:S01]  /*88c0*/  VIADD R30, R14, 0xffffff89 ;  /* 0xffffff890e1e7836 */ /* 0x000fe20000000000 */
[----:B------:R-:W-:Y:S01]  /*88d0*/  ISETP.GE.AND P4, PT, R24, R32, PT ;  /* 0x000000201800720c */ /* 0x000fe20003f86270 */
[----:B------:R-:W-:Y:S01]  /*88e0*/  VIADD R31, R14, 0xffffffb8 ;  /* 0xffffffb80e1f7836 */ /* 0x000fe20000000000 */
[----:B------:R-:W-:-:S02]  /*88f0*/  FSEL R27, R27, -INF , !P5 ;  /* 0xff8000001b1b7808 */ /* 0x000fc40006800000 */
[----:B------:R-:W-:Y:S01]  /*8900*/  FSEL R26, R20, -INF , !P4 ;  /* 0xff800000141a7808 */ /* 0x000fe20006000000 */
[----:B------:R-:W-:Y:S01]  /*8910*/  VIADD R20, R14, 0xffffff90 ;  /* 0xffffff900e147836 */ /* 0x000fe20000000000 */
[-C--:B------:R-:W-:Y:S01]  /*8920*/  ISETP.GE.AND P5, PT, R30, R32.reuse, PT ;  /* 0x000000201e00720c */ /* 0x080fe20003fa6270 */
[C---:B-1----:R-:W-:Y:S01]  /*8930*/  HMMA.16816.F32.BF16 R192, R176.reuse, R196, R192 ;  /* 0x000000c4b0c0723c */ /* 0x042fe200000418c0 */
[----:B------:R-:W-:Y:S01]  /*8940*/  FSEL R29, R25, -INF , !P6 ;  /* 0xff800000191d7808 */ /* 0x000fe20007000000 */
[----:B------:R-:W-:Y:S01]  /*8950*/  VIADD R25, R14, 0xffffff91 ;  /* 0xffffff910e197836 */ /* 0x000fe20000000000 */
[-C--:B------:R-:W-:Y:S02]  /*8960*/  ISETP.GE.AND P6, PT, R24, R15.reuse, PT ;  /* 0x0000000f1800720c */ /* 0x080fe40003fc6270 */
[-C--:B------:R-:W-:Y:S01]  /*8970*/  ISETP.GE.AND P4, PT, R30, R15.reuse, PT ;  /* 0x0000000f1e00720c */ /* 0x080fe20003f86270 */
[----:B------:R-:W-:Y:S01]  /*8980*/  VIADD R30, R14, 0xffffffb9 ;  /* 0xffffffb90e1e7836 */ /* 0x000fe20000000000 */
[----:B------:R-:W-:Y:S01]  /*8990*/  FSEL R21, R21, -INF , !P5 ;  /* 0xff80000015157808 */ /* 0x000fe20006800000 */
[----:B----4-:R-:W-:Y:S01]  /*89a0*/  HMMA.16816.F32.BF16 R184, R176, R172, R184 ;  /* 0x000000acb0b8723c */ /* 0x010fe200000418b8 */
[----:B------:R-:W-:Y:S01]  /*89b0*/  ISETP.GE.AND P5, PT, R20, R15, PT ;  /* 0x0000000f1400720c */ /* 0x000fe20003fa6270 */
[----:B------:R-:W-:Y:S01]  /*89c0*/  VIADD R173, R14, 0xffffff99 ;  /* 0xffffff990ead7836 */ /* 0x000fe20000000000 */
[----:B------:R-:W-:Y:S01]  /*89d0*/  FSEL R24, R22, -INF , !P6 ;  /* 0xff80000016187808 */ /* 0x000fe20007000000 */
[----:B------:R-:W-:Y:S01]  /*89e0*/  VIADD R172, R14, 0xffffffa0 ;  /* 0xffffffa00eac7836 */ /* 0x000fe20000000000 */
[----:B------:R-:W-:-:S02]  /*89f0*/  ISETP.GE.AND P6, PT, R20, R32, PT ;  /* 0x000000201400720c */ /* 0x000fc40003fc6270 */
[----:B------:R-:W-:Y:S01]  /*8a00*/  FSEL R23, R23, -INF , !P4 ;  /* 0xff80000017177808 */ /* 0x000fe20006000000 */
[C---:B------:R-:W-:Y:S01]  /*8a10*/  HMMA.16816.F32.BF16 R188, R176.reuse, R198, R188 ;  /* 0x000000c6b0bc723c */ /* 0x040fe200000418bc */
[-C--:B------:R-:W-:Y:S02]  /*8a20*/  ISETP.GE.AND P4, PT, R25, R32.reuse, PT ;  /* 0x000000201900720c */ /* 0x080fe40003f86270 */
[----:B------:R-:W-:Y:S02]  /*8a30*/  FSEL R20, R18, -INF , !P5 ;  /* 0xff80000012147808 */ /* 0x000fe40006800000 */
[----:B------:R-:W-:Y:S02]  /*8a40*/  ISETP.GE.AND P5, PT, R171, R32, PT ;  /* 0x00000020ab00720c */ /* 0x000fe40003fa6270 */
[----:B------:R-:W-:Y:S01]  /*8a50*/  FSEL R22, R16, -INF , !P6 ;  /* 0xff80000010167808 */ /* 0x000fe20007000000 */
[----:B------:R-:W-:Y:S01]  /*8a60*/  HMMA.16816.F32.BF16 R180, R176, R174, R180 ;  /* 0x000000aeb0b4723c */ /* 0x000fe200000418b4 */
[----:B------:R-:W-:-:S02]  /*8a70*/  ISETP.GE.AND P6, PT, R25, R15, PT ;  /* 0x0000000f1900720c */ /* 0x000fc40003fc6270 */
[----:B------:R-:W-:Y:S02]  /*8a80*/  FSEL R25, R17, -INF , !P4 ;  /* 0xff80000011197808 */ /* 0x000fe40006000000 */
[----:B------:R-:W-:Y:S02]  /*8a90*/  FSEL R17, R4, -INF , !P5 ;  /* 0xff80000004117808 */ /* 0x000fe40006800000 */
[----:B------:R-:W-:Y:S02]  /*8aa0*/  ISETP.GE.AND P4, PT, R173, R32, PT ;  /* 0x00000020ad00720c */ /* 0x000fe40003f86270 */
[----:B------:R-:W-:Y:S02]  /*8ab0*/  FMNMX3.FTZ R4, R3, R13, R29, !PT ;  /* 0x0000000d03047276 */ /* 0x000fe4000781001d */
[----:B------:R-:W-:Y:S02]  /*8ac0*/  FSEL R18, R5, -INF , !P4 ;  /* 0xff80000005127808 */ /* 0x000fe40006000000 */
[----:B------:R-:W-:-:S02]  /*8ad0*/  FMNMX3.FTZ R4, R4, R26, R21, !PT ;  /* 0x0000001a04047276 */ /* 0x000fc40007810015 */
[-C--:B------:R-:W-:Y:S02]  /*8ae0*/  ISETP.GE.AND P5, PT, R172, R32.reuse, PT ;  /* 0x00000020ac00720c */ /* 0x080fe40003fa6270 */
[----:B------:R-:W-:Y:S02]  /*8af0*/  ISETP.GE.AND P4, PT, R170, R32, PT ;  /* 0x00000020aa00720c */ /* 0x000fe40003f86270 */
[----:B------:R-:W-:Y:S02]  /*8b00*/  FMNMX3.FTZ R4, R4, R22, R25, !PT ;  /* 0x0000001604047276 */ /* 0x000fe40007810019 */
[----:B------:R-:W-:Y:S02]  /*8b10*/  FSEL R5, R192, -INF , !P5 ;  /* 0xff800000c0057808 */ /* 0x000fe40006800000 */
[----:B------:R-:W-:Y:S02]  /*8b20*/  FSEL R16, R193, -INF , !P4 ;  /* 0xff800000c1107808 */ /* 0x000fe40006000000 */
[----:B------:R-:W-:-:S02]  /*8b30*/  ISETP.GE.AND P5, PT, R169, R32, PT ;  /* 0x00000020a900720c */ /* 0x000fc40003fa6270 */
[-C--:B------:R-:W-:Y:S02]  /*8b40*/  ISETP.GE.AND P4, PT, R168, R32.reuse, PT ;  /* 0x00000020a800720c */ /* 0x080fe40003f86270 */
[----:B------:R-:W-:Y:S02]  /*8b50*/  FMNMX3.FTZ R4, R4, R17, R18, !PT ;  /* 0x0000001104047276 */ /* 0x000fe40007810012 */
[----:B------:R-:W-:Y:S02]  /*8b60*/  FSEL R213, R188, -INF , !P5 ;  /* 0xff800000bcd57808 */ /* 0x000fe40006800000 */
[----:B------:R-:W-:Y:S02]  /*8b70*/  FSEL R211, R189, -INF , !P4 ;  /* 0xff800000bdd37808 */ /* 0x000fe40006000000 */
[-C--:B------:R-:W-:Y:S02]  /*8b80*/  ISETP.GE.AND P5, PT, R167, R32.reuse, PT ;  /* 0x00000020a700720c */ /* 0x080fe40003fa6270 */
[----:B------:R-:W-:-:S02]  /*8b90*/  ISETP.GE.AND P4, PT, R34, R32, PT ;  /* 0x000000202200720c */ /* 0x000fc40003f86270 */
[----:B------:R-:W-:Y:S02]  /*8ba0*/  FMNMX3.FTZ R4, R4, R5, R16, !PT ;  /* 0x0000000504047276 */ /* 0x000fe40007810010 */
[----:B------:R-:W-:Y:S02]  /*8bb0*/  FSEL R184, R184, -INF , !P5 ;  /* 0xff800000b8b87808 */ /* 0x000fe40006800000 */
[----:B------:R-:W-:Y:S02]  /*8bc0*/  FSEL R185, R185, -INF , !P4 ;  /* 0xff800000b9b97808 */ /* 0x000fe40006000000 */
[-C--:B------:R-:W-:Y:S02]  /*8bd0*/  ISETP.GE.AND P5, PT, R31, R32.reuse, PT ;  /* 0x000000201f00720c */ /* 0x080fe40003fa6270 */
[----:B------:R-:W-:Y:S02]  /*8be0*/  ISETP.GE.AND P4, PT, R30, R32, PT ;  /* 0x000000201e00720c */ /* 0x000fe40003f86270 */
[----:B------:R-:W-:-:S02]  /*8bf0*/  FMNMX3.FTZ R14, R4, R213, R211, !PT ;  /* 0x000000d5040e7276 */ /* 0x000fc400078100d3 */
[----:B------:R-:W-:Y:S02]  /*8c00*/  FSEL R224, R180, -INF , !P5 ;  /* 0xff800000b4e07808 */ /* 0x000fe40006800000 */
[----:B------:R-:W-:Y:S02]  /*8c10*/  FSEL R4, R181, -INF , !P4 ;  /* 0xff800000b5047808 */ /* 0x000fe40006000000 */
[----:B------:R-:W-:Y:S02]  /*8c20*/  FMNMX3.FTZ R14, R14, R184, R185, !PT ;  /* 0x000000b80e0e7276 */ /* 0x000fe400078100b9 */
[----:B------:R-:W-:Y:S02]  /*8c30*/  ISETP.GE.AND P5, PT, R171, R15, PT ;  /* 0x0000000fab00720c */ /* 0x000fe40003fa6270 */
[----:B------:R-:W-:Y:S01]  /*8c40*/  FMNMX3.FTZ R171, R14, R224, R4, !PT ;  /* 0x000000e00eab7276 */ /* 0x000fe20007810004 */
[----:B------:R-:W-:Y:S10]  /*8c50*/  BRA.U !UP1, `(.L_x_999) ;  /* 0x0000000109e47547 */ /* 0x000ff4000b800000 */
        /* <DEDUP_REMOVED lines=57> */
.L_x_999:
[----:B------:R-:W2:Y:S04]  /*8ff0*/  LDL.64 R238, [R1+0x10] ;  /* 0x0000100001ee7983 */ /* 0x000ea80000100a00 */
[----:B------:R-:W3:Y:S04]  /*9000*/  LDL.64 R242, [R1] ;  /* 0x0000000001f27983 */ /* 0x000ee80000100a00 */
[----:B------:R-:W4:Y:S01]  /*9010*/  LDL.64 R244, [R1+0x8] ;  /* 0x0000080001f47983 */ /* 0x000f220000100a00 */
[----:B------:R-:W5:Y:S03]  /*9020*/  S2R R232, SR_CTAID.X ;  /* 0x0000000000e87919 */ /* 0x000f660000002500 */
[----:B------:R-:W5:Y:S01]  /*9030*/  SHFL.BFLY PT, R14, R171, 0x2, 0x1f ;  /* 0x0c401f00ab0e7f89 */ /* 0x000f6200000e0000 */
[----:B-1----:R-:W-:-:S02]  /*9040*/  FMNMX3.FTZ R177, R2, R28, R27, !PT ;  /* 0x0000001c02b17276 */ /* 0x002fc4000781001b */
[-C--:B------:R-:W-:Y:S02]  /*9050*/  ISETP.GE.AND P4, PT, R173, R15.reuse, PT ;  /* 0x0000000fad00720c */ /* 0x080fe40003f86270 */
[----:B------:R-:W-:Y:S02]  /*9060*/  FSEL R192, R19, -INF , !P6 ;  /* 0xff80000013c07808 */ /* 0x000fe40007000000 */
[----:B------:R-:W-:Y:S02]  /*9070*/  FMNMX3.FTZ R177, R177, R24, R23, !PT ;  /* 0x00000018b1b17276 */ /* 0x000fe40007810017 */
[-C--:B------:R-:W-:Y:S02]  /*9080*/  ISETP.GE.AND P6, PT, R172, R15.reuse, PT ;  /* 0x0000000fac00720c */ /* 0x080fe40003fc6270 */
[----:B------:R-:W-:Y:S02]  /*9090*/  FSEL R189, R6, -INF , !P5 ;  /* 0xff80000006bd7808 */ /* 0x000fe40006800000 */
[----:B------:R-:W-:-:S02]  /*90a0*/  ISETP.GE.AND P5, PT, R170, R15, PT ;  /* 0x0000000faa00720c */ /* 0x000fc40003fa6270 */
[----:B------:R-:W-:Y:S02]  /*90b0*/  FSEL R196, R7, -INF , !P4 ;  /* 0xff80000007c47808 */ /* 0x000fe40006000000 */
[----:B------:R-:W-:Y:S01]  /*90c0*/  FMNMX3.FTZ R177, R177, R20, R192, !PT ;  /* 0x00000014b1b17276 */ /* 0x000fe200078100c0 */
[----:B------:R-:W-:Y:S01]  /*90d0*/  UIADD3 UR19, UPT, UPT, UR23, -0x2, URZ ;  /* 0xfffffffe17137890 */ /* 0x000fe2000fffe0ff */
[-C--:B------:R-:W-:Y:S01]  /*90e0*/  ISETP.GE.AND P4, PT, R169, R15.reuse, PT ;  /* 0x0000000fa900720c */ /* 0x080fe20003f86270 */
[----:B------:R-:W-:Y:S01]  /*90f0*/  IMAD.U32 R174, RZ, RZ, UR35 ;  /* 0x00000023ffae7e24 */ /* 0x000fe2000f8e00ff */
[----:B------:R-:W-:Y:S02]  /*9100*/  FSEL R197, R194, -INF , !P6 ;  /* 0xff800000c2c57808 */ /* 0x000fe40007000000 */
[----:B------:R-:W-:Y:S02]  /*9110*/  ISETP.GE.AND P6, PT, R168, R15, PT ;  /* 0x0000000fa800720c */ /* 0x000fe40003fc6270 */
[----:B------:R-:W-:-:S02]  /*9120*/  FSEL R195, R195, -INF , !P5 ;  /* 0xff800000c3c37808 */ /* 0x000fc40006800000 */
[----:B------:R-:W-:Y:S02]  /*9130*/  FMNMX3.FTZ R177, R177, R189, R196, !PT ;  /* 0x000000bdb1b17276 */ /* 0x000fe400078100c4 */
[----:B------:R-:W-:Y:S02]  /*9140*/  SHF.R.U32.HI R199, RZ, 0x5, R206 ;  /* 0x00000005ffc77819 */ /* 0x000fe400000116ce */
[-C--:B------:R-:W-:Y:S02]  /*9150*/  ISETP.GE.AND P5, PT, R167, R15.reuse, PT ;  /* 0x0000000fa700720c */ /* 0x080fe40003fa6270 */
[----:B------:R-:W-:Y:S01]  /*9160*/  FSEL R215, R190, -INF , !P4 ;  /* 0xff800000bed77808 */ /* 0x000fe20006000000 */
[----:B-----5:R-:W-:Y:S01]  /*9170*/  IMAD R232, R232, 0x8, R199 ;  /* 0x00000008e8e87824 */ /* 0x020fe200078e02c7 */
[----:B------:R-:W-:Y:S02]  /*9180*/  ISETP.GE.AND P4, PT, R34, R15, PT ;  /* 0x0000000f2200720c */ /* 0x000fe40003f86270 */
[----:B------:R-:W-:-:S02]  /*9190*/  FSEL R214, R191, -INF , !P6 ;  /* 0xff800000bfd67808 */ /* 0x000fc40007000000 */
[----:B------:R-:W-:Y:S02]  /*91a0*/  FMNMX3.FTZ R177, R177, R197, R195, !PT ;  /* 0x000000c5b1b17276 */ /* 0x000fe400078100c3 */
[----:B------:R-:W-:Y:S02]  /*91b0*/  FMNMX.FTZ R14, R171, R14, !PT ;  /* 0x0000000eab0e7209 */ /* 0x000fe40007810000 */
[----:B------:R-:W-:Y:S01]  /*91c0*/  FSEL R230, R186, -INF , !P5 ;  /* 0xff800000bae67808 */ /* 0x000fe20006800000 */
[----:B------:R-:W-:Y:S01]  /*91d0*/  IMAD.WIDE.U32 R232, R232, -0x326172a9, RZ ;  /* 0xcd9e8d57e8e87825 */ /* 0x000fe200078e00ff */
[-C--:B------:R-:W-:Y:S02]  /*91e0*/  ISETP.GE.AND P6, PT, R31, R15.reuse, PT ;  /* 0x0000000f1f00720c */ /* 0x080fe40003fc6270 */
[----:B------:R-:W-:Y:S02]  /*91f0*/  ISETP.GE.AND P5, PT, R30, R15, PT ;  /* 0x0000000f1e00720c */ /* 0x000fe40003fa6270 */
[----:B------:R-:W-:-:S02]  /*9200*/  FSEL R191, R187, -INF , !P4 ;  /* 0xff800000bbbf7808 */ /* 0x000fc40006000000 */
[----:B------:R-:W-:Y:S02]  /*9210*/  FMNMX3.FTZ R177, R177, R215, R214, !PT ;  /* 0x000000d7b1b17276 */ /* 0x000fe400078100d6 */
[----:B------:R-:W-:Y:S02]  /*9220*/  FSEL R222, R182, -INF , !P6 ;  /* 0xff800000b6de7808 */ /* 0x000fe40007000000 */
[----:B------:R-:W-:Y:S02]  /*9230*/  FSEL R221, R183, -INF , !P5 ;  /* 0xff800000b7dd7808 */ /* 0x000fe40006800000 */
[----:B------:R-:W-:Y:S01]  /*9240*/  FMNMX3.FTZ R177, R177, R230, R191, !PT ;  /* 0x000000e6b1b17276 */ /* 0x000fe200078100bf */
[----:B------:R-:W-:-:S03]  /*9250*/  UIADD3 UR22, UPT, UPT, UR35, 0x32370b8f, URZ ;  /* 0x32370b8f23167890 */ /* 0x000fc6000fffe0ff */
[----:B------:R-:W-:-:S05]  /*9260*/  FMNMX3.FTZ R177, R177, R222, R221, !PT ;  /* 0x000000deb1b17276 */ /* 0x000fca00078100dd */
[----:B------:R-:W1:Y:S01]  /*9270*/  SHFL.BFLY PT, R176, R177, 0x2, 0x1f ;  /* 0x0c401f00b1b07f89 */ /* 0x000e6200000e0000 */
[----:B------:R-:W-:Y:S02]  /*9280*/  UIADD3 UR26, UPT, UPT, UR35, -0x126145ec, URZ ;  /* 0xed9eba14231a7890 */ /* 0x000fe4000fffe0ff */
[----:B------:R-:W-:Y:S01]  /*9290*/  UIADD3 UR25, UPT, UPT, UR35, -0x56f99767, URZ ;  /* 0xa906689923197890 */ /* 0x000fe2000fffe0ff */
[----:B-1----:R-:W-:Y:S02]  /*92a0*/  FMNMX.FTZ R176, R177, R176, !PT ;  /* 0x000000b0b1b07209 */ /* 0x002fe40007810000 */
[----:B--2---:R-:W-:-:S05]  /*92b0*/  LOP3.LUT R174, R174, UR19, R239, 0x96, !PT ;  /* 0x00000013aeae7c12 */ /* 0x004fca000f8e96ef */
[----:B------:R-:W-:Y:S02]  /*92c0*/  IMAD.WIDE.U32 R178, R174, -0x326172a9, RZ ;  /* 0xcd9e8d57aeb27825 */ /* 0x000fe400078e00ff */
[----:B------:R-:W1:Y:S03]  /*92d0*/  SHFL.BFLY PT, R174, R14, 0x1, 0x1f ;  /* 0x0c201f000eae7f89 */ /* 0x000e6600000e0000 */
[----:B------:R-:W-:Y:S02]  /*92e0*/  LOP3.LUT R175, R232, UR16, R179, 0x96, !PT ;  /* 0x00000010e8af7c12 */ /* 0x000fe4000f8e96b3 */
[----:B---3--:R-:W-:Y:S01]  /*92f0*/  LOP3.LUT R182, R178, UR15, R243, 0x96, !PT ;  /* 0x0000000fb2b67c12 */ /* 0x008fe2000f8e96f3 */
[----:B------:R-:W-:Y:S02]  /*9300*/  UIADD3 UR19, UPT, UPT, UR35, 0x76cf5d0a, URZ ;  /* 0x76cf5d0a23137890 */ /* 0x000fe4000fffe0ff */
[----:B------:R-:W-:-:S04]  /*9310*/  IMAD.WIDE.U32 R200, R175, -0x2daee0ad, RZ ;  /* 0xd2511f53afc87825 */ /* 0x000fc800078e00ff */
[----:B------:R-:W-:Y:S01]  /*9320*/  IMAD.WIDE.U32 R182, R182, -0x2daee0ad, RZ ;  /* 0xd2511f53b6b67825 */ /* 0x000fe200078e00ff */
[----:B----4-:R-:W-:-:S04]  /*9330*/  LOP3.LUT R175, R244, UR19, R201, 0x96, !PT ;  /* 0x00000013f4af7c12 */ /* 0x010fc8000f8e96c9 */
[----:B------:R-:W-:Y:S01]  /*9340*/  LOP3.LUT R200, R200, UR22, R183, 0x96, !PT ;  /* 0x00000016c8c87c12 */ /* 0x000fe2000f8e96b7 */
[----:B------:R-:W-:-:S04]  /*9350*/  IMAD.WIDE.U32 R178, R175, -0x326172a9, RZ ;  /* 0xcd9e8d57afb27825 */ /* 0x000fc800078e00ff */
[----:B------:R-:W-:Y:S01]  /*9360*/  IMAD.WIDE.U32 R200, R200, -0x326172a9, RZ ;  /* 0xcd9e8d57c8c87825 */ /* 0x000fe200078e00ff */
[----:B------:R-:W-:Y:S02]  /*9370*/  LOP3.LUT R175, R242, UR14, R179, 0x96, !PT ;  /* 0x0000000ef2af7c12 */ /* 0x000fe4000f8e96b3 */
[----:B-1----:R-:W-:Y:S02]  /*9380*/  FMNMX.FTZ R14, R14, R174, !PT ;  /* 0x000000ae0e0e7209 */ /* 0x002fe40007810000 */
[----:B------:R-:W-:Y:S01]  /*9390*/  LOP3.LUT R174, R178, UR13, R201, 0x96, !PT ;  /* 0x0000000db2ae7c12 */ /* 0x000fe2000f8e96c9 */
[----:B------:R-:W-:Y:S01]  /*93a0*/  IMAD.WIDE.U32 R216, R175, -0x2daee0ad, RZ ;  /* 0xd2511f53afd87825 */ /* 0x000fe200078e00ff */
[----:B------:R-:W-:-:S03]  /*93b0*/  FSETP.NEU.FTZ.AND P6, PT, R14, -INF , PT ;  /* 0xff8000000e00780b */ /* 0x000fc60003fdd000 */
[----:B------:R-:W-:Y:S01]  /*93c0*/  FMUL.FTZ R223, R14, UR17 ;  /* 0x000000110edf7c20 */ /* 0x000fe20008410000 */
[----:B------:R-:W-:Y:S01]  /*93d0*/  IMAD.WIDE.U32 R174, R174, -0x2daee0ad, RZ ;  /* 0xd2511f53aeae7825 */ /* 0x000fe200078e00ff */
[----:B------:R-:W-:-:S03]  /*93e0*/  LOP3.LUT R182, R182, UR26, R217, 0x96, !PT ;  /* 0x0000001ab6b67c12 */ /* 0x000fc6000f8e96d9 */
[----:B------:R-:W-:Y:S02]  /*93f0*/  FSEL R223, R223, RZ, P6 ;  /* 0x000000ffdfdf7208 */ /* 0x000fe40003000000 */
[----:B------:R-:W-:Y:S01]  /*9400*/  LOP3.LUT R216, R216, UR25, R175, 0x96, !PT ;  /* 0x00000019d8d87c12 */ /* 0x000fe2000f8e96af */
[----:B------:R-:W-:-:S04]  /*9410*/  IMAD.WIDE.U32 R182, R182, -0x326172a9, RZ ;  /* 0xcd9e8d57b6b67825 */ /* 0x000fc800078e00ff */
[--C-:B------:R-:W-:Y:S01]  /*9420*/  FFMA.FTZ R207, R13, UR17, -R223.reuse ;  /* 0x000000110dcf7c23 */ /* 0x100fe200080108df */
[----:B------:R-:W-:Y:S01]  /*9430*/  FFMA.FTZ R188, R29, UR17, -R223 ;  /* 0x000000111dbc7c23 */ /* 0x000fe200080108df */
[----:B------:R-:W1:Y:S01]  /*9440*/  SHFL.BFLY PT, R13, R176, 0x1, 0x1f ;  /* 0x0c201f00b00d7f89 */ /* 0x000e6200000e0000 */
[----:B------:R-:W-:-:S03]  /*9450*/  IMAD.WIDE.U32 R216, R216, -0x326172a9, RZ ;  /* 0xcd9e8d57d8d87825 */ /* 0x000fc600078e00ff */
[----:B------:R-:W-:Y:S02]  /*9460*/  MUFU.EX2 R207, R207 ;  /* 0x000000cf00cf7308 */ /* 0x000fe40000000800 */
[----:B------:R-:W-:Y:S02]  /*9470*/  LOP3.LUT R187, R182, UR7, R217, 0x96, !PT ;  /* 0x00000007b6bb7c12 */ /* 0x000fe4000f8e96d9 */
[----:B------:R-:W2:Y:S02]  /*9480*/  MUFU.EX2 R188, R188 ;  /* 0x000000bc00bc7308 */ /* 0x000ea40000000800 */
[----:B------:R-:W-:-:S04]  /*9490*/  LOP3.LUT R175, R187, 0xff, RZ, 0xc0, !PT ;  /* 0x000000ffbbaf7812 */ /* 0x000fc800078ec0ff */
[----:B------:R-:W-:Y:S02]  /*94a0*/  ISETP.LE.U32.AND P5, PT, R175, UR6, PT ;  /* 0x00000006af007c0c */ /* 0x000fe4000bfa3070 */
[----:B------:R-:W-:Y:S02]  /*94b0*/  LOP3.LUT R175, R187, 0xffff, RZ, 0xc0, !PT ;  /* 0x0000ffffbbaf7812 */ /* 0x000fe400078ec0ff */
[----:B--2---:R-:W-:Y:S02]  /*94c0*/  F2FP.BF16.F32.PACK_AB R182, R188, R207 ;  /* 0x000000cfbcb6723e */ /* 0x004fe400000010ff */
[----:B-1----:R-:W-:Y:S02]  /*94d0*/  FMNMX.FTZ R13, R176, R13, !PT ;  /* 0x0000000db00d7209 */ /* 0x002fe40007810000 */
[----:B------:R-:W-:-:S05]  /*94e0*/  SHF.R.U32.HI R175, RZ, 0x8, R175 ;  /* 0x00000008ffaf7819 */ /* 0x000fca00000116af */
[----:B------:R-:W-:Y:S01]  /*94f0*/  @!P5 HFMA2.BF16_V2 R173, -RZ.H0_H0, RZ.H0_H0, -R182.H0_H0 ;  /* 0x200000ffffadd231 */ /* 0x000fe200003409b6 */
[C---:B------:R-:W-:Y:S01]  /*9500*/  PRMT R181, R182.reuse, 0x7632, R181 ;  /* 0x00007632b6b57816 */ /* 0x040fe200000000b5 */
[----:B------:R-:W-:Y:S01]  /*9510*/  FMUL.FTZ R210, R13, UR17 ;  /* 0x000000110dd27c20 */ /* 0x000fe20008410000 */
[----:B------:R-:W-:Y:S02]  /*9520*/  LOP3.LUT R175, R175, 0xffff, RZ, 0xc0, !PT ;  /* 0x0000ffffafaf7812 */ /* 0x000fe400078ec0ff */
[----:B------:R-:W-:Y:S02]  /*9530*/  FSETP.NEU.FTZ.AND P4, PT, R13, -INF , PT ;  /* 0xff8000000d00780b */ /* 0x000fe40003f9d000 */
[----:B------:R-:W-:Y:S02]  /*9540*/  PRMT R236, R182, 0x5410, R181 ;  /* 0x00005410b6ec7816 */ /* 0x000fe400000000b5 */
[----:B------:R-:W-:Y:S02]  /*9550*/  @!P5 PRMT R182, R173, 0x5410, RZ ;  /* 0x00005410adb6d816 */ /* 0x000fe400000000ff */
[----:B------:R-:W-:-:S02]  /*9560*/  ISETP.LE.U32.AND P5, PT, R175, UR6, PT ;  /* 0x00000006af007c0c */ /* 0x000fc4000bfa3070 */
[----:B------:R-:W-:-:S05]  /*9570*/  FSEL R210, R210, RZ, P4 ;  /* 0x000000ffd2d27208 */ /* 0x000fca0002000000 */
[--C-:B------:R-:W-:Y:S01]  /*9580*/  FFMA.FTZ R198, R28, UR17, -R210.reuse ;  /* 0x000000111cc67c23 */ /* 0x100fe200080108d2 */
[----:B------:R-:W-:Y:S01]  /*9590*/  FFMA.FTZ R202, R27, UR17, -R210 ;  /* 0x000000111bca7c23 */ /* 0x000fe200080108d2 */
[----:B------:R-:W-:-:S04]  /*95a0*/  PRMT R173, R187, 0x7632, R173 ;  /* 0x00007632bbad7816 */ /* 0x000fc800000000ad */
[----:B------:R-:W-:Y:S01]  /*95b0*/  MUFU.EX2 R198, R198 ;  /* 0x000000c600c67308 */ /* 0x000fe20000000800 */
[----:B------:R-:W-:Y:S01]  /*95c0*/  @!P5 HFMA2.BF16_V2 R172, -RZ.H0_H0, RZ.H0_H0, -R181.H0_H0 ;  /* 0x200000ffffacd231 */ /* 0x000fe200003409b5 */
[----:B------:R-:W-:Y:S02]  /*95d0*/  LOP3.LUT R173, R173, 0xff, RZ, 0xc0, !PT ;  /* 0x000000ffadad7812 */ /* 0x000fe400078ec0ff */
[----:B------:R-:W1:Y:S02]  /*95e0*/  MUFU.EX2 R202, R202 ;  /* 0x000000ca00ca7308 */ /* 0x000e640000000800 */
[----:B------:R-:W-:Y:S02]  /*95f0*/  @!P5 PRMT R181, R172, 0x5410, RZ ;  /* 0x00005410acb5d816 */ /* 0x000fe400000000ff */
[----:B------:R-:W-:Y:S02]  /*9600*/  ISETP.LE.U32.AND P5, PT, R173, UR6, PT ;  /* 0x00000006ad007c0c */ /* 0x000fe4000bfa3070 */
[----:B------:R-:W-:-:S02]  /*9610*/  SHF.R.U32.HI R172, RZ, 0x18, R187 ;  /* 0x00000018ffac7819 */ /* 0x000fc400000116bb */
[----:B-1----:R-:W-:-:S04]  /*9620*/  F2FP.BF16.F32.PACK_AB R180, R202, R198 ;  /* 0x000000c6cab4723e */ /* 0x002fc800000010ff */
[----:B------:R-:W-:-:S05]  /*9630*/  PRMT R179, R180, 0x7632, R179 ;  /* 0x00007632b4b37816 */ /* 0x000fca00000000b3 */
[----:B------:R-:W-:Y:S01]  /*9640*/  @!P5 HFMA2.BF16_V2 R171, -RZ.H0_H0, RZ.H0_H0, -R180.H0_H0 ;  /* 0x200000ffffabd231 */ /* 0x000fe200003409b4 */
[----:B------:R-:W-:-:S04]  /*9650*/  PRMT R235, R180, 0x5410, R179 ;  /* 0x00005410b4eb7816 */ /* 0x000fc800000000b3 */
[----:B------:R-:W-:Y:S02]  /*9660*/  @!P5 PRMT R180, R171, 0x5410, RZ ;  /* 0x00005410abb4d816 */ /* 0x000fe400000000ff */
[----:B------:R-:W-:Y:S01]  /*9670*/  ISETP.LE.U32.AND P5, PT, R172, UR6, PT ;  /* 0x00000006ac007c0c */ /* 0x000fe2000bfa3070 */
[--C-:B------:R-:W-:Y:S01]  /*9680*/  FFMA.FTZ R201, R26, UR17, -R223.reuse ;  /* 0x000000111ac97c23 */ /* 0x100fe200080108df */
[----:B------:R-:W-:Y:S01]  /*9690*/  FFMA.FTZ R186, R21, UR17, -R223 ;  /* 0x0000001115ba7c23 */ /* 0x000fe200080108df */
[----:B------:R-:W-:-:S04]  /*96a0*/  IMAD.MOV.U32 R171, RZ, RZ, R216 ;  /* 0x000000ffffab7224 */ /* 0x000fc800078e00d8 */
[----:B------:R-:W-:Y:S01]  /*96b0*/  MUFU.EX2 R201, R201 ;  /* 0x000000c900c97308 */ /* 0x000fe20000000800 */
[----:B------:R-:W-:-:S03]  /*96c0*/  LOP3.LUT R171, R171, 0xff, RZ, 0xc0, !PT ;  /* 0x000000ffabab7812 */ /* 0x000fc600078ec0ff */
[----:B------:R-:W1:Y:S02]  /*96d0*/  MUFU.EX2 R186, R186 ;  /* 0x000000ba00ba7308 */ /* 0x000e640000000800 */
[----:B------:R-:W-:-:S05]  /*96e0*/  @!P5 HFMA2.BF16_V2 R170, -RZ.H0_H0, RZ.H0_H0, -R179.H0_H0 ;  /* 0x200000ffffaad231 */ /* 0x000fca00003409b3 */
[----:B------:R-:W-:Y:S02]  /*96f0*/  @!P5 PRMT R179, R170, 0x5410, RZ ;  /* 0x00005410aab3d816 */ /* 0x000fe400000000ff */
[----:B------:R-:W-:Y:S02]  /*9700*/  ISETP.LE.U32.AND P5, PT, R171, UR6, PT ;  /* 0x00000006ab007c0c */ /* 0x000fe4000bfa3070 */
[----:B-1----:R-:W-:Y:S02]  /*9710*/  F2FP.BF16.F32.PACK_AB R178, R186, R201 ;  /* 0x000000c9bab2723e */ /* 0x002fe400000010ff */
[----:B------:R-:W-:Y:S02]  /*9720*/  PRMT R170, R216, 0x7771, RZ ;  /* 0x00007771d8aa7816 */ /* 0x000fe400000000ff */
[----:B------:R-:W-:-:S07]  /*9730*/  PRMT R177, R178, 0x7632, R177 ;  /* 0x00007632b2b17816 */ /* 0x000fce00000000b1 */
[----:B------:R-:W-:Y:S01]  /*9740*/  @!P5 HFMA2.BF16_V2 R169, -RZ.H0_H0, RZ.H0_H0, -R178.H0_H0 ;  /* 0x200000ffffa9d231 */ /* 0x000fe200003409b2 */
[----:B------:R-:W-:-:S04]  /*9750*/  PRMT R225, R178, 0x5410, R177 ;  /* 0x00005410b2e17816 */ /* 0x000fc800000000b1 */
[----:B------:R-:W-:Y:S02]  /*9760*/  @!P5 PRMT R178, R169, 0x5410, RZ ;  /* 0x00005410a9b2d816 */ /* 0x000fe400000000ff */
[----:B------:R-:W-:Y:S01]  /*9770*/  ISETP.GT.U32.AND P5, PT, R170, UR6, PT ;  /* 0x00000006aa007c0c */ /* 0x000fe2000bfa4070 */
[--C-:B------:R-:W-:Y:S01]  /*9780*/  FFMA.FTZ R194, R24, UR17, -R210.reuse ;  /* 0x0000001118c27c23 */ /* 0x100fe200080108d2 */
[----:B------:R-:W-:-:S05]  /*9790*/  FFMA.FTZ R193, R23, UR17, -R210 ;  /* 0x0000001117c17c23 */ /* 0x000fca00080108d2 */
[----:B------:R-:W-:Y:S06]  /*97a0*/  MUFU.EX2 R194, R194 ;  /* 0x000000c200c27308 */ /* 0x000fec0000000800 */
[----:B------:R-:W-:Y:S01]  /*97b0*/  @P5 HFMA2.BF16_V2 R168, -RZ.H0_H0, RZ.H0_H0, -R177.H0_H0 ;  /* 0x200000ffffa85231 */ /* 0x000fe200003409b1 */
[----:B------:R-:W1:Y:S04]  /*97c0*/  MUFU.EX2 R193, R193 ;  /* 0x000000c100c17308 */ /* 0x000e680000000800 */
[----:B------:R-:W-:-:S02]  /*97d0*/  @P5 PRMT R177, R168, 0x5410, RZ ;  /* 0x00005410a8b15816 */ /* 0x000fc400000000ff */
[----:B------:R-:W-:-:S04]  /*97e0*/  PRMT R168, R216, 0x7772, RZ ;  /* 0x00007772d8a87816 */ /* 0x000fc800000000ff */
[----:B------:R-:W-:Y:S02]  /*97f0*/  ISETP.GT.U32.AND P5, PT, R168, UR6, PT ;  /* 0x00000006a8007c0c */ /* 0x000fe4000bfa4070 */
[----:B-1----:R-:W-:Y:S02]  /*9800*/  F2FP.BF16.F32.PACK_AB R176, R193, R194 ;  /* 0x000000c2c1b0723e */ /* 0x002fe400000010ff */
[----:B------:R-:W-:Y:S02]  /*9810*/  PRMT R168, R216, 0x7773, RZ ;  /* 0x00007773d8a87816 */ /* 0x000fe400000000ff */
[----:B------:R-:W-:-:S07]  /*9820*/  PRMT R175, R176, 0x7632, R175 ;  /* 0x00007632b0af7816 */ /* 0x000fce00000000af */
[----:B------:R-:W-:Y:S01]  /*9830*/  @P5 HFMA2.BF16_V2 R21, -RZ.H0_H0, RZ.H0_H0, -R176.H0_H0 ;  /* 0x200000ffff155231 */ /* 0x000fe200003409b0 */
[----:B------:R-:W-:Y:S02]  /*9840*/  PRMT R217, R176, 0x5410, R175 ;  /* 0x00005410b0d97816 */ /* 0x000fe400000000af */
[----:B------:R-:W-:Y:S02]  /*9850*/  LOP3.LUT R226, R200, UR12, R183, 0x96, !PT ;  /* 0x0000000cc8e27c12 */ /* 0x000fe4000f8e96b7 */
[----:B------:R-:W-:Y:S02]  /*9860*/  @P5 PRMT R176, R21, 0x5410, RZ ;  /* 0x0000541015b05816 */ /* 0x000fe400000000ff */
[----:B------:R-:W-:Y:S01]  /*9870*/  ISETP.GT.U32.AND P5, PT, R168, UR6, PT ;  /* 0x00000006a8007c0c */ /* 0x000fe2000bfa4070 */
[----:B------:R-:W-:-:S04]  /*9880*/  IMAD.WIDE.U32 R226, R226, -0x2daee0ad, RZ ;  /* 0xd2511f53e2e27825 */ /* 0x000fc800078e00ff */
[--C-:B------:R-:W-:Y:S01]  /*9890*/  FFMA.FTZ R200, R22, UR17, -R223.reuse ;  /* 0x0000001116c87c23 */ /* 0x100fe200080108df */
[----:B------:R-:W-:Y:S01]  /*98a0*/  FFMA.FTZ R229, R25, UR17, -R223 ;  /* 0x0000001119e57c23 */ /* 0x000fe200080108df */
[----:B------:R-:W-:-:S04]  /*98b0*/  LOP3.LUT R21, R174, UR4, R227, 0x96, !PT ;  /* 0x00000004ae157c12 */ /* 0x000fc8000f8e96e3 */
[----:B------:R-:W-:Y:S01]  /*98c0*/  MUFU.EX2 R200, R200 ;  /* 0x000000c800c87308 */ /* 0x000fe20000000800 */
[----:B------:R-:W-:-:S03]  /*98d0*/  LOP3.LUT R168, R21, 0xff, RZ, 0xc0, !PT ;  /* 0x000000ff15a87812 */ /* 0x000fc600078ec0ff */
[----:B------:R-:W1:Y:S01]  /*98e0*/  MUFU.EX2 R229, R229 ;  /* 0x000000e500e57308 */ /* 0x000e620000000800 */
[----:B------:R-:W-:-:S05]  /*98f0*/  @P5 HFMA2.BF16_V2 R22, -RZ.H0_H0, RZ.H0_H0, -R175.H0_H0 ;  /* 0x200000ffff165231 */ /* 0x000fca00003409af */
[----:B------:R-:W-:Y:S02]  /*9900*/  @P5 PRMT R175, R22, 0x5410, RZ ;  /* 0x0000541016af5816 */ /* 0x000fe400000000ff */
[----:B------:R-:W-:Y:S02]  /*9910*/  ISETP.LE.U32.AND P5, PT, R168, UR6, PT ;  /* 0x00000006a8007c0c */ /* 0x000fe4000bfa3070 */
[----:B------:R-:W-:Y:S02]  /*9920*/  LOP3.LUT R22, R21, 0xffff, RZ, 0xc0, !PT ;  /* 0x0000ffff15167812 */ /* 0x000fe400078ec0ff */
[----:B-1----:R-:W-:Y:S02]  /*9930*/  F2FP.BF16.F32.PACK_AB R174, R229, R200 ;  /* 0x000000c8e5ae723e */ /* 0x002fe400000010ff */
[----:B------:R-:W-:Y:S02]  /*9940*/  SHF.R.U32.HI R22, RZ, 0x8, R22 ;  /* 0x00000008ff167819 */ /* 0x000fe40000011616 */
[----:B------:R-:W-:-:S05]  /*9950*/  PRMT R173, R174, 0x7632, R173 ;  /* 0x00007632aead7816 */ /* 0x000fca00000000ad */
[----:B------:R-:W-:Y:S01]  /*9960*/  @!P5 HFMA2.BF16_V2 R167, -RZ.H0_H0, RZ.H0_H0, -R174.H0_H0 ;  /* 0x200000ffffa7d231 */ /* 0x000fe200003409ae */
[----:B------:R-:W-:Y:S02]  /*9970*/  LOP3.LUT R168, R22, 0xffff, RZ, 0xc0, !PT ;  /* 0x0000ffff16a87812 */ /* 0x000fe400078ec0ff */
[----:B------:R-:W-:Y:S02]  /*9980*/  PRMT R22, R174, 0x5410, R173 ;  /* 0x00005410ae167816 */ /* 0x000fe400000000ad */
[----:B------:R-:W-:Y:S02]  /*9990*/  @!P5 PRMT R174, R167, 0x5410, RZ ;  /* 0x00005410a7aed816 */ /* 0x000fe400000000ff */
[----:B------:R-:W-:Y:S01]  /*99a0*/  ISETP.LE.U32.AND P5, PT, R168, UR6, PT ;  /* 0x00000006a8007c0c */ /* 0x000fe2000bfa3070 */
[--C-:B------:R-:W-:Y:S01]  /*99b0*/  FFMA.FTZ R167, R20, UR17, -R210.reuse ;  /* 0x0000001114a77c23 */ /* 0x100fe200080108d2 */
[----:B------:R-:W-:-:S03]  /*99c0*/  FFMA.FTZ R228, R192, UR17, -R210 ;  /* 0x00000011c0e47c23 */ /* 0x000fc600080108d2 */
[----:B------:R1:W-:Y:S04]  /*99d0*/  MUFU.EX2 R192, R167 ;  /* 0x000000a700c07308 */ /* 0x0003e80000000800 */
[----:B------:R-:W2:Y:S04]  /*99e0*/  MUFU.EX2 R228, R228 ;  /* 0x000000e400e47308 */ /* 0x000ea80000000800 */
[----:B------:R-:W-:Y:S01]  /*99f0*/  @!P5 HFMA2.BF16_V2 R20, -RZ.H0_H0, RZ.H0_H0, -R173.H0_H0 ;  /* 0x200000ffff14d231 */ /* 0x000fe200003409ad */
[----:B-1----:R-:W-:-:S04]  /*9a00*/  PRMT R167, R21, 0x7632, R167 ;  /* 0x0000763215a77816 */ /* 0x002fc800000000a7 */
[----:B------:R-:W-:Y:S02]  /*9a10*/  LOP3.LUT R167, R167, 0xff, RZ, 0xc0, !PT ;  /* 0x000000ffa7a77812 */ /* 0x000fe400078ec0ff */
[----:B------:R-:W-:Y:S02]  /*9a20*/  @!P5 PRMT R173, R20, 0x5410, RZ ;  /* 0x0000541014add816 */ /* 0x000fe400000000ff */
[----:B------:R-:W-:Y:S02]  /*9a30*/  ISETP.LE.U32.AND P5, PT, R167, UR6, PT ;  /* 0x00000006a7007c0c */ /* 0x000fe4000bfa3070 */
[----:B--2---:R-:W-:Y:S02]  /*9a40*/  F2FP.BF16.F32.PACK_AB R172, R228, R192 ;  /* 0x000000c0e4ac723e */ /* 0x004fe400000010ff */
[----:B------:R-:W-:Y:S02]  /*9a50*/  SHF.R.U32.HI R167, RZ, 0x18, R21 ;  /* 0x00000018ffa77819 */ /* 0x000fe40000011615 */
[----:B------:R-:W-:-:S07]  /*9a60*/  PRMT R171, R172, 0x7632, R171 ;  /* 0x00007632acab7816 */ /* 0x000fce00000000ab */
        /* <DEDUP_REMOVED lines=17> */
[----:B------:R-:W-:Y:S01]  /*9b80*/  PRMT R25, R170, 0x5410, R169 ;  /* 0x00005410aa197816 */ /* 0x000fe200000000a9 */
[----:B------:R-:W-:-:S03]  /*9b90*/  UIADD3 UR23, UPT, UPT, UR23, -0x1, URZ ;  /* 0xffffffff17177890 */ /* 0x000fc6000fffe0ff */
[----:B------:R-:W-:Y:S02]  /*9ba0*/  @!P5 PRMT R170, R30, 0x5410, RZ ;  /* 0x000054101eaad816 */ /* 0x000fe400000000ff */
[----:B------:R-:W-:Y:S01]  /*9bb0*/  ISETP.GT.U32.AND P5, PT, R31, UR6, PT ;  /* 0x000000061f007c0c */ /* 0x000fe2000bfa4070 */
[----:B------:R-:W-:Y:S02]  /*9bc0*/  IMAD.U32 R30, RZ, RZ, UR35 ;  /* 0x00000023ff1e7e24 */ /* 0x000fe4000f8e00ff */
[--C-:B------:R-:W-:Y:S01]  /*9bd0*/  FFMA.FTZ R218, R189, UR17, -R210.reuse ;  /* 0x00000011bdda7c23 */ /* 0x100fe200080108d2 */
[----:B------:R-:W-:Y:S02]  /*9be0*/  FFMA.FTZ R199, R196, UR17, -R210 ;  /* 0x00000011c4c77c23 */ /* 0x000fe400080108d2 */
[----:B------:R-:W-:-:S05]  /*9bf0*/  LOP3.LUT R30, R30, UR23, R239, 0x96, !PT ;  /* 0x000000171e1e7c12 */ /* 0x000fca000f8e96ef */
[----:B------:R-:W-:-:S04]  /*9c00*/  IMAD.WIDE.U32 R240, R30, -0x326172a9, RZ ;  /* 0xcd9e8d571ef07825 */ /* 0x000fc800078e00ff */
[----:B------:R-:W-:Y:S01]  /*9c10*/  @P5 HFMA2.BF16_V2 R24, -RZ.H0_H0, RZ.H0_H0, -R169.H0_H0 ;  /* 0x200000ffff185231 */ /* 0x000fe200003409a9 */
[----:B------:R-:W-:Y:S01]  /*9c20*/  MUFU.EX2 R218, R218 ;  /* 0x000000da00da7308 */ /* 0x000fe20000000800 */
[----:B------:R-:W-:-:S03]  /*9c30*/  LOP3.LUT R30, R232, UR16, R241, 0x96, !PT ;  /* 0x00000010e81e7c12 */ /* 0x000fc6000f8e96f1 */
[----:B------:R-:W1:Y:S01]  /*9c40*/  MUFU.EX2 R199, R199 ;  /* 0x000000c700c77308 */ /* 0x000e620000000800 */
[----:B------:R-:W-:Y:S02]  /*9c50*/  LOP3.LUT R240, R240, UR15, R243, 0x96, !PT ;  /* 0x0000000ff0f07c12 */ /* 0x000fe4000f8e96f3 */
[----:B------:R-:W-:Y:S02]  /*9c60*/  @P5 PRMT R169, R24, 0x5410, RZ ;  /* 0x0000541018a95816 */ /* 0x000fe400000000ff */
[----:B------:R-:W-:Y:S01]  /*9c70*/  PRMT R24, R226, 0x7772, RZ ;  /* 0x00007772e2187816 */ /* 0x000fe200000000ff */
[----:B------:R-:W-:-:S03]  /*9c80*/  IMAD.WIDE.U32 R30, R30, -0x2daee0ad, RZ ;  /* 0xd2511f531e1e7825 */ /* 0x000fc600078e00ff */
[----:B------:R-:W-:Y:S01]  /*9c90*/  ISETP.GT.U32.AND P5, PT, R24, UR6, PT ;  /* 0x0000000618007c0c */ /* 0x000fe2000bfa4070 */
[----:B------:R-:W-:Y:S01]  /*9ca0*/  IMAD.WIDE.U32 R240, R240, -0x2daee0ad, RZ ;  /* 0xd2511f53f0f07825 */ /* 0x000fe200078e00ff */
[----:B------:R-:W-:-:S04]  /*9cb0*/  LOP3.LUT R24, R244, UR19, R31, 0x96, !PT ;  /* 0x00000013f4187c12 */ /* 0x000fc8000f8e961f */
[----:B------:R-:W-:Y:S02]  /*9cc0*/  LOP3.LUT R232, R30, UR22, R241, 0x96, !PT ;  /* 0x000000161ee87c12 */ /* 0x000fe4000f8e96f1 */
[----:B-1----:R-:W-:Y:S01]  /*9cd0*/  F2FP.BF16.F32.PACK_AB R168, R199, R218 ;  /* 0x000000dac7a8723e */ /* 0x002fe200000010ff */
[----:B------:R-:W-:-:S04]  /*9ce0*/  IMAD.WIDE.U32 R238, R24, -0x326172a9, RZ ;  /* 0xcd9e8d5718ee7825 */ /* 0x000fc800078e00ff */
[----:B------:R-:W-:-:S04]  /*9cf0*/  IMAD.WIDE.U32 R232, R232, -0x326172a9, RZ ;  /* 0xcd9e8d57e8e87825 */ /* 0x000fc800078e00ff */
[----:B------:R-:W-:Y:S01]  /*9d00*/  @P5 HFMA2.BF16_V2 R28, -RZ.H0_H0, RZ.H0_H0, -R168.H0_H0 ;  /* 0x200000ffff1c5231 */ /* 0x000fe200003409a8 */
[----:B------:R-:W-:Y:S02]  /*9d10*/  PRMT R167, R168, 0x7632, R167 ;  /* 0x00007632a8a77816 */ /* 0x000fe400000000a7 */
[----:B------:R-:W-:Y:S02]  /*9d20*/  LOP3.LUT R30, R242, UR14, R239, 0x96, !PT ;  /* 0x0000000ef21e7c12 */ /* 0x000fe4000f8e96ef */
[----:B------:R-:W-:Y:S02]  /*9d30*/  LOP3.LUT R238, R238, UR13, R233, 0x96, !PT ;  /* 0x0000000deeee7c12 */ /* 0x000fe4000f8e96e9 */
[----:B------:R-:W-:Y:S02]  /*9d40*/  PRMT R31, R226, 0x7773, RZ ;  /* 0x00007773e21f7816 */ /* 0x000fe400000000ff */
[----:B------:R-:W-:Y:S02]  /*9d50*/  PRMT R24, R168, 0x5410, R167 ;  /* 0x00005410a8187816 */ /* 0x000fe400000000a7 */
[----:B------:R-:W-:Y:S01]  /*9d60*/  @P5 PRMT R168, R28, 0x5410, RZ ;  /* 0x000054101ca85816 */ /* 0x000fe200000000ff */
[----:B------:R-:W-:Y:S01]  /*9d70*/  IMAD.WIDE.U32 R238, R238, -0x2daee0ad, RZ ;  /* 0xd2511f53eeee7825 */ /* 0x000fe200078e00ff */
[----:B------:R-:W-:-:S03]  /*9d80*/  ISETP.GT.U32.AND P5, PT, R31, UR6, PT ;  /* 0x000000061f007c0c */ /* 0x000fc6000bfa4070 */
[----:B------:R-:W-:-:S05]  /*9d90*/  IMAD.WIDE.U32 R30, R30, -0x2daee0ad, RZ ;  /* 0xd2511f531e1e7825 */ /* 0x000fca00078e00ff */
[----:B------:R-:W-:Y:S02]  /*9da0*/  LOP3.LUT R28, R240, UR26, R31, 0x96, !PT ;  /* 0x0000001af01c7c12 */ /* 0x000fe4000f8e961f */
[----:B------:R-:W-:-:S03]  /*9db0*/  LOP3.LUT R30, R30, UR25, R239, 0x96, !PT ;  /* 0x000000191e1e7c12 */ /* 0x000fc6000f8e96ef */
[----:B------:R-:W-:-:S04]  /*9dc0*/  IMAD.WIDE.U32 R240, R28, -0x326172a9, RZ ;  /* 0xcd9e8d571cf07825 */ /* 0x000fc800078e00ff */
[----:B------:R-:W-:-:S04]  /*9dd0*/  IMAD.WIDE.U32 R30, R30, -0x326172a9, RZ ;  /* 0xcd9e8d571e1e7825 */ /* 0x000fc800078e00ff */
[--C-:B------:R-:W-:Y:S01]  /*9de0*/  FFMA.FTZ R190, R5, UR17, -R223.reuse ;  /* 0x0000001105be7c23 */ /* 0x100fe200080108df */
[----:B------:R-:W-:Y:S01]  /*9df0*/  FFMA.FTZ R189, R16, UR17, -R223 ;  /* 0x0000001110bd7c23 */ /* 0x000fe200080108df */
[----:B------:R-:W-:Y:S01]  /*9e00*/  LOP3.LUT R28, R240, UR7, R31, 0x96, !PT ;  /* 0x00000007f01c7c12 */ /* 0x000fe2000f8e961f */
[----:B------:R-:W-:-:S03]  /*9e10*/  @P5 HFMA2.BF16_V2 R29, -RZ.H0_H0, RZ.H0_H0, -R167.H0_H0 ;  /* 0x200000ffff1d5231 */ /* 0x000fc600003409a7 */
[C---:B------:R-:W-:Y:S01]  /*9e20*/  LOP3.LUT R183, R28.reuse, 0xffff, RZ, 0xc0, !PT ;  /* 0x0000ffff1cb77812 */ /* 0x040fe200078ec0ff */
[----:B------:R-:W-:Y:S01]  /*9e30*/  MUFU.EX2 R190, R190 ;  /* 0x000000be00be7308 */ /* 0x000fe20000000800 */
[----:B------:R-:W-:Y:S02]  /*9e40*/  @P5 PRMT R167, R29, 0x5410, RZ ;  /* 0x000054101da75816 */ /* 0x000fe400000000ff */
[----:B------:R-:W-:Y:S01]  /*9e50*/  SHF.R.U32.HI R183, RZ, 0x8, R183 ;  /* 0x00000008ffb77819 */ /* 0x000fe200000116b7 */
[----:B------:R-:W1:Y:S01]  /*9e60*/  MUFU.EX2 R189, R189 ;  /* 0x000000bd00bd7308 */ /* 0x000e620000000800 */
[----:B------:R-:W-:Y:S02]  /*9e70*/  LOP3.LUT R29, R28, 0xff, RZ, 0xc0, !PT ;  /* 0x000000ff1c1d7812 */ /* 0x000fe400078ec0ff */
[----:B------:R-:W-:Y:S02]  /*9e80*/  LOP3.LUT R183, R183, 0xffff, RZ, 0xc0, !PT ;  /* 0x0000ffffb7b77812 */ /* 0x000fe400078ec0ff */
[----:B------:R-:W-:-:S02]  /*9e90*/  ISETP.LE.U32.AND P5, PT, R29, UR6, PT ;  /* 0x000000061d007c0c */ /* 0x000fc4000bfa3070 */
[----:B------:R-:W-:Y:S02]  /*9ea0*/  FSEL R31, R14, RZ, P6 ;  /* 0x000000ff0e1f7208 */ /* 0x000fe40003000000 */
[----:B------:R-:W-:Y:S02]  /*9eb0*/  FSEL R29, R13, RZ, P4 ;  /* 0x000000ff0d1d7208 */ /* 0x000fe40002000000 */
[----:B------:R-:W-:Y:S02]  /*9ec0*/  ISETP.LE.U32.AND P4, PT, R183, UR6, PT ;  /* 0x00000006b7007c0c */ /* 0x000fe4000bf83070 */
[----:B------:R-:W-:Y:S01]  /*9ed0*/  PRMT R183, R28, 0x7632, R183 ;  /* 0x000076321cb77816 */ /* 0x000fe200000000b7 */
[----:B------:R-:W-:Y:S01]  /*9ee0*/  FADD.FTZ R31, R3, -R31 ;  /* 0x8000001f031f7221 */ /* 0x000fe20000010000 */
[----:B------:R-:W-:Y:S01]  /*9ef0*/  FFMA.FTZ R196, R184, UR17, -R223 ;  /* 0x00000011b8c47c23 */ /* 0x000fe200080108df */
[----:B------:R-:W-:Y:S01]  /*9f00*/  FADD.FTZ R29, R2, -R29 ;  /* 0x8000001d021d7221 */ /* 0x000fe20000010000 */
[----:B------:R-:W-:-:S02]  /*9f10*/  LOP3.LUT R183, R183, 0xff, RZ, 0xc0, !PT ;  /* 0x000000ffb7b77812 */ /* 0x000fc400078ec0ff */
[----:B-1----:R-:W-:Y:S01]  /*9f20*/  F2FP.BF16.F32.PACK_AB R184, R189, R190 ;  /* 0x000000bebdb8723e */ /* 0x002fe200000010ff */
[----:B------:R-:W-:Y:S01]  /*9f30*/  FMUL.FTZ R31, R31, UR17 ;  /* 0x000000111f1f7c20 */ /* 0x000fe20008410000 */
[----:B------:R-:W-:Y:S01]  /*9f40*/  IMAD.MOV.U32 R204, RZ, RZ, R30 ;  /* 0x000000ffffcc7224 */ /* 0x000fe200078e001e */
[----:B------:R-:W-:Y:S01]  /*9f50*/  ISETP.LE.U32.AND P6, PT, R183, UR6, PT ;  /* 0x00000006b7007c0c */ /* 0x000fe2000bfc3070 */
[----:B------:R-:W-:Y:S01]  /*9f60*/  FFMA.FTZ R203, R185, UR17, -R223 ;  /* 0x00000011b9cb7c23 */ /* 0x000fe200080108df */
[----:B------:R-:W-:Y:S01]  /*9f70*/  FMUL.FTZ R29, R29, UR17 ;  /* 0x000000111d1d7c20 */ /* 0x000fe20008410000 */
[----:B------:R-:W-:Y:S01]  /*9f80*/  @!P5 HFMA2.BF16_V2 R185, -RZ.H0_H0, RZ.H0_H0, -R184.H0_H0 ;  /* 0x200000ffffb9d231 */ /* 0x000fe200003409b8 */
[----:B------:R-:W-:Y:S01]  /*9f90*/  PRMT R183, R184, 0x7632, R183 ;  /* 0x00007632b8b77816 */ /* 0x000fe200000000b7 */
[--C-:B------:R-:W-:Y:S01]  /*9fa0*/  FFMA.FTZ R195, R195, UR17, -R210.reuse ;  /* 0x00000011c3c37c23 */ /* 0x100fe200080108d2 */
[----:B------:R-:W-:Y:S01]  /*9fb0*/  LOP3.LUT R212, R204, 0xff, RZ, 0xc0, !PT ;  /* 0x000000ffccd47812 */ /* 0x000fe200078ec0ff */
[----:B------:R-:W1:Y:S01]  /*9fc0*/  MUFU.EX2 R31, R31 ;  /* 0x0000001f001f7308 */ /* 0x000e620000000800 */
[----:B------:R-:W-:-:S03]  /*9fd0*/  FFMA.FTZ R197, R197, UR17, -R210 ;  /* 0x00000011c5c57c23 */ /* 0x000fc600080108d2 */
[----:B------:R2:W3:Y:S01]  /*9fe0*/  MUFU.EX2 R204, R29 ;  /* 0x0000001d00cc7308 */ /* 0x0004e20000000800 */
[--C-:B------:R-:W-:Y:S01]  /*9ff0*/  FFMA.FTZ R213, R213, UR17, -R223.reuse ;  /* 0x00000011d5d57c23 */ /* 0x100fe200080108df */
[----:B------:R-:W-:Y:S02]  /*a000*/  FFMA.FTZ R211, R211, UR17, -R223 ;  /* 0x00000011d3d37c23 */ /* 0x000fe400080108df */
[----:B------:R-:W-:Y:S01]  /*a010*/  MUFU.EX2 R195, R195 ;  /* 0x000000c300c37308 */ /* 0x000fe20000000800 */
[----:B--2---:R-:W-:Y:S02]  /*a020*/  PRMT R29, R184, 0x5410, R183 ;  /* 0x00005410b81d7816 */ /* 0x004fe400000000b7 */
[----:B------:R-:W-:Y:S01]  /*a030*/  @!P5 PRMT R184, R185, 0x5410, RZ ;  /* 0x00005410b9b8d816 */ /* 0x000fe200000000ff */
[----:B------:R-:W-:Y:S02]  /*a040*/  FFMA.FTZ R185, R191, UR17, -R210 ;  /* 0x00000011bfb97c23 */ /* 0x000fe400080108d2 */
[----:B------:R-:W2:Y:S04]  /*a050*/  MUFU.EX2 R191, R197 ;  /* 0x000000c500bf7308 */ /* 0x000ea80000000800 */
[----:B------:R-:W-:Y:S04]  /*a060*/  MUFU.EX2 R213, R213 ;  /* 0x000000d500d57308 */ /* 0x000fe80000000800 */
[----:B------:R-:W4:Y:S01]  /*a070*/  MUFU.EX2 R211, R211 ;  /* 0x000000d300d37308 */ /* 0x000f220000000800 */
[----:B------:R-:W-:-:S02]  /*a080*/  @!P4 HFMA2.BF16_V2 R34, -RZ.H0_H0, RZ.H0_H0, -R183.H0_H0 ;  /* 0x200000ffff22c231 */ /* 0x000fc400003409b7 */
[-C--:B-1----:R-:W-:Y:S01]  /*a090*/  FFMA.FTZ R207, R234, R31.reuse, R207 ;  /* 0x0000001feacf7223 */ /* 0x082fe200000100cf */
        /* <DEDUP_REMOVED lines=64> */
[----:B------:R-:W-:Y:S01]  /*a4a0*/  PRMT R31, R30, 0x7771, RZ ;  /* 0x000077711e1f7816 */ /* 0x000fe200000000ff */
[----:B---3--:R-:W-:Y:S01]  /*a4b0*/  FFMA.FTZ R227, R231, R204, R198 ;  /* 0x000000cce7e37223 */ /* 0x008fe200000100c6 */
[----:B--2---:R-:W-:-:S02]  /*a4c0*/  F2FP.BF16.F32.PACK_AB R198, R195, R191 ;  /* 0x000000bfc3c6723e */ /* 0x004fc400000010ff */
[----:B------:R-:W-:Y:S02]  /*a4d0*/  @!P4 PRMT R183, R34, 0x5410, RZ ;  /* 0x0000541022b7c816 */ /* 0x000fe400000000ff */
[----:B------:R-:W-:Y:S01]  /*a4e0*/  ISETP.GT.U32.AND P4, PT, R31, UR6, PT ;  /* 0x000000061f007c0c */ /* 0x000fe2000bf84070 */
[----:B------:R-:W-:Y:S01]  /*a4f0*/  @!P6 HFMA2.BF16_V2 R27, -RZ.H0_H0, RZ.H0_H0, -R198.H0_H0 ;  /* 0x200000ffff1be231 */ /* 0x000fe200003409c6 */
[----:B------:R-:W-:Y:S02]  /*a500*/  ISETP.LE.U32.AND P5, PT, R212, UR6, PT ;  /* 0x00000006d4007c0c */ /* 0x000fe4000bfa3070 */
[----:B------:R-:W-:Y:S02]  /*a510*/  PRMT R197, R198, 0x7632, R197 ;  /* 0x00007632c6c57816 */ /* 0x000fe400000000c5 */
[----:B----4-:R-:W-:Y:S01]  /*a520*/  F2FP.BF16.F32.PACK_AB R212, R211, R213 ;  /* 0x000000d5d3d4723e */ /* 0x010fe200000010ff */
[----:B------:R-:W-:Y:S01]  /*a530*/  FFMA.FTZ R215, R215, UR17, -R210 ;  /* 0x00000011d7d77c23 */ /* 0x000fe200080108d2 */
[----:B------:R-:W-:Y:S01]  /*a540*/  SHF.R.U32.HI R34, RZ, 0x18, R28 ;  /* 0x00000018ff227819 */ /* 0x000fe2000001161c */
[--C-:B------:R-:W-:Y:S01]  /*a550*/  FFMA.FTZ R214, R214, UR17, -R210.reuse ;  /* 0x00000011d6d67c23 */ /* 0x100fe200080108d2 */
[--C-:B------:R-:W-:Y:S01]  /*a560*/  FFMA.FTZ R230, R230, UR17, -R210.reuse ;  /* 0x00000011e6e67c23 */ /* 0x100fe200080108d2 */
[--C-:B------:R-:W-:Y:S01]  /*a570*/  FFMA.FTZ R222, R222, UR17, -R210.reuse ;  /* 0x00000011dede7c23 */ /* 0x100fe200080108d2 */
[----:B------:R-:W-:Y:S01]  /*a580*/  FFMA.FTZ R221, R221, UR17, -R210 ;  /* 0x00000011dddd7c23 */ /* 0x000fe200080108d2 */
[----:B------:R-:W-:-:S02]  /*a590*/  PRMT R31, R198, 0x5410, R197 ;  /* 0x00005410c61f7816 */ /* 0x000fc400000000c5 */
[----:B------:R-:W-:Y:S02]  /*a5a0*/  PRMT R210, R212, 0x7632, R210 ;  /* 0x00007632d4d27816 */ /* 0x000fe400000000d2 */
[----:B------:R-:W-:Y:S02]  /*a5b0*/  @!P6 PRMT R198, R27, 0x5410, RZ ;  /* 0x000054101bc6e816 */ /* 0x000fe400000000ff */
[----:B------:R-:W-:Y:S01]  /*a5c0*/  ISETP.LE.U32.AND P6, PT, R34, UR6, PT ;  /* 0x0000000622007c0c */ /* 0x000fe2000bfc3070 */
[----:B------:R-:W-:Y:S01]  /*a5d0*/  @P4 HFMA2.BF16_V2 R19, -RZ.H0_H0, RZ.H0_H0, -R210.H0_H0 ;  /* 0x200000ffff134231 */ /* 0x000fe200003409d2 */
[----:B------:R-:W-:Y:S01]  /*a5e0*/  LOP3.LUT R232, R232, UR12, R241, 0x96, !PT ;  /* 0x0000000ce8e87c12 */ /* 0x000fe2000f8e96f1 */
[----:B------:R-:W-:Y:S01]  /*a5f0*/  @!P5 HFMA2.BF16_V2 R23, -RZ.H0_H0, RZ.H0_H0, -R212.H0_H0 ;  /* 0x200000ffff17d231 */ /* 0x000fe200003409d4 */
[----:B------:R-:W-:Y:S01]  /*a600*/  MUFU.EX2 R215, R215 ;  /* 0x000000d700d77308 */ /* 0x000fe20000000800 */
[----:B------:R-:W-:Y:S02]  /*a610*/  PRMT R234, R212, 0x5410, R210 ;  /* 0x00005410d4ea7816 */ /* 0x000fe400000000d2 */
[----:B------:R-:W-:Y:S01]  /*a620*/  @P4 PRMT R210, R19, 0x5410, RZ ;  /* 0x0000541013d24816 */ /* 0x000fe200000000ff */
[----:B------:R-:W1:Y:S01]  /*a630*/  MUFU.EX2 R214, R214 ;  /* 0x000000d600d67308 */ /* 0x000e620000000800 */
[----:B------:R-:W-:Y:S01]  /*a640*/  PRMT R19, R30, 0x7772, RZ ;  /* 0x000077721e137816 */ /* 0x000fe200000000ff */
[----:B------:R-:W-:Y:S01]  /*a650*/  IMAD.WIDE.U32 R232, R232, -0x2daee0ad, RZ ;  /* 0xd2511f53e8e87825 */ /* 0x000fe200078e00ff */
[----:B------:R-:W-:-:S03]  /*a660*/  @!P5 PRMT R212, R23, 0x5410, RZ ;  /* 0x0000541017d4d816 */ /* 0x000fc600000000ff */
[----:B------:R-:W-:Y:S01]  /*a670*/  @!P6 HFMA2.BF16_V2 R26, -RZ.H0_H0, RZ.H0_H0, -R197.H0_H0 ;  /* 0x200000ffff1ae231 */ /* 0x000fe200003409c5 */
[----:B------:R-:W-:Y:S02]  /*a680*/  ISETP.GT.U32.AND P5, PT, R19, UR6, PT ;  /* 0x0000000613007c0c */ /* 0x000fe4000bfa4070 */
[----:B------:R-:W-:Y:S02]  /*a690*/  PRMT R19, R30, 0x7773, RZ ;  /* 0x000077731e137816 */ /* 0x000fe400000000ff */
[----:B------:R-:W-:Y:S02]  /*a6a0*/  LOP3.LUT R231, R238, UR4, R233, 0x96, !PT ;  /* 0x00000004eee77c12 */ /* 0x000fe4000f8e96e9 */
[----:B------:R-:W-:Y:S01]  /*a6b0*/  @!P6 PRMT R197, R26, 0x5410, RZ ;  /* 0x000054101ac5e816 */ /* 0x000fe200000000ff */
[----:B------:R-:W-:Y:S01]  /*a6c0*/  FADD.FTZ R27, R188, R207 ;  /* 0x000000cfbc1b7221 */ /* 0x000fe20000010000 */
[----:B------:R-:W-:Y:S02]  /*a6d0*/  ISETP.GT.U32.AND P6, PT, R19, UR6, PT ;  /* 0x0000000613007c0c */ /* 0x000fe4000bfc4070 */
[----:B------:R-:W-:Y:S01]  /*a6e0*/  LOP3.LUT R19, R231, 0xffff, RZ, 0xc0, !PT ;  /* 0x0000ffffe7137812 */ /* 0x000fe200078ec0ff */
[----:B------:R-:W-:Y:S01]  /*a6f0*/  MUFU.EX2 R196, R196 ;  /* 0x000000c400c47308 */ /* 0x000fe20000000800 */
[----:B-1----:R-:W-:-:S03]  /*a700*/  F2FP.BF16.F32.PACK_AB R207, R214, R215 ;  /* 0x000000d7d6cf723e */ /* 0x002fc600000010ff */
[----:B------:R-:W1:Y:S01]  /*a710*/  MUFU.EX2 R188, R203 ;  /* 0x000000cb00bc7308 */ /* 0x000e620000000800 */
        /* <DEDUP_REMOVED lines=65> */
[----:B------:R-:W-:Y:S01]  /*ab30*/  @P5 HFMA2.BF16_V2 R18, -RZ.H0_H0, RZ.H0_H0, -R207.H0_H0 ;  /* 0x200000ffff125231 */ /* 0x000fe200003409cf */
[----:B------:R-:W-:-:S02]  /*ab40*/  PRMT R204, R207, 0x7632, R204 ;  /* 0x00007632cfcc7816 */ /* 0x000fc400000000cc */
[----:B------:R-:W-:Y:S02]  /*ab50*/  LOP3.LUT R19, R19, 0xffff, RZ, 0xc0, !PT ;  /* 0x0000ffff13137812 */ /* 0x000fe400078ec0ff */
[----:B------:R-:W-:Y:S02]  /*ab60*/  PRMT R233, R207, 0x5410, R204 ;  /* 0x00005410cfe97816 */ /* 0x000fe400000000cc */
[----:B------:R-:W-:Y:S01]  /*ab70*/  @P5 PRMT R207, R18, 0x5410, RZ ;  /* 0x0000541012cf5816 */ /* 0x000fe200000000ff */
[----:B------:R-:W-:Y:S01]  /*ab80*/  @P6 HFMA2.BF16_V2 R17, -RZ.H0_H0, RZ.H0_H0, -R204.H0_H0 ;  /* 0x200000ffff116231 */ /* 0x000fe200003409cc */
[----:B------:R-:W-:Y:S02]  /*ab90*/  ISETP.LE.U32.AND P5, PT, R19, UR6, PT ;  /* 0x0000000613007c0c */ /* 0x000fe4000bfa3070 */
[----:B------:R-:W-:Y:S02]  /*aba0*/  LOP3.LUT R23, R231, 0xff, RZ, 0xc0, !PT ;  /* 0x000000ffe7177812 */ /* 0x000fe400078ec0ff */
[----:B-1----:R-:W-:-:S02]  /*abb0*/  F2FP.BF16.F32.PACK_AB R203, R188, R196 ;  /* 0x000000c4bccb723e */ /* 0x002fc400000010ff */
[----:B------:R-:W-:Y:S02]  /*abc0*/  ISETP.LE.U32.AND P4, PT, R23, UR6, PT ;  /* 0x0000000617007c0c */ /* 0x000fe4000bf83070 */
[----:B------:R-:W-:Y:S01]  /*abd0*/  @P6 PRMT R204, R17, 0x5410, RZ ;  /* 0x0000541011cc6816 */ /* 0x000fe200000000ff */
[----:B------:R-:W-:Y:S01]  /*abe0*/  FADD.FTZ R17, R202, R227 ;  /* 0x000000e3ca117221 */ /* 0x000fe20000010000 */
[----:B------:R-:W-:-:S05]  /*abf0*/  PRMT R202, R203, 0x7632, R202 ;  /* 0x00007632cbca7816 */ /* 0x000fca00000000ca */
[----:B------:R-:W-:Y:S01]  /*ac00*/  @!P5 HFMA2.BF16_V2 R7, -RZ.H0_H0, RZ.H0_H0, -R202.H0_H0 ;  /* 0x200000ffff07d231 */ /* 0x000fe200003409ca */
[----:B------:R-:W-:Y:S01]  /*ac10*/  PRMT R227, R203, 0x5410, R202 ;  /* 0x00005410cbe37816 */ /* 0x000fe200000000ca */
[----:B------:R-:W-:Y:S01]  /*ac20*/  FADD.FTZ R27, R201, R27 ;  /* 0x0000001bc91b7221 */ /* 0x000fe20000010000 */
[C---:B------:R-:W-:Y:S01]  /*ac30*/  PRMT R19, R216.reuse, 0x7773, RZ ;  /* 0x00007773d8137816 */ /* 0x040fe200000000ff */
[----:B------:R-:W-:Y:S01]  /*ac40*/  @!P4 HFMA2.BF16_V2 R16, -RZ.H0_H0, RZ.H0_H0, -R203.H0_H0 ;  /* 0x200000ffff10c231 */ /* 0x000fe200003409cb */
[----:B------:R-:W-:Y:S02]  /*ac50*/  @!P5 PRMT R202, R7, 0x5410, RZ ;  /* 0x0000541007cad816 */ /* 0x000fe400000000ff */
[----:B------:R-:W-:Y:S02]  /*ac60*/  PRMT R7, R216, 0x7772, RZ ;  /* 0x00007772d8077816 */ /* 0x000fe400000000ff */
[----:B------:R-:W-:Y:S01]  /*ac70*/  @!P4 PRMT R203, R16, 0x5410, RZ ;  /* 0x0000541010cbc816 */ /* 0x000fe200000000ff */
[----:B------:R-:W-:Y:S01]  /*ac80*/  FADD.FTZ R16, R194, R17 ;  /* 0x00000011c2107221 */ /* 0x000fe20000010000 */
[----:B------:R-:W-:Y:S01]  /*ac90*/  PRMT R7, R7, 0x5410, R19 ;  /* 0x0000541007077816 */ /* 0x000fe20000000013 */
[----:B------:R-:W-:Y:S01]  /*aca0*/  FADD.FTZ R19, R186, R27 ;  /* 0x0000001bba137221 */ /* 0x000fe20000010000 */
[----:B------:R1:W-:Y:S01]  /*acb0*/  MUFU.EX2 R194, R230 ;  /* 0x000000e600c27308 */ /* 0x0003e20000000800 */
[----:B------:R-:W-:-:S03]  /*acc0*/  PRMT R18, R231, 0x7632, R18 ;  /* 0x00007632e7127816 */ /* 0x000fc60000000012 */
[----:B------:R-:W2:Y:S01]  /*acd0*/  MUFU.EX2 R186, R185 ;  /* 0x000000b900ba7308 */ /* 0x000ea20000000800 */
[----:B------:R-:W-:Y:S01]  /*ace0*/  FADD.FTZ R193, R193, R16 ;  /* 0x00000010c1c17221 */ /* 0x000fe20000010000 */
[----:B------:R-:W-:Y:S02]  /*acf0*/  SHF.R.U32.HI R16, RZ, 0x18, R231 ;  /* 0x00000018ff107819 */ /* 0x000fe400000116e7 */
[----:B------:R-:W-:Y:S02]  /*ad00*/  LOP3.LUT R18, R18, 0xff, RZ, 0xc0, !PT ;  /* 0x000000ff12127812 */ /* 0x000fe400078ec0ff */
[C---:B------:R-:W-:Y:S02]  /*ad10*/  PRMT R34, R226.reuse, 0x7773, RZ ;  /* 0x00007773e2227816 */ /* 0x040fe400000000ff */
[----:B------:R-:W-:Y:S02]  /*ad20*/  PRMT R26, R226, 0x7772, RZ ;  /* 0x00007772e21a7816 */ /* 0x000fe400000000ff */
[----:B------:R-:W-:Y:S01]  /*ad30*/  ISETP.LE.U32.AND P5, PT, R16, UR6, PT ;  /* 0x0000000610007c0c */ /* 0x000fe2000bfa3070 */
[----:B------:R-:W-:Y:S01]  /*ad40*/  IMAD.MOV.U32 R17, RZ, RZ, R216 ;  /* 0x000000ffff117224 */ /* 0x000fe200078e00d8 */
[----:B------:R-:W-:Y:S01]  /*ad50*/  LOP3.LUT R16, R187, 0xffff, RZ, 0xc0, !PT ;  /* 0x0000ffffbb107812 */ /* 0x000fe200078ec0ff */
[----:B------:R-:W-:Y:S01]  /*ad60*/  FADD.FTZ R19, R200, R19 ;  /* 0x00000013c8137221 */ /* 0x000fe20000010000 */
[----:B------:R-:W-:Y:S01]  /*ad70*/  ISETP.LE.U32.AND P6, PT, R18, UR6, PT ;  /* 0x0000000612007c0c */ /* 0x000fe2000bfc3070 */
[----:B------:R-:W-:Y:S01]  /*ad80*/  IMAD.MOV.U32 R18, RZ, RZ, R232 ;  /* 0x000000ffff127224 */ /* 0x000fe200078e00e8 */
[----:B------:R-:W-:Y:S01]  /*ad90*/  PRMT R26, R26, 0x5410, R34 ;  /* 0x000054101a1a7816 */ /* 0x000fe20000000022 */
[----:B-1----:R-:W1:Y:S01]  /*ada0*/  LDC R230, c[0x0][0x4f8] ;  /* 0x00013e00ffe67b82 */ /* 0x002e620000000800 */
[----:B--2---:R-:W-:-:S02]  /*adb0*/  F2FP.BF16.F32.PACK_AB R201, R186, R194 ;  /* 0x000000c2bac9723e */ /* 0x004fc400000010ff */
[----:B------:R-:W-:Y:S02]  /*adc0*/  SHF.R.U32.HI R16, RZ, 0x8, R16 ;  /* 0x00000008ff107819 */ /* 0x000fe40000011610 */
[----:B------:R-:W-:Y:S02]  /*add0*/  LOP3.LUT R34, R187, 0xff, RZ, 0xc0, !PT ;  /* 0x000000ffbb227812 */ /* 0x000fe400078ec0ff */
[----:B------:R-:W-:Y:S02]  /*ade0*/  LOP3.LUT R18, R18, 0xff, RZ, 0xc0, !PT ;  /* 0x000000ff12127812 */ /* 0x000fe400078ec0ff */
[----:B------:R-:W-:Y:S02]  /*adf0*/  PRMT R200, R201, 0x7632, R200 ;  /* 0x00007632c9c87816 */ /* 0x000fe400000000c8 */
[----:B------:R-:W-:Y:S02]  /*ae00*/  PRMT R16, R34, 0x5410, R16 ;  /* 0x0000541022107816 */ /* 0x000fe40000000010 */
[----:B------:R-:W-:-:S02]  /*ae10*/  PRMT R34, R187, 0x7632, R34 ;  /* 0x00007632bb227816 */ /* 0x000fc40000000022 */
[----:B------:R-:W-:Y:S01]  /*ae20*/  ISETP.LE.U32.AND P4, PT, R18, UR6, PT ;  /* 0x0000000612007c0c */ /* 0x000fe2000bf83070 */
[----:B------:R-:W-:Y:S01]  /*ae30*/  FFMA.FTZ R224, R224, UR17, -R223 ;  /* 0x00000011e0e07c23 */ /* 0x000fe200080108df */
[----:B------:R-:W-:Y:S01]  /*ae40*/  PRMT R18, R216, 0x7771, RZ ;  /* 0x00007771d8127816 */ /* 0x000fe200000000ff */
[----:B------:R-:W-:Y:S01]  /*ae50*/  @!P5 HFMA2.BF16_V2 R5, -RZ.H0_H0, RZ.H0_H0, -R200.H0_H0 ;  /* 0x200000ffff05d231 */ /* 0x000fe200003409c8 */
[----:B------:R-:W-:Y:S02]  /*ae60*/  LOP3.LUT R17, R17, 0xff, RZ, 0xc0, !PT ;  /* 0x000000ff11117812 */ /* 0x000fe400078ec0ff */
[----:B------:R-:W-:Y:S01]  /*ae70*/  SHF.R.U32.HI R187, RZ, 0x18, R187 ;  /* 0x00000018ffbb7819 */ /* 0x000fe200000116bb */
[----:B------:R-:W-:Y:S01]  /*ae80*/  FFMA.FTZ R223, R4, UR17, -R223 ;  /* 0x0000001104df7c23 */ /* 0x000fe200080108df */
[----:B------:R-:W-:Y:S01]  /*ae90*/  LOP3.LUT R34, R34, 0xff, RZ, 0xc0, !PT ;  /* 0x000000ff22227812 */ /* 0x000fe200078ec0ff */
[----:B------:R-:W-:Y:S01]  /*aea0*/  IMAD.MOV.U32 R27, RZ, RZ, R226 ;  /* 0x000000ffff1b7224 */ /* 0x000fe200078e00e2 */
[----:B------:R-:W-:-:S02]  /*aeb0*/  PRMT R23, R226, 0x7771, RZ ;  /* 0x00007771e2177816 */ /* 0x000fc400000000ff */
[----:B------:R-:W-:Y:S01]  /*aec0*/  PRMT R17, R17, 0x5410, R18 ;  /* 0x0000541011117816 */ /* 0x000fe20000000012 */
[----:B------:R2:W-:Y:S01]  /*aed0*/  MUFU.EX2 R185, R223 ;  /* 0x000000df00b97308 */ /* 0x0005e20000000800 */
[----:B------:R-:W-:Y:S02]  /*aee0*/  PRMT R18, R34, 0x5410, R187 ;  /* 0x0000541022127816 */ /* 0x000fe400000000bb */
[----:B------:R-:W-:Y:S01]  /*aef0*/  PRMT R226, R201, 0x5410, R200 ;  /* 0x00005410c9e27816 */ /* 0x000fe200000000c8 */
[----:B------:R-:W3:Y:S01]  /*af00*/  MUFU.EX2 R187, R224 ;  /* 0x000000e000bb7308 */ /* 0x000ee20000000800 */
[----:B------:R-:W-:Y:S02]  /*af10*/  @!P5 PRMT R200, R5, 0x5410, RZ ;  /* 0x0000541005c8d816 */ /* 0x000fe400000000ff */
[----:B------:R-:W-:Y:S01]  /*af20*/  LOP3.LUT P5, R34, R206, 0x4, RZ, 0xc0, !PT ;  /* 0x00000004ce227812 */ /* 0x000fe200078ac0ff */
[----:B------:R-:W-:Y:S01]  /*af30*/  FADD.FTZ R193, R192, R193 ;  /* 0x000000c1c0c17221 */ /* 0x000fe20000010000 */
[----:B------:R-:W-:-:S02]  /*af40*/  VIADD R5, R0, 0x18000 ;  /* 0x0001800000057836 */ /* 0x000fc40000000000 */
[----:B------:R-:W-:Y:S02]  /*af50*/  @!P6 HFMA2.BF16_V2 R6, -RZ.H0_H0, RZ.H0_H0, -R201.H0_H0 ;  /* 0x200000ffff06e231 */ /* 0x000fe400003409c9 */
[----:B------:R-:W-:Y:S01]  /*af60*/  FADD.FTZ R228, R228, R193 ;  /* 0x000000c1e4e47221 */ /* 0x000fe20000010000 */
[----:B--2---:R-:W-:Y:S01]  /*af70*/  VIADD R223, R0, 0x18040 ;  /* 0x0001804000df7836 */ /* 0x004fe20000000000 */
[----:B-1----:R-:W-:Y:S02]  /*af80*/  LOP3.LUT R230, R230, 0xff, RZ, 0xc0, !PT ;  /* 0x000000ffe6e67812 */ /* 0x002fe400078ec0ff */
[----:B---3--:R-:W-:-:S03]  /*af90*/  F2FP.BF16.F32.PACK_AB R193, R185, R187 ;  /* 0x000000bbb9c1723e */ /* 0x008fc600000010ff */
[----:B------:R-:W-:Y:S01]  /*afa0*/  @P5 VIADD R223, R5, 0xffffffc0 ;  /* 0xffffffc005df5836 */ /* 0x000fe20000000000 */
[----:B------:R-:W-:Y:S02]  /*afb0*/  PRMT R5, R232, 0x7772, RZ ;  /* 0x00007772e8057816 */ /* 0x000fe400000000ff */
[----:B------:R-:W-:Y:S01]  /*afc0*/  @!P6 PRMT R201, R6, 0x5410, RZ ;  /* 0x0000541006c9e816 */ /* 0x000fe200000000ff */
[----:B------:R-:W-:Y:S01]  /*afd0*/  @!P4 HFMA2.BF16_V2 R4, -RZ.H0_H0, RZ.H0_H0, -R193.H0_H0 ;  /* 0x200000ffff04c231 */ /* 0x000fe200003409c1 */
[----:B------:R-:W-:Y:S01]  /*afe0*/  ISETP.GT.U32.AND P6, PT, R5, UR6, PT ;  /* 0x0000000605007c0c */ /* 0x000fe2000bfc4070 */
[----:B------:R-:W-:Y:S01]  /*aff0*/  IMAD R230, R230, 0x10000, R230 ;  /* 0x00010000e6e67824 */ /* 0x000fe200078e02e6 */
[C---:B------:R-:W-:Y:S02]  /*b000*/  PRMT R192, R193.reuse, 0x7632, R192 ;  /* 0x00007632c1c07816 */ /* 0x040fe400000000c0 */
[----:B------:R-:W-:Y:S02]  /*b010*/  PRMT R5, R232, 0x7773, RZ ;  /* 0x00007773e8057816 */ /* 0x000fe400000000ff */
[----:B------:R-:W-:Y:S01]  /*b020*/  PRMT R224, R193, 0x5410, R192 ;  /* 0x00005410c1e07816 */ /* 0x000fe200000000c0 */
[----:B------:R-:W-:Y:S01]  /*b030*/  FADD.FTZ R229, R229, R19 ;  /* 0x00000013e5e57221 */ /* 0x000fe20000010000 */
[----:B------:R-:W-:-:S02]  /*b040*/  ISETP.GT.U32.AND P5, PT, R5, UR6, PT ;  /* 0x0000000605007c0c */ /* 0x000fc4000bfa4070 */
[----:B------:R-:W-:Y:S02]  /*b050*/  @!P4 PRMT R193, R4, 0x5410, RZ ;  /* 0x0000541004c1c816 */ /* 0x000fe400000000ff */
[--C-:B------:R-:W-:Y:S02]  /*b060*/  HSET2.LE.AND R4, R16, R230.reuse, PT ;  /* 0x000000e610047233 */ /* 0x100fe40003803000 */
[--C-:B------:R-:W-:Y:S02]  /*b070*/  HSET2.LE.AND R5, R18, R230.reuse, PT ;  /* 0x000000e612057233 */ /* 0x100fe40003803000 */
[----:B------:R-:W-:Y:S02]  /*b080*/  HSET2.LE.AND R6, R17, R230, PT ;  /* 0x000000e611067233 */ /* 0x000fe40003803000 */
[----:B------:R-:W1:Y:S01]  /*b090*/  LDSM.16.MT88.4 R16, [R0+0x18000] ;  /* 0x018000000010783b */ /* 0x000e620000004200 */
[----:B------:R-:W-:Y:S02]  /*b0a0*/  LOP3.LUT R7, R7, 0xff00ff, RZ, 0xc0, !PT ;  /* 0x00ff00ff07077812 */ /* 0x000fe400078ec0ff */
[----:B------:R-:W-:-:S03]  /*b0b0*/  LOP3.LUT P4, RZ, R206, 0x2, RZ, 0xc0, !PT ;  /* 0x00000002ceff7812 */ /* 0x000fc6000788c0ff */
[----:B------:R-:W-:Y:S02]  /*b0c0*/  HSET2.LE.AND R7, R7, R230, PT ;  /* 0x000000e607077233 */ /* 0x000fe40003803000 */
[----:B------:R-:W-:Y:S02]  /*b0d0*/  SEL R237, R12, 0xffffffe0, !P4 ;  /* 0xffffffe00ced7807 */ /* 0x000fe40006000000 */
[----:B------:R-:W-:Y:S02]  /*b0e0*/  LOP3.LUT R4, R236, R4, RZ, 0xc0, !PT ;  /* 0x00000004ec047212 */ /* 0x000fe400078ec0ff */
[----:B------:R-:W-:Y:S02]  /*b0f0*/  LOP3.LUT R5, R235, R5, RZ, 0xc0, !PT ;  /* 0x00000005eb057212 */ /* 0x000fe400078ec0ff */
[----:B------:R-:W-:Y:S02]  /*b100*/  LOP3.LUT R6, R225, R6, RZ, 0xc0, !PT ;  /* 0x00000006e1067212 */ /* 0x000fe400078ec0ff */
[----:B------:R-:W-:Y:S01]  /*b110*/  LOP3.LUT R7, R217, R7, RZ, 0xc0, !PT ;  /* 0x00000007d9077212 */ /* 0x000fe200078ec0ff */
[----:B------:R-:W-:-:S06]  /*b120*/  IMAD.IADD R225, R237, 0x1, R0 ;  /* 0x00000001ede17824 */ /* 0x000fcc00078e0200 */
[C---:B-1----:R-:W-:Y:S08]  /*b130*/  HMMA.16816.F32.BF16 R160, R4.reuse, R16, R160 ;  /* 0x0000001004a0723c */ /* 0x042ff000000418a0 */
[----:B------:R-:W-:Y:S01]  /*b140*/  HMMA.16816.F32.BF16 R156, R4, R18, R156 ;  /* 0x00000012049c723c */ /* 0x000fe2000004189c */
[----:B------:R-:W1:Y:S01]  /*b150*/  LDSM.16.MT88.4 R16, [R225+0x18000] ;  /* 0x01800000e110783b */ /* 0x000e620000004200 */
[----:B------:R-:W-:-:S06]  /*b160*/  IMAD.IADD R217, R237, 0x1, R223 ;  /* 0x00000001edd97824 */ /* 0x000fcc00078e02df */
[C---:B-1----:R-:W-:Y:S08]  /*b170*/  HMMA.16816.F32.BF16 R152, R4.reuse, R16, R152 ;  /* 0x000000100498723c */ /* 0x042ff00000041898 */
[C---:B------:R-:W-:Y:S01]  /*b180*/  HMMA.16816.F32.BF16 R148, R4.reuse, R18, R148 ;  /* 0x000000120494723c */ /* 0x040fe20000041894 */
[----:B------:R-:W1:Y:S07]  /*b190*/  LDSM.16.MT88.4 R16, [R223] ;  /* 0x00000000df10783b */ /* 0x000e6e0000004200 */
        /* <DEDUP_REMOVED lines=41> */
[C---:B------:R-:W-:Y:S01]  /*b430*/  LOP3.LUT R5, R21.reuse, 0xffff, RZ, 0xc0, !PT ;  /* 0x0000ffff15057812 */ /* 0x040fe200078ec0ff */
[----:B------:R-:W-:Y:S01]  /*b440*/  LDSM.16.MT88.4 R16, [R0+0x18800] ;  /* 0x018800000010783b */ /* 0x000fe20000004200 */
[----:B------:R-:W-:-:S02]  /*b450*/  PRMT R4, R21, 0x7632, R4 ;  /* 0x0000763215047816 */ /* 0x000fc40000000004 */
[----:B------:R-:W-:Y:S02]  /*b460*/  LOP3.LUT R6, R21, 0xff, RZ, 0xc0, !PT ;  /* 0x000000ff15067812 */ /* 0x000fe400078ec0ff */
[----:B------:R-:W-:Y:S02]  /*b470*/  SHF.R.U32.HI R5, RZ, 0x8, R5 ;  /* 0x00000008ff057819 */ /* 0x000fe40000011605 */
[----:B------:R-:W-:Y:S02]  /*b480*/  SHF.R.U32.HI R21, RZ, 0x18, R21 ;  /* 0x00000018ff157819 */ /* 0x000fe40000011615 */
[----:B------:R-:W-:Y:S02]  /*b490*/  LOP3.LUT R4, R4, 0xff, RZ, 0xc0, !PT ;  /* 0x000000ff04047812 */ /* 0x000fe400078ec0ff */
[----:B------:R-:W-:Y:S02]  /*b4a0*/  PRMT R5, R6, 0x5410, R5 ;  /* 0x0000541006057816 */ /* 0x000fe40000000005 */
[----:B------:R-:W-:-:S03]  /*b4b0*/  PRMT R4, R4, 0x5410, R21 ;  /* 0x0000541004047816 */ /* 0x000fc60000000015 */
[--C-:B------:R-:W-:Y:S02]  /*b4c0*/  HSET2.LE.AND R7, R5, R230.reuse, PT ;  /* 0x000000e605077233 */ /* 0x100fe40003803000 */
[----:B------:R-:W-:Y:S02]  /*b4d0*/  LOP3.LUT R6, R27, 0xff, RZ, 0xc0, !PT ;  /* 0x000000ff1b067812 */ /* 0x000fe400078ec0ff */
[----:B------:R-:W-:Y:S02]  /*b4e0*/  HSET2.LE.AND R5, R4, R230, PT ;  /* 0x000000e604057233 */ /* 0x000fe40003803000 */
[----:B------:R-:W-:Y:S02]  /*b4f0*/  LOP3.LUT R4, R22, R7, RZ, 0xc0, !PT ;  /* 0x0000000716047212 */ /* 0x000fe400078ec0ff */
[----:B------:R-:W-:Y:S02]  /*b500*/  PRMT R6, R6, 0x5410, R23 ;  /* 0x0000541006067816 */ /* 0x000fe40000000017 */
[----:B------:R-:W-:-:S03]  /*b510*/  LOP3.LUT R7, R26, 0xff00ff, RZ, 0xc0, !PT ;  /* 0x00ff00ff1a077812 */ /* 0x000fc600078ec0ff */
[--C-:B------:R-:W-:Y:S02]  /*b520*/  HSET2.LE.AND R6, R6, R230.reuse, PT ;  /* 0x000000e606067233 */ /* 0x100fe40003803000 */
[----:B------:R-:W-:-:S03]  /*b530*/  HSET2.LE.AND R7, R7, R230, PT ;  /* 0x000000e607077233 */ /* 0x000fc60003803000 */
[----:B------:R-:W-:Y:S02]  /*b540*/  LOP3.LUT R6, R25, R6, RZ, 0xc0, !PT ;  /* 0x0000000619067212 */ /* 0x000fe400078ec0ff */
[----:B------:R-:W-:Y:S02]  /*b550*/  LOP3.LUT R7, R24, R7, RZ, 0xc0, !PT ;  /* 0x0000000718077212 */ /* 0x000fe400078ec0ff */
[----:B------:R-:W1:Y:S01]  /*b560*/  LDSM.16.MT88.4 R24, [R223+0x800] ;  /* 0x00080000df18783b */ /* 0x000e620000004200 */
[----:B------:R-:W-:-:S03]  /*b570*/  LOP3.LUT R5, R20, R5, RZ, 0xc0, !PT ;  /* 0x0000000514057212 */ /* 0x000fc600078ec0ff */
[----:B------:R-:W-:Y:S04]  /*b580*/  LDSM.16.MT88.4 R20, [R225+0x18800] ;  /* 0x01880000e114783b */ /* 0x000fe80000004200 */
        /* <DEDUP_REMOVED lines=41> */
[----:B------:R-:W-:Y:S07]  /*b820*/  LDSM.16.MT88.4 R20, [R223+0x1000] ;  /* 0x00100000df14783b */ /* 0x000fee0000004200 */
[----:B--2---:R-:W-:Y:S01]  /*b830*/  HMMA.16816.F32.BF16 R124, R4, R16, R124 ;  /* 0x00000010047c723c */ /* 0x004fe2000004187c */
[----:B------:R-:W-:-:S07]  /*b840*/  LOP3.LUT R16, R28, 0xffff, RZ, 0xc0, !PT ;  /* 0x0000ffff1c107812 */ /* 0x000fce00078ec0ff */
[C---:B------:R-:W-:Y:S08]  /*b850*/  HMMA.16816.F32.BF16 R128, R4.reuse, R18, R128 ;  /* 0x000000120480723c */ /* 0x040ff00000041880 */
[C---:B-1----:R-:W-:Y:S08]  /*b860*/  HMMA.16816.F32.BF16 R116, R4.reuse, R24, R116 ;  /* 0x000000180474723c */ /* 0x042ff00000041874 */
[----:B------:R-:W-:Y:S01]  /*b870*/  HMMA.16816.F32.BF16 R120, R4, R26, R120 ;  /* 0x0000001a0478723c */ /* 0x000fe20000041878 */
[C---:B------:R-:W-:Y:S01]  /*b880*/  PRMT R5, R30.reuse, 0x7773, RZ ;  /* 0x000077731e057816 */ /* 0x040fe200000000ff */
[----:B------:R-:W-:Y:S01]  /*b890*/  IMAD.MOV.U32 R4, RZ, RZ, R30 ;  /* 0x000000ffff047224 */ /* 0x000fe200078e001e */
[----:B------:R-:W-:Y:S01]  /*b8a0*/  PRMT R7, R30, 0x7772, RZ ;  /* 0x000077721e077816 */ /* 0x000fe200000000ff */
[----:B------:R-:W1:Y:S03]  /*b8b0*/  LDSM.16.MT88.4 R24, [R225+0x19000] ;  /* 0x01900000e118783b */ /* 0x000e660000004200 */
[----:B------:R-:W-:-:S02]  /*b8c0*/  PRMT R7, R7, 0x5410, R5 ;  /* 0x0000541007077816 */ /* 0x000fc40000000005 */
[C---:B------:R-:W-:Y:S02]  /*b8d0*/  PRMT R5, R28.reuse, 0x7632, R5 ;  /* 0x000076321c057816 */ /* 0x040fe40000000005 */
[----:B------:R-:W-:Y:S02]  /*b8e0*/  LOP3.LUT R17, R28, 0xff, RZ, 0xc0, !PT ;  /* 0x000000ff1c117812 */ /* 0x000fe400078ec0ff */
[----:B------:R-:W-:Y:S02]  /*b8f0*/  SHF.R.U32.HI R28, RZ, 0x18, R28 ;  /* 0x00000018ff1c7819 */ /* 0x000fe4000001161c */
[----:B------:R-:W-:Y:S02]  /*b900*/  SHF.R.U32.HI R16, RZ, 0x8, R16 ;  /* 0x00000008ff107819 */ /* 0x000fe40000011610 */
[----:B------:R-:W-:Y:S02]  /*b910*/  LOP3.LUT R5, R5, 0xff, RZ, 0xc0, !PT ;  /* 0x000000ff05057812 */ /* 0x000fe400078ec0ff */
[----:B------:R-:W-:-:S02]  /*b920*/  PRMT R6, R30, 0x7771, RZ ;  /* 0x000077711e067816 */ /* 0x000fc400000000ff */
[----:B------:R-:W-:Y:S02]  /*b930*/  LOP3.LUT R4, R4, 0xff, RZ, 0xc0, !PT ;  /* 0x000000ff04047812 */ /* 0x000fe400078ec0ff */
[----:B------:R-:W-:Y:S02]  /*b940*/  PRMT R16, R17, 0x5410, R16 ;  /* 0x0000541011107816 */ /* 0x000fe40000000010 */
[----:B------:R-:W-:Y:S02]  /*b950*/  PRMT R5, R5, 0x5410, R28 ;  /* 0x0000541005057816 */ /* 0x000fe4000000001c */
[----:B------:R-:W-:Y:S02]  /*b960*/  PRMT R4, R4, 0x5410, R6 ;  /* 0x0000541004047816 */ /* 0x000fe40000000006 */
[--C-:B------:R-:W-:Y:S02]  /*b970*/  HSET2.LE.AND R16, R16, R230.reuse, PT ;  /* 0x000000e610107233 */ /* 0x100fe40003803000 */
[----:B------:R-:W-:-:S02]  /*b980*/  HSET2.LE.AND R5, R5, R230, PT ;  /* 0x000000e605057233 */ /* 0x000fc40003803000 */
[----:B------:R-:W-:Y:S02]  /*b990*/  HSET2.LE.AND R6, R4, R230, PT ;  /* 0x000000e604067233 */ /* 0x000fe40003803000 */
[----:B------:R-:W-:Y:S02]  /*b9a0*/  LOP3.LUT R4, R29, R16, RZ, 0xc0, !PT ;  /* 0x000000101d047212 */ /* 0x000fe400078ec0ff */
[----:B------:R-:W-:Y:S01]  /*b9b0*/  LOP3.LUT R5, R31, R5, RZ, 0xc0, !PT ;  /* 0x000000051f057212 */ /* 0x000fe200078ec0ff */
[----:B------:R-:W-:Y:S04]  /*b9c0*/  LDSM.16.MT88.4 R16, [R217+0x1000] ;  /* 0x00100000d910783b */ /* 0x000fe80000004200 */
[----:B------:R-:W2:Y:S01]  /*b9d0*/  LDSM.16.MT88.4 R28, [R0+0x19000] ;  /* 0x01900000001c783b */ /* 0x000ea20000004200 */
[----:B------:R-:W-:-:S05]  /*b9e0*/  LOP3.LUT R7, R7, 0xff00ff, RZ, 0xc0, !PT ;  /* 0x00ff00ff07077812 */ /* 0x000fca00078ec0ff */
[----:B------:R-:W-:Y:S02]  /*b9f0*/  HSET2.LE.AND R7, R7, R230, PT ;  /* 0x000000e607077233 */ /* 0x000fe40003803000 */
[----:B------:R-:W-:-:S03]  /*ba00*/  LOP3.LUT R6, R234, R6, RZ, 0xc0, !PT ;  /* 0x00000006ea067212 */ /* 0x000fc600078ec0ff */
[----:B------:R-:W-:-:S07]  /*ba10*/  LOP3.LUT R7, R233, R7, RZ, 0xc0, !PT ;  /* 0x00000007e9077212 */ /* 0x000fce00078ec0ff */
        /* <DEDUP_REMOVED lines=38> */
[----:B------:R-:W-:Y:S04]  /*bc80*/  MUFU.EX2 R222, R222 ;  /* 0x000000de00de7308 */ /* 0x000fe80000000800 */
[----:B------:R-:W1:Y:S01]  /*bc90*/  MUFU.EX2 R221, R221 ;  /* 0x000000dd00dd7308 */ /* 0x000e620000000800 */
[----:B------:R-:W-:Y:S01]  /*bca0*/  FADD.FTZ R220, R220, R229 ;  /* 0x000000e5dcdc7221 */ /* 0x000fe20000010000 */
[----:B------:R-:W-:Y:S01]  /*bcb0*/  FADD.FTZ R228, R218, R228 ;  /* 0x000000e4dae47221 */ /* 0x000fe20000010000 */
[C---:B--2---:R-:W-:Y:S01]  /*bcc0*/  HMMA.16816.F32.BF16 R108, R4.reuse, R24, R108 ;  /* 0x00000018046c723c */ /* 0x044fe2000004186c */
[----:B------:R-:W-:Y:S07]  /*bcd0*/  LDSM.16.MT88.4 R28, [R223+0x5800] ;  /* 0x00580000df1c783b */ /* 0x000fee0000004200 */
[C---:B------:R-:W-:Y:S08]  /*bce0*/  HMMA.16816.F32.BF16 R112, R4.reuse, R26, R112 ;  /* 0x0000001a0470723c */ /* 0x040ff00000041870 */
[----:B---3--:R-:W-:Y:S01]  /*bcf0*/  HMMA.16816.F32.BF16 R116, R4, R20, R116 ;  /* 0x000000140474723c */ /* 0x008fe20000041874 */
[----:B------:R-:W-:-:S07]  /*bd00*/  PRMT R20, R231, 0x7632, R20 ;  /* 0x00007632e7147816 */ /* 0x000fce0000000014 */
[----:B------:R-:W-:Y:S01]  /*bd10*/  HMMA.16816.F32.BF16 R120, R4, R22, R120 ;  /* 0x000000160478723c */ /* 0x000fe20000041878 */
[----:B------:R-:W-:-:S07]  /*bd20*/  LOP3.LUT R20, R20, 0xff, RZ, 0xc0, !PT ;  /* 0x000000ff14147812 */ /* 0x000fce00078ec0ff */
[----:B----4-:R-:W-:Y:S01]  /*bd30*/  HMMA.16816.F32.BF16 R124, R4, R16, R124 ;  /* 0x00000010047c723c */ /* 0x010fe2000004187c */
[----:B------:R-:W-:Y:S01]  /*bd40*/  IMAD.MOV.U32 R17, RZ, RZ, R232 ;  /* 0x000000ffff117224 */ /* 0x000fe200078e00e8 */
[----:B------:R-:W-:-:S06]  /*bd50*/  LOP3.LUT R16, R231, 0xff, RZ, 0xc0, !PT ;  /* 0x000000ffe7107812 */ /* 0x000fcc00078ec0ff */
[----:B------:R-:W-:Y:S01]  /*bd60*/  HMMA.16816.F32.BF16 R128, R4, R18, R128 ;  /* 0x000000120480723c */ /* 0x000fe20000041880 */
[C---:B------:R-:W-:Y:S01]  /*bd70*/  PRMT R5, R232.reuse, 0x7773, RZ ;  /* 0x00007773e8057816 */ /* 0x040fe200000000ff */
[----:B------:R-:W-:Y:S01]  /*bd80*/  FADD.FTZ R220, R219, R220 ;  /* 0x000000dcdbdc7221 */ /* 0x000fe20000010000 */
[----:B------:R-:W-:Y:S01]  /*bd90*/  PRMT R4, R232, 0x7772, RZ ;  /* 0x00007772e8047816 */ /* 0x000fe200000000ff */
[----:B------:R-:W-:Y:S01]  /*bda0*/  LDSM.16.MT88.4 R24, [R225+0x1d800] ;  /* 0x01d80000e118783b */ /* 0x000fe20000004200 */
[----:B------:R-:W-:Y:S02]  /*bdb0*/  LOP3.LUT R7, R231, 0xffff, RZ, 0xc0, !PT ;  /* 0x0000ffffe7077812 */ /* 0x000fe400078ec0ff */
[----:B------:R-:W-:Y:S02]  /*bdc0*/  PRMT R5, R4, 0x5410, R5 ;  /* 0x0000541004057816 */ /* 0x000fe40000000005 */
[----:B------:R-:W-:Y:S02]  /*bdd0*/  PRMT R6, R232, 0x7771, RZ ;  /* 0x00007771e8067816 */ /* 0x000fe400000000ff */
[----:B------:R-:W-:-:S02]  /*bde0*/  LOP3.LUT R17, R17, 0xff, RZ, 0xc0, !PT ;  /* 0x000000ff11117812 */ /* 0x000fc400078ec0ff */
[----:B------:R-:W-:Y:S02]  /*bdf0*/  SHF.R.U32.HI R7, RZ, 0x8, R7 ;  /* 0x00000008ff077819 */ /* 0x000fe40000011607 */
[----:B------:R-:W-:Y:S02]  /*be00*/  SHF.R.U32.HI R4, RZ, 0x18, R231 ;  /* 0x00000018ff047819 */ /* 0x000fe400000116e7 */
[----:B------:R-:W-:Y:S02]  /*be10*/  PRMT R6, R17, 0x5410, R6 ;  /* 0x0000541011067816 */ /* 0x000fe40000000006 */
[----:B------:R-:W-:Y:S02]  /*be20*/  PRMT R7, R16, 0x5410, R7 ;  /* 0x0000541010077816 */ /* 0x000fe40000000007 */
[----:B------:R-:W-:Y:S01]  /*be30*/  PRMT R4, R20, 0x5410, R4 ;  /* 0x0000541014047816 */ /* 0x000fe20000000004 */
[----:B------:R-:W2:Y:S01]  /*be40*/  LDSM.16.MT88.4 R16, [R225+0x19800] ;  /* 0x01980000e110783b */ /* 0x000ea20000004200 */
[----:B------:R-:W-:-:S02]  /*be50*/  LOP3.LUT R20, R5, 0xff00ff, RZ, 0xc0, !PT ;  /* 0x00ff00ff05147812 */ /* 0x000fc400078ec0ff */
[--C-:B------:R-:W-:Y:S02]  /*be60*/  HSET2.LE.AND R7, R7, R230.reuse, PT ;  /* 0x000000e607077233 */ /* 0x100fe40003803000 */
[--C-:B------:R-:W-:Y:S02]  /*be70*/  HSET2.LE.AND R5, R4, R230.reuse, PT ;  /* 0x000000e604057233 */ /* 0x100fe40003803000 */
[--C-:B------:R-:W-:Y:S02]  /*be80*/  HSET2.LE.AND R6, R6, R230.reuse, PT ;  /* 0x000000e606067233 */ /* 0x100fe40003803000 */
[----:B------:R-:W-:Y:S02]  /*be90*/  HSET2.LE.AND R230, R20, R230, PT ;  /* 0x000000e614e67233 */ /* 0x000fe40003803000 */
[----:B------:R-:W3:Y:S01]  /*bea0*/  LDSM.16.MT88.4 R20, [R225+0x1b800] ;  /* 0x01b80000e114783b */ /* 0x000ee20000004200 */
[----:B------:R-:W-:Y:S02]  /*beb0*/  LOP3.LUT R4, R227, R7, RZ, 0xc0, !PT ;  /* 0x00000007e3047212 */ /* 0x000fe400078ec0ff */
[----:B-1----:R-:W-:-:S04]  /*bec0*/  F2FP.BF16.F32.PACK_AB R7, R221, R222 ;  /* 0x000000dedd07723e */ /* 0x002fc800000010ff */
[C---:B------:R-:W-:Y:S02]  /*bed0*/  PRMT R218, R7.reuse, 0x7610, R218 ;  /* 0x0000761007da7816 */ /* 0x040fe400000000da */
[----:B------:R-:W-:-:S04]  /*bee0*/  PRMT R219, R7, 0x7632, R219 ;  /* 0x0000763207db7816 */ /* 0x000fc800000000db */
[----:B------:R-:W-:Y:S02]  /*bef0*/  PRMT R7, R218, 0x5410, R219 ;  /* 0x00005410da077816 */ /* 0x000fe400000000db */
[----:B------:R-:W-:Y:S02]  /*bf00*/  LOP3.LUT R5, R226, R5, RZ, 0xc0, !PT ;  /* 0x00000005e2057212 */ /* 0x000fe400078ec0ff */
[----:B------:R-:W-:Y:S02]  /*bf10*/  LOP3.LUT R6, R224, R6, RZ, 0xc0, !PT ;  /* 0x00000006e0067212 */ /* 0x000fe400078ec0ff */
[----:B------:R-:W-:-:S07]  /*bf20*/  LOP3.LUT R7, R7, R230, RZ, 0xc0, !PT ;  /* 0x000000e607077212 */ /* 0x000fce00078ec0ff */
[C---:B--2---:R-:W-:Y:S08]  /*bf30*/  HMMA.16816.F32.BF16 R152, R4.reuse, R16, R152 ;  /* 0x000000100498723c */ /* 0x044ff00000041898 */
        /* <DEDUP_REMOVED lines=21> */
[C---:B--2---:R-:W-:Y:S08]  /*c090*/  HMMA.16816.F32.BF16 R116, R4.reuse, R20, R116 ;  /* 0x000000140474723c */ /* 0x044ff00000041874 */
[C---:B------:R-:W-:Y:S01]  /*c0a0*/  HMMA.16816.F32.BF16 R120, R4.reuse, R22, R120 ;  /* 0x000000160478723c */ /* 0x040fe20000041878 */
[----:B------:R-:W1:Y:S07]  /*c0b0*/  LDSM.16.MT88.4 R20, [R217+0x3800] ;  /* 0x00380000d914783b */ /* 0x000e6e0000004200 */
[C---:B------:R-:W-:Y:S01]  /*c0c0*/  HMMA.16816.F32.BF16 R156, R4.reuse, R18, R156 ;  /* 0x00000012049c723c */ /* 0x040fe2000004189c */
[----:B------:R-:W2:Y:S07]  /*c0d0*/  LDSM.16.MT88.4 R16, [R0+0x1d800] ;  /* 0x01d800000010783b */ /* 0x000eae0000004200 */
[----:B----4-:R-:W-:Y:S01]  /*c0e0*/  HMMA.16816.F32.BF16 R36, R4, R28, R36 ;  /* 0x0000001c0424723c */ /* 0x010fe20000041824 */
[----:B------:R-:W4:Y:S01]  /*c0f0*/  LDC R28, c[0x0][0x448] ;  /* 0x00011200ff1c7b82 */ /* 0x000f220000000800 */
[----:B------:R-:W-:Y:S01]  /*c100*/  @P6 HFMA2.BF16_V2 R3, -RZ.H0_H0, RZ.H0_H0, -R218.H0_H0 ;  /* 0x200000ffff036231 */ /* 0x000fe200003409da */
[----:B------:R-:W-:Y:S01]  /*c110*/  PRMT R216, R232, 0x7771, RZ ;  /* 0x00007771e8d87816 */ /* 0x000fe200000000ff */
[----:B------:R-:W-:-:S02]  /*c120*/  @P5 HFMA2.BF16_V2 R2, -RZ.H0_H0, RZ.H0_H0, -R219.H0_H0 ;  /* 0x200000ffff025231 */ /* 0x000fc400003409db */
[----:B------:R-:W-:Y:S02]  /*c130*/  FADD.FTZ R228, R199, R228 ;  /* 0x000000e4c7e47221 */ /* 0x000fe40000010000 */
[----:B---3--:R-:W-:Y:S01]  /*c140*/  HMMA.16816.F32.BF16 R136, R4, R24, R136 ;  /* 0x000000180488723c */ /* 0x008fe20000041888 */
[----:B------:R-:W-:Y:S01]  /*c150*/  FADD.FTZ R220, R190, R220 ;  /* 0x000000dcbedc7221 */ /* 0x000fe20000010000 */
[----:B------:R-:W-:-:S06]  /*c160*/  ISETP.GT.U32.AND P4, PT, R216, UR6, PT ;  /* 0x00000006d8007c0c */ /* 0x000fcc000bf84070 */
[----:B------:R-:W-:Y:S01]  /*c170*/  HMMA.16816.F32.BF16 R132, R4, R26, R132 ;  /* 0x0000001a0484723c */ /* 0x000fe20000041884 */
[----:B------:R-:W3:Y:S01]  /*c180*/  LDSM.16.MT88.4 R24, [R217+0x5800] ;  /* 0x00580000d918783b */ /* 0x000ee20000004200 */
[----:B------:R-:W-:Y:S01]  /*c190*/  @P6 PRMT R218, R3, 0x5410, RZ ;  /* 0x0000541003da6816 */ /* 0x000fe200000000ff */
[----:B------:R-:W-:Y:S01]  /*c1a0*/  FADD.FTZ R228, R191, R228 ;  /* 0x000000e4bfe47221 */ /* 0x000fe20000010000 */
[----:B------:R-:W-:-:S04]  /*c1b0*/  @P5 PRMT R219, R2, 0x5410, RZ ;  /* 0x0000541002db5816 */ /* 0x000fc800000000ff */
[----:B-1----:R-:W-:Y:S01]  /*c1c0*/  HMMA.16816.F32.BF16 R60, R4, R20, R60 ;  /* 0x00000014043c723c */ /* 0x002fe2000004183c */
[----:B----4-:R-:W-:-:S07]  /*c1d0*/  IMAD.SHL.U32 R28, R28, 0x8, RZ ;  /* 0x000000081c1c7824 */ /* 0x010fce00078e00ff */
[----:B------:R-:W-:Y:S01]  /*c1e0*/  HMMA.16816.F32.BF16 R64, R4, R22, R64 ;  /* 0x000000160440723c */ /* 0x000fe20000041840 */
[----:B------:R-:W1:Y:S01]  /*c1f0*/  LDSM.16.MT88.4 R20, [R0+0x1f800] ;  /* 0x01f800000014783b */ /* 0x000e620000004200 */
[----:B------:R-:W-:-:S06]  /*c200*/  IMAD.MOV.U32 R2, RZ, RZ, R10 ;  /* 0x000000ffff027224 */ /* 0x000fcc00078e000a */
[----:B--2---:R-:W-:Y:S01]  /*c210*/  HMMA.16816.F32.BF16 R68, R4, R16, R68 ;  /* 0x000000100444723c */ /* 0x004fe20000041844 */
[----:B------:R-:W-:-:S07]  /*c220*/  IMAD.MOV.U32 R3, RZ, RZ, R11 ;  /* 0x000000ffff037224 */ /* 0x000fce00078e000b */
[----:B------:R-:W-:Y:S01]  /*c230*/  HMMA.16816.F32.BF16 R72, R4, R18, R72 ;  /* 0x000000120448723c */ /* 0x000fe20000041848 */
[----:B------:R-:W2:Y:S01]  /*c240*/  LDSM.16.MT88.4 R16, [R217+0x7800] ;  /* 0x00780000d910783b */ /* 0x000ea20000004200 */
[----:B------:R-:W-:Y:S01]  /*c250*/  FADD.FTZ R189, R189, R220 ;  /* 0x000000dcbdbd7221 */ /* 0x000fe20000010000 */
[----:B------:R-:W-:Y:S01]  /*c260*/  FADD.FTZ R195, R195, R228 ;  /* 0x000000e4c3c37221 */ /* 0x000fe20000010000 */
[----:B------:R-:W-:-:S04]  /*c270*/  IMAD.WIDE R28, R28, 0x2, R2 ;  /* 0x000000021c1c7825 */ /* 0x000fc800078e0202 */
[----:B------:R-:W-:Y:S01]  /*c280*/  FADD.FTZ R189, R213, R189 ;  /* 0x000000bdd5bd7221 */ /* 0x000fe20000010000 */
[----:B------:R-:W-:Y:S01]  /*c290*/  STG.E.U16 desc[UR28][R2.64+-0x80], R182 ;  /* 0xffff80b602007986 */ /* 0x000fe2000c10151c */
[----:B------:R-:W-:-:S03]  /*c2a0*/  FADD.FTZ R195, R215, R195 ;  /* 0x000000c3d7c37221 */ /* 0x000fc60000010000 */
[----:B------:R-:W-:Y:S01]  /*c2b0*/  STG.E.U16 desc[UR28][R2.64+-0x7e], R181 ;  /* 0xffff82b502007986 */ /* 0x000fe2000c10151c */
[----:B------:R-:W-:-:S03]  /*c2c0*/  FADD.FTZ R211, R211, R189 ;  /* 0x000000bdd3d37221 */ /* 0x000fc60000010000 */
[----:B------:R-:W-:Y:S01]  /*c2d0*/  STG.E.U16 desc[UR28][R28.64+-0x80], R180 ;  /* 0xffff80b41c007986 */ /* 0x000fe2000c10151c */
[----:B------:R-:W-:-:S03]  /*c2e0*/  @P4 HFMA2.BF16_V2 R12, -RZ.H0_H0, RZ.H0_H0, -R192.H0_H0 ;  /* 0x200000ffff0c4231 */ /* 0x000fc600003409c0 */
        /* <DEDUP_REMOVED lines=8> */
[----:B------:R-:W-:Y:S01]  /*c370*/  STG.E.U16 desc[UR28][R2.64+-0x5e], R173 ;  /* 0xffffa2ad02007986 */ /* 0x000fe2000c10151c */
[----:B------:R-:W-:-:S03]  /*c380*/  FADD.FTZ R214, R194, R214 ;  /* 0x000000d6c2d67221 */ /* 0x000fc60000010000 */
[----:B------:R-:W-:Y:S04]  /*c390*/  STG.E.U16 desc[UR28][R28.64+-0x60], R172 ;  /* 0xffffa0ac1c007986 */ /* 0x000fe8000c10151c */
[----:B------:R-:W-:Y:S01]  /*c3a0*/  STG.E.U16 desc[UR28][R28.64+-0x5e], R171 ;  /* 0xffffa2ab1c007986 */ /* 0x000fe2000c10151c */
[----:B------:R-:W-:-:S03]  /*c3b0*/  @P4 PRMT R192, R12, 0x5410, RZ ;  /* 0x000054100cc04816 */ /* 0x000fc600000000ff */
        /* <DEDUP_REMOVED lines=13> */
[----:B------:R4:W-:Y:S04]  /*c490*/  STG.E.U16 desc[UR28][R28.64+-0x30], R207 ;  /* 0xffffd0cf1c007986 */ /* 0x0009e8000c10151c */
[----:B------:R5:W-:Y:S04]  /*c4a0*/  STG.E.U16 desc[UR28][R28.64+-0x2e], R204 ;  /* 0xffffd2cc1c007986 */ /* 0x000be8000c10151c */
[----:B------:R-:W-:Y:S04]  /*c4b0*/  STG.E.U16 desc[UR28][R2.64+-0x20], R203 ;  /* 0xffffe0cb02007986 */ /* 0x000fe8000c10151c */
[----:B------:R-:W-:Y:S01]  /*c4c0*/  STG.E.U16 desc[UR28][R2.64+-0x1e], R202 ;  /* 0xffffe2ca02007986 */ /* 0x000fe2000c10151c */
[----:B------:R-:W-:-:S03]  /*c4d0*/  FADD.FTZ R214, R222, R214 ;  /* 0x000000d6ded67221 */ /* 0x000fc60000010000 */
[----:B------:R-:W-:Y:S04]  /*c4e0*/  STG.E.U16 desc[UR28][R28.64+-0x20], R201 ;  /* 0xffffe0c91c007986 */ /* 0x000fe8000c10151c */
[----:B------:R-:W-:Y:S04]  /*c4f0*/  STG.E.U16 desc[UR28][R28.64+-0x1e], R200 ;  /* 0xffffe2c81c007986 */ /* 0x000fe8000c10151c */
[----:B------:R-:W-:Y:S04]  /*c500*/  STG.E.U16 desc[UR28][R2.64+-0x10], R193 ;  /* 0xfffff0c102007986 */ /* 0x000fe8000c10151c */
[----:B------:R1:W-:Y:S01]  /*c510*/  STG.E.U16 desc[UR28][R2.64+-0xe], R192 ;  /* 0xfffff2c002007986 */ /* 0x0003e2000c10151c */
[----:B----4-:R-:W-:Y:S01]  /*c520*/  FADD.FTZ R207, R185, R211 ;  /* 0x000000d3b9cf7221 */ /* 0x010fe20000010000 */
[----:B-----5:R-:W-:-:S02]  /*c530*/  FADD.FTZ R204, R221, R214 ;  /* 0x000000d6ddcc7221 */ /* 0x020fc40000010000 */
[----:B------:R-:W-:Y:S01]  /*c540*/  STG.E.U16 desc[UR28][R28.64+-0x10], R218 ;  /* 0xfffff0da1c007986 */ /* 0x000fe2000c10151c */
[C---:B------:R-:W-:Y:S03]  /*c550*/  HMMA.16816.F32.BF16 R40, R4.reuse, R30, R40 ;  /* 0x0000001e0428723c */ /* 0x040fe60000041828 */
[----:B------:R-:W-:Y:S05]  /*c560*/  STG.E.U16 desc[UR28][R28.64+-0xe], R219 ;  /* 0xfffff2db1c007986 */ /* 0x000fea000c10151c */
[----:B---3--:R-:W-:Y:S01]  /*c570*/  HMMA.16816.F32.BF16 R92, R4, R24, R92 ;  /* 0x00000018045c723c */ /* 0x008fe2000004185c */
[----:B-1----:R-:W-:-:S04]  /*c580*/  IADD3 R2, P4, PT, R10, -0x100, RZ ;  /* 0xffffff000a027810 */ /* 0x002fc80007f9e0ff */
[----:B------:R-:W-:Y:S01]  /*c590*/  IADD3.X R3, PT, PT, R11, -0x1, RZ, P4, !PT ;  /* 0xffffffff0b037810 */ /* 0x000fe200027fe4ff */
[----:B------:R1:W-:Y:S04]  /*c5a0*/  STL [R1+0x38], R2 ;  /* 0x0000380201007387 */ /* 0x0003e80000100800 */
[----:B------:R-:W-:Y:S01]  /*c5b0*/  STL [R1+0x40], R207 ;  /* 0x000040cf01007387 */ /* 0x000fe20000100800 */
[C---:B------:R-:W-:Y:S03]  /*c5c0*/  HMMA.16816.F32.BF16 R96, R4.reuse, R26, R96 ;  /* 0x0000001a0460723c */ /* 0x040fe60000041860 */
[----:B------:R3:W-:Y:S04]  /*c5d0*/  STL [R1+0x34], R3 ;  /* 0x0000340301007387 */ /* 0x0007e80000100800 */
[----:B------:R4:W-:Y:S01]  /*c5e0*/  STL [R1+0x3c], R204 ;  /* 0x00003ccc01007387 */ /* 0x0009e20000100800 */
[C---:B------:R-:W-:Y:S08]  /*c5f0*/  HMMA.16816.F32.BF16 R100, R4.reuse, R20, R100 ;  /* 0x000000140464723c */ /* 0x040ff00000041864 */
[C---:B------:R-:W-:Y:S08]  /*c600*/  HMMA.16816.F32.BF16 R104, R4.reuse, R22, R104 ;  /* 0x000000160468723c */ /* 0x040ff00000041868 */
[C---:B--2---:R-:W-:Y:S08]  /*c610*/  HMMA.16816.F32.BF16 R124, R4.reuse, R16, R124 ;  /* 0x00000010047c723c */ /* 0x044ff0000004187c */
[----:B------:R-:W-:Y:S01]  /*c620*/  HMMA.16816.F32.BF16 R128, R4, R18, R128 ;  /* 0x000000120480723c */ /* 0x000fe20000041880 */
[----:B-1----:R-:W-:-:S02]  /*c630*/  IMAD.MOV.U32 R2, RZ, RZ, R13 ;  /* 0x000000ffff027224 */ /* 0x002fc400078e000d */
[----:B---3--:R-:W-:Y:S01]  /*c640*/  IMAD.MOV.U32 R3, RZ, RZ, R14 ;  /* 0x000000ffff037224 */ /* 0x008fe200078e000e */
[----:B------:R-:W-:-:S01]  /*c650*/  NOP ;  /* 0x0000000000007918 */ /* 0x000fc20000000000 */
[----:B----4-:R-:W-:-:S15]  /*c660*/  BRA.U !UP1, `(.L_x_998) ;  /* 0x0000005109287547 */ /* 0x010fde000b800000 */
        /* <DEDUP_REMOVED lines=16> */
[----:B------:R-:W-:Y:S02]  /*c770*/  MOV R2, UR7 ;  /* 0x0000000700027c02 */ /* 0x000fe40008000f00 */
[----:B------:R-:W-:-:S04]  /*c780*/  LEA R16, P4, R3, R248, 0x1 ;  /* 0x000000f803107211 */ /* 0x000fc800078808ff */
[----:B------:R-:W-:Y:S01]  /*c790*/  LEA.HI.X R17, R3, R247, R2, 0x1, P4 ;  /* 0x000000f703117211 */ /* 0x000fe200020f0c02 */
[----:B------:R-:W-:Y:S01]  /*c7a0*/  IMAD.MOV.U32 R2, RZ, RZ, 0x40 ;  /* 0x00000040ff027424 */ /* 0x000fe200078e00ff */
        /* <DEDUP_REMOVED lines=8> */
[----:B------:R-:W-:Y:S02]  /*c830*/  @P3 STS.128 [R251+0x18000], RZ ;  /* 0x018000fffb003388 */ /* 0x000fe40000000c00 */
[C---:B------:R-:W-:Y:S01]  /*c840*/  IADD3 R34, PT, PT, R165.reuse, R12, RZ ;  /* 0x0000000ca5227210 */ /* 0x040fe20007ffe0ff */
        /* <DEDUP_REMOVED lines=36> */
[----:B-1----:R-:W-:Y:S04]  /*ca90*/  LDSM.16.M88.4 R4, [R164] ;  /* 0x00000000a404783b */ /* 0x002fe80000000200 */
[----:B------:R-:W1:Y:S04]  /*caa0*/  LDSM.16.M88.4 R176, [R166+0x10000] ;  /* 0x01000000a6b0783b */ /* 0x000e680000000200 */
[----:B------:R-:W3:Y:S04]  /*cab0*/  LDSM.16.M88.4 R28, [R166+0x10800] ;  /* 0x01080000a61c783b */ /* 0x000ee80000000200 */
[----:B------:R-:W4:Y:S04]  /*cac0*/  LDSM.16.M88.4 R20, [R166+0x11000] ;  /* 0x01100000a614783b */ /* 0x000f280000000200 */
[----:B------:R-:W2:Y:S04]  /*cad0*/  LDSM.16.M88.4 R188, [R166+0x11800] ;  /* 0x01180000a6bc783b */ /* 0x000ea80000000200 */
[----:B------:R-:W-:Y:S04]  /*cae0*/  LDSM.16.M88.4 R172, [R35] ;  /* 0x0000000023ac783b */ /* 0x000fe80000000200 */
[----:B------:R-:W5:Y:S04]  /*caf0*/  LDSM.16.M88.4 R184, [R33+0x10000] ;  /* 0x0100000021b8783b */ /* 0x000f680000000200 */
[----:B------:R-:W5:Y:S04]  /*cb00*/  LDSM.16.M88.4 R212, [R33+0x10800] ;  /* 0x0108000021d4783b */ /* 0x000f680000000200 */
[----:B------:R-:W5:Y:S04]  /*cb10*/  LDSM.16.M88.4 R200, [R33+0x11000] ;  /* 0x0110000021c8783b */ /* 0x000f680000000200 */
[----:B------:R-:W5:Y:S04]  /*cb20*/  LDSM.16.M88.4 R196, [R33+0x11800] ;  /* 0x0118000021c4783b */ /* 0x000f680000000200 */
[----:B------:R-:W-:Y:S01]  /*cb30*/  LDSM.16.M88.4 R192, [R12] ;  /* 0x000000000cc0783b */ /* 0x000fe20000000200 */
[C---:B-1----:R-:W-:Y:S03]  /*cb40*/  HMMA.16816.F32.BF16 R180, R4.reuse, R176, RZ ;  /* 0x000000b004b4723c */ /* 0x042fe600000418ff */
[----:B------:R-:W0:Y:S05]  /*cb50*/  LDGDEPBAR ;  /* 0x00000000000079af */ /* 0x000e2a0000000000 */
[C---:B---3--:R-:W-:Y:S08]  /*cb60*/  HMMA.16816.F32.BF16 R168, R4.reuse, R28, RZ ;  /* 0x0000001c04a8723c */ /* 0x048ff000000418ff */
[C---:B----4-:R-:W-:Y:S08]  /*cb70*/  HMMA.16816.F32.BF16 R24, R4.reuse, R20, RZ ;  /* 0x000000140418723c */ /* 0x050ff000000418ff */
[C---:B------:R-:W-:Y:S08]  /*cb80*/  HMMA.16816.F32.BF16 R176, R4.reuse, R178, RZ ;  /* 0x000000b204b0723c */ /* 0x040ff000000418ff */
[C---:B------:R-:W-:Y:S08]  /*cb90*/  HMMA.16816.F32.BF16 R28, R4.reuse, R30, RZ ;  /* 0x0000001e041c723c */ /* 0x040ff000000418ff */
[C---:B------:R-:W-:Y:S08]  /*cba0*/  HMMA.16816.F32.BF16 R20, R4.reuse, R22, RZ ;  /* 0x000000160414723c */ /* 0x040ff000000418ff */
[C---:B--2---:R-:W-:Y:S08]  /*cbb0*/  HMMA.16816.F32.BF16 R16, R4.reuse, R188, RZ ;  /* 0x000000bc0410723c */ /* 0x044ff000000418ff */
[----:B------:R-:W-:Y:S01]  /*cbc0*/  HMMA.16816.F32.BF16 R4, R4, R190, RZ ;  /* 0x000000be0404723c */ /* 0x000fe200000418ff */
[----:B------:R-:W1:Y:S07]  /*cbd0*/  LDSM.16.M88.4 R188, [R2+0x10000] ;  /* 0x0100000002bc783b */ /* 0x000e6e0000000200 */
[C---:B-----5:R-:W-:Y:S08]  /*cbe0*/  HMMA.16816.F32.BF16 R180, R172.reuse, R184, R180 ;  /* 0x000000b8acb4723c */ /* 0x060ff000000418b4 */
[C---:B------:R-:W-:Y:S01]  /*cbf0*/  HMMA.16816.F32.BF16 R176, R172.reuse, R186, R176 ;  /* 0x000000baacb0723c */ /* 0x040fe200000418b0 */
[----:B------:R-:W2:Y:S07]  /*cc00*/  LDSM.16.M88.4 R184, [R2+0x10800] ;  /* 0x0108000002b8783b */ /* 0x000eae0000000200 */
        /* <DEDUP_REMOVED lines=9> */
[----:B------:R-:W-:Y:S03]  /*cca0*/  LDSM.16.M88.4 R196, [R34] ;  /* 0x0000000022c4783b */ /* 0x000fe60000000200 */
[C---:B-1----:R-:W-:Y:S08]  /*ccb0*/  HMMA.16816.F32.BF16 R180, R192.reuse, R188, R180 ;  /* 0x000000bcc0b4723c */ /* 0x042ff000000418b4 */
[C---:B------:R-:W-:Y:S01]  /*ccc0*/  HMMA.16816.F32.BF16 R176, R192.reuse, R190, R176 ;  /* 0x000000bec0b0723c */ /* 0x040fe200000418b0 */
[----:B------:R-:W1:Y:S07]  /*ccd0*/  LDSM.16.M88.4 R188, [R3+0x10000] ;  /* 0x0100000003bc783b */ /* 0x000e6e0000000200 */
[C---:B--2---:R-:W-:Y:S08]  /*cce0*/  HMMA.16816.F32.BF16 R168, R192.reuse, R184, R168 ;  /* 0x000000b8c0a8723c */ /* 0x044ff000000418a8 */
[C---:B------:R-:W-:Y:S01]  /*ccf0*/  HMMA.16816.F32.BF16 R28, R192.reuse, R186, R28 ;  /* 0x000000bac01c723c */ /* 0x040fe2000004181c */
[----:B------:R-:W2:Y:S07]  /*cd00*/  LDSM.16.M88.4 R184, [R3+0x11000] ;  /* 0x0110000003b8783b */ /* 0x000eae0000000200 */
[C---:B---3--:R-:W-:Y:S08]  /*cd10*/  HMMA.16816.F32.BF16 R16, R192.reuse, R200, R16 ;  /* 0x000000c8c010723c */ /* 0x048ff00000041810 */
[C---:B----4-:R-:W-:Y:S08]  /*cd20*/  HMMA.16816.F32.BF16 R24, R192.reuse, R172, R24 ;  /* 0x000000acc018723c */ /* 0x050ff00000041818 */
[----:B------:R-:W-:Y:S01]  /*cd30*/  HMMA.16816.F32.BF16 R20, R192, R174, R20 ;  /* 0x000000aec014723c */ /* 0x000fe20000041814 */
[----:B------:R-:W3:Y:S07]  /*cd40*/  LDSM.16.M88.4 R172, [R3+0x11800] ;  /* 0x0118000003ac783b */ /* 0x000eee0000000200 */
[C---:B-1----:R-:W-:Y:S08]  /*cd50*/  HMMA.16816.F32.BF16 R180, R196.reuse, R188, R180 ;  /* 0x000000bcc4b4723c */ /* 0x042ff000000418b4 */
[C---:B------:R-:W-:Y:S01]  /*cd60*/  HMMA.16816.F32.BF16 R176, R196.reuse, R190, R176 ;  /* 0x000000bec4b0723c */ /* 0x040fe200000418b0 */
[----:B------:R-:W-:Y:S07]  /*cd70*/  LDSM.16.M88.4 R188, [R166+0x13000] ;  /* 0x01300000a6bc783b */ /* 0x000fee0000000200 */
[C---:B------:R-:W-:Y:S08]  /*cd80*/  HMMA.16816.F32.BF16 R168, R196.reuse, R212, R168 ;  /* 0x000000d4c4a8723c */ /* 0x040ff000000418a8 */
[----:B------:R-:W-:Y:S01]  /*cd90*/  HMMA.16816.F32.BF16 R28, R196, R214, R28 ;  /* 0x000000d6c41c723c */ /* 0x000fe2000004181c */
[----:B------:R-:W1:Y:S07]  /*cda0*/  LDSM.16.M88.4 R212, [R164+0x4000] ;  /* 0x00400000a4d4783b */ /* 0x000e6e0000000200 */
[----:B------:R-:W-:Y:S01]  /*cdb0*/  HMMA.16816.F32.BF16 R4, R192, R202, R4 ;  /* 0x000000cac004723c */ /* 0x000fe20000041804 */
[----:B------:R-:W4:Y:S04]  /*cdc0*/  LDSM.16.M88.4 R200, [R166+0x12000] ;  /* 0x01200000a6c8783b */ /* 0x000f280000000200 */
[----:B------:R-:W5:Y:S03]  /*cdd0*/  LDSM.16.M88.4 R192, [R166+0x12800] ;  /* 0x01280000a6c0783b */ /* 0x000f660000000200 */
[C---:B--2---:R-:W-:Y:S08]  /*cde0*/  HMMA.16816.F32.BF16 R24, R196.reuse, R184, R24 ;  /* 0x000000b8c418723c */ /* 0x044ff00000041818 */
[C---:B------:R-:W-:Y:S01]  /*cdf0*/  HMMA.16816.F32.BF16 R20, R196.reuse, R186, R20 ;  /* 0x000000bac414723c */ /* 0x040fe20000041814 */
[----:B------:R-:W2:Y:S07]  /*ce00*/  LDSM.16.M88.4 R184, [R166+0x13800] ;  /* 0x01380000a6b8783b */ /* 0x000eae0000000200 */
        /* <DEDUP_REMOVED lines=10> */
[C---:B-----5:R-:W-:Y:S08]  /*ceb0*/  HMMA.16816.F32.BF16 R168, R212.reuse, R192, R168 ;  /* 0x000000c0d4a8723c */ /* 0x060ff000000418a8 */
        /* <DEDUP_REMOVED lines=15> */
[C---:B----4-:R-:W-:Y:S08]  /*cfb0*/  HMMA.16816.F32.BF16 R16, R188.reuse, R192, R16 ;  /* 0x000000c0bc10723c */ /* 0x050ff00000041810 */
[----:B------:R-:W-:Y:S01]  /*cfc0*/  HMMA.16816.F32.BF16 R212, R188, R194, R212 ;  /* 0x000000c2bcd4723c */ /* 0x000fe200000418d4 */
[----:B------:R-:W4:Y:S04]  /*cfd0*/  LDSM.16.M88.4 R188, [R2+0x13000] ;  /* 0x0130000002bc783b */ /* 0x000f280000000200 */
[----:B------:R-:W5:Y:S03]  /*cfe0*/  LDSM.16.M88.4 R192, [R3+0x12000] ;  /* 0x0120000003c0783b */ /* 0x000f660000000200 */
[C---:B--2---:R-:W-:Y:S08]  /*cff0*/  HMMA.16816.F32.BF16 R180, R184.reuse, R4, R180 ;  /* 0x00000004b8b4723c */ /* 0x044ff000000418b4 */
[C---:B------:R-:W-:Y:S01]  /*d000*/  HMMA.16816.F32.BF16 R176, R184.reuse, R6, R176 ;  /* 0x00000006b8b0723c */ /* 0x040fe200000418b0 */
[----:B------:R-:W2:Y:S07]  /*d010*/  LDSM.16.M88.4 R4, [R3+0x12800] ;  /* 0x012800000304783b */ /* 0x000eae0000000200 */
[C---:B-1----:R-:W-:Y:S08]  /*d020*/  HMMA.16816.F32.BF16 R168, R184.reuse, R172, R168 ;  /* 0x000000acb8a8723c */ /* 0x042ff000000418a8 */
[C---:B------:R-:W-:Y:S01]  /*d030*/  HMMA.16816.F32.BF16 R28, R184.reuse, R174, R28 ;  /* 0x000000aeb81c723c */ /* 0x040fe2000004181c */
[----:B------:R-:W1:Y:S07]  /*d040*/  LDSM.16.M88.4 R172, [R3+0x13000] ;  /* 0x0130000003ac783b */ /* 0x000e6e0000000200 */
[C---:B---3--:R-:W-:Y:S08]  /*d050*/  HMMA.16816.F32.BF16 R16, R184.reuse, R200, R16 ;  /* 0x000000c8b810723c */ /* 0x048ff00000041810 */
[C---:B----4-:R-:W-:Y:S08]  /*d060*/  HMMA.16816.F32.BF16 R24, R184.reuse, R188, R24 ;  /* 0x000000bcb818723c */ /* 0x050ff00000041818 */
[----:B------:R-:W-:Y:S01]  /*d070*/  HMMA.16816.F32.BF16 R20, R184, R190, R20 ;  /* 0x000000beb814723c */ /* 0x000fe20000041814 */
[----:B------:R-:W-:Y:S07]  /*d080*/  LDSM.16.M88.4 R188, [R164+0x8000] ;  /* 0x00800000a4bc783b */ /* 0x000fee0000000200 */
[C---:B-----5:R-:W-:Y:S08]  /*d090*/  HMMA.16816.F32.BF16 R180, R196.reuse, R192, R180 ;  /* 0x000000c0c4b4723c */ /* 0x060ff000000418b4 */
[C---:B------:R-:W-:Y:S01]  /*d0a0*/  HMMA.16816.F32.BF16 R176, R196.reuse, R194, R176 ;  /* 0x000000c2c4b0723c */ /* 0x040fe200000418b0 */
[----:B------:R-:W3:Y:S07]  /*d0b0*/  LDSM.16.M88.4 R192, [R3+0x13800] ;  /* 0x0138000003c0783b */ /* 0x000eee0000000200 */
[C---:B--2---:R-:W-:Y:S08]  /*d0c0*/  HMMA.16816.F32.BF16 R168, R196.reuse, R4, R168 ;  /* 0x00000004c4a8723c */ /* 0x044ff000000418a8 */
[C---:B------:R-:W-:Y:S01]  /*d0d0*/  HMMA.16816.F32.BF16 R28, R196.reuse, R6, R28 ;  /* 0x00000006c41c723c */ /* 0x040fe2000004181c */
[----:B------:R-:W2:Y:S07]  /*d0e0*/  LDSM.16.M88.4 R4, [R166+0x15000] ;  /* 0x01500000a604783b */ /* 0x000eae0000000200 */
[C---:B-1----:R-:W-:Y:S08]  /*d0f0*/  HMMA.16816.F32.BF16 R24, R196.reuse, R172, R24 ;  /* 0x000000acc418723c */ /* 0x042ff00000041818 */
[----:B------:R-:W-:Y:S01]  /*d100*/  HMMA.16816.F32.BF16 R20, R196, R174, R20 ;  /* 0x000000aec414723c */ /* 0x000fe20000041814 */
[----:B------:R-:W1:Y:S07]  /*d110*/  LDSM.16.M88.4 R172, [R166+0x15800] ;  /* 0x01580000a6ac783b */ /* 0x000e6e0000000200 */
[----:B------:R-:W-:Y:S01]  /*d120*/  HMMA.16816.F32.BF16 R212, R184, R202, R212 ;  /* 0x000000cab8d4723c */ /* 0x000fe200000418d4 */
[----:B------:R-:W4:Y:S04]  /*d130*/  LDSM.16.M88.4 R184, [R166+0x14000] ;  /* 0x01400000a6b8783b */ /* 0x000f280000000200 */
[----:B------:R-:W5:Y:S03]  /*d140*/  LDSM.16.M88.4 R200, [R166+0x14800] ;  /* 0x01480000a6c8783b */ /* 0x000f660000000200 */
[----:B---3--:R-:W-:Y:S08]  /*d150*/  HMMA.16816.F32.BF16 R16, R196, R192, R16 ;  /* 0x000000c0c410723c */ /* 0x008ff00000041810 */
[----:B--2---:R-:W-:Y:S08]  /*d160*/  HMMA.16816.F32.BF16 R24, R188, R4, R24 ;  /* 0x00000004bc18723c */ /* 0x004ff00000041818 */
[----:B------:R-:W-:Y:S01]  /*d170*/  HMMA.16816.F32.BF16 R212, R196, R194, R212 ;  /* 0x000000c2c4d4723c */ /* 0x000fe200000418d4 */
[----:B------:R-:W-:Y:S04]  /*d180*/  LDSM.16.M88.4 R196, [R35+0x8000] ;  /* 0x0080000023c4783b */ /* 0x000fe80000000200 */
[----:B------:R-:W2:Y:S03]  /*d190*/  LDSM.16.M88.4 R192, [R33+0x14000] ;  /* 0x0140000021c0783b */ /* 0x000ea60000000200 */
        /* <DEDUP_REMOVED lines=29> */
[C---:B-1----:R-:W-:Y:S08]  /*d370*/  HMMA.16816.F32.BF16 R24, R192.reuse, R172, R24 ;  /* 0x000000acc018723c */ /* 0x042ff00000041818 */
[C---:B------:R-:W-:Y:S01]  /*d380*/  HMMA.16816.F32.BF16 R20, R192.reuse, R174, R20 ;  /* 0x000000aec014723c */ /* 0x040fe20000041814 */
[----:B------:R-:W1:Y:S07]  /*d390*/  LDSM.16.M88.4 R172, [R3+0x15000] ;  /* 0x0150000003ac783b */ /* 0x000e6e0000000200 */
        /* <DEDUP_REMOVED lines=14> */
[----:B------:R-:W3:Y:S04]  /*d480*/  LDSM.16.M88.4 R4, [R166+0x17000] ;  /* 0x01700000a604783b */ /* 0x000ee80000000200 */
[----:B------:R-:W5:Y:S03]  /*d490*/  LDSM.16.M88.4 R164, [R166+0x17800] ;  /* 0x01780000a6a4783b */ /* 0x000f660000000200 */
[C---:B----4-:R-:W-:Y:S08]  /*d4a0*/  HMMA.16816.F32.BF16 R168, R196.reuse, R184, R168 ;  /* 0x000000b8c4a8723c */ /* 0x050ff000000418a8 */
[----:B------:R-:W-:Y:S01]  /*d4b0*/  HMMA.16816.F32.BF16 R28, R196, R186, R28 ;  /* 0x000000bac41c723c */ /* 0x000fe2000004181c */
[----:B------:R-:W-:Y:S04]  /*d4c0*/  LDSM.16.M88.4 R196, [R35+0xc000] ;  /* 0x00c0000023c4783b */ /* 0x000fe80000000200 */
[----:B------:R-:W-:Y:S03]  /*d4d0*/  LDSM.16.M88.4 R184, [R33+0x16800] ;  /* 0x0168000021b8783b */ /* 0x000fe60000000200 */
        /* <DEDUP_REMOVED lines=19> */
[C---:B-1----:R-:W-:Y:S08]  /*d610*/  HMMA.16816.F32.BF16 R24, R196.reuse, R4, R24 ;  /* 0x00000004c418723c */ /* 0x042ff00000041818 */
[C---:B---3--:R-:W-:Y:S08]  /*d620*/  HMMA.16816.F32.BF16 R16, R196.reuse, R192, R16 ;  /* 0x000000c0c410723c */ /* 0x048ff00000041810 */
[C---:B------:R-:W-:Y:S01]  /*d630*/  HMMA.16816.F32.BF16 R212, R196.reuse, R194, R212 ;  /* 0x000000c2c4d4723c */ /* 0x040fe200000418d4 */
[----:B------:R1:W3:Y:S07]  /*d640*/  LDSM.16.M88.4 R192, [R2+0x17800] ;  /* 0x0178000002c0783b */ /* 0x0002ee0000000200 */
[----:B------:R-:W-:Y:S01]  /*d650*/  HMMA.16816.F32.BF16 R20, R196, R6, R20 ;  /* 0x00000006c414723c */ /* 0x000fe20000041814 */
[----:B------:R-:W-:Y:S04]  /*d660*/  LDSM.16.M88.4 R196, [R3+0x16800] ;  /* 0x0168000003c4783b */ /* 0x000fe80000000200 */
[----:B------:R-:W-:Y:S03]  /*d670*/  LDSM.16.M88.4 R4, [R3+0x16000] ;  /* 0x016000000304783b */ /* 0x000fe60000000200 */
[C---:B--2---:R-:W-:Y:S08]  /*d680*/  HMMA.16816.F32.BF16 R180, R188.reuse, R172, R180 ;  /* 0x000000acbcb4723c */ /* 0x044ff000000418b4 */
[----:B------:R-:W-:Y:S01]  /*d690*/  HMMA.16816.F32.BF16 R176, R188, R174, R176 ;  /* 0x000000aebcb0723c */ /* 0x000fe200000418b0 */
[----:B------:R-:W2:Y:S01]  /*d6a0*/  LDSM.16.M88.4 R172, [R34+0xc000] ;  /* 0x00c0000022ac783b */ /* 0x000ea20000000200 */
[----:B-1----:R-:W-:-:S05]  /*d6b0*/  IMAD.SHL.U32 R2, R206, 0x2, RZ ;  /* 0x00000002ce027824 */ /* 0x002fca00078e00ff */
[----:B------:R-:W-:Y:S01]  /*d6c0*/  LOP3.LUT R2, R2, 0x6, RZ, 0xc0, !PT ;  /* 0x0000000602027812 */ /* 0x000fe200078ec0ff */
[C---:B------:R-:W-:Y:S08]  /*d6d0*/  HMMA.16816.F32.BF16 R168, R188.reuse, R164, R168 ;  /* 0x000000a4bca8723c */ /* 0x040ff000000418a8 */
[----:B------:R-:W-:Y:S01]  /*d6e0*/  HMMA.16816.F32.BF16 R28, R188, R166, R28 ;  /* 0x000000a6bc1c723c */ /* 0x000fe2000004181c */
[----:B------:R1:W5:Y:S01]  /*d6f0*/  LDSM.16.M88.4 R164, [R3+0x17000] ;  /* 0x0170000003a4783b */ /* 0x0003620000000200 */
[----:B------:R-:W-:-:S06]  /*d700*/  DEPBAR.LE SB0, 0x0 ;  /* 0x000080000000791a */ /* 0x000fcc0000000000 */
[C---:B----4-:R-:W-:Y:S08]  /*d710*/  HMMA.16816.F32.BF16 R24, R188.reuse, R184, R24 ;  /* 0x000000b8bc18723c */ /* 0x050ff00000041818 */
[C---:B------:R-:W-:Y:S08]  /*d720*/  HMMA.16816.F32.BF16 R20, R188.reuse, R186, R20 ;  /* 0x000000babc14723c */ /* 0x040ff00000041814 */
[----:B---3--:R-:W-:Y:S01]  /*d730*/  HMMA.16816.F32.BF16 R16, R188, R192, R16 ;  /* 0x000000c0bc10723c */ /* 0x008fe20000041810 */
[----:B-1----:R-:W-:-:S05]  /*d740*/  MOV R3, UR24 ;  /* 0x0000001800037c02 */ /* 0x002fca0008000f00 */
[----:B------:R-:W-:Y:S02]  /*d750*/  IMAD R3, R3, 0x40, R2 ;  /* 0x0000004003037824 */ /* 0x000fe400078e0202 */
[----:B------:R-:W-:Y:S03]  /*d760*/  HMMA.16816.F32.BF16 R212, R188, R194, R212 ;  /* 0x000000c2bcd4723c */ /* 0x000fe600000418d4 */
[----:B------:R-:W-:-:S04]  /*d770*/  IADD3 R2, PT, PT, R3, -0xbf, RZ ;  /* 0xffffff4103027810 */ /* 0x000fc80007ffe0ff */
[-C--:B------:R-:W-:Y:S01]  /*d780*/  ISETP.GE.AND P6, PT, R2, R32.reuse, PT ;  /* 0x000000200200720c */ /* 0x080fe20003fc6270 */
[C---:B--2---:R-:W-:Y:S08]  /*d790*/  HMMA.16816.F32.BF16 R168, R172.reuse, R196, R168 ;  /* 0x000000c4aca8723c */ /* 0x044ff000000418a8 */
[C---:B------:R-:W-:Y:S08]  /*d7a0*/  HMMA.16816.F32.BF16 R28, R172.reuse, R198, R28 ;  /* 0x000000c6ac1c723c */ /* 0x040ff0000004181c */
[C---:B-----5:R-:W-:Y:S08]  /*d7b0*/  HMMA.16816.F32.BF16 R24, R172.reuse, R164, R24 ;  /* 0x000000a4ac18723c */ /* 0x060ff00000041818 */
[C---:B------:R-:W-:Y:S08]  /*d7c0*/  HMMA.16816.F32.BF16 R20, R172.reuse, R166, R20 ;  /* 0x000000a6ac14723c */ /* 0x040ff00000041814 */
[C---:B------:R-:W-:Y:S08]  /*d7d0*/  HMMA.16816.F32.BF16 R16, R172.reuse, R200, R16 ;  /* 0x000000c8ac10723c */ /* 0x040ff00000041810 */
[C---:B------:R-:W-:Y:S08]  /*d7e0*/  HMMA.16816.F32.BF16 R212, R172.reuse, R202, R212 ;  /* 0x000000caacd4723c */ /* 0x040ff000000418d4 */
[----:B------:R-:W-:Y:S01]  /*d7f0*/  HMMA.16816.F32.BF16 R180, R172, R4, R180 ;  /* 0x00000004acb4723c */ /* 0x000fe200000418b4 */
[----:B------:R-:W-:Y:S01]  /*d800*/  VIADD R4, R3, 0xffffff40 ;  /* 0xffffff4003047836 */ /* 0x000fe20000000000 */
[----:B------:R-:W-:Y:S04]  /*d810*/  BAR.SYNC.DEFER_BLOCKING 0x0 ;  /* 0x0000000000007b1d */ /* 0x000fe80000010000 */
[----:B------:R-:W-:-:S02]  /*d820*/  ISETP.GE.AND P4, PT, R4, R32, PT ;  /* 0x000000200400720c */ /* 0x000fc40003f86270 */
[----:B------:R-:W-:Y:S01]  /*d830*/  HMMA.16816.F32.BF16 R176, R172, R6, R176 ;  /* 0x00000006acb0723c */ /* 0x000fe200000418b0 */
[----:B------:R-:W-:Y:S01]  /*d840*/  ISETP.GE.AND P5, PT, R4, R15, PT ;  /* 0x0000000f0400720c */ /* 0x000fe20003fa6270 */
[----:B------:R-:W-:Y:S01]  /*d850*/  VIADD R4, R3, 0xffffff48 ;  /* 0xffffff4803047836 */ /* 0x000fe20000000000 */
[----:B------:R-:W-:Y:S01]  /*d860*/  P2R R7, PR, RZ, 0x10 ;  /* 0x00000010ff077803 */ /* 0x000fe20000000000 */
[----:B------:R-:W-:-:S01]  /*d870*/  NOP ;  /* 0x0000000000007918 */ /* 0x000fc20000000000 */
[----:B------:R-:W-:-:S15]  /*d880*/  BRA.U !UP0, `(.L_x_1000) ;  /* 0x0000000108e47547 */ /* 0x000fde000b800000 */
[----:B------:R-:W-:-:S04]  /*d890*/  UIADD3 UR7, UPT, UPT, UR24, -0x4, URZ ;  /* 0xfffffffc18077890 */ /* 0x000fc8000fffe0ff */
[----:B------:R-:W-:-:S04]  /*d8a0*/  UIMAD.WIDE.U32 UR8, UR7, UR10, URZ ;  /* 0x0000000a070872a5 */ /* 0x000fc8000f8e00ff */
[----:B------:R-:W-:Y:S02]  /*d8b0*/  UIMAD UR7, UR7, UR11, UR9 ;  /* 0x0000000b070772a4 */ /* 0x000fe4000f8e0209 */
[----:B------:R-:W-:Y:S01]  /*d8c0*/  USHF.L.U32 UR4, UR8, 0x6, URZ ;  /* 0x0000000608047899 */ /* 0x000fe200080006ff */
[----:B------:R-:W-:Y:S02]  /*d8d0*/  IMAD.U32 R164, RZ, RZ, UR8 ;  /* 0x00000008ffa47e24 */ /* 0x000fe4000f8e00ff */
[----:B------:R-:W-:Y:S01]  /*d8e0*/  IMAD.U32 R165, RZ, RZ, UR9 ;  /* 0x00000009ffa57e24 */ /* 0x000fe2000f8e00ff */
[----:B------:R-:W-:Y:S01]  /*d8f0*/  MOV R5, UR7 ;  /* 0x0000000700057c02 */ /* 0x000fe20008000f00 */
[----:B------:R-:W-:Y:S01]  /*d900*/  ULEA UR4, UP0, UR10, UR4, 0x5 ;  /* 0x000000040a047291 */ /* 0x000fe2000f8028ff */
[----:B------:R-:W-:Y:S01]  /*d910*/  LEA R34, P4, R164, R250, 0x7 ;  /* 0x000000faa4227211 */ /* 0x000fe200078838ff */
[----:B------:R-:W-:-:S03]  /*d920*/  USHF.L.U64.HI UR7, UR8, 0x6, UR7 ;  /* 0x0000000608077899 */ /* 0x000fc60008010207 */
[----:B------:R-:W-:Y:S01]  /*d930*/  LEA.HI.X R35, R164, R249, R5, 0x7, P4 ;  /* 0x000000f9a4237211 */ /* 0x000fe200020f3c05 */
[----:B------:R-:W-:Y:S01]  /*d940*/  ULEA.HI.X UR7, UR10, UR7, UR11, 0x5, UP0 ;  /* 0x000000070a077291 */ /* 0x000fe200080f2c0b */
[----:B------:R-:W-:-:S03]  /*d950*/  IMAD.U32 R6, RZ, RZ, UR4 ;  /* 0x00000004ff067e24 */ /* 0x000fc6000f8e00ff */
[----:B------:R-:W-:Y:S01]  /*d960*/  @!PT LDS RZ, [RZ] ;  /* 0x00000000fffff984 */ /* 0x000fe20000000800 */
[----:B------:R-:W-:Y:S01]  /*d970*/  @!PT LDS RZ, [RZ] ;  /* 0x00000000fffff984 */ /* 0x000fe20000000800 */
[----:B------:R-:W-:Y:S01]  /*d980*/  @!PT LDS RZ, [RZ] ;  /* 0x00000000fffff984 */ /* 0x000fe20000000800 */
[----:B------:R1:W-:Y:S02]  /*d990*/  @!P3 LDGSTS.E.BYPASS.LTC128B.128 [R251+0x10000], desc[UR28][R34.64] ;  /* 0x1000000022fbbfae */ /* 0x0003e4000b981a1c */
[----:B------:R-:W-:Y:S02]  /*d9a0*/  MOV R5, UR7 ;  /* 0x0000000700057c02 */ /* 0x000fe40008000f00 */
        /* <DEDUP_REMOVED lines=39> */
.L_x_1000:
[----:B------:R-:W2:Y:S01]  /*dc20*/  LDL.64 R192, [R1+0x10] ;  /* 0x0000100001c07983 */ /* 0x000ea20000100a00 */
[----:B------:R-:W-:Y:S01]  /*dc30*/  ISETP.NE.AND P4, PT, R7, RZ, PT ;  /* 0x000000ff0700720c */ /* 0x000fe20003f85270 */
[C---:B------:R-:W-:Y:S01]  /*dc40*/  VIADD R173, R3.reuse, 0xffffff49 ;  /* 0xffffff4903ad7836 */ /* 0x040fe20000000000 */
[-C--:B------:R-:W-:Y:S01]  /*dc50*/  ISETP.GE.AND P1, PT, R2, R15.reuse, PT ;  /* 0x0000000f0200720c */ /* 0x080fe20003f26270 */
[----:B------:R-:W-:Y:S01]  /*dc60*/  VIADD R172, R3, 0xffffff50 ;  /* 0xffffff5003ac7836 */ /* 0x000fe20000000000 */
[----:B------:R-:W-:Y:S01]  /*dc70*/  FSEL R2, R180, -INF , !P4 ;  /* 0xff800000b4027808 */ /* 0x000fe20006000000 */
[----:B------:R-:W-:Y:S01]  /*dc80*/  UIADD3 UR4, UPT, UPT, UR24, -0x1, URZ ;  /* 0xffffffff18047890 */ /* 0x000fe2000fffe0ff */
[CC--:B------:R-:W-:Y:S01]  /*dc90*/  ISETP.GE.AND P2, PT, R173.reuse, R32.reuse, PT ;  /* 0x00000020ad00720c */ /* 0x0c0fe20003f46270 */
[----:B------:R-:W-:Y:S01]  /*dca0*/  VIADD R228, R0, 0x18040 ;  /* 0x0001804000e47836 */ /* 0x000fe20000000000 */
[-C--:B------:R-:W-:Y:S01]  /*dcb0*/  ISETP.GE.AND P4, PT, R173, R15.reuse, PT ;  /* 0x0000000fad00720c */ /* 0x080fe20003f86270 */
[----:B------:R-:W-:Y:S01]  /*dcc0*/  VIADD R173, R3, 0xffffff51 ;  /* 0xffffff5103ad7836 */ /* 0x000fe20000000000 */
[-C--:B------:R-:W-:Y:S01]  /*dcd0*/  ISETP.GE.AND P3, PT, R4, R32.reuse, PT ;  /* 0x000000200400720c */ /* 0x080fe20003f66270 */
[----:B------:R-:W-:Y:S01]  /*dce0*/  USHF.L.U32 UR4, UR4, 0x1, URZ ;  /* 0x0000000104047899 */ /* 0x000fe200080006ff */
[----:B------:R-:W-:Y:S01]  /*dcf0*/  FSEL R191, R182, -INF , !P5 ;  /* 0xff800000b6bf7808 */ /* 0x000fe20006800000 */
[----:B------:R-:W-:Y:S01]  /*dd00*/  UIADD3 UR18, UPT, UPT, UR24, -0x4, URZ ;  /* 0xfffffffc18127890 */ /* 0x000fe2000fffe0ff */
[----:B------:R-:W-:Y:S01]  /*dd10*/  FSEL R181, R181, -INF , !P6 ;  /* 0xff800000b5b57808 */ /* 0x000fe20007000000 */
[----:B------:R-:W-:Y:S01]  /*dd20*/  UIADD3 UR7, UPT, UPT, UR4, -0x4, URZ ;  /* 0xfffffffc04077890 */ /* 0x000fe2000fffe0ff */
[C---:B------:R-:W-:Y:S01]  /*dd30*/  ISETP.GE.AND P5, PT, R172.reuse, R32, PT ;  /* 0x00000020ac00720c */ /* 0x040fe20003fa6270 */
[----:B------:R-:W-:Y:S01]  /*dd40*/  UIADD3 UR4, UPT, UPT, UR4, -0x3, URZ ;  /* 0xfffffffd04047890 */ /* 0x000fe2000fffe0ff */
[-C--:B------:R-:W-:Y:S01]  /*dd50*/  ISETP.GE.AND P6, PT, R172, R15.reuse, PT ;  /* 0x0000000fac00720c */ /* 0x080fe20003fc6270 */
[----:B------:R-:W-:Y:S01]  /*dd60*/  VIADD R172, R3, 0xffffff58 ;  /* 0xffffff5803ac7836 */ /* 0x000fe20000000000 */
[----:B------:R-:W-:-:S02]  /*dd70*/  ISETP.GE.AND P0, PT, R4, R15, PT ;  /* 0x0000000f0400720c */ /* 0x000fc40003f06270 */
[----:B------:R-:W-:Y:S01]  /*dd80*/  FSEL R180, R183, -INF , !P1 ;  /* 0xff800000b7b47808 */ /* 0x000fe20004800000 */
[----:B------:R-:W-:Y:S01]  /*dd90*/  IMAD.U32 R200, RZ, RZ, UR4 ;  /* 0x00000004ffc87e24 */ /* 0x000fe2000f8e00ff */
[----:B------:R-:W-:Y:S01]  /*dda0*/  FSEL R176, R176, -INF , !P3 ;  /* 0xff800000b0b07808 */ /* 0x000fe20005800000 */
[----:B------:R-:W-:Y:S01]  /*ddb0*/  UIADD3 UR4, UPT, UPT, UR34, 0x3c6ef372, URZ ;  /* 0x3c6ef37222047890 */ /* 0x000fe2000fffe0ff */
[C---:B------:R-:W-:Y:S02]  /*ddc0*/  ISETP.GE.AND P1, PT, R173.reuse, R32, PT ;  /* 0x00000020ad00720c */ /* 0x040fe40003f26270 */
[----:B------:R-:W-:Y:S01]  /*ddd0*/  ISETP.GE.AND P3, PT, R173, R15, PT ;  /* 0x0000000fad00720c */ /* 0x000fe20003f66270 */
[----:B------:R-:W-:Y:S01]  /*dde0*/  VIADD R173, R3, 0xffffff59 ;  /* 0xffffff5903ad7836 */ /* 0x000fe20000000000 */
[----:B------:R-:W-:Y:S01]  /*ddf0*/  FSEL R174, R179, -INF , !P4 ;  /* 0xff800000b3ae7808 */ /* 0x000fe20006000000 */
[C---:B------:R-:W-:Y:S01]  /*de00*/  VIADD R179, R3.reuse, 0xffffff60 ;  /* 0xffffff6003b37836 */ /* 0x040fe20000000000 */
[----:B------:R-:W-:Y:S01]  /*de10*/  FSEL R175, R178, -INF , !P0 ;  /* 0xff800000b2af7808 */ /* 0x000fe20004000000 */
[----:B------:R-:W-:Y:S01]  /*de20*/  VIADD R178, R3, 0xffffff61 ;  /* 0xffffff6103b27836 */ /* 0x000fe20000000000 */
[----:B------:R-:W-:-:S02]  /*de30*/  FSEL R177, R177, -INF , !P2 ;  /* 0xff800000b1b17808 */ /* 0x000fc40005000000 */
[CC--:B------:R-:W-:Y:S02]  /*de40*/  ISETP.GE.AND P0, PT, R172.reuse, R32.reuse, PT ;  /* 0x00000020ac00720c */ /* 0x0c0fe40003f06270 */
[-C--:B------:R-:W-:Y:S02]  /*de50*/  ISETP.GE.AND P2, PT, R172, R15.reuse, PT ;  /* 0x0000000fac00720c */ /* 0x080fe40003f46270 */
[----:B------:R-:W-:Y:S02]  /*de60*/  FSEL R172, R168, -INF , !P5 ;  /* 0xff800000a8ac7808 */ /* 0x000fe40006800000 */
[C---:B------:R-:W-:Y:S02]  /*de70*/  ISETP.GE.AND P4, PT, R173.reuse, R32, PT ;  /* 0x00000020ad00720c */ /* 0x040fe40003f86270 */
[----:B------:R-:W-:Y:S02]  /*de80*/  ISETP.GE.AND P5, PT, R173, R15, PT ;  /* 0x0000000fad00720c */ /* 0x000fe40003fa6270 */
[----:B------:R-:W-:-:S02]  /*de90*/  FSEL R170, R170, -INF , !P6 ;  /* 0xff800000aaaa7808 */ /* 0x000fc40007000000 */
[----:B------:R-:W-:Y:S02]  /*dea0*/  FSEL R173, R169, -INF , !P1 ;  /* 0xff800000a9ad7808 */ /* 0x000fe40004800000 */
[CC--:B------:R-:W-:Y:S02]  /*deb0*/  ISETP.GE.AND P6, PT, R179.reuse, R32.reuse, PT ;  /* 0x00000020b300720c */ /* 0x0c0fe40003fc6270 */
[----:B------:R-:W-:Y:S01]  /*dec0*/  ISETP.GE.AND P1, PT, R179, R15, PT ;  /* 0x0000000fb300720c */ /* 0x000fe20003f26270 */
[----:B------:R-:W-:Y:S01]  /*ded0*/  VIADD R179, R3, 0xffffff68 ;  /* 0xffffff6803b37836 */ /* 0x000fe20000000000 */
[----:B------:R-:W-:Y:S02]  /*dee0*/  FSEL R171, R171, -INF , !P3 ;  /* 0xff800000abab7808 */ /* 0x000fe40005800000 */
        /* <DEDUP_REMOVED lines=17> */
[-C--:B------:R-:W-:Y:S02]  /*e000*/  ISETP.GE.AND P3, PT, R179, R15.reuse, PT ;  /* 0x0000000fb300720c */ /* 0x080fe40003f66270 */
[----:B------:R-:W-:Y:S02]  /*e010*/  FMNMX3.FTZ R179, R14, R2, R181, !PT ;  /* 0x000000020eb37276 */ /* 0x000fe400078100b5 */
[----:B------:R-:W-:Y:S02]  /*e020*/  FSEL R190, R20, -INF , !P2 ;  /* 0xff80000014be7808 */ /* 0x000fe40005000000 */
[----:B------:R-:W-:Y:S02]  /*e030*/  FSEL R196, R21, -INF , !P5 ;  /* 0xff80000015c47808 */ /* 0x000fe40006800000 */
[C---:B------:R-:W-:Y:S02]  /*e040*/  ISETP.GE.AND P2, PT, R178.reuse, R32, PT ;  /* 0x00000020b200720c */ /* 0x040fe40003f46270 */
[----:B------:R-:W-:Y:S01]  /*e050*/  ISETP.GE.AND P5, PT, R178, R15, PT ;  /* 0x0000000fb200720c */ /* 0x000fe20003fa6270 */
[----:B------:R-:W-:Y:S01]  /*e060*/  VIADD R178, R3, 0xffffff78 ;  /* 0xffffff7803b27836 */ /* 0x000fe20000000000 */
[----:B------:R-:W-:Y:S01]  /*e070*/  FMNMX3.FTZ R179, R179, R176, R177, !PT ;  /* 0x000000b0b3b37276 */ /* 0x000fe200078100b1 */
[----:B------:R-:W-:Y:S01]  /*e080*/  VIADD R3, R3, 0xffffff79 ;  /* 0xffffff7903037836 */ /* 0x000fe20000000000 */
[----:B------:R-:W-:-:S02]  /*e090*/  FSEL R195, R17, -INF , !P2 ;  /* 0xff80000011c37808 */ /* 0x000fc40005000000 */
[----:B------:R-:W-:Y:S02]  /*e0a0*/  FMNMX3.FTZ R179, R179, R172, R173, !PT ;  /* 0x000000acb3b37276 */ /* 0x000fe400078100ad */
[----:B------:R-:W-:Y:S02]  /*e0b0*/  ISETP.GE.AND P2, PT, R3, R32, PT ;  /* 0x000000200300720c */ /* 0x000fe40003f46270 */
[----:B------:R-:W-:Y:S02]  /*e0c0*/  FMNMX3.FTZ R179, R179, R169, R188, !PT ;  /* 0x000000a9b3b37276 */ /* 0x000fe400078100bc */
[----:B------:R-:W-:Y:S02]  /*e0d0*/  FSEL R219, R213, -INF , !P2 ;  /* 0xff800000d5db7808 */ /* 0x000fe40005000000 */
[----:B------:R-:W-:Y:S02]  /*e0e0*/  ISETP.GE.AND P2, PT, R3, R15, PT ;  /* 0x0000000f0300720c */ /* 0x000fe40003f46270 */
[----:B------:R-:W-:-:S02]  /*e0f0*/  FMNMX3.FTZ R3, R179, R183, R184, !PT ;  /* 0x000000b7b3037276 */ /* 0x000fc400078100b8 */
[----:B------:R-:W-:Y:S02]  /*e100*/  FSEL R189, R16, -INF , !P1 ;  /* 0xff80000010bd7808 */ /* 0x000fe40004800000 */
[----:B------:R-:W-:Y:S01]  /*e110*/  ISETP.GE.AND P1, PT, R178, R32, PT ;  /* 0x00000020b200720c */ /* 0x000fe20003f26270 */
[----:B------:R-:W-:Y:S01]  /*e120*/  IMAD.U32 R32, RZ, RZ, UR7 ;  /* 0x00000007ff207e24 */ /* 0x000fe2000f8e00ff */
[----:B------:R-:W-:Y:S01]  /*e130*/  FMNMX3.FTZ R197, R13, R191, R180, !PT ;  /* 0x000000bf0dc57276 */ /* 0x000fe200078100b4 */
[----:B------:R-:W-:Y:S01]  /*e140*/  UIADD3 UR7, UPT, UPT, UR34, -0x61c88647, URZ ;  /* 0x9e3779b922077890 */ /* 0x000fe2000fffe0ff */
[----:B------:R-:W-:Y:S02]  /*e150*/  FMNMX3.FTZ R3, R3, R190, R196, !PT ;  /* 0x000000be03037276 */ /* 0x000fe400078100c4 */
[----:B------:R-:W-:Y:S02]  /*e160*/  SHF.R.U32.HI R194, RZ, 0x5, R206 ;  /* 0x00000005ffc27819 */ /* 0x000fe400000116ce */
[----:B------:R-:W-:-:S02]  /*e170*/  FMNMX3.FTZ R197, R197, R175, R174, !PT ;  /* 0x000000afc5c57276 */ /* 0x000fc400078100ae */
[----:B------:R-:W-:Y:S02]  /*e180*/  FSEL R220, R212, -INF , !P1 ;  /* 0xff800000d4dc7808 */ /* 0x000fe40004800000 */
[----:B------:R-:W-:Y:S02]  /*e190*/  FMNMX3.FTZ R3, R3, R189, R195, !PT ;  /* 0x000000bd03037276 */ /* 0x000fe400078100c3 */
[----:B------:R-:W-:Y:S02]  /*e1a0*/  FMNMX3.FTZ R197, R197, R170, R171, !PT ;  /* 0x000000aac5c57276 */ /* 0x000fe400078100ab */
[----:B------:R-:W-:Y:S02]  /*e1b0*/  FMNMX3.FTZ R3, R3, R220, R219, !PT ;  /* 0x000000dc03037276 */ /* 0x000fe400078100db */
[----:B------:R-:W-:Y:S02]  /*e1c0*/  FSEL R186, R27, -INF , !P0 ;  /* 0xff8000001bba7808 */ /* 0x000fe40004000000 */
[----:B------:R-:W-:Y:S01]  /*e1d0*/  FMNMX3.FTZ R197, R197, R187, R185, !PT ;  /* 0x000000bbc5c57276 */ /* 0x000fe200078100b9 */
[----:B------:R-:W3:Y:S01]  /*e1e0*/  SHFL.BFLY PT, R27, R3, 0x2, 0x1f ;  /* 0x0c401f00031b7f89 */ /* 0x000ee200000e0000 */
[----:B------:R-:W-:-:S02]  /*e1f0*/  ISETP.GE.AND P1, PT, R178, R15, PT ;  /* 0x0000000fb200720c */ /* 0x000fc40003f26270 */
[----:B------:R-:W-:Y:S02]  /*e200*/  FMNMX3.FTZ R197, R197, R182, R186, !PT ;  /* 0x000000b6c5c57276 */ /* 0x000fe400078100ba */
[----:B------:R-:W-:Y:S02]  /*e210*/  FSEL R218, R18, -INF , !P3 ;  /* 0xff80000012da7808 */ /* 0x000fe40005800000 */
[----:B------:R-:W-:Y:S02]  /*e220*/  FSEL R217, R19, -INF , !P5 ;  /* 0xff80000013d97808 */ /* 0x000fe40006800000 */
[----:B------:R-:W-:Y:S02]  /*e230*/  FSEL R216, R214, -INF , !P1 ;  /* 0xff800000d6d87808 */ /* 0x000fe40004800000 */
[----:B------:R-:W-:Y:S02]  /*e240*/  FSEL R215, R215, -INF , !P2 ;  /* 0xff800000d7d77808 */ /* 0x000fe40005000000 */
[----:B---3--:R-:W-:-:S05]  /*e250*/  FMNMX.FTZ R27, R3, R27, !PT ;  /* 0x0000001b031b7209 */ /* 0x008fca0007810000 */
[----:B------:R-:W3:Y:S02]  /*e260*/  SHFL.BFLY PT, R3, R27, 0x1, 0x1f ;  /* 0x0c201f001b037f89 */ /* 0x000ee400000e0000 */
[----:B---3--:R-:W-:-:S05]  /*e270*/  FMNMX.FTZ R3, R27, R3, !PT ;  /* 0x000000031b037209 */ /* 0x008fca0007810000 */
[----:B------:R-:W-:Y:S01]  /*e280*/  FMUL.FTZ R225, R3, UR17 ;  /* 0x0000001103e17c20 */ /* 0x000fe20008410000 */
[----:B--2---:R-:W2:Y:S01]  /*e290*/  S2R R192, SR_CTAID.X ;  /* 0x0000000000c07919 */ /* 0x004ea20000002500 */
[--C-:B------:R-:W-:Y:S02]  /*e2a0*/  LOP3.LUT R32, R32, UR35, R193.reuse, 0x96, !PT ;  /* 0x0000002320207c12 */ /* 0x100fe4000f8e96c1 */
[----:B------:R-:W-:-:S03]  /*e2b0*/  LOP3.LUT R200, R200, UR35, R193, 0x96, !PT ;  /* 0x00000023c8c87c12 */ /* 0x000fc6000f8e96c1 */
[----:B------:R-:W-:-:S04]  /*e2c0*/  IMAD.WIDE.U32 R212, R32, -0x326172a9, RZ ;  /* 0xcd9e8d5720d47825 */ /* 0x000fc800078e00ff */
[----:B------:R-:W-:Y:S01]  /*e2d0*/  IMAD.WIDE.U32 R200, R200, -0x326172a9, RZ ;  /* 0xcd9e8d57c8c87825 */ /* 0x000fe200078e00ff */
[--C-:B------:R-:W-:Y:S02]  /*e2e0*/  LOP3.LUT R212, R212, UR4, R243.reuse, 0x96, !PT ;  /* 0x00000004d4d47c12 */ /* 0x100fe4000f8e96f3 */
[----:B------:R-:W-:Y:S01]  /*e2f0*/  LOP3.LUT R200, R200, UR4, R243, 0x96, !PT ;  /* 0x00000004c8c87c12 */ /* 0x000fe2000f8e96f3 */
[----:B------:R-:W-:Y:S01]  /*e300*/  UIADD3 UR4, UPT, UPT, UR35, 0x76cf5d0a, URZ ;  /* 0x76cf5d0a23047890 */ /* 0x000fe2000fffe0ff */
[----:B--2---:R-:W-:-:S04]  /*e310*/  IMAD R192, R192, 0x8, R194 ;  /* 0x00000008c0c07824 */ /* 0x004fc800078e02c2 */
[----:B------:R-:W-:Y:S01]  /*e320*/  IMAD.WIDE.U32 R192, R192, -0x326172a9, RZ ;  /* 0xcd9e8d57c0c07825 */ /* 0x000fe200078e00ff */
[----:B------:R-:W-:Y:S02]  /*e330*/  FSEL R193, R23, -INF , !P6 ;  /* 0xff80000017c17808 */ /* 0x000fe40007000000 */
[----:B------:R-:W-:Y:S02]  /*e340*/  FSETP.NEU.FTZ.AND P6, PT, R3, -INF , PT ;  /* 0xff8000000300780b */ /* 0x000fe40003fdd000 */
[----:B------:R-:W-:Y:S01]  /*e350*/  LOP3.LUT R178, R192, UR7, R213, 0x96, !PT ;  /* 0x00000007c0b27c12 */ /* 0x000fe2000f8e96d5 */
[----:B------:R-:W-:Y:S01]  /*e360*/  IMAD.WIDE.U32 R212, R212, -0x2daee0ad, RZ ;  /* 0xd2511f53d4d47825 */ /* 0x000fe200078e00ff */
[----:B------:R-:W-:Y:S01]  /*e370*/  LOP3.LUT R32, R192, UR7, R201, 0x96, !PT ;  /* 0x00000007c0207c12 */ /* 0x000fe2000f8e96c9 */
[----:B------:R-:W-:Y:S01]  /*e380*/  UIADD3 UR7, UPT, UPT, UR35, 0x32370b8f, URZ ;  /* 0x32370b8f23077890 */ /* 0x000fe2000fffe0ff */
[----:B------:R-:W-:Y:S01]  /*e390*/  FSEL R192, R22, -INF , !P4 ;  /* 0xff80000016c07808 */ /* 0x000fe20006000000 */
[----:B------:R-:W-:Y:S01]  /*e3a0*/  IMAD.WIDE.U32 R210, R178, -0x2daee0ad, RZ ;  /* 0xd2511f53b2d27825 */ /* 0x000fe200078e00ff */
[----:B------:R-:W-:-:S02]  /*e3b0*/  FSEL R225, R225, RZ, P6 ;  /* 0x000000ffe1e17208 */ /* 0x000fc40003000000 */
[----:B------:R-:W-:Y:S01]  /*e3c0*/  FMNMX3.FTZ R197, R197, R192, R193, !PT ;  /* 0x000000c0c5c57276 */ /* 0x000fe200078100c1 */
[----:B------:R-:W-:Y:S01]  /*e3d0*/  IMAD.WIDE.U32 R230, R32, -0x2daee0ad, RZ ;  /* 0xd2511f5320e67825 */ /* 0x000fe200078e00ff */
[----:B------:R-:W-:-:S03]  /*e3e0*/  LOP3.LUT R178, R244, UR4, R211, 0x96, !PT ;  /* 0x00000004f4b27c12 */ /* 0x000fc6000f8e96d3 */
[----:B------:R-:W-:Y:S01]  /*e3f0*/  FFMA.FTZ R226, R2, UR17, -R225 ;  /* 0x0000001102e27c23 */ /* 0x000fe200080108e1 */
[----:B------:R-:W-:Y:S01]  /*e400*/  FMNMX3.FTZ R197, R197, R218, R217, !PT ;  /* 0x000000dac5c57276 */ /* 0x000fe200078100d9 */
[----:B------:R-:W-:Y:S01]  /*e410*/  IMAD.WIDE.U32 R200, R200, -0x2daee0ad, RZ ;  /* 0xd2511f53c8c87825 */ /* 0x000fe200078e00ff */
[----:B------:R-:W-:-:S03]  /*e420*/  LOP3.LUT R210, R210, UR7, R213, 0x96, !PT ;  /* 0x00000007d2d27c12 */ /* 0x000fc6000f8e96d5 */
[----:B------:R-:W-:Y:S01]  /*e430*/  FFMA.FTZ R224, R181, UR17, -R225 ;  /* 0x00000011b5e07c23 */ /* 0x000fe200080108e1 */
[----:B------:R-:W-:Y:S01]  /*e440*/  FMNMX3.FTZ R197, R197, R216, R215, !PT ;  /* 0x000000d8c5c57276 */ /* 0x000fe200078100d7 */
[----:B------:R-:W-:Y:S01]  /*e450*/  IMAD.WIDE.U32 R198, R178, -0x326172a9, RZ ;  /* 0xcd9e8d57b2c67825 */ /* 0x000fe200078e00ff */
[----:B------:R-:W-:Y:S01]  /*e460*/  LOP3.LUT R32, R244, UR4, R231, 0x96, !PT ;  /* 0x00000004f4207c12 */ /* 0x000fe2000f8e96e7 */
[----:B------:R-:W-:Y:S01]  /*e470*/  UIADD3 UR4, UPT, UPT, UR34, 0x78dde6e4, URZ ;  /* 0x78dde6e422047890 */ /* 0x000fe2000fffe0ff */
[----:B------:R-:W-:Y:S01]  /*e480*/  LOP3.LUT R230, R230, UR7, R201, 0x96, !PT ;  /* 0x00000007e6e67c12 */ /* 0x000fe2000f8e96c9 */
[----:B------:R-:W2:Y:S01]  /*e490*/  SHFL.BFLY PT, R194, R197, 0x2, 0x1f ;  /* 0x0c401f00c5c27f89 */ /* 0x000ea200000e0000 */
[----:B------:R-:W-:Y:S01]  /*e4a0*/  UIADD3 UR7, UPT, UPT, UR34, -0x255992d5, URZ ;  /* 0xdaa66d2b22077890 */ /* 0x000fe2000fffe0ff */
[----:B------:R-:W-:Y:S01]  /*e4b0*/  IMAD.WIDE.U32 R210, R210, -0x326172a9, RZ ;  /* 0xcd9e8d57d2d27825 */ /* 0x000fe200078e00ff */
[----:B------:R-:W-:Y:S03]  /*e4c0*/  MUFU.EX2 R226, R226 ;  /* 0x000000e200e27308 */ /* 0x000fe60000000800 */
[--C-:B------:R-:W-:Y:S01]  /*e4d0*/  FFMA.FTZ R223, R176, UR17, -R225.reuse ;  /* 0x00000011b0df7c23 */ /* 0x100fe200080108e1 */
[----:B------:R-:W-:Y:S01]  /*e4e0*/  FFMA.FTZ R184, R184, UR17, -R225 ;  /* 0x00000011b8b87c23 */ /* 0x000fe200080108e1 */
[----:B------:R-:W-:Y:S01]  /*e4f0*/  IMAD.WIDE.U32 R202, R32, -0x326172a9, RZ ;  /* 0xcd9e8d5720ca7825 */ /* 0x000fe200078e00ff */
[----:B------:R-:W-:Y:S01]  /*e500*/  LOP3.LUT R178, R242, UR7, R199, 0x96, !PT ;  /* 0x00000007f2b27c12 */ /* 0x000fe2000f8e96c7 */
[----:B------:R-:W3:Y:S01]  /*e510*/  MUFU.EX2 R224, R224 ;  /* 0x000000e000e07308 */ /* 0x000ee20000000800 */
[----:B------:R-:W-:Y:S01]  /*e520*/  LOP3.LUT R198, R198, UR4, R211, 0x96, !PT ;  /* 0x00000004c6c67c12 */ /* 0x000fe2000f8e96d3 */
[----:B------:R-:W-:Y:S01]  /*e530*/  IMAD.WIDE.U32 R230, R230, -0x326172a9, RZ ;  /* 0xcd9e8d57e6e67825 */ /* 0x000fe200078e00ff */
[----:B------:R-:W-:Y:S01]  /*e540*/  LOP3.LUT R32, R242, UR7, R203, 0x96, !PT ;  /* 0x00000007f2207c12 */ /* 0x000fe2000f8e96cb */
[----:B------:R-:W-:Y:S01]  /*e550*/  UIADD3 UR7, UPT, UPT, UR35, -0x126145ec, URZ ;  /* 0xed9eba1423077890 */ /* 0x000fe2000fffe0ff */
[----:B------:R-:W-:Y:S01]  /*e560*/  MUFU.EX2 R223, R223 ;  /* 0x000000df00df7308 */ /* 0x000fe20000000800 */
[----:B------:R-:W-:Y:S01]  /*e570*/  IMAD.WIDE.U32 R178, R178, -0x2daee0ad, RZ ;  /* 0xd2511f53b2b27825 */ /* 0x000fe200078e00ff */
[----:B------:R-:W-:Y:S01]  /*e580*/  LOP3.LUT R202, R202, UR4, R231, 0x96, !PT ;  /* 0x00000004caca7c12 */ /* 0x000fe2000f8e96e7 */
[----:B------:R-:W-:Y:S01]  /*e590*/  UIADD3 UR4, UPT, UPT, UR35, -0x56f99767, URZ ;  /* 0xa906689923047890 */ /* 0x000fe2000fffe0ff */
[----:B------:R-:W-:Y:S01]  /*e5a0*/  MUFU.EX2 R184, R184 ;  /* 0x000000b800b87308 */ /* 0x000fe20000000800 */
[----:B------:R-:W-:Y:S01]  /*e5b0*/  IMAD.WIDE.U32 R198, R198, -0x2daee0ad, RZ ;  /* 0xd2511f53c6c67825 */ /* 0x000fe200078e00ff */
[----:B------:R-:W-:-:S03]  /*e5c0*/  LOP3.LUT R179, R212, UR7, R179, 0x96, !PT ;  /* 0x00000007d4b37c12 */ /* 0x000fc6000f8e96b3 */
[--C-:B------:R-:W-:Y:S01]  /*e5d0*/  FFMA.FTZ R212, R177, UR17, -R225.reuse ;  /* 0x00000011b1d47c23 */ /* 0x100fe200080108e1 */
[----:B------:R-:W-:Y:S01]  /*e5e0*/  FFMA.FTZ R190, R190, UR17, -R225 ;  /* 0x00000011bebe7c23 */ /* 0x000fe200080108e1 */
[----:B------:R-:W-:Y:S01]  /*e5f0*/  IMAD.WIDE.U32 R234, R32, -0x2daee0ad, RZ ;  /* 0xd2511f5320ea7825 */ /* 0x000fe200078e00ff */
[----:B------:R-:W-:-:S03]  /*e600*/  LOP3.LUT R178, R178, UR4, R199, 0x96, !PT ;  /* 0x00000004b2b27c12 */ /* 0x000fc6000f8e96c7 */
[----:B------:R-:W-:Y:S01]  /*e610*/  FFMA.FTZ R220, R220, UR17, -R225 ;  /* 0x00000011dcdc7c23 */ /* 0x000fe200080108e1 */
[----:B--2---:R-:W-:Y:S01]  /*e620*/  FMNMX.FTZ R199, R197, R194, !PT ;  /* 0x000000c2c5c77209 */ /* 0x004fe20007810000 */
[----:B------:R-:W-:Y:S01]  /*e630*/  IMAD.WIDE.U32 R202, R202, -0x2daee0ad, RZ ;  /* 0xd2511f53caca7825 */ /* 0x000fe200078e00ff */
[----:B------:R-:W-:Y:S01]  /*e640*/  LOP3.LUT R32, R200, UR7, R235, 0x96, !PT ;  /* 0x00000007c8207c12 */ /* 0x000fe2000f8e96eb */
[----:B------:R-:W-:Y:S01]  /*e650*/  UIADD3 UR7, UPT, UPT, UR34, 0x1715609d, URZ ;  /* 0x1715609d22077890 */ /* 0x000fe2000fffe0ff */
[----:B------:R-:W-:Y:S01]  /*e660*/  MUFU.EX2 R212, R212 ;  /* 0x000000d400d47308 */ /* 0x000fe20000000800 */
[----:B------:R-:W2:Y:S01]  /*e670*/  SHFL.BFLY PT, R197, R199, 0x1, 0x1f ;  /* 0x0c201f00c7c57f89 */ /* 0x000ea200000e0000 */
[----:B------:R-:W-:Y:S01]  /*e680*/  LOP3.LUT R234, R234, UR4, R203, 0x96, !PT ;  /* 0x00000004eaea7c12 */ /* 0x000fe2000f8e96cb */
[----:B------:R-:W-:Y:S01]  /*e690*/  UIADD3 UR4, UPT, UPT, UR34, -0x4ab325aa, URZ ;  /* 0xb54cda5622047890 */ /* 0x000fe2000fffe0ff */
[----:B------:R-:W-:Y:S01]  /*e6a0*/  IMAD.WIDE.U32 R232, R179, -0x326172a9, RZ ;  /* 0xcd9e8d57b3e87825 */ /* 0x000fe200078e00ff */
[----:B------:R-:W-:Y:S03]  /*e6b0*/  MUFU.EX2 R190, R190 ;  /* 0x000000be00be7308 */ /* 0x000fe60000000800 */
[----:B------:R-:W-:Y:S01]  /*e6c0*/  IMAD.WIDE.U32 R178, R178, -0x326172a9, RZ ;  /* 0xcd9e8d57b2b27825 */ /* 0x000fe200078e00ff */
[----:B------:R-:W-:-:S03]  /*e6d0*/  LOP3.LUT R210, R210, UR7, R233, 0x96, !PT ;  /* 0x00000007d2d27c12 */ /* 0x000fc6000f8e96e9 */
[----:B------:R-:W-:Y:S01]  /*e6e0*/  IMAD.WIDE.U32 R200, R32, -0x326172a9, RZ ;  /* 0xcd9e8d5720c87825 */ /* 0x000fe200078e00ff */
[----:B------:R-:W-:Y:S02]  /*e6f0*/  LOP3.LUT R232, R232, UR4, R179, 0x96, !PT ;  /* 0x00000004e8e87c12 */ /* 0x000fe4000f8e96b3 */
[----:B------:R-:W-:Y:S01]  /*e700*/  PRMT R179, R178, 0x7773, RZ ;  /* 0x00007773b2b37816 */ /* 0x000fe200000000ff */
[----:B------:R-:W-:Y:S01]  /*e710*/  IMAD.WIDE.U32 R234, R234, -0x326172a9, RZ ;  /* 0xcd9e8d57eaea7825 */ /* 0x000fe200078e00ff */
[C---:B------:R-:W-:Y:S02]  /*e720*/  PRMT R194, R178.reuse, 0x7772, RZ ;  /* 0x00007772b2c27816 */ /* 0x040fe400000000ff */
[----:B------:R-:W-:Y:S01]  /*e730*/  PRMT R238, R178, 0x7771, RZ ;  /* 0x00007771b2ee7816 */ /* 0x000fe200000000ff */
[--C-:B------:R-:W-:Y:S01]  /*e740*/  IMAD.MOV.U32 R27, RZ, RZ, R178.reuse ;  /* 0x000000ffff1b7224 */ /* 0x100fe200078e00b2 */
[----:B------:R-:W-:Y:S01]  /*e750*/  LOP3.LUT R32, R200, UR4, R235, 0x96, !PT ;  /* 0x00000004c8207c12 */ /* 0x000fe2000f8e96eb */
[----:B------:R-:W-:Y:S01]  /*e760*/  IMAD.MOV.U32 R239, RZ, RZ, R178 ;  /* 0x000000ffffef7224 */ /* 0x000fe200078e00b2 */
[----:B------:R-:W-:Y:S01]  /*e770*/  PRMT R200, R178, 0x7771, RZ ;  /* 0x00007771b2c87816 */ /* 0x000fe200000000ff */
[----:B------:R-:W-:Y:S01]  /*e780*/  UIADD3 UR4, UPT, UPT, UR35, 0x646e171e, URZ ;  /* 0x646e171e23047890 */ /* 0x000fe2000fffe0ff */
[----:B--2---:R-:W-:Y:S01]  /*e790*/  FMNMX.FTZ R2, R199, R197, !PT ;  /* 0x000000c5c7027209 */ /* 0x004fe20007810000 */
[----:B------:R-:W-:Y:S01]  /*e7a0*/  IMAD.WIDE.U32 R210, R210, -0x2daee0ad, RZ ;  /* 0xd2511f53d2d27825 */ /* 0x000fe200078e00ff */
[----:B------:R-:W-:-:S02]  /*e7b0*/  PRMT R229, R178, 0x7773, RZ ;  /* 0x00007773b2e57816 */ /* 0x000fc400000000ff */
[----:B------:R-:W-:Y:S01]  /*e7c0*/  PRMT R178, R178, 0x7772, RZ ;  /* 0x00007772b2b27816 */ /* 0x000fe200000000ff */
[----:B------:R-:W-:Y:S01]  /*e7d0*/  FMUL.FTZ R222, R2, UR17 ;  /* 0x0000001102de7c20 */ /* 0x000fe20008410000 */
[C---:B------:R-:W-:Y:S02]  /*e7e0*/  LOP3.LUT R181, R232.reuse, 0xff, RZ, 0xc0, !PT ;  /* 0x000000ffe8b57812 */ /* 0x040fe400078ec0ff */
[----:B------:R-:W-:Y:S02]  /*e7f0*/  ISETP.GT.U32.AND P3, PT, R179, UR6, PT ;  /* 0x00000006b3007c0c */ /* 0x000fe4000bf64070 */
[----:B------:R-:W-:Y:S02]  /*e800*/  LOP3.LUT R179, R232, 0xffff, RZ, 0xc0, !PT ;  /* 0x0000ffffe8b37812 */ /* 0x000fe400078ec0ff */
[----:B------:R-:W-:Y:S02]  /*e810*/  FSETP.NEU.FTZ.AND P0, PT, R2, -INF , PT ;  /* 0xff8000000200780b */ /* 0x000fe40003f1d000 */
[----:B------:R-:W-:-:S02]  /*e820*/  PRMT R229, R178, 0x5410, R229 ;  /* 0x00005410b2e57816 */ /* 0x000fc400000000e5 */
[----:B------:R-:W-:Y:S02]  /*e830*/  ISETP.LE.U32.AND P4, PT, R181, UR6, PT ;  /* 0x00000006b5007c0c */ /* 0x000fe4000bf83070 */
[----:B------:R-:W-:Y:S02]  /*e840*/  SHF.R.U32.HI R178, RZ, 0x18, R232 ;  /* 0x00000018ffb27819 */ /* 0x000fe400000116e8 */
[----:B------:R-:W-:Y:S02]  /*e850*/  SHF.R.U32.HI R179, RZ, 0x8, R179 ;  /* 0x00000008ffb37819 */ /* 0x000fe400000116b3 */
[----:B------:R-:W-:Y:S02]  /*e860*/  FSEL R222, R222, RZ, P0 ;  /* 0x000000ffdede7208 */ /* 0x000fe40000000000 */
[----:B------:R-:W-:Y:S02]  /*e870*/  ISETP.LE.U32.AND P5, PT, R178, UR6, PT ;  /* 0x00000006b2007c0c */ /* 0x000fe4000bfa3070 */
[----:B------:R-:W-:Y:S01]  /*e880*/  LOP3.LUT R178, R179, 0xffff, RZ, 0xc0, !PT ;  /* 0x0000ffffb3b27812 */ /* 0x000fe200078ec0ff */
[--C-:B------:R-:W-:Y:S01]  /*e890*/  FFMA.FTZ R227, R191, UR17, -R222.reuse ;  /* 0x00000011bfe37c23 */ /* 0x100fe200080108de */
[--C-:B------:R-:W-:Y:S01]  /*e8a0*/  FFMA.FTZ R221, R180, UR17, -R222.reuse ;  /* 0x00000011b4dd7c23 */ /* 0x100fe200080108de */
[----:B------:R-:W-:Y:S01]  /*e8b0*/  ISETP.GT.U32.AND P2, PT, R194, UR6, PT ;  /* 0x00000006c2007c0c */ /* 0x000fe2000bf44070 */
[----:B------:R-:W-:Y:S01]  /*e8c0*/  FFMA.FTZ R213, R175, UR17, -R222 ;  /* 0x00000011afd57c23 */ /* 0x000fe200080108de */
[----:B---3--:R-:W-:Y:S01]  /*e8d0*/  F2FP.BF16.F32.PACK_AB R181, R224, R226 ;  /* 0x000000e2e0b5723e */ /* 0x008fe200000010ff */
[----:B------:R-:W-:Y:S01]  /*e8e0*/  IMAD.MOV.U32 R191, RZ, RZ, R210 ;  /* 0x000000ffffbf7224 */ /* 0x000fe200078e00d2 */
[----:B------:R-:W-:Y:S01]  /*e8f0*/  FSEL R194, R3, RZ, P6 ;  /* 0x000000ff03c27208 */ /* 0x000fe20003000000 */
[----:B------:R-:W-:Y:S01]  /*e900*/  MUFU.EX2 R227, R227 ;  /* 0x000000e300e37308 */ /* 0x000fe20000000800 */
[----:B------:R-:W-:Y:S01]  /*e910*/  ISETP.LE.U32.AND P6, PT, R178, UR6, PT ;  /* 0x00000006b2007c0c */ /* 0x000fe2000bfc3070 */
[----:B------:R-:W-:Y:S01]  /*e920*/  @!P4 HFMA2.BF16_V2 R26, -RZ.H0_H0, RZ.H0_H0, -R181.H0_H0 ;  /* 0x200000ffff1ac231 */ /* 0x000fe200003409b5 */
[----:B------:R-:W-:Y:S01]  /*e930*/  PRMT R178, R232, 0x7632, R178 ;  /* 0x00007632e8b27816 */ /* 0x000fe200000000b2 */
[----:B------:R-:W2:Y:S01]  /*e940*/  MUFU.EX2 R221, R221 ;  /* 0x000000dd00dd7308 */ /* 0x000ea20000000800 */
[C---:B------:R-:W-:Y:S01]  /*e950*/  PRMT R180, R181.reuse, 0x7632, R180 ;  /* 0x00007632b5b47816 */ /* 0x040fe200000000b4 */
[----:B------:R-:W-:Y:S01]  /*e960*/  FFMA.FTZ R199, R170, UR17, -R222 ;  /* 0x00000011aac77c23 */ /* 0x000fe200080108de */
[----:B------:R-:W-:Y:S01]  /*e970*/  LOP3.LUT R178, R178, 0xff, RZ, 0xc0, !PT ;  /* 0x000000ffb2b27812 */ /* 0x000fe200078ec0ff */
[----:B------:R-:W-:Y:S01]  /*e980*/  MUFU.EX2 R213, R213 ;  /* 0x000000d500d57308 */ /* 0x000fe20000000800 */
[----:B------:R-:W-:Y:S01]  /*e990*/  PRMT R235, R181, 0x5410, R180 ;  /* 0x00005410b5eb7816 */ /* 0x000fe200000000b4 */
[----:B------:R-:W-:Y:S01]  /*e9a0*/  FADD.FTZ R194, R14, -R194 ;  /* 0x800000c20ec27221 */ /* 0x000fe20000010000 */
[----:B------:R-:W-:Y:S01]  /*e9b0*/  @!P4 PRMT R181, R26, 0x5410, RZ ;  /* 0x000054101ab5c816 */ /* 0x000fe200000000ff */
[----:B------:R-:W-:Y:S01]  /*e9c0*/  IMAD.MOV.U32 R26, RZ, RZ, R234 ;  /* 0x000000ffff1a7224 */ /* 0x000fe200078e00ea */
[----:B------:R-:W-:Y:S01]  /*e9d0*/  ISETP.LE.U32.AND P4, PT, R178, UR6, PT ;  /* 0x00000006b2007c0c */ /* 0x000fe2000bf83070 */
[----:B------:R-:W-:Y:S01]  /*e9e0*/  @!P6 HFMA2.BF16_V2 R25, -RZ.H0_H0, RZ.H0_H0, -R180.H0_H0 ;  /* 0x200000ffff19e231 */ /* 0x000fe200003409b4 */
[----:B------:R-:W-:Y:S01]  /*e9f0*/  LOP3.LUT R27, R27, 0xff, RZ, 0xc0, !PT ;  /* 0x000000ff1b1b7812 */ /* 0x000fe200078ec0ff */
[----:B------:R-:W-:Y:S01]  /*ea00*/  MUFU.EX2 R199, R199 ;  /* 0x000000c700c77308 */ /* 0x000fe20000000800 */
[----:B------:R-:W-:Y:S01]  /*ea10*/  LOP3.LUT R230, R230, UR7, R201, 0x96, !PT ;  /* 0x00000007e6e67c12 */ /* 0x000fe2000f8e96c9 */
[----:B------:R-:W-:Y:S01]  /*ea20*/  FMUL.FTZ R194, R194, UR17 ;  /* 0x00000011c2c27c20 */ /* 0x000fe20008410000 */
[----:B--2---:R-:W-:Y:S01]  /*ea30*/  F2FP.BF16.F32.PACK_AB R179, R221, R227 ;  /* 0x000000e3ddb3723e */ /* 0x004fe200000010ff */
[--C-:B------:R-:W-:Y:S01]  /*ea40*/  FFMA.FTZ R203, R193, UR17, -R222.reuse ;  /* 0x00000011c1cb7c23 */ /* 0x100fe200080108de */
[----:B------:R-:W-:Y:S01]  /*ea50*/  FSEL R201, R2, RZ, P0 ;  /* 0x000000ff02c97208 */ /* 0x000fe20000000000 */
[----:B------:R-:W-:Y:S01]  /*ea60*/  IMAD.WIDE.U32 R230, R230, -0x2daee0ad, RZ ;  /* 0xd2511f53e6e67825 */ /* 0x000fe200078e00ff */
[----:B------:R-:W-:Y:S01]  /*ea70*/  ISETP.LE.U32.AND P0, PT, R27, UR6, PT ;  /* 0x000000061b007c0c */ /* 0x000fe2000bf03070 */
[----:B------:R-:W2:Y:S01]  /*ea80*/  MUFU.EX2 R194, R194 ;  /* 0x000000c200c27308 */ /* 0x000ea20000000800 */
[----:B------:R-:W-:Y:S01]  /*ea90*/  LOP3.LUT R27, R198, UR4, R211, 0x96, !PT ;  /* 0x00000004c61b7c12 */ /* 0x000fe2000f8e96d3 */
[----:B------:R-:W-:Y:S01]  /*eaa0*/  FFMA.FTZ R211, R174, UR17, -R222 ;  /* 0x00000011aed37c23 */ /* 0x000fe200080108de */
[----:B------:R-:W-:Y:S01]  /*eab0*/  LOP3.LUT R26, R26, 0xff, RZ, 0xc0, !PT ;  /* 0x000000ff1a1a7812 */ /* 0x000fe200078ec0ff */
[----:B------:R-:W-:Y:S01]  /*eac0*/  @!P4 HFMA2.BF16_V2 R168, -RZ.H0_H0, RZ.H0_H0, -R179.H0_H0 ;  /* 0x200000ffffa8c231 */ /* 0x000fe200003409b3 */
[----:B------:R-:W-:Y:S01]  /*ead0*/  ISETP.GT.U32.AND P1, PT, R200, UR6, PT ;  /* 0x00000006c8007c0c */ /* 0x000fe2000bf24070 */
[----:B------:R-:W-:Y:S01]  /*eae0*/  FFMA.FTZ R200, R172, UR17, -R225 ;  /* 0x00000011acc87c23 */ /* 0x000fe200080108e1 */
[----:B------:R-:W-:Y:S01]  /*eaf0*/  PRMT R178, R179, 0x7632, R178 ;  /* 0x00007632b3b27816 */ /* 0x000fe200000000b2 */
[----:B------:R-:W3:Y:S01]  /*eb00*/  MUFU.EX2 R211, R211 ;  /* 0x000000d300d37308 */ /* 0x000ee20000000800 */
[----:B------:R-:W-:Y:S01]  /*eb10*/  @!P6 PRMT R180, R25, 0x5410, RZ ;  /* 0x0000541019b4e816 */ /* 0x000fe200000000ff */
[----:B------:R-:W-:Y:S01]  /*eb20*/  FFMA.FTZ R218, R218, UR17, -R222 ;  /* 0x00000011dada7c23 */ /* 0x000fe200080108de */
[----:B------:R-:W-:Y:S01]  /*eb30*/  ISETP.LE.U32.AND P6, PT, R26, UR6, PT ;  /* 0x000000061a007c0c */ /* 0x000fe2000bfc3070 */
[----:B------:R-:W-:Y:S01]  /*eb40*/  IMAD.MOV.U32 R26, RZ, RZ, R210 ;  /* 0x000000ffff1a7224 */ /* 0x000fe200078e00d2 */
[C---:B------:R-:W-:Y:S01]  /*eb50*/  PRMT R176, R210.reuse, 0x7771, RZ ;  /* 0x00007771d2b07816 */ /* 0x040fe200000000ff */
[----:B------:R-:W-:Y:S01]  /*eb60*/  @!P5 HFMA2.BF16_V2 R167, -RZ.H0_H0, RZ.H0_H0, -R178.H0_H0 ;  /* 0x200000ffffa7d231 */ /* 0x000fe200003409b2 */
[C---:B------:R-:W-:Y:S01]  /*eb70*/  PRMT R198, R210.reuse, 0x7772, RZ ;  /* 0x00007772d2c67816 */ /* 0x040fe200000000ff */
[----:B------:R-:W-:Y:S01]  /*eb80*/  MUFU.EX2 R200, R200 ;  /* 0x000000c800c87308 */ /* 0x000fe20000000800 */
[C---:B------:R-:W-:Y:S01]  /*eb90*/  PRMT R197, R210.reuse, 0x7773, RZ ;  /* 0x00007773d2c57816 */ /* 0x040fe200000000ff */
[-C--:B--2---:R-:W-:Y:S01]  /*eba0*/  FFMA.FTZ R226, R207, R194.reuse, R226 ;  /* 0x000000c2cfe27223 */ /* 0x084fe200000100e2 */
[----:B------:R-:W-:Y:S01]  /*ebb0*/  PRMT R25, R210, 0x7771, RZ ;  /* 0x00007771d2197816 */ /* 0x000fe200000000ff */
[----:B------:R-:W-:Y:S01]  /*ebc0*/  FFMA.FTZ R207, R192, UR17, -R222 ;  /* 0x00000011c0cf7c23 */ /* 0x000fe200080108de */
[C---:B------:R-:W-:Y:S01]  /*ebd0*/  PRMT R237, R210.reuse, 0x7773, RZ ;  /* 0x00007773d2ed7816 */ /* 0x040fe200000000ff */
[----:B------:R-:W-:Y:S01]  /*ebe0*/  MUFU.EX2 R203, R203 ;  /* 0x000000cb00cb7308 */ /* 0x000fe20000000800 */
[----:B------:R-:W-:Y:S01]  /*ebf0*/  PRMT R236, R210, 0x7772, RZ ;  /* 0x00007772d2ec7816 */ /* 0x000fe200000000ff */
[-C--:B------:R-:W-:Y:S01]  /*ec00*/  FMUL.FTZ R160, R160, R194.reuse ;  /* 0x000000c2a0a07220 */ /* 0x080fe20000410000 */
[----:B------:R-:W-:Y:S01]  /*ec10*/  F2FP.BF16.F32.PACK_AB R177, R212, R223 ;  /* 0x000000dfd4b1723e */ /* 0x000fe200000010ff */
[----:B------:R-:W-:Y:S01]  /*ec20*/  MUFU.EX2 R207, R207 ;  /* 0x000000cf00cf7308 */ /* 0x000fe20000000800 */
[----:B------:R-:W-:Y:S01]  /*ec30*/  PRMT R210, R179, 0x5410, R178 ;  /* 0x00005410b3d27816 */ /* 0x000fe200000000b2 */
[-C--:B------:R-:W-:Y:S01]  /*ec40*/  FMUL.FTZ R161, R161, R194.reuse ;  /* 0x000000c2a1a17220 */ /* 0x080fe20000410000 */
[----:B------:R-:W-:Y:S01]  /*ec50*/  @!P4 PRMT R179, R168, 0x5410, RZ ;  /* 0x00005410a8b3c816 */ /* 0x000fe200000000ff */
[----:B------:R-:W-:Y:S01]  /*ec60*/  @!P0 HFMA2.BF16_V2 R166, -RZ.H0_H0, RZ.H0_H0, -R177.H0_H0 ;  /* 0x200000ffffa68231 */ /* 0x000fe200003409b1 */
[----:B------:R-:W-:Y:S01]  /*ec70*/  ISETP.GT.U32.AND P4, PT, R176, UR6, PT ;  /* 0x00000006b0007c0c */ /* 0x000fe2000bf84070 */
[-C--:B------:R-:W-:Y:S01]  /*ec80*/  FMUL.FTZ R156, R156, R194.reuse ;  /* 0x000000c29c9c7220 */ /* 0x080fe20000410000 */
[----:B------:R-:W-:Y:S01]  /*ec90*/  PRMT R176, R177, 0x7632, R176 ;  /* 0x00007632b1b07816 */ /* 0x000fe200000000b0 */
[-C--:B------:R-:W-:Y:S01]  /*eca0*/  FMUL.FTZ R157, R157, R194.reuse ;  /* 0x000000c29d9d7220 */ /* 0x080fe20000410000 */
[----:B------:R-:W-:Y:S01]  /*ecb0*/  @!P5 PRMT R178, R167, 0x5410, RZ ;  /* 0x00005410a7b2d816 */ /* 0x000fe200000000ff */
[----:B------:R-:W-:Y:S01]  /*ecc0*/  FMUL.FTZ R152, R152, R194 ;  /* 0x000000c298987220 */ /* 0x000fe20000410000 */
[----:B------:R-:W-:Y:S01]  /*ecd0*/  ISETP.GT.U32.AND P5, PT, R198, UR6, PT ;  /* 0x00000006c6007c0c */ /* 0x000fe2000bfa4070 */
[----:B-1----:R-:W-:-:S02]  /*ece0*/  @P1 HFMA2.BF16_V2 R165, -RZ.H0_H0, RZ.H0_H0, -R176.H0_H0 ;  /* 0x200000ffffa51231 */ /* 0x002fc400003409b0 */
[----:B------:R-:W-:Y:S01]  /*ecf0*/  FFMA.FTZ R198, R173, UR17, -R225 ;  /* 0x00000011adc67c23 */ /* 0x000fe200080108e1 */
[----:B------:R-:W-:Y:S01]  /*ed00*/  PRMT R240, R177, 0x5410, R176 ;  /* 0x00005410b1f07816 */ /* 0x000fe200000000b0 */
[-C--:B------:R-:W-:Y:S01]  /*ed10*/  FMUL.FTZ R153, R153, R194.reuse ;  /* 0x000000c299997220 */ /* 0x080fe20000410000 */
[----:B---3--:R-:W-:Y:S01]  /*ed20*/  F2FP.BF16.F32.PACK_AB R175, R211, R213 ;  /* 0x000000d5d3af723e */ /* 0x008fe200000010ff */
[-C--:B------:R-:W-:Y:S01]  /*ed30*/  FMUL.FTZ R148, R148, R194.reuse ;  /* 0x000000c294947220 */ /* 0x080fe20000410000 */
[----:B------:R-:W-:Y:S01]  /*ed40*/  @P1 PRMT R176, R165, 0x5410, RZ ;  /* 0x00005410a5b01816 */ /* 0x000fe200000000ff */
[----:B------:R-:W1:Y:S01]  /*ed50*/  MUFU.EX2 R198, R198 ;  /* 0x000000c600c67308 */ /* 0x000e620000000800 */
[----:B------:R-:W-:Y:S01]  /*ed60*/  LOP3.LUT R165, R27, 0xffff, RZ, 0xc0, !PT ;  /* 0x0000ffff1ba57812 */ /* 0x000fe200078ec0ff */
[----:B------:R-:W-:Y:S01]  /*ed70*/  @P2 HFMA2.BF16_V2 R164, -RZ.H0_H0, RZ.H0_H0, -R175.H0_H0 ;  /* 0x200000ffffa42231 */ /* 0x000fe200003409af */
[----:B------:R-:W-:Y:S01]  /*ed80*/  PRMT R174, R175, 0x7632, R174 ;  /* 0x00007632afae7816 */ /* 0x000fe200000000ae */
[-C--:B------:R-:W-:Y:S01]  /*ed90*/  FMUL.FTZ R149, R149, R194.reuse ;  /* 0x000000c295957220 */ /* 0x080fe20000410000 */
[----:B------:R-:W-:Y:S01]  /*eda0*/  SHF.R.U32.HI R165, RZ, 0x8, R165 ;  /* 0x00000008ffa57819 */ /* 0x000fe200000116a5 */
[-C--:B------:R-:W-:Y:S01]  /*edb0*/  FMUL.FTZ R144, R144, R194.reuse ;  /* 0x000000c290907220 */ /* 0x080fe20000410000 */
[----:B------:R-:W-:Y:S01]  /*edc0*/  @!P0 PRMT R177, R166, 0x5410, RZ ;  /* 0x00005410a6b18816 */ /* 0x000fe200000000ff */
[----:B------:R-:W-:Y:S01]  /*edd0*/  @P3 HFMA2.BF16_V2 R30, -RZ.H0_H0, RZ.H0_H0, -R174.H0_H0 ;  /* 0x200000ffff1e3231 */ /* 0x000fe200003409ae */
[----:B------:R-:W-:Y:S01]  /*ede0*/  LOP3.LUT R165, R165, 0xffff, RZ, 0xc0, !PT ;  /* 0x0000ffffa5a57812 */ /* 0x000fe200078ec0ff */
[-C--:B------:R-:W-:Y:S01]  /*edf0*/  FMUL.FTZ R145, R145, R194.reuse ;  /* 0x000000c291917220 */ /* 0x080fe20000410000 */
[----:B------:R-:W-:Y:S01]  /*ee00*/  ISETP.GT.U32.AND P0, PT, R197, UR6, PT ;  /* 0x00000006c5007c0c */ /* 0x000fe2000bf04070 */
[----:B------:R-:W-:Y:S01]  /*ee10*/  FFMA.FTZ R197, R171, UR17, -R222 ;  /* 0x00000011abc57c23 */ /* 0x000fe200080108de */
[----:B------:R-:W-:Y:S01]  /*ee20*/  PRMT R241, R175, 0x5410, R174 ;  /* 0x00005410aff17816 */ /* 0x000fe200000000ae */
[-C--:B------:R-:W-:Y:S01]  /*ee30*/  FMUL.FTZ R140, R140, R194.reuse ;  /* 0x000000c28c8c7220 */ /* 0x080fe20000410000 */
[----:B------:R-:W-:Y:S01]  /*ee40*/  @P2 PRMT R175, R164, 0x5410, RZ ;  /* 0x00005410a4af2816 */ /* 0x000fe200000000ff */
[-C--:B------:R-:W-:Y:S01]  /*ee50*/  FMUL.FTZ R141, R141, R194.reuse ;  /* 0x000000c28d8d7220 */ /* 0x080fe20000410000 */
[----:B------:R-:W-:Y:S01]  /*ee60*/  ISETP.LE.U32.AND P2, PT, R165, UR6, PT ;  /* 0x00000006a5007c0c */ /* 0x000fe2000bf43070 */
[----:B------:R-:W2:Y:S01]  /*ee70*/  MUFU.EX2 R197, R197 ;  /* 0x000000c500c57308 */ /* 0x000ea20000000800 */
[----:B------:R-:W-:Y:S01]  /*ee80*/  PRMT R164, R27, 0x7632, R164 ;  /* 0x000076321ba47816 */ /* 0x000fe200000000a4 */
[----:B------:R-:W-:Y:S01]  /*ee90*/  FMUL.FTZ R136, R136, R194 ;  /* 0x000000c288887220 */ /* 0x000fe20000410000 */
[----:B-1----:R-:W-:Y:S01]  /*eea0*/  F2FP.BF16.F32.PACK_AB R173, R198, R200 ;  /* 0x000000c8c6ad723e */ /* 0x002fe200000010ff */
[-C--:B------:R-:W-:Y:S01]  /*eeb0*/  FMUL.FTZ R137, R137, R194.reuse ;  /* 0x000000c289897220 */ /* 0x080fe20000410000 */
[----:B------:R-:W-:Y:S01]  /*eec0*/  LOP3.LUT R164, R164, 0xff, RZ, 0xc0, !PT ;  /* 0x000000ffa4a47812 */ /* 0x000fe200078ec0ff */
[-C--:B------:R-:W-:Y:S01]  /*eed0*/  FMUL.FTZ R132, R132, R194.reuse ;  /* 0x000000c284847220 */ /* 0x080fe20000410000 */
[----:B------:R-:W-:Y:S01]  /*eee0*/  PRMT R172, R173, 0x7632, R172 ;  /* 0x00007632adac7816 */ /* 0x000fe200000000ac */
[-C--:B------:R-:W-:Y:S01]  /*eef0*/  FMUL.FTZ R133, R133, R194.reuse ;  /* 0x000000c285857220 */ /* 0x080fe20000410000 */
[----:B------:R-:W-:Y:S01]  /*ef00*/  @P3 PRMT R174, R30, 0x5410, RZ ;  /* 0x000054101eae3816 */ /* 0x000fe200000000ff */
[-C--:B------:R-:W-:Y:S01]  /*ef10*/  FMUL.FTZ R36, R36, R194.reuse ;  /* 0x000000c224247220 */ /* 0x080fe20000410000 */
[----:B------:R-:W-:Y:S01]  /*ef20*/  ISETP.LE.U32.AND P3, PT, R164, UR6, PT ;  /* 0x00000006a4007c0c */ /* 0x000fe2000bf63070 */
[----:B------:R-:W-:Y:S01]  /*ef30*/  @!P2 HFMA2.BF16_V2 R24, -RZ.H0_H0, RZ.H0_H0, -R172.H0_H0 ;  /* 0x200000ffff18a231 */ /* 0x000fe200003409ac */
[----:B------:R-:W-:Y:S01]  /*ef40*/  LOP3.LUT R166, R27, 0xff, RZ, 0xc0, !PT ;  /* 0x000000ff1ba67812 */ /* 0x000fe200078ec0ff */
[-C--:B------:R-:W-:Y:S01]  /*ef50*/  FMUL.FTZ R37, R37, R194.reuse ;  /* 0x000000c225257220 */ /* 0x080fe20000410000 */
[----:B------:R-:W-:Y:S01]  /*ef60*/  PRMT R30, R173, 0x5410, R172 ;  /* 0x00005410ad1e7816 */ /* 0x000fe200000000ac */
[-C--:B------:R-:W-:Y:S01]  /*ef70*/  FMUL.FTZ R40, R40, R194.reuse ;  /* 0x000000c228287220 */ /* 0x080fe20000410000 */
[----:B------:R-:W-:Y:S01]  /*ef80*/  ISETP.LE.U32.AND P1, PT, R166, UR6, PT ;  /* 0x00000006a6007c0c */ /* 0x000fe2000bf23070 */
[-C--:B------:R-:W-:Y:S01]  /*ef90*/  FMUL.FTZ R41, R41, R194.reuse ;  /* 0x000000c229297220 */ /* 0x080fe20000410000 */
[----:B------:R-:W-:Y:S01]  /*efa0*/  @!P2 PRMT R172, R24, 0x5410, RZ ;  /* 0x0000541018aca816 */ /* 0x000fe200000000ff */
[-C--:B------:R-:W-:Y:S01]  /*efb0*/  FMUL.FTZ R44, R44, R194.reuse ;  /* 0x000000c22c2c7220 */ /* 0x080fe20000410000 */
[----:B--2---:R-:W-:Y:S01]  /*efc0*/  F2FP.BF16.F32.PACK_AB R171, R197, R199 ;  /* 0x000000c7c5ab723e */ /* 0x004fe200000010ff */
[-C--:B------:R-:W-:Y:S01]  /*efd0*/  FMUL.FTZ R45, R45, R194.reuse ;  /* 0x000000c22d2d7220 */ /* 0x080fe20000410000 */
[----:B------:R-:W-:Y:S01]  /*efe0*/  SHF.R.U32.HI R24, RZ, 0x18, R27 ;  /* 0x00000018ff187819 */ /* 0x000fe2000001161b */
[-C--:B------:R-:W-:Y:S01]  /*eff0*/  FMUL.FTZ R48, R48, R194.reuse ;  /* 0x000000c230307220 */ /* 0x080fe20000410000 */
[----:B------:R-:W-:Y:S01]  /*f000*/  PRMT R170, R171, 0x7632, R170 ;  /* 0x00007632abaa7816 */ /* 0x000fe200000000aa */
[----:B------:R-:W-:Y:S01]  /*f010*/  @!P3 HFMA2.BF16_V2 R19, -RZ.H0_H0, RZ.H0_H0, -R171.H0_H0 ;  /* 0x200000ffff13b231 */ /* 0x000fe200003409ab */
[----:B------:R-:W-:Y:S01]  /*f020*/  ISETP.LE.U32.AND P2, PT, R24, UR6, PT ;  /* 0x0000000618007c0c */ /* 0x000fe2000bf43070 */
[-C--:B------:R-:W-:Y:S01]  /*f030*/  FMUL.FTZ R49, R49, R194.reuse ;  /* 0x000000c231317220 */ /* 0x080fe20000410000 */
[----:B------:R-:W-:Y:S01]  /*f040*/  LOP3.LUT R191, R191, 0xff, RZ, 0xc0, !PT ;  /* 0x000000ffbfbf7812 */ /* 0x000fe200078ec0ff */
[----:B------:R-:W-:Y:S01]  /*f050*/  @!P1 HFMA2.BF16_V2 R29, -RZ.H0_H0, RZ.H0_H0, -R173.H0_H0 ;  /* 0x200000ffff1d9231 */ /* 0x000fe200003409ad */
[----:B------:R-:W-:Y:S01]  /*f060*/  PRMT R24, R171, 0x5410, R170 ;  /* 0x00005410ab187816 */ /* 0x000fe200000000aa */
[-C--:B------:R-:W-:Y:S01]  /*f070*/  FMUL.FTZ R52, R52, R194.reuse ;  /* 0x000000c234347220 */ /* 0x080fe20000410000 */
[----:B------:R-:W-:Y:S01]  /*f080*/  @!P3 PRMT R171, R19, 0x5410, RZ ;  /* 0x0000541013abb816 */ /* 0x000fe200000000ff */
[--C-:B------:R-:W-:Y:S01]  /*f090*/  FFMA.FTZ R19, R169, UR17, -R225.reuse ;  /* 0x00000011a9137c23 */ /* 0x100fe200080108e1 */
[----:B------:R-:W-:Y:S01]  /*f0a0*/  ISETP.LE.U32.AND P3, PT, R191, UR6, PT ;  /* 0x00000006bf007c0c */ /* 0x000fe2000bf63070 */
[----:B------:R-:W-:Y:S01]  /*f0b0*/  FFMA.FTZ R191, R188, UR17, -R225 ;  /* 0x00000011bcbf7c23 */ /* 0x000fe200080108e1 */
[----:B------:R-:W-:Y:S01]  /*f0c0*/  @!P1 PRMT R173, R29, 0x5410, RZ ;  /* 0x000054101dad9816 */ /* 0x000fe200000000ff */
[--C-:B------:R-:W-:Y:S01]  /*f0d0*/  FFMA.FTZ R188, R185, UR17, -R222.reuse ;  /* 0x00000011b9bc7c23 */ /* 0x100fe200080108de */
[----:B------:R-:W-:Y:S01]  /*f0e0*/  PRMT R29, R32, 0x7632, R29 ;  /* 0x00007632201d7816 */ /* 0x000fe2000000001d */
[----:B------:R-:W-:Y:S01]  /*f0f0*/  @!P2 HFMA2.BF16_V2 R18, -RZ.H0_H0, RZ.H0_H0, -R170.H0_H0 ;  /* 0x200000ffff12a231 */ /* 0x000fe200003409aa */
[----:B------:R-:W-:Y:S01]  /*f100*/  MUFU.EX2 R19, R19 ;  /* 0x0000001300137308 */ /* 0x000fe20000000800 */
[----:B------:R-:W-:Y:S01]  /*f110*/  LOP3.LUT R214, R202, UR4, R231, 0x96, !PT ;  /* 0x00000004cad67c12 */ /* 0x000fe2000f8e96e7 */
[----:B------:R-:W-:Y:S01]  /*f120*/  FFMA.FTZ R185, R183, UR17, -R225 ;  /* 0x00000011b7b97c23 */ /* 0x000fe200080108e1 */
[----:B------:R-:W-:Y:S01]  /*f130*/  LOP3.LUT R29, R29, 0xff, RZ, 0xc0, !PT ;  /* 0x000000ff1d1d7812 */ /* 0x000fe200078ec0ff */
[----:B------:R-:W1:Y:S01]  /*f140*/  MUFU.EX2 R191, R191 ;  /* 0x000000bf00bf7308 */ /* 0x000e620000000800 */
[----:B------:R-:W-:Y:S01]  /*f150*/  @!P2 PRMT R170, R18, 0x5410, RZ ;  /* 0x0000541012aaa816 */ /* 0x000fe200000000ff */
[--C-:B------:R-:W-:Y:S01]  /*f160*/  FFMA.FTZ R18, R187, UR17, -R222.reuse ;  /* 0x00000011bb127c23 */ /* 0x100fe200080108de */
[----:B------:R-:W-:Y:S01]  /*f170*/  ISETP.LE.U32.AND P1, PT, R29, UR6, PT ;  /* 0x000000061d007c0c */ /* 0x000fe2000bf23070 */
[----:B------:R-:W-:Y:S01]  /*f180*/  MUFU.EX2 R188, R188 ;  /* 0x000000bc00bc7308 */ /* 0x000fe20000000800 */
[----:B------:R-:W-:Y:S01]  /*f190*/  LOP3.LUT R29, R32, 0xffff, RZ, 0xc0, !PT ;  /* 0x0000ffff201d7812 */ /* 0x000fe200078ec0ff */
[--C-:B------:R-:W-:Y:S01]  /*f1a0*/  FFMA.FTZ R183, R182, UR17, -R222.reuse ;  /* 0x00000011b6b77c23 */ /* 0x100fe200080108de */
[----:B------:R-:W-:Y:S01]  /*f1b0*/  FFMA.FTZ R182, R186, UR17, -R222 ;  /* 0x00000011bab67c23 */ /* 0x000fe200080108de */
[----:B------:R-:W2:Y:S01]  /*f1c0*/  MUFU.EX2 R18, R18 ;  /* 0x0000001200127308 */ /* 0x000ea20000000800 */
[----:B------:R-:W-:Y:S01]  /*f1d0*/  SHF.R.U32.HI R29, RZ, 0x8, R29 ;  /* 0x00000008ff1d7819 */ /* 0x000fe2000001161d */
[-C--:B------:R-:W-:Y:S01]  /*f1e0*/  FMUL.FTZ R53, R53, R194.reuse ;  /* 0x000000c235357220 */ /* 0x080fe20000410000 */
[-C--:B------:R-:W-:Y:S01]  /*f1f0*/  FMUL.FTZ R56, R56, R194.reuse ;  /* 0x000000c238387220 */ /* 0x080fe20000410000 */
[----:B------:R-:W3:Y:S01]  /*f200*/  MUFU.EX2 R185, R185 ;  /* 0x000000b900b97308 */ /* 0x000ee20000000800 */
[----:B------:R-:W-:Y:S01]  /*f210*/  LOP3.LUT R29, R29, 0xffff, RZ, 0xc0, !PT ;  /* 0x0000ffff1d1d7812 */ /* 0x000fe200078ec0ff */
[----:B------:R-:W-:Y:S01]  /*f220*/  FMUL.FTZ R57, R57, R194 ;  /* 0x000000c239397220 */ /* 0x000fe20000410000 */
[----:B-1----:R-:W-:Y:S01]  /*f230*/  F2FP.BF16.F32.PACK_AB R169, R191, R19 ;  /* 0x00000013bfa9723e */ /* 0x002fe200000010ff */
[----:B------:R-:W-:Y:S01]  /*f240*/  MUFU.EX2 R183, R183 ;  /* 0x000000b700b77308 */ /* 0x000fe20000000800 */
[----:B------:R-:W-:Y:S01]  /*f250*/  ISETP.LE.U32.AND P2, PT, R29, UR6, PT ;  /* 0x000000061d007c0c */ /* 0x000fe2000bf43070 */
[----:B------:R-:W-:Y:S01]  /*f260*/  IMAD.MOV.U32 R29, RZ, RZ, R230 ;  /* 0x000000ffff1d7224 */ /* 0x000fe200078e00e6 */
[----:B------:R-:W-:Y:S01]  /*f270*/  PRMT R168, R169, 0x7632, R168 ;  /* 0x00007632a9a87816 */ /* 0x000fe200000000a8 */
[----:B------:R-:W-:Y:S01]  /*f280*/  @!P3 HFMA2.BF16_V2 R35, -RZ.H0_H0, RZ.H0_H0, -R169.H0_H0 ;  /* 0x200000ffff23b231 */ /* 0x000fe200003409a9 */
[----:B------:R-:W1:Y:S01]  /*f290*/  MUFU.EX2 R182, R182 ;  /* 0x000000b600b67308 */ /* 0x000e620000000800 */
[----:B--2---:R-:W-:Y:S01]  /*f2a0*/  F2FP.BF16.F32.PACK_AB R167, R188, R18 ;  /* 0x00000012bca7723e */ /* 0x004fe200000010ff */
[-C--:B------:R-:W-:Y:S01]  /*f2b0*/  FMUL.FTZ R60, R60, R194.reuse ;  /* 0x000000c23c3c7220 */ /* 0x080fe20000410000 */
[----:B------:R-:W-:Y:S01]  /*f2c0*/  @P4 HFMA2.BF16_V2 R28, -RZ.H0_H0, RZ.H0_H0, -R168.H0_H0 ;  /* 0x200000ffff1c4231 */ /* 0x000fe200003409a8 */
[----:B------:R-:W-:Y:S01]  /*f2d0*/  LOP3.LUT R164, R29, 0xff, RZ, 0xc0, !PT ;  /* 0x000000ff1da47812 */ /* 0x000fe200078ec0ff */
[-C--:B------:R-:W-:Y:S01]  /*f2e0*/  FMUL.FTZ R61, R61, R194.reuse ;  /* 0x000000c23d3d7220 */ /* 0x080fe20000410000 */
[----:B------:R-:W-:Y:S01]  /*f2f0*/  PRMT R29, R169, 0x5410, R168 ;  /* 0x00005410a91d7816 */ /* 0x000fe200000000a8 */
[----:B------:R-:W-:Y:S01]  /*f300*/  @P5 HFMA2.BF16_V2 R34, -RZ.H0_H0, RZ.H0_H0, -R167.H0_H0 ;  /* 0x200000ffff225231 */ /* 0x000fe200003409a7 */
[----:B------:R-:W-:Y:S01]  /*f310*/  @!P3 PRMT R169, R35, 0x5410, RZ ;  /* 0x0000541023a9b816 */ /* 0x000fe200000000ff */
[-C--:B------:R-:W-:Y:S01]  /*f320*/  FMUL.FTZ R64, R64, R194.reuse ;  /* 0x000000c240407220 */ /* 0x080fe20000410000 */
[----:B------:R-:W-:Y:S01]  /*f330*/  PRMT R35, R214, 0x7632, R35 ;  /* 0x00007632d6237816 */ /* 0x000fe20000000023 */
[-C--:B------:R-:W-:Y:S01]  /*f340*/  FMUL.FTZ R65, R65, R194.reuse ;  /* 0x000000c241417220 */ /* 0x080fe20000410000 */
[----:B------:R-:W-:Y:S01]  /*f350*/  @P4 PRMT R168, R28, 0x5410, RZ ;  /* 0x000054101ca84816 */ /* 0x000fe200000000ff */
[-C--:B------:R-:W-:Y:S01]  /*f360*/  FMUL.FTZ R68, R68, R194.reuse ;  /* 0x000000c244447220 */ /* 0x080fe20000410000 */
[----:B------:R-:W-:Y:S01]  /*f370*/  LOP3.LUT R28, R214, 0xffff, RZ, 0xc0, !PT ;  /* 0x0000ffffd61c7812 */ /* 0x000fe200078ec0ff */
[-C--:B------:R-:W-:Y:S01]  /*f380*/  FMUL.FTZ R69, R69, R194.reuse ;  /* 0x000000c245457220 */ /* 0x080fe20000410000 */
[----:B------:R-:W-:Y:S01]  /*f390*/  PRMT R166, R167, 0x7632, R166 ;  /* 0x00007632a7a67816 */ /* 0x000fe200000000a6 */
[-C--:B------:R-:W-:Y:S01]  /*f3a0*/  FMUL.FTZ R72, R72, R194.reuse ;  /* 0x000000c248487220 */ /* 0x080fe20000410000 */
[----:B------:R-:W-:Y:S01]  /*f3b0*/  LOP3.LUT R35, R35, 0xff, RZ, 0xc0, !PT ;  /* 0x000000ff23237812 */ /* 0x000fe200078ec0ff */
[-C--:B------:R-:W-:Y:S01]  /*f3c0*/  FMUL.FTZ R73, R73, R194.reuse ;  /* 0x000000c249497220 */ /* 0x080fe20000410000 */
[----:B------:R-:W-:Y:S01]  /*f3d0*/  SHF.R.U32.HI R28, RZ, 0x8, R28 ;  /* 0x00000008ff1c7819 */ /* 0x000fe2000001161c */
[----:B------:R-:W-:Y:S01]  /*f3e0*/  @P0 HFMA2.BF16_V2 R33, -RZ.H0_H0, RZ.H0_H0, -R166.H0_H0 ;  /* 0x200000ffff210231 */ /* 0x000fe200003409a6 */
[----:B------:R-:W-:Y:S01]  /*f3f0*/  ISETP.LE.U32.AND P4, PT, R35, UR6, PT ;  /* 0x0000000623007c0c */ /* 0x000fe2000bf83070 */
[-C--:B------:R-:W-:Y:S01]  /*f400*/  FMUL.FTZ R76, R76, R194.reuse ;  /* 0x000000c24c4c7220 */ /* 0x080fe20000410000 */
[----:B------:R-:W-:Y:S01]  /*f410*/  LOP3.LUT R35, R28, 0xffff, RZ, 0xc0, !PT ;  /* 0x0000ffff1c237812 */ /* 0x000fe200078ec0ff */
[-C--:B------:R-:W-:Y:S01]  /*f420*/  FMUL.FTZ R77, R77, R194.reuse ;  /* 0x000000c24d4d7220 */ /* 0x080fe20000410000 */
[----:B------:R-:W-:Y:S01]  /*f430*/  PRMT R28, R167, 0x5410, R166 ;  /* 0x00005410a71c7816 */ /* 0x000fe200000000a6 */
[-C--:B------:R-:W-:Y:S01]  /*f440*/  FMUL.FTZ R80, R80, R194.reuse ;  /* 0x000000c250507220 */ /* 0x080fe20000410000 */
[----:B------:R-:W-:Y:S01]  /*f450*/  @P0 PRMT R166, R33, 0x5410, RZ ;  /* 0x0000541021a60816 */ /* 0x000fe200000000ff */
[-C--:B------:R-:W-:Y:S01]  /*f460*/  FMUL.FTZ R81, R81, R194.reuse ;  /* 0x000000c251517220 */ /* 0x080fe20000410000 */
[----:B------:R-:W-:Y:S01]  /*f470*/  LOP3.LUT R33, R32, 0xff, RZ, 0xc0, !PT ;  /* 0x000000ff20217812 */ /* 0x000fe200078ec0ff */
[-C--:B------:R-:W-:Y:S01]  /*f480*/  FMUL.FTZ R84, R84, R194.reuse ;  /* 0x000000c254547220 */ /* 0x080fe20000410000 */
[----:B------:R-:W-:Y:S01]  /*f490*/  @P5 PRMT R167, R34, 0x5410, RZ ;  /* 0x0000541022a75816 */ /* 0x000fe200000000ff */
[-C--:B------:R-:W-:Y:S01]  /*f4a0*/  FMUL.FTZ R85, R85, R194.reuse ;  /* 0x000000c255557220 */ /* 0x080fe20000410000 */
[----:B------:R-:W-:Y:S01]  /*f4b0*/  ISETP.LE.U32.AND P0, PT, R33, UR6, PT ;  /* 0x0000000621007c0c */ /* 0x000fe2000bf03070 */
[-C--:B------:R-:W-:Y:S01]  /*f4c0*/  FMUL.FTZ R88, R88, R194.reuse ;  /* 0x000000c258587220 */ /* 0x080fe20000410000 */
[----:B------:R-:W-:Y:S01]  /*f4d0*/  ISETP.LE.U32.AND P5, PT, R35, UR6, PT ;  /* 0x0000000623007c0c */ /* 0x000fe2000bfa3070 */
[----:B------:R-:W-:Y:S01]  /*f4e0*/  FADD.FTZ R35, R13, -R201 ;  /* 0x800000c90d237221 */ /* 0x000fe20000010000 */
[----:B---3--:R-:W-:Y:S01]  /*f4f0*/  F2FP.BF16.F32.PACK_AB R165, R184, R185 ;  /* 0x000000b9b8a5723e */ /* 0x008fe200000010ff */
[-C--:B------:R-:W-:Y:S01]  /*f500*/  FMUL.FTZ R89, R89, R194.reuse ;  /* 0x000000c259597220 */ /* 0x080fe20000410000 */
[----:B------:R-:W-:Y:S01]  /*f510*/  ISETP.LE.U32.AND P3, PT, R164, UR6, PT ;  /* 0x00000006a4007c0c */ /* 0x000fe2000bf63070 */
[----:B------:R-:W-:Y:S01]  /*f520*/  FMUL.FTZ R35, R35, UR17 ;  /* 0x0000001123237c20 */ /* 0x000fe20008410000 */
[----:B------:R-:W-:Y:S01]  /*f530*/  PRMT R164, R165, 0x7632, R164 ;  /* 0x00007632a5a47816 */ /* 0x000fe200000000a4 */
[-C--:B------:R-:W-:Y:S01]  /*f540*/  FMUL.FTZ R92, R92, R194.reuse ;  /* 0x000000c25c5c7220 */ /* 0x080fe20000410000 */
[----:B------:R-:W-:Y:S01]  /*f550*/  SHF.R.U32.HI R34, RZ, 0x18, R32 ;  /* 0x00000018ff227819 */ /* 0x000fe20000011620 */
[----:B------:R-:W-:Y:S01]  /*f560*/  FMUL.FTZ R93, R93, R194 ;  /* 0x000000c25d5d7220 */ /* 0x000fe20000410000 */
[----:B------:R-:W-:Y:S01]  /*f570*/  PRMT R33, R165, 0x5410, R164 ;  /* 0x00005410a5217816 */ /* 0x000fe200000000a4 */
[----:B------:R-:W2:Y:S01]  /*f580*/  MUFU.EX2 R35, R35 ;  /* 0x0000002300237308 */ /* 0x000ea20000000800 */
[----:B------:R-:W-:Y:S01]  /*f590*/  @!P0 HFMA2.BF16_V2 R31, -RZ.H0_H0, RZ.H0_H0, -R165.H0_H0 ;  /* 0x200000ffff1f8231 */ /* 0x000fe200003409a5 */
[----:B-1----:R-:W-:Y:S01]  /*f5a0*/  F2FP.BF16.F32.PACK_AB R187, R182, R183 ;  /* 0x000000b7b6bb723e */ /* 0x002fe200000010ff */
[----:B------:R-:W-:-:S02]  /*f5b0*/  @!P2 HFMA2.BF16_V2 R23, -RZ.H0_H0, RZ.H0_H0, -R164.H0_H0 ;  /* 0x200000ffff17a231 */ /* 0x000fc400003409a4 */
[-C--:B------:R-:W-:Y:S01]  /*f5c0*/  FMUL.FTZ R96, R96, R194.reuse ;  /* 0x000000c260607220 */ /* 0x080fe20000410000 */
[-C--:B------:R-:W-:Y:S01]  /*f5d0*/  FMUL.FTZ R97, R97, R194.reuse ;  /* 0x000000c261617220 */ /* 0x080fe20000410000 */
        /* <DEDUP_REMOVED lines=8> */
[-C--:B--2---:R-:W-:Y:S01]  /*f660*/  FFMA.FTZ R227, R204, R35.reuse, R227 ;  /* 0x00000023cce37223 */ /* 0x084fe200000100e3 */
[--C-:B------:R-:W-:Y:S01]  /*f670*/  FFMA.FTZ R204, R196, UR17, -R225.reuse ;  /* 0x00000011c4cc7c23 */ /* 0x100fe200080108e1 */
[----:B------:R-:W-:Y:S01]  /*f680*/  PRMT R34, R187, 0x5410, R186 ;  /* 0x00005410bb227816 */ /* 0x000fe200000000ba */
[-C--:B------:R-:W-:Y:S01]  /*f690*/  FMUL.FTZ R105, R105, R194.reuse ;  /* 0x000000c269697220 */ /* 0x080fe20000410000 */
[----:B------:R-:W-:Y:S01]  /*f6a0*/  @!P1 PRMT R187, R22, 0x5410, RZ ;  /* 0x0000541016bb9816 */ /* 0x000fe200000000ff */
[-C--:B------:R-:W-:Y:S01]  /*f6b0*/  FMUL.FTZ R108, R108, R194.reuse ;  /* 0x000000c26c6c7220 */ /* 0x080fe20000410000 */
[-C--:B------:R-:W-:Y:S01]  /*f6c0*/  FMUL.FTZ R109, R109, R194.reuse ;  /* 0x000000c26d6d7220 */ /* 0x080fe20000410000 */
[----:B------:R-:W-:Y:S01]  /*f6d0*/  @!P0 HFMA2.BF16_V2 R21, -RZ.H0_H0, RZ.H0_H0, -R186.H0_H0 ;  /* 0x200000ffff158231 */ /* 0x000fe200003409ba */
[----:B------:R-:W1:Y:S01]  /*f6e0*/  MUFU.EX2 R204, R204 ;  /* 0x000000cc00cc7308 */ /* 0x000e620000000800 */
        /* <DEDUP_REMOVED lines=12> */
[----:B------:R-:W-:Y:S01]  /*f7b0*/  FMUL.FTZ R128, R128, R194 ;  /* 0x000000c280807220 */ /* 0x000fe20000410000 */
[----:B-1----:R-:W-:Y:S01]  /*f7c0*/  F2FP.BF16.F32.PACK_AB R196, R204, R190 ;  /* 0x000000beccc4723e */ /* 0x002fe200000010ff */
[----:B------:R-:W-:Y:S01]  /*f7d0*/  FMUL.FTZ R129, R129, R194 ;  /* 0x000000c281817220 */ /* 0x000fe20000410000 */
[----:B------:R-:W-:Y:S01]  /*f7e0*/  ISETP.GT.U32.AND P1, PT, R21, UR6, PT ;  /* 0x0000000615007c0c */ /* 0x000fe2000bf24070 */
[-C--:B------:R-:W-:Y:S01]  /*f7f0*/  FMUL.FTZ R162, R162, R35.reuse ;  /* 0x00000023a2a27220 */ /* 0x080fe20000410000 */
[----:B------:R-:W-:Y:S01]  /*f800*/  PRMT R21, R234, 0x7773, RZ ;  /* 0x00007773ea157816 */ /* 0x000fe200000000ff */
[-C--:B------:R-:W-:Y:S01]  /*f810*/  FMUL.FTZ R163, R163, R35.reuse ;  /* 0x00000023a3a37220 */ /* 0x080fe20000410000 */
[----:B------:R-:W-:Y:S01]  /*f820*/  PRMT R194, R196, 0x7632, R194 ;  /* 0x00007632c4c27816 */ /* 0x000fe200000000c2 */
[-C--:B------:R-:W-:Y:S01]  /*f830*/  FMUL.FTZ R158, R158, R35.reuse ;  /* 0x000000239e9e7220 */ /* 0x080fe20000410000 */
[----:B------:R-:W-:Y:S01]  /*f840*/  ISETP.GT.U32.AND P0, PT, R21, UR6, PT ;  /* 0x0000000615007c0c */ /* 0x000fe2000bf04070 */
[----:B------:R-:W-:Y:S01]  /*f850*/  FMUL.FTZ R159, R159, R35 ;  /* 0x000000239f9f7220 */ /* 0x000fe20000410000 */
[----:B------:R-:W-:Y:S01]  /*f860*/  F2FP.BF16.F32.PACK_AB R193, R203, R207 ;  /* 0x000000cfcbc1723e */ /* 0x000fe200000010ff */
[----:B------:R-:W-:Y:S01]  /*f870*/  @P2 HFMA2.BF16_V2 R4, -RZ.H0_H0, RZ.H0_H0, -R194.H0_H0 ;  /* 0x200000ffff042231 */ /* 0x000fe200003409c2 */
[----:B------:R-:W-:Y:S01]  /*f880*/  PRMT R233, R196, 0x5410, R194 ;  /* 0x00005410c4e97816 */ /* 0x000fe200000000c2 */
[-C--:B------:R-:W-:Y:S01]  /*f890*/  FMUL.FTZ R154, R154, R35.reuse ;  /* 0x000000239a9a7220 */ /* 0x080fe20000410000 */
[----:B------:R-:W-:Y:S01]  /*f8a0*/  PRMT R192, R193, 0x7632, R192 ;  /* 0x00007632c1c07816 */ /* 0x000fe200000000c0 */
[----:B------:R-:W-:Y:S01]  /*f8b0*/  @P1 HFMA2.BF16_V2 R20, -RZ.H0_H0, RZ.H0_H0, -R193.H0_H0 ;  /* 0x200000ffff141231 */ /* 0x000fe200003409c1 */
[----:B------:R-:W-:Y:S01]  /*f8c0*/  @P2 PRMT R194, R4, 0x5410, RZ ;  /* 0x0000541004c22816 */ /* 0x000fe200000000ff */
[----:B------:R-:W-:Y:S01]  /*f8d0*/  FFMA.FTZ R4, R189, UR17, -R225 ;  /* 0x00000011bd047c23 */ /* 0x000fe200080108e1 */
        /* <DEDUP_REMOVED lines=59> */
[----:B------:R-:W-:-:S02]  /*fc90*/  @P0 HFMA2.BF16_V2 R7, -RZ.H0_H0, RZ.H0_H0, -R192.H0_H0 ;  /* 0x200000ffff070231 */ /* 0x000fc400003409c0 */
[----:B------:R-:W-:Y:S01]  /*fca0*/  FFMA.FTZ R189, R195, UR17, -R225 ;  /* 0x00000011c3bd7c23 */ /* 0x000fe200080108e1 */
[----:B------:R-:W-:Y:S01]  /*fcb0*/  PRMT R35, R193, 0x5410, R192 ;  /* 0x00005410c1237816 */ /* 0x000fe200000000c0 */
[----:B------:R1:W-:Y:S01]  /*fcc0*/  MUFU.EX2 R195, R4 ;  /* 0x0000000400c37308 */ /* 0x0003e20000000800 */
[----:B------:R-:W-:Y:S01]  /*fcd0*/  @P1 PRMT R193, R20, 0x5410, RZ ;  /* 0x0000541014c11816 */ /* 0x000fe200000000ff */
[----:B------:R-:W-:Y:S01]  /*fce0*/  @!P6 HFMA2.BF16_V2 R5, -RZ.H0_H0, RZ.H0_H0, -R196.H0_H0 ;  /* 0x200000ffff05e231 */ /* 0x000fe200003409c4 */
[----:B------:R-:W-:Y:S01]  /*fcf0*/  R2P PR, R206, 0x6 ;  /* 0x00000006ce007804 */ /* 0x000fe20000000000 */
[----:B------:R-:W2:Y:S01]  /*fd00*/  MUFU.EX2 R189, R189 ;  /* 0x000000bd00bd7308 */ /* 0x000ea20000000800 */
[----:B------:R-:W-:Y:S01]  /*fd10*/  @P0 PRMT R192, R7, 0x5410, RZ ;  /* 0x0000541007c00816 */ /* 0x000fe200000000ff */
[----:B------:R-:W3:Y:S01]  /*fd20*/  LDSM.16.MT88.4 R20, [R0+0x18000] ;  /* 0x018000000014783b */ /* 0x000ee20000004200 */
[----:B------:R-:W-:Y:S01]  /*fd30*/  @!P6 PRMT R196, R5, 0x5410, RZ ;  /* 0x0000541005c4e816 */ /* 0x000fe200000000ff */
[----:B------:R-:W-:Y:S01]  /*fd40*/  FFMA.FTZ R216, R216, UR17, -R222 ;  /* 0x00000011d8d87c23 */ /* 0x000fe200080108de */
[----:B------:R-:W-:Y:S01]  /*fd50*/  P2R R231, PR, RZ, 0x8 ;  /* 0x00000008ffe77803 */ /* 0x000fe20000000000 */
[----:B------:R-:W-:Y:S01]  /*fd60*/  FADD.FTZ R226, R224, R226 ;  /* 0x000000e2e0e27221 */ /* 0x000fe20000010000 */
[----:B------:R-:W-:Y:S01]  /*fd70*/  LOP3.LUT R5, R232, 0xff, RZ, 0xc0, !PT ;  /* 0x000000ffe8057812 */ /* 0x000fe200078ec0ff */
[----:B------:R-:W-:Y:S01]  /*fd80*/  STG.E.U16 desc[UR28][R10.64+-0x100], R181 ;  /* 0xffff00b50a007986 */ /* 0x000fe2000c10151c */
[C---:B------:R-:W-:Y:S01]  /*fd90*/  PRMT R7, R230.reuse, 0x7773, RZ ;  /* 0x00007773e6077816 */ /* 0x040fe200000000ff */
[----:B------:R-:W-:Y:S01]  /*fda0*/  MUFU.EX2 R216, R216 ;  /* 0x000000d800d87308 */ /* 0x000fe20000000800 */
[----:B-1----:R-:W-:Y:S01]  /*fdb0*/  PRMT R4, R230, 0x7771, RZ ;  /* 0x00007771e6047816 */ /* 0x002fe200000000ff */
[----:B------:R-:W-:Y:S01]  /*fdc0*/  FADD.FTZ R223, R223, R226 ;  /* 0x000000e2dfdf7221 */ /* 0x000fe20000010000 */
[----:B------:R-:W-:Y:S01]  /*fdd0*/  LOP3.LUT R239, R239, 0xff, RZ, 0xc0, !PT ;  /* 0x000000ffefef7812 */ /* 0x000fe200078ec0ff */
[----:B------:R-:W-:Y:S01]  /*fde0*/  STG.E.U16 desc[UR28][R10.64+-0xfe], R180 ;  /* 0xffff02b40a007986 */ /* 0x000fe2000c10151c */
[----:B------:R-:W-:-:S02]  /*fdf0*/  ISETP.GT.U32.AND P0, PT, R4, UR6, PT ;  /* 0x0000000604007c0c */ /* 0x000fc4000bf04070 */
[----:B------:R-:W-:Y:S02]  /*fe00*/  LOP3.LUT R4, R214, 0xff, RZ, 0xc0, !PT ;  /* 0x000000ffd6047812 */ /* 0x000fe400078ec0ff */
[----:B--2---:R-:W-:Y:S02]  /*fe10*/  F2FP.BF16.F32.PACK_AB R202, R189, R195 ;  /* 0x000000c3bdca723e */ /* 0x004fe400000010ff */
[----:B------:R-:W-:Y:S01]  /*fe20*/  ISETP.LE.U32.AND P6, PT, R4, UR6, PT ;  /* 0x0000000604007c0c */ /* 0x000fe2000bfc3070 */
[----:B------:R-:W-:Y:S01]  /*fe30*/  VIADD R4, R0, 0x18000 ;  /* 0x0001800000047836 */ /* 0x000fe20000000000 */
[----:B------:R-:W-:Y:S02]  /*fe40*/  PRMT R201, R202, 0x7632, R201 ;  /* 0x00007632cac97816 */ /* 0x000fe400000000c9 */
[----:B------:R-:W-:Y:S01]  /*fe50*/  PRMT R31, R236, 0x5410, R237 ;  /* 0x00005410ec1f7816 */ /* 0x000fe200000000ed */
[----:B------:R-:W-:Y:S01]  /*fe60*/  @P2 VIADD R228, R4, 0xffffffc0 ;  /* 0xffffffc004e42836 */ /* 0x000fe20000000000 */
[----:B------:R-:W-:Y:S01]  /*fe70*/  PRMT R4, R230, 0x7772, RZ ;  /* 0x00007772e6047816 */ /* 0x000fe200000000ff */
[----:B------:R-:W-:Y:S01]  /*fe80*/  IMAD.MOV.U32 R236, RZ, RZ, 0x20 ;  /* 0x00000020ffec7424 */ /* 0x000fe200078e00ff */
[----:B------:R-:W-:Y:S01]  /*fe90*/  PRMT R238, R239, 0x5410, R238 ;  /* 0x00005410efee7816 */ /* 0x000fe200000000ee */
[----:B------:R-:W-:Y:S01]  /*fea0*/  @!P5 HFMA2.BF16_V2 R17, -RZ.H0_H0, RZ.H0_H0, -R201.H0_H0 ;  /* 0x200000ffff11d231 */ /* 0x000fe200003409c9 */
[----:B------:R-:W-:-:S02]  /*feb0*/  ISETP.GT.U32.AND P2, PT, R4, UR6, PT ;  /* 0x0000000604007c0c */ /* 0x000fc4000bf44070 */
[----:B------:R-:W-:Y:S01]  /*fec0*/  SHF.R.U32.HI R4, RZ, 0x18, R214 ;  /* 0x00000018ff047819 */ /* 0x000fe200000116d6 */
[----:B------:R-:W-:Y:S01]  /*fed0*/  @!P6 HFMA2.BF16_V2 R6, -RZ.H0_H0, RZ.H0_H0, -R202.H0_H0 ;  /* 0x200000ffff06e231 */ /* 0x000fe200003409ca */
[----:B------:R-:W-:Y:S02]  /*fee0*/  SEL R236, R236, 0xffffffe0, !P1 ;  /* 0xffffffe0ecec7807 */ /* 0x000fe40004800000 */
[----:B------:R-:W-:-:S04]  /*fef0*/  ISETP.LE.U32.AND P3, PT, R4, UR6, PT ;  /* 0x0000000604007c0c */ /* 0x000fc8000bf63070 */
[----:B------:R-:W-:Y:S02]  /*ff00*/  P2R R4, PR, RZ, 0x8 ;  /* 0x00000008ff047803 */ /* 0x000fe40000000000 */
[----:B------:R-:W-:Y:S02]  /*ff10*/  ISETP.NE.AND P3, PT, R231, RZ, PT ;  /* 0x000000ffe700720c */ /* 0x000fe40003f65270 */
[----:B------:R-:W-:Y:S02]  /*ff20*/  PRMT R231, R202, 0x5410, R201 ;  /* 0x00005410cae77816 */ /* 0x000fe400000000c9 */
[----:B------:R-:W-:Y:S02]  /*ff30*/  @!P6 PRMT R202, R6, 0x5410, RZ ;  /* 0x0000541006cae816 */ /* 0x000fe400000000ff */
[----:B------:R-:W-:Y:S02]  /*ff40*/  LOP3.LUT R6, R232, 0xffff, RZ, 0xc0, !PT ;  /* 0x0000ffffe8067812 */ /* 0x000fe400078ec0ff */
[----:B------:R-:W-:-:S02]  /*ff50*/  ISETP.GT.U32.AND P6, PT, R7, UR6, PT ;  /* 0x0000000607007c0c */ /* 0x000fc4000bfc4070 */
[----:B------:R-:W-:Y:S02]  /*ff60*/  SHF.R.U32.HI R6, RZ, 0x8, R6 ;  /* 0x00000008ff067819 */ /* 0x000fe40000011606 */
[----:B------:R-:W-:Y:S01]  /*ff70*/  LOP3.LUT R7, R229, 0xff00ff, RZ, 0xc0, !PT ;  /* 0x00ff00ffe5077812 */ /* 0x000fe200078ec0ff */
[----:B------:R-:W-:Y:S01]  /*ff80*/  IMAD.IADD R229, R0, 0x1, R236 ;  /* 0x0000000100e57824 */ /* 0x000fe200078e02ec */
[----:B------:R-:W-:Y:S02]  /*ff90*/  PRMT R6, R5, 0x5410, R6 ;  /* 0x0000541005067816 */ /* 0x000fe40000000006 */
[----:B------:R-:W-:Y:S02]  /*ffa0*/  PRMT R5, R232, 0x7632, R5 ;  /* 0x00007632e8057816 */ /* 0x000fe40000000005 */
[----:B------:R-:W-:Y:S02]  /*ffb0*/  SHF.R.U32.HI R232, RZ, 0x18, R232 ;  /* 0x00000018ffe87819 */ /* 0x000fe400000116e8 */
[----:B------:R-:W-:-:S02]  /*ffc0*/  LOP3.LUT R5, R5, 0xff, RZ, 0xc0, !PT ;  /* 0x000000ff05057812 */ /* 0x000fc400078ec0ff */
[----:B------:R-:W-:Y:S02]  /*ffd0*/  ISETP.NE.AND P1, PT, R4, RZ, PT ;  /* 0x000000ff0400720c */ /* 0x000fe40003f25270 */
[----:B------:R-:W-:Y:S02]  /*ffe0*/  PRMT R5, R5, 0x5410, R232 ;  /* 0x0000541005057816 */ /* 0x000fe400000000e8 */
[----:B------:R-:W1:Y:S01]  /*fff0*/  LDC R232, c[0x0][0x4f8] ;  /* 0x00013e00ffe87b82 */ /* 0x000e620000000800 */
[----:B------:R-:W-:Y:S01]  /*10000*/  @!P5 PRMT R201, R17, 0x5410, RZ ;  /* 0x0000541011c9d816 */ /* 0x000fe200000000ff */
[----:B------:R-:W-:-:S04]  /*10010*/  FADD.FTZ R17, R212, R223 ;  /* 0x000000dfd4117221 */ /* 0x000fc80000010000 */
[----:B------:R-:W-:-:S04]  /*10020*/  FADD.FTZ R17, R200, R17 ;  /* 0x00000011c8117221 */ /* 0x000fc80000010000 */
[----:B------:R-:W-:Y:S01]  /*10030*/  FADD.FTZ R17, R198, R17 ;  /* 0x00000011c6117221 */ /* 0x000fe20000010000 */
[----:B-1----:R-:W-:-:S05]  /*10040*/  LOP3.LUT R232, R232, 0xff, RZ, 0xc0, !PT ;  /* 0x000000ffe8e87812 */ /* 0x002fca00078ec0ff */
[----:B------:R-:W-:-:S05]  /*10050*/  IMAD R232, R232, 0x10000, R232 ;  /* 0x00010000e8e87824 */ /* 0x000fca00078e02e8 */
[--C-:B------:R-:W-:Y:S02]  /*10060*/  HSET2.LE.AND R4, R6, R232.reuse, PT ;  /* 0x000000e806047233 */ /* 0x100fe40003803000 */
[--C-:B------:R-:W-:Y:S02]  /*10070*/  HSET2.LE.AND R5, R5, R232.reuse, PT ;  /* 0x000000e805057233 */ /* 0x100fe40003803000 */
[--C-:B------:R-:W-:Y:S02]  /*10080*/  HSET2.LE.AND R6, R238, R232.reuse, PT ;  /* 0x000000e8ee067233 */ /* 0x100fe40003803000 */
[----:B------:R-:W-:Y:S02]  /*10090*/  HSET2.LE.AND R7, R7, R232, PT ;  /* 0x000000e807077233 */ /* 0x000fe40003803000 */
[----:B------:R-:W-:Y:S02]  /*100a0*/  LOP3.LUT R4, R235, R4, RZ, 0xc0, !PT ;  /* 0x00000004eb047212 */ /* 0x000fe400078ec0ff */
[----:B------:R-:W-:Y:S01]  /*100b0*/  LOP3.LUT R5, R210, R5, RZ, 0xc0, !PT ;  /* 0x00000005d2057212 */ /* 0x000fe200078ec0ff */
[----:B------:R-:W-:Y:S01]  /*100c0*/  IMAD.IADD R210, R236, 0x1, R228 ;  /* 0x00000001ecd27824 */ /* 0x000fe200078e02e4 */
[----:B------:R-:W-:-:S02]  /*100d0*/  LOP3.LUT R6, R240, R6, RZ, 0xc0, !PT ;  /* 0x00000006f0067212 */ /* 0x000fc400078ec0ff */
[----:B------:R-:W-:-:S07]  /*100e0*/  LOP3.LUT R7, R241, R7, RZ, 0xc0, !PT ;  /* 0x00000007f1077212 */ /* 0x000fce00078ec0ff */
[C---:B---3--:R-:W-:Y:S08]  /*100f0*/  HMMA.16816.F32.BF16 R160, R4.reuse, R20, R160 ;  /* 0x0000001404a0723c */ /* 0x048ff000000418a0 */
[C---:B------:R-:W-:Y:S01]  /*10100*/  HMMA.16816.F32.BF16 R156, R4.reuse, R22, R156 ;  /* 0x00000016049c723c */ /* 0x040fe2000004189c */
[----:B------:R-:W1:Y:S07]  /*10110*/  LDSM.16.MT88.4 R20, [R229+0x18000] ;  /* 0x01800000e514783b */ /* 0x000e6e0000004200 */
        /* <DEDUP_REMOVED lines=45> */
[----:B------:R-:W1:Y:S01]  /*103f0*/  LDSM.16.MT88.4 R20, [R0+0x18800] ;  /* 0x018800000014783b */ /* 0x000e620000004200 */
[----:B------:R-:W-:-:S02]  /*10400*/  PRMT R4, R27, 0x7632, R4 ;  /* 0x000076321b047816 */ /* 0x000fc40000000004 */
[----:B------:R-:W-:Y:S02]  /*10410*/  LOP3.LUT R6, R27, 0xff, RZ, 0xc0, !PT ;  /* 0x000000ff1b067812 */ /* 0x000fe400078ec0ff */
[----:B------:R-:W-:Y:S02]  /*10420*/  SHF.R.U32.HI R5, RZ, 0x8, R5 ;  /* 0x00000008ff057819 */ /* 0x000fe40000011605 */
[----:B------:R-:W-:Y:S02]  /*10430*/  SHF.R.U32.HI R27, RZ, 0x18, R27 ;  /* 0x00000018ff1b7819 */ /* 0x000fe4000001161b */
[----:B------:R-:W-:Y:S02]  /*10440*/  LOP3.LUT R4, R4, 0xff, RZ, 0xc0, !PT ;  /* 0x000000ff04047812 */ /* 0x000fe400078ec0ff */
[----:B------:R-:W-:Y:S02]  /*10450*/  PRMT R5, R6, 0x5410, R5 ;  /* 0x0000541006057816 */ /* 0x000fe40000000005 */
[----:B------:R-:W-:-:S02]  /*10460*/  PRMT R4, R4, 0x5410, R27 ;  /* 0x0000541004047816 */ /* 0x000fc4000000001b */
[----:B------:R-:W-:Y:S02]  /*10470*/  LOP3.LUT R6, R26, 0xff, RZ, 0xc0, !PT ;  /* 0x000000ff1a067812 */ /* 0x000fe400078ec0ff */
[--C-:B------:R-:W-:Y:S02]  /*10480*/  HSET2.LE.AND R7, R5, R232.reuse, PT ;  /* 0x000000e805077233 */ /* 0x100fe40003803000 */
[----:B------:R-:W-:Y:S02]  /*10490*/  HSET2.LE.AND R5, R4, R232, PT ;  /* 0x000000e804057233 */ /* 0x000fe40003803000 */
[----:B------:R-:W-:Y:S02]  /*104a0*/  PRMT R6, R6, 0x5410, R25 ;  /* 0x0000541006067816 */ /* 0x000fe40000000019 */
[----:B------:R-:W-:Y:S02]  /*104b0*/  LOP3.LUT R4, R30, R7, RZ, 0xc0, !PT ;  /* 0x000000071e047212 */ /* 0x000fe400078ec0ff */
[----:B------:R-:W-:-:S02]  /*104c0*/  LOP3.LUT R7, R31, 0xff00ff, RZ, 0xc0, !PT ;  /* 0x00ff00ff1f077812 */ /* 0x000fc400078ec0ff */
[--C-:B------:R-:W-:Y:S02]  /*104d0*/  HSET2.LE.AND R6, R6, R232.reuse, PT ;  /* 0x000000e806067233 */ /* 0x100fe40003803000 */
[----:B------:R-:W-:Y:S02]  /*104e0*/  LOP3.LUT R5, R24, R5, RZ, 0xc0, !PT ;  /* 0x0000000518057212 */ /* 0x000fe400078ec0ff */
[----:B------:R-:W-:Y:S01]  /*104f0*/  HSET2.LE.AND R7, R7, R232, PT ;  /* 0x000000e807077233 */ /* 0x000fe20003803000 */
[----:B------:R-:W2:Y:S01]  /*10500*/  LDSM.16.MT88.4 R24, [R229+0x18800] ;  /* 0x01880000e518783b */ /* 0x000ea20000004200 */
[----:B------:R-:W-:-:S03]  /*10510*/  LOP3.LUT R6, R29, R6, RZ, 0xc0, !PT ;  /* 0x000000061d067212 */ /* 0x000fc600078ec0ff */
[----:B------:R-:W-:Y:S02]  /*10520*/  LOP3.LUT R7, R28, R7, RZ, 0xc0, !PT ;  /* 0x000000071c077212 */ /* 0x000fe400078ec0ff */
[----:B------:R-:W3:Y:S05]  /*10530*/  LDSM.16.MT88.4 R28, [R228+0x800] ;  /* 0x00080000e41c783b */ /* 0x000eea0000004200 */
[C---:B-1----:R-:W-:Y:S08]  /*10540*/  HMMA.16816.F32.BF16 R160, R4.reuse, R20, R160 ;  /* 0x0000001404a0723c */ /* 0x042ff000000418a0 */
[C---:B------:R-:W-:Y:S01]  /*10550*/  HMMA.16816.F32.BF16 R156, R4.reuse, R22, R156 ;  /* 0x00000016049c723c */ /* 0x040fe2000004189c */
[----:B------:R-:W1:Y:S07]  /*10560*/  LDSM.16.MT88.4 R20, [R210+0x800] ;  /* 0x00080000d214783b */ /* 0x000e6e0000004200 */
[C---:B--2---:R-:W-:Y:S08]  /*10570*/  HMMA.16816.F32.BF16 R152, R4.reuse, R24, R152 ;  /* 0x000000180498723c */ /* 0x044ff00000041898 */
[C---:B---3--:R-:W-:Y:S08]  /*10580*/  HMMA.16816.F32.BF16 R144, R4.reuse, R28, R144 ;  /* 0x0000001c0490723c */ /* 0x048ff00000041890 */
[C---:B------:R-:W-:Y:S01]  /*10590*/  HMMA.16816.F32.BF16 R140, R4.reuse, R30, R140 ;  /* 0x0000001e048c723c */ /* 0x040fe2000004188c */
[----:B------:R-:W2:Y:S07]  /*105a0*/  LDSM.16.MT88.4 R28, [R0+0x1a800] ;  /* 0x01a80000001c783b */ /* 0x000eae0000004200 */
        /* <DEDUP_REMOVED lines=28> */
[----:B------:R-:W-:Y:S07]  /*10770*/  LDSM.16.MT88.4 R24, [R229+0x19000] ;  /* 0x01900000e518783b */ /* 0x000fee0000004200 */
[C---:B-1----:R-:W-:Y:S08]  /*10780*/  HMMA.16816.F32.BF16 R124, R4.reuse, R20, R124 ;  /* 0x00000014047c723c */ /* 0x042ff0000004187c */
[C---:B------:R-:W-:Y:S01]  /*10790*/  HMMA.16816.F32.BF16 R128, R4.reuse, R22, R128 ;  /* 0x000000160480723c */ /* 0x040fe20000041880 */
[----:B------:R-:W-:Y:S07]  /*107a0*/  LDSM.16.MT88.4 R20, [R228+0x1000] ;  /* 0x00100000e414783b */ /* 0x000fee0000004200 */
[C---:B--2---:R-:W-:Y:S08]  /*107b0*/  HMMA.16816.F32.BF16 R84, R4.reuse, R28, R84 ;  /* 0x0000001c0454723c */ /* 0x044ff00000041854 */
[C---:B------:R-:W-:Y:S01]  /*107c0*/  HMMA.16816.F32.BF16 R88, R4.reuse, R30, R88 ;  /* 0x0000001e0458723c */ /* 0x040fe20000041858 */
[----:B------:R-:W1:Y:S07]  /*107d0*/  LDSM.16.MT88.4 R28, [R0+0x1e800] ;  /* 0x01e80000001c783b */ /* 0x000e6e0000004200 */
[C---:B-1----:R-:W-:Y:S08]  /*107e0*/  HMMA.16816.F32.BF16 R100, R4.reuse, R28, R100 ;  /* 0x0000001c0464723c */ /* 0x042ff00000041864 */
[C---:B------:R-:W-:Y:S01]  /*107f0*/  HMMA.16816.F32.BF16 R104, R4.reuse, R30, R104 ;  /* 0x0000001e0468723c */ /* 0x040fe20000041868 */
[----:B------:R-:W1:Y:S07]  /*10800*/  LDSM.16.MT88.4 R28, [R228+0x6800] ;  /* 0x00680000e41c783b */ /* 0x000e6e0000004200 */
[C---:B-1----:R-:W-:Y:S08]  /*10810*/  HMMA.16816.F32.BF16 R116, R4.reuse, R28, R116 ;  /* 0x0000001c0474723c */ /* 0x042ff00000041874 */
[----:B------:R-:W-:Y:S01]  /*10820*/  HMMA.16816.F32.BF16 R120, R4, R30, R120 ;  /* 0x0000001e0478723c */ /* 0x000fe20000041878 */
[----:B------:R-:W-:Y:S01]  /*10830*/  IMAD.MOV.U32 R4, RZ, RZ, R234 ;  /* 0x000000ffff047224 */ /* 0x000fe200078e00ea */
[C---:B------:R-:W-:Y:S01]  /*10840*/  PRMT R6, R234.reuse, 0x7773, RZ ;  /* 0x00007773ea067816 */ /* 0x040fe200000000ff */
[----:B------:R-:W1:Y:S01]  /*10850*/  LDSM.16.MT88.4 R28, [R0+0x19000] ;  /* 0x01900000001c783b */ /* 0x000e620000004200 */
[----:B------:R-:W-:-:S02]  /*10860*/  PRMT R7, R234, 0x7772, RZ ;  /* 0x00007772ea077816 */ /* 0x000fc400000000ff */
[----:B------:R-:W-:Y:S02]  /*10870*/  PRMT R5, R234, 0x7771, RZ ;  /* 0x00007771ea057816 */ /* 0x000fe400000000ff */
[----:B------:R-:W-:Y:S02]  /*10880*/  LOP3.LUT R4, R4, 0xff, RZ, 0xc0, !PT ;  /* 0x000000ff04047812 */ /* 0x000fe400078ec0ff */
[----:B------:R-:W-:Y:S02]  /*10890*/  PRMT R6, R7, 0x5410, R6 ;  /* 0x0000541007067816 */ /* 0x000fe40000000006 */
[----:B------:R-:W-:Y:S02]  /*108a0*/  LOP3.LUT R7, R32, 0xffff, RZ, 0xc0, !PT ;  /* 0x0000ffff20077812 */ /* 0x000fe400078ec0ff */
[----:B------:R-:W-:Y:S02]  /*108b0*/  PRMT R5, R4, 0x5410, R5 ;  /* 0x0000541004057816 */ /* 0x000fe40000000005 */
[----:B------:R-:W-:-:S02]  /*108c0*/  SHF.R.U32.HI R7, RZ, 0x8, R7 ;  /* 0x00000008ff077819 */ /* 0x000fc40000011607 */
[----:B------:R-:W-:-:S04]  /*108d0*/  LOP3.LUT R4, R32, 0xff, RZ, 0xc0, !PT ;  /* 0x000000ff20047812 */ /* 0x000fc800078ec0ff */
[----:B------:R-:W-:Y:S02]  /*108e0*/  PRMT R7, R4, 0x5410, R7 ;  /* 0x0000541004077816 */ /* 0x000fe40000000007 */
[----:B------:R-:W-:Y:S02]  /*108f0*/  PRMT R4, R32, 0x7632, R4 ;  /* 0x0000763220047816 */ /* 0x000fe40000000004 */
[----:B------:R-:W-:Y:S02]  /*10900*/  SHF.R.U32.HI R32, RZ, 0x18, R32 ;  /* 0x00000018ff207819 */ /* 0x000fe40000011620 */
[----:B------:R-:W-:Y:S02]  /*10910*/  LOP3.LUT R4, R4, 0xff, RZ, 0xc0, !PT ;  /* 0x000000ff04047812 */ /* 0x000fe400078ec0ff */
[----:B------:R-:W-:Y:S02]  /*10920*/  HSET2.LE.AND R7, R7, R232, PT ;  /* 0x000000e807077233 */ /* 0x000fe40003803000 */
[----:B------:R-:W-:-:S03]  /*10930*/  PRMT R32, R4, 0x5410, R32 ;  /* 0x0000541004207816 */ /* 0x000fc60000000020 */
[----:B------:R-:W-:Y:S02]  /*10940*/  LOP3.LUT R4, R33, R7, RZ, 0xc0, !PT ;  /* 0x0000000721047212 */ /* 0x000fe400078ec0ff */
[----:B------:R-:W-:Y:S02]  /*10950*/  LOP3.LUT R7, R6, 0xff00ff, RZ, 0xc0, !PT ;  /* 0x00ff00ff06077812 */ /* 0x000fe400078ec0ff */
[--C-:B------:R-:W-:Y:S02]  /*10960*/  HSET2.LE.AND R32, R32, R232.reuse, PT ;  /* 0x000000e820207233 */ /* 0x100fe40003803000 */
[--C-:B------:R-:W-:Y:S02]  /*10970*/  HSET2.LE.AND R6, R5, R232.reuse, PT ;  /* 0x000000e805067233 */ /* 0x100fe40003803000 */
[----:B------:R-:W-:Y:S02]  /*10980*/  HSET2.LE.AND R7, R7, R232, PT ;  /* 0x000000e807077233 */ /* 0x000fe40003803000 */
[----:B------:R-:W-:-:S02]  /*10990*/  LOP3.LUT R5, R34, R32, RZ, 0xc0, !PT ;  /* 0x0000002022057212 */ /* 0x000fc400078ec0ff */
[----:B------:R-:W-:Y:S02]  /*109a0*/  LOP3.LUT R6, R233, R6, RZ, 0xc0, !PT ;  /* 0x00000006e9067212 */ /* 0x000fe400078ec0ff */
[----:B------:R-:W-:Y:S02]  /*109b0*/  LOP3.LUT R7, R35, R7, RZ, 0xc0, !PT ;  /* 0x0000000723077212 */ /* 0x000fe400078ec0ff */
[----:B------:R-:W2:Y:S05]  /*109c0*/  LDSM.16.MT88.4 R32, [R210+0x1000] ;  /* 0x00100000d220783b */ /* 0x000eaa0000004200 */
        /* <DEDUP_REMOVED lines=9> */
[C---:B--2---:R-:W-:Y:S08]  /*10a60*/  HMMA.16816.F32.BF16 R136, R4.reuse, R32, R136 ;  /* 0x000000200488723c */ /* 0x044ff00000041888 */
[C---:B---3--:R-:W-:Y:S08]  /*10a70*/  HMMA.16816.F32.BF16 R52, R4.reuse, R20, R52 ;  /* 0x000000140434723c */ /* 0x048ff00000041834 */
[C---:B------:R-:W-:Y:S01]  /*10a80*/  HMMA.16816.F32.BF16 R56, R4.reuse, R22, R56 ;  /* 0x000000160438723c */ /* 0x040fe20000041838 */
[----:B------:R-:W2:Y:S07]  /*10a90*/  LDSM.16.MT88.4 R20, [R228+0x5000] ;  /* 0x00500000e414783b */ /* 0x000eae0000004200 */
[C---:B-1----:R-:W-:Y:S08]  /*10aa0*/  HMMA.16816.F32.BF16 R36, R4.reuse, R28, R36 ;  /* 0x0000001c0424723c */ /* 0x042ff00000041824 */
[C---:B------:R-:W-:Y:S01]  /*10ab0*/  HMMA.16816.F32.BF16 R40, R4.reuse, R30, R40 ;  /* 0x0000001e0428723c */ /* 0x040fe20000041828 */
[----:B------:R-:W1:Y:S07]  /*10ac0*/  LDSM.16.MT88.4 R28, [R0+0x1d000] ;  /* 0x01d00000001c783b */ /* 0x000e6e0000004200 */
[C---:B----4-:R-:W-:Y:S08]  /*10ad0*/  HMMA.16816.F32.BF16 R44, R4.reuse, R24, R44 ;  /* 0x00000018042c723c */ /* 0x050ff0000004182c */
[C---:B------:R-:W-:Y:S01]  /*10ae0*/  HMMA.16816.F32.BF16 R48, R4.reuse, R26, R48 ;  /* 0x0000001a0430723c */ /* 0x040fe20000041830 */
[----:B------:R-:W3:Y:S07]  /*10af0*/  LDSM.16.MT88.4 R24, [R229+0x1d000] ;  /* 0x01d00000e518783b */ /* 0x000eee0000004200 */
[C---:B------:R-:W-:Y:S01]  /*10b00*/  HMMA.16816.F32.BF16 R132, R4.reuse, R34, R132 ;  /* 0x000000220484723c */ /* 0x040fe20000041884 */
[----:B------:R-:W4:Y:S07]  /*10b10*/  LDSM.16.MT88.4 R32, [R210+0x3000] ;  /* 0x00300000d220783b */ /* 0x000f2e0000004200 */
        /* <DEDUP_REMOVED lines=12> */
[----:B--2---:R-:W-:Y:S01]  /*10be0*/  HMMA.16816.F32.BF16 R116, R4, R20, R116 ;  /* 0x000000140474723c */ /* 0x004fe20000041874 */
[----:B------:R-:W-:-:S07]  /*10bf0*/  PRMT R20, R230, 0x7773, RZ ;  /* 0x00007773e6147816 */ /* 0x000fce00000000ff */
[----:B-1----:R-:W-:Y:S01]  /*10c00*/  HMMA.16816.F32.BF16 R104, R4, R30, R104 ;  /* 0x0000001e0468723c */ /* 0x002fe20000041868 */
[----:B------:R-:W-:Y:S02]  /*10c10*/  PRMT R31, R230, 0x7772, RZ ;  /* 0x00007772e61f7816 */ /* 0x000fe400000000ff */
[----:B------:R-:W-:Y:S02]  /*10c20*/  LOP3.LUT R30, R214, 0xff, RZ, 0xc0, !PT ;  /* 0x000000ffd61e7812 */ /* 0x000fe400078ec0ff */
[----:B------:R-:W-:-:S03]  /*10c30*/  PRMT R31, R31, 0x5410, R20 ;  /* 0x000054101f1f7816 */ /* 0x000fc60000000014 */
[C---:B------:R-:W-:Y:S01]  /*10c40*/  HMMA.16816.F32.BF16 R120, R4.reuse, R22, R120 ;  /* 0x000000160478723c */ /* 0x040fe20000041878 */
[----:B------:R-:W1:Y:S07]  /*10c50*/  LDSM.16.MT88.4 R20, [R210+0x7000] ;  /* 0x00700000d214783b */ /* 0x000e6e0000004200 */
[----:B---3--:R-:W-:Y:S01]  /*10c60*/  HMMA.16816.F32.BF16 R108, R4, R24, R108 ;  /* 0x00000018046c723c */ /* 0x008fe2000004186c */
[----:B------:R-:W-:Y:S01]  /*10c70*/  PRMT R24, R214, 0x7632, R24 ;  /* 0x00007632d6187816 */ /* 0x000fe20000000018 */
[----:B------:R-:W-:-:S03]  /*10c80*/  IMAD.MOV.U32 R25, RZ, RZ, R230 ;  /* 0x000000ffff197224 */ /* 0x000fc600078e00e6 */
[----:B------:R-:W-:Y:S02]  /*10c90*/  LOP3.LUT R24, R24, 0xff, RZ, 0xc0, !PT ;  /* 0x000000ff18187812 */ /* 0x000fe400078ec0ff */
[----:B------:R-:W-:Y:S01]  /*10ca0*/  LOP3.LUT R25, R25, 0xff, RZ, 0xc0, !PT ;  /* 0x000000ff19197812 */ /* 0x000fe200078ec0ff */
[C---:B------:R-:W-:Y:S01]  /*10cb0*/  HMMA.16816.F32.BF16 R100, R4.reuse, R28, R100 ;  /* 0x0000001c0464723c */ /* 0x040fe20000041864 */
[----:B------:R-:W-:Y:S02]  /*10cc0*/  SHF.R.U32.HI R29, RZ, 0x18, R214 ;  /* 0x00000018ff1d7819 */ /* 0x000fe400000116d6 */
[----:B------:R-:W-:Y:S02]  /*10cd0*/  PRMT R28, R230, 0x7771, RZ ;  /* 0x00007771e61c7816 */ /* 0x000fe400000000ff */
[----:B------:R-:W-:Y:S01]  /*10ce0*/  PRMT R29, R24, 0x5410, R29 ;  /* 0x00005410181d7816 */ /* 0x000fe2000000001d */
[--C-:B------:R-:W-:Y:S01]  /*10cf0*/  FFMA.FTZ R24, R217, UR17, -R222.reuse ;  /* 0x00000011d9187c23 */ /* 0x100fe200080108de */
[----:B------:R-:W-:Y:S01]  /*10d00*/  FFMA.FTZ R222, R215, UR17, -R222 ;  /* 0x00000011d7de7c23 */ /* 0x000fe200080108de */
[C---:B------:R-:W-:Y:S01]  /*10d10*/  HMMA.16816.F32.BF16 R112, R4.reuse, R26, R112 ;  /* 0x0000001a0470723c */ /* 0x040fe20000041870 */
[----:B------:R-:W-:Y:S01]  /*10d20*/  LOP3.LUT R26, R214, 0xffff, RZ, 0xc0, !PT ;  /* 0x0000ffffd61a7812 */ /* 0x000fe200078ec0ff */
[----:B------:R2:W-:Y:S01]  /*10d30*/  MUFU.EX2 R215, R24 ;  /* 0x0000001800d77308 */ /* 0x0005e20000000800 */
[----:B------:R-:W-:Y:S01]  /*10d40*/  PRMT R28, R25, 0x5410, R28 ;  /* 0x00005410191c7816 */ /* 0x000fe2000000001c */
[----:B------:R-:W-:Y:S01]  /*10d50*/  FFMA.FTZ R214, R219, UR17, -R225 ;  /* 0x00000011dbd67c23 */ /* 0x000fe200080108e1 */
[----:B------:R-:W-:Y:S01]  /*10d60*/  SHF.R.U32.HI R26, RZ, 0x8, R26 ;  /* 0x00000008ff1a7819 */ /* 0x000fe2000001161a */
[----:B------:R-:W-:Y:S01]  /*10d70*/  MUFU.EX2 R219, R220 ;  /* 0x000000dc00db7308 */ /* 0x000fe20000000800 */
[--C-:B------:R-:W-:Y:S01]  /*10d80*/  HSET2.LE.AND R29, R29, R232.reuse, PT ;  /* 0x000000e81d1d7233 */ /* 0x100fe20003803000 */
[C---:B----4-:R-:W-:Y:S01]  /*10d90*/  HMMA.16816.F32.BF16 R92, R4.reuse, R32, R92 ;  /* 0x00000020045c723c */ /* 0x050fe2000004185c */
[----:B------:R-:W-:Y:S01]  /*10da0*/  PRMT R30, R30, 0x5410, R26 ;  /* 0x000054101e1e7816 */ /* 0x000fe2000000001a */
[----:B------:R-:W-:Y:S01]  /*10db0*/  FADD.FTZ R32, R221, R227 ;  /* 0x000000e3dd207221 */ /* 0x000fe20000010000 */
[----:B------:R-:W-:Y:S03]  /*10dc0*/  MUFU.EX2 R214, R214 ;  /* 0x000000d600d67308 */ /* 0x000fe60000000800 */
[----:B------:R-:W-:Y:S01]  /*10dd0*/  FADD.FTZ R32, R213, R32 ;  /* 0x00000020d5207221 */ /* 0x000fe20000010000 */
[----:B------:R-:W3:Y:S01]  /*10de0*/  MUFU.EX2 R217, R218 ;  /* 0x000000da00d97308 */ /* 0x000ee20000000800 */
[----:B--2---:R-:W2:Y:S01]  /*10df0*/  LDSM.16.MT88.4 R24, [R0+0x19800] ;  /* 0x019800000018783b */ /* 0x004ea20000004200 */
[----:B------:R-:W-:Y:S01]  /*10e00*/  HMMA.16816.F32.BF16 R96, R4, R34, R96 ;  /* 0x000000220460723c */ /* 0x000fe20000041860 */
[----:B------:R-:W-:Y:S01]  /*10e10*/  FADD.FTZ R223, R211, R32 ;  /* 0x00000020d3df7221 */ /* 0x000fe20000010000 */
[----:B------:R-:W4:Y:S01]  /*10e20*/  MUFU.EX2 R213, R222 ;  /* 0x000000de00d57308 */ /* 0x000f220000000800 */
[----:B------:R-:W-:Y:S01]  /*10e30*/  HSET2.LE.AND R30, R30, R232, PT ;  /* 0x000000e81e1e7233 */ /* 0x000fe20003803000 */
[----:B------:R-:W-:Y:S01]  /*10e40*/  LDSM.16.MT88.4 R32, [R229+0x1b800] ;  /* 0x01b80000e520783b */ /* 0x000fe20000004200 */
[----:B------:R-:W-:-:S03]  /*10e50*/  FADD.FTZ R223, R199, R223 ;  /* 0x000000dfc7df7221 */ /* 0x000fc60000010000 */
[----:B-1----:R-:W-:Y:S01]  /*10e60*/  HMMA.16816.F32.BF16 R124, R4, R20, R124 ;  /* 0x00000014047c723c */ /* 0x002fe2000004187c */
[----:B------:R-:W-:Y:S02]  /*10e70*/  LOP3.LUT R20, R31, 0xff00ff, RZ, 0xc0, !PT ;  /* 0x00ff00ff1f147812 */ /* 0x000fe400078ec0ff */
[----:B------:R-:W-:-:S03]  /*10e80*/  HSET2.LE.AND R31, R28, R232, PT ;  /* 0x000000e81c1f7233 */ /* 0x000fc60003803000 */
[----:B------:R-:W-:Y:S02]  /*10e90*/  HSET2.LE.AND R28, R20, R232, PT ;  /* 0x000000e8141c7233 */ /* 0x000fe40003803000 */
[----:B------:R-:W-:Y:S01]  /*10ea0*/  HMMA.16816.F32.BF16 R128, R4, R22, R128 ;  /* 0x000000160480723c */ /* 0x000fe20000041880 */
[----:B---3--:R-:W-:Y:S01]  /*10eb0*/  F2FP.BF16.F32.PACK_AB R6, R215, R217 ;  /* 0x000000d9d706723e */ /* 0x008fe200000010ff */
[----:B------:R-:W1:Y:S01]  /*10ec0*/  LDSM.16.MT88.4 R20, [R0+0x1b800] ;  /* 0x01b800000014783b */ /* 0x000e620000004200 */
[----:B------:R-:W-:Y:S02]  /*10ed0*/  F2FP.BF16.F32.PACK_AB R5, R214, R219 ;  /* 0x000000dbd605723e */ /* 0x000fe400000010ff */
[----:B----4-:R-:W-:Y:S02]  /*10ee0*/  F2FP.BF16.F32.PACK_AB R4, R213, R216 ;  /* 0x000000d8d504723e */ /* 0x010fe400000010ff */
[C---:B------:R-:W-:Y:S02]  /*10ef0*/  PRMT R220, R6.reuse, 0x7610, R220 ;  /* 0x0000761006dc7816 */ /* 0x040fe400000000dc */
[----:B------:R-:W-:-:S02]  /*10f00*/  PRMT R222, R6, 0x7632, R222 ;  /* 0x0000763206de7816 */ /* 0x000fc400000000de */
[C---:B------:R-:W-:Y:S01]  /*10f10*/  PRMT R211, R5.reuse, 0x7610, R211 ;  /* 0x0000761005d37816 */ /* 0x040fe200000000d3 */
[----:B------:R-:W-:Y:S01]  /*10f20*/  @!P4 HFMA2.BF16_V2 R16, -RZ.H0_H0, RZ.H0_H0, -R220.H0_H0 ;  /* 0x200000ffff10c231 */ /* 0x000fe200003409dc */
[----:B------:R-:W-:Y:S01]  /*10f30*/  PRMT R212, R5, 0x7632, R212 ;  /* 0x0000763205d47816 */ /* 0x000fe200000000d4 */
[----:B------:R-:W-:Y:S01]  /*10f40*/  @!P1 HFMA2.BF16_V2 R15, -RZ.H0_H0, RZ.H0_H0, -R222.H0_H0 ;  /* 0x200000ffff0f9231 */ /* 0x000fe200003409de */
[C---:B------:R-:W-:Y:S01]  /*10f50*/  PRMT R218, R4.reuse, 0x7610, R218 ;  /* 0x0000761004da7816 */ /* 0x040fe200000000da */
[----:B------:R-:W-:Y:S01]  /*10f60*/  @!P3 HFMA2.BF16_V2 R14, -RZ.H0_H0, RZ.H0_H0, -R211.H0_H0 ;  /* 0x200000ffff0eb231 */ /* 0x000fe200003409d3 */
[----:B------:R-:W-:Y:S01]  /*10f70*/  PRMT R221, R4, 0x7632, R221 ;  /* 0x0000763204dd7816 */ /* 0x000fe200000000dd */
[----:B------:R-:W-:Y:S01]  /*10f80*/  @P0 HFMA2.BF16_V2 R13, -RZ.H0_H0, RZ.H0_H0, -R212.H0_H0 ;  /* 0x200000ffff0d0231 */ /* 0x000fe200003409d4 */
[----:B------:R-:W-:Y:S01]  /*10f90*/  PRMT R5, R220, 0x5410, R222 ;  /* 0x00005410dc057816 */ /* 0x000fe200000000de */
[----:B------:R-:W-:Y:S01]  /*10fa0*/  @P2 HFMA2.BF16_V2 R12, -RZ.H0_H0, RZ.H0_H0, -R218.H0_H0 ;  /* 0x200000ffff0c2231 */ /* 0x000fe200003409da */
[----:B------:R-:W-:-:S02]  /*10fb0*/  PRMT R6, R211, 0x5410, R212 ;  /* 0x00005410d3067816 */ /* 0x000fc400000000d4 */
[----:B------:R-:W-:Y:S02]  /*10fc0*/  PRMT R7, R218, 0x5410, R221 ;  /* 0x00005410da077816 */ /* 0x000fe400000000dd */
[----:B------:R-:W-:Y:S02]  /*10fd0*/  LOP3.LUT R4, R231, R30, RZ, 0xc0, !PT ;  /* 0x0000001ee7047212 */ /* 0x000fe400078ec0ff */
[----:B------:R-:W-:Y:S02]  /*10fe0*/  LOP3.LUT R5, R5, R29, RZ, 0xc0, !PT ;  /* 0x0000001d05057212 */ /* 0x000fe400078ec0ff */
[----:B------:R-:W-:Y:S02]  /*10ff0*/  LOP3.LUT R6, R6, R31, RZ, 0xc0, !PT ;  /* 0x0000001f06067212 */ /* 0x000fe400078ec0ff */
[----:B------:R-:W-:Y:S02]  /*11000*/  LOP3.LUT R7, R7, R28, RZ, 0xc0, !PT ;  /* 0x0000001c07077212 */ /* 0x000fe400078ec0ff */
[----:B------:R-:W3:Y:S01]  /*11010*/  LDSM.16.MT88.4 R28, [R0+0x1d800] ;  /* 0x01d80000001c783b */ /* 0x000ee20000004200 */
[----:B------:R-:W-:Y:S01]  /*11020*/  @!P1 PRMT R222, R15, 0x5410, RZ ;  /* 0x000054100fde9816 */ /* 0x000fe200000000ff */
[----:B------:R-:W-:Y:S01]  /*11030*/  FADD.FTZ R15, R19, R17 ;  /* 0x00000011130f7221 */ /* 0x000fe20000010000 */
[----:B------:R-:W-:-:S02]  /*11040*/  @!P4 PRMT R220, R16, 0x5410, RZ ;  /* 0x0000541010dcc816 */ /* 0x000fc400000000ff */
[C---:B--2---:R-:W-:Y:S01]  /*11050*/  HMMA.16816.F32.BF16 R160, R4.reuse, R24, R160 ;  /* 0x0000001804a0723c */ /* 0x044fe200000418a0 */
[----:B------:R-:W-:Y:S01]  /*11060*/  FADD.FTZ R15, R191, R15 ;  /* 0x0000000fbf0f7221 */ /* 0x000fe20000010000 */
[----:B------:R-:W-:Y:S02]  /*11070*/  @!P3 PRMT R211, R14, 0x5410, RZ ;  /* 0x000054100ed3b816 */ /* 0x000fe400000000ff */
[----:B------:R-:W-:Y:S01]  /*11080*/  @P0 PRMT R212, R13, 0x5410, RZ ;  /* 0x000054100dd40816 */ /* 0x000fe200000000ff */
[----:B------:R-:W-:Y:S01]  /*11090*/  FADD.FTZ R15, R185, R15 ;  /* 0x0000000fb90f7221 */ /* 0x000fe20000010000 */
[----:B------:R-:W-:Y:S02]  /*110a0*/  @P2 PRMT R218, R12, 0x5410, RZ ;  /* 0x000054100cda2816 */ /* 0x000fe400000000ff */
[----:B------:R-:W-:Y:S01]  /*110b0*/  HMMA.16816.F32.BF16 R156, R4, R26, R156 ;  /* 0x0000001a049c723c */ /* 0x000fe2000004189c */
[----:B------:R2:W4:Y:S01]  /*110c0*/  LDSM.16.MT88.4 R24, [R0+0x1f800] ;  /* 0x01f800000018783b */ /* 0x0005220000004200 */
[----:B------:R-:W-:-:S03]  /*110d0*/  FADD.FTZ R184, R184, R15 ;  /* 0x0000000fb8b87221 */ /* 0x000fc60000010000 */
[----:B------:R-:W-:Y:S01]  /*110e0*/  LDSM.16.MT88.4 R12, [R210+0x7800] ;  /* 0x00780000d20c783b */ /* 0x000fe20000004200 */
[----:B------:R-:W-:Y:S02]  /*110f0*/  FADD.FTZ R184, R190, R184 ;  /* 0x000000b8beb87221 */ /* 0x000fe40000010000 */
[----:B-1----:R-:W-:Y:S02]  /*11100*/  HMMA.16816.F32.BF16 R36, R4, R20, R36 ;  /* 0x000000140424723c */ /* 0x002fe40000041824 */
[----:B------:R-:W-:-:S04]  /*11110*/  FADD.FTZ R204, R204, R184 ;  /* 0x000000b8cccc7221 */ /* 0x000fc80000010000 */
[----:B------:R-:W-:Y:S02]  /*11120*/  FADD.FTZ R204, R195, R204 ;  /* 0x000000ccc3cc7221 */ /* 0x000fe40000010000 */
[----:B------:R-:W-:Y:S01]  /*11130*/  HMMA.16816.F32.BF16 R40, R4, R22, R40 ;  /* 0x000000160428723c */ /* 0x000fe20000041828 */
[----:B------:R-:W1:Y:S01]  /*11140*/  LDSM.16.MT88.4 R20, [R229+0x19800] ;  /* 0x01980000e514783b */ /* 0x000e620000004200 */
[----:B------:R-:W-:-:S04]  /*11150*/  FADD.FTZ R204, R189, R204 ;  /* 0x000000ccbdcc7221 */ /* 0x000fc80000010000 */
[----:B------:R-:W-:Y:S02]  /*11160*/  FADD.FTZ R204, R219, R204 ;  /* 0x000000ccdbcc7221 */ /* 0x000fe40000010000 */
[----:B------:R-:W-:Y:S01]  /*11170*/  HMMA.16816.F32.BF16 R44, R4, R32, R44 ;  /* 0x00000020042c723c */ /* 0x000fe2000004182c */
[----:B--2---:R-:W-:-:S05]  /*11180*/  @P6 HFMA2.BF16_V2 R0, -RZ.H0_H0, RZ.H0_H0, -R221.H0_H0 ;  /* 0x200000ffff006231 */ /* 0x004fca00003409dd */
[----:B------:R-:W-:Y:S02]  /*11190*/  @P6 PRMT R221, R0, 0x5410, RZ ;  /* 0x0000541000dd6816 */ /* 0x000fe400000000ff */
[----:B---3--:R-:W-:Y:S01]  /*111a0*/  HMMA.16816.F32.BF16 R68, R4, R28, R68 ;  /* 0x0000001c0444723c */ /* 0x008fe20000041844 */
[----:B------:R-:W-:-:S05]  /*111b0*/  IADD3 R0, P0, PT, R10, -0x180, RZ ;  /* 0xfffffe800a007810 */ /* 0x000fca0007f1e0ff */
[----:B------:R2:W-:Y:S02]  /*111c0*/  STL [R1+0x38], R0 ;  /* 0x0000380001007387 */ /* 0x0005e40000100800 */
[C---:B------:R-:W-:Y:S02]  /*111d0*/  HMMA.16816.F32.BF16 R72, R4.reuse, R30, R72 ;  /* 0x0000001e0448723c */ /* 0x040fe40000041848 */
[----:B------:R-:W3:Y:S06]  /*111e0*/  LDSM.16.MT88.4 R28, [R229+0x1d800] ;  /* 0x01d80000e51c783b */ /* 0x000eec0000004200 */
[C---:B----4-:R-:W-:Y:S08]  /*111f0*/  HMMA.16816.F32.BF16 R100, R4.reuse, R24, R100 ;  /* 0x000000180464723c */ /* 0x050ff00000041864 */
[----:B------:R-:W-:Y:S01]  /*11200*/  HMMA.16816.F32.BF16 R104, R4, R26, R104 ;  /* 0x0000001a0468723c */ /* 0x000fe20000041868 */
[----:B------:R-:W4:Y:S01]  /*11210*/  LDSM.16.MT88.4 R24, [R229+0x1f800] ;  /* 0x01f80000e518783b */ /* 0x000f220000004200 */
[----:B--2---:R-:W-:-:S06]  /*11220*/  IADD3.X R0, PT, PT, R11, -0x1, RZ, P0, !PT ;  /* 0xffffffff0b007810 */ /* 0x004fcc00007fe4ff */
[C---:B-1----:R-:W-:Y:S08]  /*11230*/  HMMA.16816.F32.BF16 R152, R4.reuse, R20, R152 ;  /* 0x000000140498723c */ /* 0x042ff00000041898 */
        /* <DEDUP_REMOVED lines=13> */
[C---:B--2---:R-:W-:Y:S08]  /*11310*/  HMMA.16816.F32.BF16 R52, R4.reuse, R32, R52 ;  /* 0x000000200434723c */ /* 0x044ff00000041834 */
[C---:B---3--:R-:W-:Y:S08]  /*11320*/  HMMA.16816.F32.BF16 R84, R4.reuse, R28, R84 ;  /* 0x0000001c0454723c */ /* 0x048ff00000041854 */
[C---:B------:R-:W-:Y:S01]  /*11330*/  HMMA.16816.F32.BF16 R88, R4.reuse, R30, R88 ;  /* 0x0000001e0458723c */ /* 0x040fe20000041858 */
[----:B------:R-:W2:Y:S07]  /*11340*/  LDSM.16.MT88.4 R28, [R210+0x3800] ;  /* 0x00380000d21c783b */ /* 0x000eae0000004200 */
[----:B----4-:R-:W-:Y:S01]  /*11350*/  HMMA.16816.F32.BF16 R116, R4, R24, R116 ;  /* 0x000000180474723c */ /* 0x010fe20000041874 */
[----:B------:R-:W-:Y:S01]  /*11360*/  FADD.FTZ R25, R197, R223 ;  /* 0x000000dfc5197221 */ /* 0x000fe20000010000 */
[----:B------:R-:W3:Y:S03]  /*11370*/  LDC R24, c[0x0][0x448] ;  /* 0x00011200ff187b82 */ /* 0x000ee60000000800 */
[----:B------:R-:W-:-:S02]  /*11380*/  FADD.FTZ R25, R18, R25 ;  /* 0x0000001912197221 */ /* 0x000fc40000010000 */
[----:B------:R-:W4:Y:S01]  /*11390*/  LDSM.16.MT88.4 R16, [R210+0x5800] ;  /* 0x00580000d210783b */ /* 0x000f220000004200 */
[----:B------:R-:W-:Y:S01]  /*113a0*/  HMMA.16816.F32.BF16 R56, R4, R34, R56 ;  /* 0x000000220438723c */ /* 0x000fe20000041838 */
[----:B------:R-:W-:-:S04]  /*113b0*/  FADD.FTZ R25, R188, R25 ;  /* 0x00000019bc197221 */ /* 0x000fc80000010000 */
[----:B------:R-:W-:-:S03]  /*113c0*/  FADD.FTZ R25, R183, R25 ;  /* 0x00000019b7197221 */ /* 0x000fc60000010000 */
[----:B-1----:R-:W-:Y:S01]  /*113d0*/  HMMA.16816.F32.BF16 R136, R4, R20, R136 ;  /* 0x000000140488723c */ /* 0x002fe20000041888 */
[----:B------:R-:W-:-:S04]  /*113e0*/  FADD.FTZ R182, R182, R25 ;  /* 0x00000019b6b67221 */ /* 0x000fc80000010000 */
[----:B------:R-:W-:-:S03]  /*113f0*/  FADD.FTZ R182, R207, R182 ;  /* 0x000000b6cfb67221 */ /* 0x000fc60000010000 */
[----:B------:R-:W-:Y:S01]  /*11400*/  HMMA.16816.F32.BF16 R120, R4, R26, R120 ;  /* 0x0000001a0478723c */ /* 0x000fe20000041878 */
[----:B------:R-:W-:Y:S01]  /*11410*/  FADD.FTZ R203, R203, R182 ;  /* 0x000000b6cbcb7221 */ /* 0x000fe20000010000 */
[----:B---3--:R-:W-:-:S03]  /*11420*/  IMAD.SHL.U32 R20, R24, 0x8, RZ ;  /* 0x0000000818147824 */ /* 0x008fc600078e00ff */
[----:B------:R-:W-:Y:S01]  /*11430*/  FADD.FTZ R203, R217, R203 ;  /* 0x000000cbd9cb7221 */ /* 0x000fe20000010000 */
[----:B------:R-:W-:Y:S02]  /*11440*/  IMAD.WIDE R20, R20, 0x2, R10 ;  /* 0x0000000214147825 */ /* 0x000fe400078e020a */
[C---:B------:R-:W-:Y:S02]  /*11450*/  HMMA.16816.F32.BF16 R132, R4.reuse, R22, R132 ;  /* 0x000000160484723c */ /* 0x040fe40000041884 */
[----:B------:R-:W-:Y:S01]  /*11460*/  FADD.FTZ R203, R215, R203 ;  /* 0x000000cbd7cb7221 */ /* 0x000fe20000010000 */
[----:B------:R1:W-:Y:S03]  /*11470*/  STG.E.U16 desc[UR28][R20.64+-0x100], R179 ;  /* 0xffff00b314007986 */ /* 0x0003e6000c10151c */
[----:B------:R-:W-:Y:S01]  /*11480*/  FADD.FTZ R203, R216, R203 ;  /* 0x000000cbd8cb7221 */ /* 0x000fe20000010000 */
[----:B------:R1:W-:Y:S01]  /*11490*/  STG.E.U16 desc[UR28][R20.64+-0xfe], R178 ;  /* 0xffff02b214007986 */ /* 0x0003e2000c10151c */
[C---:B--2---:R-:W-:Y:S03]  /*114a0*/  HMMA.16816.F32.BF16 R60, R4.reuse, R28, R60 ;  /* 0x0000001c043c723c */ /* 0x044fe6000004183c */
[----:B------:R1:W-:Y:S04]  /*114b0*/  STG.E.U16 desc[UR28][R10.64+-0xf0], R177 ;  /* 0xffff10b10a007986 */ /* 0x0003e8000c10151c */
[----:B------:R1:W-:Y:S01]  /*114c0*/  STG.E.U16 desc[UR28][R10.64+-0xee], R176 ;  /* 0xffff12b00a007986 */ /* 0x0003e2000c10151c */
[C---:B------:R-:W-:Y:S03]  /*114d0*/  HMMA.16816.F32.BF16 R64, R4.reuse, R30, R64 ;  /* 0x0000001e0440723c */ /* 0x040fe60000041840 */
[----:B------:R1:W-:Y:S04]  /*114e0*/  STG.E.U16 desc[UR28][R20.64+-0xf0], R175 ;  /* 0xffff10af14007986 */ /* 0x0003e8000c10151c */
[----:B------:R1:W-:Y:S01]  /*114f0*/  STG.E.U16 desc[UR28][R20.64+-0xee], R174 ;  /* 0xffff12ae14007986 */ /* 0x0003e2000c10151c */
[C---:B----4-:R-:W-:Y:S03]  /*11500*/  HMMA.16816.F32.BF16 R92, R4.reuse, R16, R92 ;  /* 0x00000010045c723c */ /* 0x050fe6000004185c */
[----:B------:R1:W-:Y:S04]  /*11510*/  STG.E.U16 desc[UR28][R10.64+-0xe0], R173 ;  /* 0xffff20ad0a007986 */ /* 0x0003e8000c10151c */
[----:B------:R1:W-:Y:S01]  /*11520*/  STG.E.U16 desc[UR28][R10.64+-0xde], R172 ;  /* 0xffff22ac0a007986 */ /* 0x0003e2000c10151c */
[C---:B------:R-:W-:Y:S03]  /*11530*/  HMMA.16816.F32.BF16 R96, R4.reuse, R18, R96 ;  /* 0x000000120460723c */ /* 0x040fe60000041860 */
[----:B------:R1:W-:Y:S04]  /*11540*/  STG.E.U16 desc[UR28][R20.64+-0xe0], R171 ;  /* 0xffff20ab14007986 */ /* 0x0003e8000c10151c */
[----:B------:R1:W-:Y:S01]  /*11550*/  STG.E.U16 desc[UR28][R20.64+-0xde], R170 ;  /* 0xffff22aa14007986 */ /* 0x0003e2000c10151c */
[C---:B------:R-:W-:Y:S03]  /*11560*/  HMMA.16816.F32.BF16 R124, R4.reuse, R12, R124 ;  /* 0x0000000c047c723c */ /* 0x040fe6000004187c */
[----:B------:R1:W-:Y:S04]  /*11570*/  STG.E.U16 desc[UR28][R10.64+-0xd0], R169 ;  /* 0xffff30a90a007986 */ /* 0x0003e8000c10151c */
[----:B------:R1:W-:Y:S01]  /*11580*/  STG.E.U16 desc[UR28][R10.64+-0xce], R168 ;  /* 0xffff32a80a007986 */ /* 0x0003e2000c10151c */
[----:B------:R-:W-:Y:S01]  /*11590*/  HMMA.16816.F32.BF16 R128, R4, R14, R128 ;  /* 0x0000000e0480723c */ /* 0x000fe20000041880 */
[----:B------:R-:W-:Y:S01]  /*115a0*/  FADD.FTZ R5, R214, R204 ;  /* 0x000000ccd6057221 */ /* 0x000fe20000010000 */
[----:B------:R-:W-:Y:S01]  /*115b0*/  FADD.FTZ R4, R213, R203 ;  /* 0x000000cbd5047221 */ /* 0x000fe20000010000 */
[----:B------:R1:W-:Y:S04]  /*115c0*/  STG.E.U16 desc[UR28][R20.64+-0xd0], R167 ;  /* 0xffff30a714007986 */ /* 0x0003e8000c10151c */
        /* <DEDUP_REMOVED lines=19> */
[----:B------:R1:W-:Y:S02]  /*11700*/  STL [R1+0x3c], R4 ;  /* 0x00003c0401007387 */ /* 0x0003e40000100800 */
.L_x_998:
[----:B------:R-:W-:-:S09]  /*11710*/  UISETP.GE.AND UP0, UPT, UR18, URZ, UPT ;  /* 0x000000ff1200728c */ /* 0x000fd2000bf06270 */
[----:B------:R-:W-:Y:S05]  /*11720*/  BRA.U !UP0, `(.L_x_1001) ;  /* 0x0000004d08c87547 */ /* 0x000fea000b800000 */
[----:B-1----:R-:W-:Y:S01]  /*11730*/  SHF.R.U32.HI R0, RZ, 0x1, R206 ;  /* 0x00000001ff007819 */ /* 0x002fe200000116ce */
[----:B--2---:R-:W1:Y:S01]  /*11740*/  LDC R4, c[0x0][0x4f8] ;  /* 0x00013e00ff047b82 */ /* 0x004e620000000800 */
[----:B------:R-:W-:Y:S01]  /*11750*/  LOP3.LUT P0, RZ, R206, 0x2, RZ, 0xc0, !PT ;  /* 0x00000002ceff7812 */ /* 0x000fe2000780c0ff */
[----:B------:R-:W2:Y:S01]  /*11760*/  LDCU UR4, c[0x0][0x440] ;  /* 0x00008800ff0477ac */ /* 0x000ea20008000800 */
[----:B------:R-:W-:Y:S01]  /*11770*/  LOP3.LUT R0, R8, 0x8, R0, 0x78, !PT ;  /* 0x0000000808007812 */ /* 0x000fe200078e7800 */
[----:B------:R-:W3:Y:S01]  /*11780*/  S2R R206, SR_TID.X ;  /* 0x0000000000ce7919 */ /* 0x000ee20000002100 */
[----:B------:R-:W-:Y:S01]  /*11790*/  IMAD.MOV.U32 R203, RZ, RZ, 0x20 ;  /* 0x00000020ffcb7424 */ /* 0x000fe200078e00ff */
[----:B------:R-:W-:Y:S01]  /*117a0*/  UMOV UR6, 0x400 ;  /* 0x0000040000067882 */ /* 0x000fe20000000000 */
[----:B------:R-:W-:Y:S01]  /*117b0*/  LOP3.LUT R204, R0, 0x200, R9, 0xf8, !PT ;  /* 0x0000020000cc7812 */ /* 0x000fe200078ef809 */
[----:B------:R-:W-:Y:S01]  /*117c0*/  IMAD.MOV.U32 R0, RZ, RZ, R2 ;  /* 0x000000ffff007224 */ /* 0x000fe200078e0002 */
[----:B------:R-:W4:Y:S01]  /*117d0*/  LDC R246, c[0x0][0x448] ;  /* 0x00011200fff67b82 */ /* 0x000f220000000800 */
[----:B------:R-:W-:Y:S01]  /*117e0*/  IMAD.MOV.U32 R207, RZ, RZ, 0x40 ;  /* 0x00000040ffcf7424 */ /* 0x000fe200078e00ff */
[----:B------:R-:W-:Y:S01]  /*117f0*/  LEA R204, R204, UR5, 0x1 ;  /* 0x00000005cccc7c11 */ /* 0x000fe2000f8e08ff */
[----:B------:R-:W-:Y:S01]  /*11800*/  IMAD.MOV.U32 R200, RZ, RZ, 0x20 ;  /* 0x00000020ffc87424 */ /* 0x000fe200078e00ff */
[----:B------:R-:W-:Y:S01]  /*11810*/  SEL R203, R203, 0xffffffe0, !P0 ;  /* 0xffffffe0cbcb7807 */ /* 0x000fe20004000000 */
[----:B------:R-:W-:Y:S01]  /*11820*/  IMAD.MOV.U32 R164, RZ, RZ, R3 ;  /* 0x000000ffffa47224 */ /* 0x000fe200078e0003 */
[----:B------:R-:W1:Y:S01]  /*11830*/  LDCU UR14, c[0x0][0x440] ;  /* 0x00008800ff0e77ac */ /* 0x000e620008000800 */
[C---:B------:R-:W-:Y:S01]  /*11840*/  VIADD R2, R204.reuse, 0x18000 ;  /* 0x00018000cc027836 */ /* 0x040fe20000000000 */
[----:B------:R-:W3:Y:S01]  /*11850*/  S2UR UR10, SR_CgaCtaId ;  /* 0x00000000000a79c3 */ /* 0x000ee20000008800 */
[C---:B------:R-:W-:Y:S01]  /*11860*/  IMAD.IADD R203, R204.reuse, 0x1, R203 ;  /* 0x00000001cccb7824 */ /* 0x040fe200078e02cb */
[----:B------:R-:W1:Y:S01]  /*11870*/  LDCU.U8 UR11, c[0x0][0x4f8] ;  /* 0x00009f00ff0b77ac */ /* 0x000e620008000000 */
[----:B------:R-:W-:Y:S01]  /*11880*/  VIADD R252, R204, 0x18040 ;  /* 0x00018040ccfc7836 */ /* 0x000fe20000000000 */
[----:B------:R1:W-:Y:S01]  /*11890*/  STL [R1+0x18], R2 ;  /* 0x0000180201007387 */ /* 0x0003e20000100800 */
[----:B--2---:R-:W-:Y:S01]  /*118a0*/  ISETP.GE.AND P2, PT, R205, UR4, PT ;  /* 0x00000004cd007c0c */ /* 0x004fe2000bf46270 */
[----:B------:R-:W2:Y:S01]  /*118b0*/  LDCU UR4, c[0x0][0x45c] ;  /* 0x00008b80ff0477ac */ /* 0x000ea20008000800 */
[----:B-1----:R-:W-:Y:S01]  /*118c0*/  LOP3.LUT R4, R4, 0xff, RZ, 0xc0, !PT ;  /* 0x000000ff04047812 */ /* 0x002fe200078ec0ff */
[----:B------:R-:W1:Y:S04]  /*118d0*/  LDC.64 R210, c[0x0][0x3c0] ;  /* 0x0000f000ffd27b82 */ /* 0x000e680000000a00 */
[----:B------:R-:W-:-:S02]  /*118e0*/  IMAD R245, R4, 0x10000, R4 ;  /* 0x0001000004f57824 */ /* 0x000fc400078e0204 */
[----:B----4-:R-:W-:Y:S02]  /*118f0*/  IMAD.SHL.U32 R246, R246, 0x8, RZ ;  /* 0x00000008f6f67824 */ /* 0x010fe400078e00ff */
[C---:B---3--:R-:W-:Y:S01]  /*11900*/  IMAD.SHL.U32 R202, R206.reuse, 0x40, RZ ;  /* 0x00000040ceca7824 */ /* 0x048fe200078e00ff */
        /* <DEDUP_REMOVED lines=8> */
.L_x_1004:
[----:B------:R-:W2:Y:S01]  /*11990*/  LDL R181, [R1+0x1c] ;  /* 0x00001c0001b57983 */ /* 0x000ea20000100800 */
[----:B------:R-:W1:Y:S01]  /*119a0*/  LDC.64 R2, c[0x0][0x3b8] ;  /* 0x0000ee00ff027b82 */ /* 0x000e620000000a00 */
[----:B------:R-:W-:Y:S01]  /*119b0*/  UIADD3 UR6, UPT, UPT, UR18, -0x1, URZ ;  /* 0xffffffff12067890 */ /* 0x000fe2000fffe0ff */
[----:B------:R-:W-:Y:S02]  /*119c0*/  ISETP.GE.AND P2, PT, R205, UR14, PT ;  /* 0x0000000ecd007c0c */ /* 0x000fe4000bf46270 */
[----:B--2---:R-:W-:Y:S03]  /*119d0*/  LOP3.LUT R170, R181, 0x1f8, RZ, 0xc0, !PT ;  /* 0x000001f8b5aa7812 */ /* 0x004fe600078ec0ff */
[----:B-1----:R-:W-:Y:S01]  /*119e0*/  IMAD.WIDE.U32 R174, R2, UR6, RZ ;  /* 0x0000000602ae7c25 */ /* 0x002fe2000f8e00ff */
[----:B------:R-:W-:Y:S03]  /*119f0*/  LOP3.LUT R170, R170, 0x38, R206, 0x78, !PT ;  /* 0x00000038aaaa7812 */ /* 0x000fe600078e78ce */
[----:B------:R-:W-:Y:S02]  /*11a00*/  IMAD R173, R3, UR6, R175 ;  /* 0x0000000603ad7c24 */ /* 0x000fe4000f8e02af */
[----:B------:R-:W-:Y:S01]  /*11a10*/  IMAD.SHL.U32 R167, R174, 0x40, RZ ;  /* 0x00000040aea77824 */ /* 0x000fe200078e00ff */
[----:B------:R-:W-:Y:S02]  /*11a20*/  LOP3.LUT R170, R170, 0x1e00, R181, 0xf8, !PT ;  /* 0x00001e00aaaa7812 */ /* 0x000fe400078ef8b5 */
[----:B------:R-:W-:Y:S02]  /*11a30*/  SHF.L.U64.HI R171, R174, 0x6, R173 ;  /* 0x00000006aeab7819 */ /* 0x000fe400000102ad */
[----:B------:R-:W-:Y:S02]  /*11a40*/  LEA R167, P5, R2, R167, 0x5 ;  /* 0x000000a702a77211 */ /* 0x000fe400078a28ff */
[----:B------:R-:W-:Y:S02]  /*11a50*/  LEA R251, R170, UR5, 0x1 ;  /* 0x00000005aafb7c11 */ /* 0x000fe4000f8e08ff */
        /* <DEDUP_REMOVED lines=47> */
.L_x_1002:
[----:B------:R-:W-:Y:S04]  /*11d50*/  DEPBAR.LE SB0, 0x0 ;  /* 0x000080000000791a */ /* 0x000fe80000000000 */
[----:B------:R-:W-:Y:S01]  /*11d60*/  BAR.SYNC.DEFER_BLOCKING 0x0 ;  /* 0x0000000000007b1d */ /* 0x000fe20000010000 */
[----:B------:R-:W-:Y:S01]  /*11d70*/  IMAD.SHL.U32 R2, R206, 0x8, RZ ;  /* 0x00000008ce027824 */ /* 0x000fe200078e00ff */
[----:B-----5:R-:W-:Y:S01]  /*11d80*/  LOP3.LUT R208, R244, 0x7c00, RZ, 0xc0, !PT ;  /* 0x00007c00f4d07812 */ /* 0x020fe200078ec0ff */
[----:B-1----:R-:W-:Y:S01]  /*11d90*/  IMAD.WIDE.U32 R12, R210, UR18, RZ ;  /* 0x00000012d20c7c25 */ /* 0x002fe2000f8e00ff */
[----:B------:R-:W-:Y:S01]  /*11da0*/  SHF.R.U32.HI R209, RZ, 0x1, R206 ;  /* 0x00000001ffd17819 */ /* 0x000fe200000116ce */
[----:B------:R-:W-:Y:S01]  /*11db0*/  USHF.L.U32 UR6, UR18, 0x1, URZ ;  /* 0x0000000112067899 */ /* 0x000fe200080006ff */
[----:B------:R-:W-:Y:S01]  /*11dc0*/  LOP3.LUT R205, R2, 0x38, RZ, 0xc0, !PT ;  /* 0x0000003802cd7812 */ /* 0x000fe200078ec0ff */
[----:B------:R-:W-:Y:S01]  /*11dd0*/  IMAD R8, R211, UR18, R13 ;  /* 0x00000012d3087c24 */ /* 0x000fe2000f8e020d */
[CC--:B------:R-:W-:Y:S01]  /*11de0*/  LEA R10, P3, R12.reuse, R248.reuse, 0x7 ;  /* 0x000000f80c0a7211 */ /* 0x0c0fe200078638ff */
[C---:B------:R-:W-:Y:S01]  /*11df0*/  IMAD.SHL.U32 R7, R12.reuse, 0x40, RZ ;  /* 0x000000400c077824 */ /* 0x040fe200078e00ff */
[----:B------:R-:W-:Y:S01]  /*11e00*/  LOP3.LUT R15, R205, 0x40, RZ, 0xfc, !PT ;  /* 0x00000040cd0f7812 */ /* 0x000fe200078efcff */
[----:B------:R1:W-:Y:S01]  /*11e10*/  STL [R1+0x1c], R2 ;  /* 0x00001c0201007387 */ /* 0x0003e20000100800 */
[C-C-:B------:R-:W-:Y:S01]  /*11e20*/  LEA.HI.X R11, R12.reuse, R247, R8.reuse, 0x7, P3 ;  /* 0x000000f70c0b7211 */ /* 0x140fe200018f3c08 */
[----:B------:R-:W-:Y:S01]  /*11e30*/  UMOV UR5, UR10 ;  /* 0x0000000a00057c82 */ /* 0x000fe20008000000 */
[----:B------:R-:W-:Y:S01]  /*11e40*/  ISETP.GE.AND P4, PT, R15, UR14, PT ;  /* 0x0000000e0f007c0c */ /* 0x000fe2000bf86270 */
[----:B------:R-:W-:Y:S01]  /*11e50*/  STL [R1+0x30], R15 ;  /* 0x0000300f01007387 */ /* 0x000fe20000100800 */
[----:B------:R-:W-:Y:S01]  /*11e60*/  LOP3.LUT R14, R205, 0x80, RZ, 0xfc, !PT ;  /* 0x00000080cd0e7812 */ /* 0x000fe200078efcff */
[----:B------:R-:W-:Y:S01]  /*11e70*/  UISETP.NE.AND UP0, UPT, UR18, URZ, UPT ;  /* 0x000000ff1200728c */ /* 0x000fe2000bf05270 */
[----:B------:R-:W-:Y:S01]  /*11e80*/  SHF.L.U64.HI R5, R12, 0x6, R8 ;  /* 0x000000060c057819 */ /* 0x000fe20000010208 */
[----:B------:R-:W-:Y:S01]  /*11e90*/  UIADD3 UR13, UPT, UPT, UR34, -0x61c88647, URZ ;  /* 0x9e3779b9220d7890 */ /* 0x000fe2000fffe0ff */
[----:B------:R-:W-:Y:S01]  /*11ea0*/  LEA R7, P0, R210, R7, 0x5 ;  /* 0x00000007d2077211 */ /* 0x000fe200078028ff */
[----:B------:R-:W-:Y:S01]  /*11eb0*/  STL [R1+0x2c], R14 ;  /* 0x00002c0e01007387 */ /* 0x000fe20000100800 */
[----:B------:R-:W-:Y:S01]  /*11ec0*/  ISETP.GE.AND P3, PT, R14, UR14, PT ;  /* 0x0000000e0e007c0c */ /* 0x000fe2000bf66270 */
[----:B------:R-:W-:Y:S01]  /*11ed0*/  UIADD3 UR12, UPT, UPT, UR34, 0x3c6ef372, URZ ;  /* 0x3c6ef372220c7890 */ /* 0x000fe2000fffe0ff */
[----:B------:R-:W-:Y:S01]  /*11ee0*/  LEA.HI.X R5, R210, R5, R211, 0x5, P0 ;  /* 0x00000005d2057211 */ /* 0x000fe200000f2cd3 */
[----:B------:R-:W-:Y:S01]  /*11ef0*/  @!PT LDS RZ, [RZ] ;  /* 0x00000000fffff984 */ /* 0x000fe20000000800 */
[----:B------:R-:W-:Y:S01]  /*11f00*/  @!PT LDS RZ, [RZ] ;  /* 0x00000000fffff984 */ /* 0x000fe20000000800 */
[----:B------:R-:W-:Y:S01]  /*11f10*/  @!PT LDS RZ, [RZ] ;  /* 0x00000000fffff984 */ /* 0x000fe20000000800 */
[----:B------:R-:W-:Y:S01]  /*11f20*/  @!P2 LDGSTS.E.BYPASS.LTC128B.128 [R251+0x18000], desc[UR28][R10.64] ;  /* 0x180000000afbafae */ /* 0x000fe2000b981a1c */
[----:B------:R-:W-:Y:S01]  /*11f30*/  LEA R6, P0, R7, R248, 0x1 ;  /* 0x000000f807067211 */ /* 0x000fe200078008ff */
[----:B------:R-:W-:Y:S01]  /*11f40*/  UIADD3 UR8, UPT, UPT, UR35, 0x76cf5d0a, URZ ;  /* 0x76cf5d0a23087890 */ /* 0x000fe2000fffe0ff */
[----:B------:R-:W-:Y:S01]  /*11f50*/  LOP3.LUT R9, R205, 0xc0, RZ, 0xfc, !PT ;  /* 0x000000c0cd097812 */ /* 0x000fe200078efcff */
[----:B------:R-:W-:Y:S01]  /*11f60*/  @P2 STS.128 [R251+0x18000], RZ ;  /* 0x018000fffb002388 */ /* 0x000fe20000000c00 */
[----:B------:R-:W-:Y:S01]  /*11f70*/  LEA.HI.X R7, R7, R247, R5, 0x1, P0 ;  /* 0x000000f707077211 */ /* 0x000fe200000f0c05 */
[----:B------:R-:W-:Y:S01]  /*11f80*/  UIADD3 UR7, UPT, UPT, UR35, 0x32370b8f, URZ ;  /* 0x32370b8f23077890 */ /* 0x000fe2000fffe0ff */
[----:B------:R-:W-:Y:S01]  /*11f90*/  ISETP.GE.AND P0, PT, R9, UR14, PT ;  /* 0x0000000e09007c0c */ /* 0x000fe2000bf06270 */
[----:B------:R-:W-:Y:S01]  /*11fa0*/  @!PT LDS RZ, [RZ] ;  /* 0x00000000fffff984 */ /* 0x000fe20000000800 */
[----:B------:R-:W-:Y:S01]  /*11fb0*/  @!PT LDS RZ, [RZ] ;  /* 0x00000000fffff984 */ /* 0x000fe20000000800 */
[----:B------:R-:W-:Y:S01]  /*11fc0*/  @!PT LDS RZ, [RZ] ;  /* 0x00000000fffff984 */ /* 0x000fe20000000800 */
[----:B------:R-:W-:Y:S01]  /*11fd0*/  @!P4 LDGSTS.E.BYPASS.LTC128B.128 [R251+0x1a000], desc[UR28][R10.64+0x80] ;  /* 0x1a0000800afbcfae */ /* 0x000fe2000b981a1c */
[--C-:B------:R-:W-:Y:S02]  /*11fe0*/  LOP3.LUT R4, R205, 0x1c0, R202.reuse, 0xf8, !PT ;  /* 0x000001c0cd047812 */ /* 0x100fe400078ef8ca */
[----:B------:R-:W-:Y:S01]  /*11ff0*/  LOP3.LUT R3, R208, 0x200, R202, 0xf8, !PT ;  /* 0x00000200d0037812 */ /* 0x000fe200078ef8ca */
[----:B------:R-:W-:Y:S01]  /*12000*/  @P4 STS.128 [R251+0x1a000], RZ ;  /* 0x01a000fffb004388 */ /* 0x000fe20000000c00 */
[----:B-1----:R-:W-:Y:S02]  /*12010*/  LOP3.LUT R2, R209, 0x8, RZ, 0xc0, !PT ;  /* 0x00000008d1027812 */ /* 0x002fe400078ec0ff */
        /* <DEDUP_REMOVED lines=12> */
[----:B------:R1:W-:Y:S01]  /*120e0*/  @!P0 LDGSTS.E.BYPASS.LTC128B.128 [R251+0x1e000], desc[UR28][R10.64+0x180] ;  /* 0x1e0001800afb8fae */ /* 0x0003e2000b981a1c */
        /* <DEDUP_REMOVED lines=30> */
[----:B-1----:R-:W2:Y:S04]  /*122d0*/  LDSM.16.M88.4 R8, [R197+UR5+0x10000] ;  /* 0x01000005c508783b */ /* 0x002ea80008000200 */
[----:B------:R-:W1:Y:S04]  /*122e0*/  LDSM.16.M88.4 R16, [R197+UR5+0x10800] ;  /* 0x01080005c510783b */ /* 0x000e680008000200 */
[----:B------:R-:W3:Y:S04]  /*122f0*/  LDSM.16.M88.4 R24, [R197+UR5+0x11000] ;  /* 0x01100005c518783b */ /* 0x000ee80008000200 */
[----:B------:R-:W0:Y:S04]  /*12300*/  LDGDEPBAR ;  /* 0x00000000000079af */ /* 0x000e280000000000 */
[----:B------:R-:W4:Y:S04]  /*12310*/  LDSM.16.M88.4 R168, [R197+UR5+0x11800] ;  /* 0x01180005c5a8783b */ /* 0x000f280008000200 */
[----:B------:R-:W-:Y:S04]  /*12320*/  LDSM.16.M88.4 R172, [R196] ;  /* 0x00000000c4ac783b */ /* 0x000fe80000000200 */
[----:B------:R-:W4:Y:S04]  /*12330*/  LDSM.16.M88.4 R176, [R3+0x10000] ;  /* 0x0100000003b0783b */ /* 0x000f280000000200 */
[----:B------:R-:W4:Y:S04]  /*12340*/  LDSM.16.M88.4 R180, [R3+0x10800] ;  /* 0x0108000003b4783b */ /* 0x000f280000000200 */
[----:B------:R-:W4:Y:S04]  /*12350*/  LDSM.16.M88.4 R184, [R3+0x11000] ;  /* 0x0110000003b8783b */ /* 0x000f280000000200 */
[----:B------:R-:W4:Y:S01]  /*12360*/  LDSM.16.M88.4 R188, [R3+0x11800] ;  /* 0x0118000003bc783b */ /* 0x000f220000000200 */
[C---:B--2---:R-:W-:Y:S03]  /*12370*/  HMMA.16816.F32.BF16 R4, R32.reuse, R8, RZ ;  /* 0x000000082004723c */ /* 0x044fe600000418ff */
[----:B------:R-:W-:Y:S05]  /*12380*/  LDSM.16.M88.4 R192, [R2+0x11800] ;  /* 0x0118000002c0783b */ /* 0x000fea0000000200 */
[C---:B------:R-:W-:Y:S08]  /*12390*/  HMMA.16816.F32.BF16 R8, R32.reuse, R10, RZ ;  /* 0x0000000a2008723c */ /* 0x040ff000000418ff */
[C---:B-1----:R-:W-:Y:S08]  /*123a0*/  HMMA.16816.F32.BF16 R12, R32.reuse, R16, RZ ;  /* 0x00000010200c723c */ /* 0x042ff000000418ff */
[C---:B------:R-:W-:Y:S08]  /*123b0*/  HMMA.16816.F32.BF16 R16, R32.reuse, R18, RZ ;  /* 0x000000122010723c */ /* 0x040ff000000418ff */
[C---:B---3--:R-:W-:Y:S08]  /*123c0*/  HMMA.16816.F32.BF16 R20, R32.reuse, R24, RZ ;  /* 0x000000182014723c */ /* 0x048ff000000418ff */
[C---:B------:R-:W-:Y:S08]  /*123d0*/  HMMA.16816.F32.BF16 R24, R32.reuse, R26, RZ ;  /* 0x0000001a2018723c */ /* 0x040ff000000418ff */
[C---:B----4-:R-:W-:Y:S08]  /*123e0*/  HMMA.16816.F32.BF16 R28, R32.reuse, R168, RZ ;  /* 0x000000a8201c723c */ /* 0x050ff000000418ff */
[----:B------:R-:W-:Y:S01]  /*123f0*/  HMMA.16816.F32.BF16 R32, R32, R170, RZ ;  /* 0x000000aa2020723c */ /* 0x000fe200000418ff */
[----:B------:R-:W-:Y:S07]  /*12400*/  LDSM.16.M88.4 R168, [R167] ;  /* 0x00000000a7a8783b */ /* 0x000fee0000000200 */
[C---:B------:R-:W-:Y:S08]  /*12410*/  HMMA.16816.F32.BF16 R4, R172.reuse, R176, R4 ;  /* 0x000000b0ac04723c */ /* 0x040ff00000041804 */
[C---:B------:R-:W-:Y:S01]  /*12420*/  HMMA.16816.F32.BF16 R8, R172.reuse, R178, R8 ;  /* 0x000000b2ac08723c */ /* 0x040fe20000041808 */
        /* <DEDUP_REMOVED lines=26> */
[----:B------:R-:W-:Y:S07]  /*125d0*/  LDSM.16.M88.4 R176, [R198+0x4000] ;  /* 0x00400000c6b0783b */ /* 0x000fee0000000200 */
[C---:B--2---:R-:W-:Y:S08]  /*125e0*/  HMMA.16816.F32.BF16 R12, R172.reuse, R180, R12 ;  /* 0x000000b4ac0c723c */ /* 0x044ff0000004180c */
[C---:B------:R-:W-:Y:S01]  /*125f0*/  HMMA.16816.F32.BF16 R16, R172.reuse, R182, R16 ;  /* 0x000000b6ac10723c */ /* 0x040fe20000041810 */
[----:B------:R-:W1:Y:S07]  /*12600*/  LDSM.16.M88.4 R180, [R197+UR5+0x12000] ;  /* 0x01200005c5b4783b */ /* 0x000e6e0008000200 */
[C---:B---3--:R-:W-:Y:S08]  /*12610*/  HMMA.16816.F32.BF16 R20, R172.reuse, R184, R20 ;  /* 0x000000b8ac14723c */ /* 0x048ff00000041814 */
[C---:B------:R-:W-:Y:S01]  /*12620*/  HMMA.16816.F32.BF16 R24, R172.reuse, R186, R24 ;  /* 0x000000baac18723c */ /* 0x040fe20000041818 */
[----:B------:R-:W2:Y:S07]  /*12630*/  LDSM.16.M88.4 R184, [R197+UR5+0x12800] ;  /* 0x01280005c5b8783b */ /* 0x000eae0008000200 */
[C---:B----4-:R-:W-:Y:S08]  /*12640*/  HMMA.16816.F32.BF16 R28, R172.reuse, R168, R28 ;  /* 0x000000a8ac1c723c */ /* 0x050ff0000004181c */
[----:B------:R-:W-:Y:S01]  /*12650*/  HMMA.16816.F32.BF16 R32, R172, R170, R32 ;  /* 0x000000aaac20723c */ /* 0x000fe20000041820 */
[----:B------:R-:W3:Y:S04]  /*12660*/  LDSM.16.M88.4 R168, [R197+UR5+0x13800] ;  /* 0x01380005c5a8783b */ /* 0x000ee80008000200 */
        /* <DEDUP_REMOVED lines=12> */
[----:B------:R-:W3:Y:S04]  /*12730*/  LDSM.16.M88.4 R168, [R3+0x13800] ;  /* 0x0138000003a8783b */ /* 0x000ee80000000200 */
        /* <DEDUP_REMOVED lines=35> */
[----:B------:R-:W4:Y:S07]  /*12970*/  LDSM.16.M88.4 R188, [R197+UR5+0x15000] ;  /* 0x01500005c5bc783b */ /* 0x000f2e0008000200 */
[C---:B---3--:R-:W-:Y:S08]  /*12980*/  HMMA.16816.F32.BF16 R28, R172.reuse, R168, R28 ;  /* 0x000000a8ac1c723c */ /* 0x048ff0000004181c */
        /* <DEDUP_REMOVED lines=53> */
[----:B------:R-:W-:Y:S04]  /*12ce0*/  LDSM.16.M88.4 R168, [R196+0xc000] ;  /* 0x00c00000c4a8783b */ /* 0x000fe80000000200 */
[----:B------:R-:W3:Y:S03]  /*12cf0*/  LDSM.16.M88.4 R172, [R3+0x16000] ;  /* 0x0160000003ac783b */ /* 0x000ee60000000200 */
[C---:B-1----:R-:W-:Y:S01]  /*12d00*/  HMMA.16816.F32.BF16 R4, R176.reuse, R180, R4 ;  /* 0x000000b4b004723c */ /* 0x042fe20000041804 */
[----:B------:R-:W-:Y:S07]  /*12d10*/  LDSM.16.M88.4 R196, [R2+0x16800] ;  /* 0x0168000002c4783b */ /* 0x000fee0000000200 */
        /* <DEDUP_REMOVED lines=21> */
[C---:B----4-:R-:W-:Y:S08]  /*12e70*/  HMMA.16816.F32.BF16 R28, R168.reuse, R176, R28 ;  /* 0x000000b0a81c723c */ /* 0x050ff0000004181c */
[----:B------:R-:W-:Y:S01]  /*12e80*/  HMMA.16816.F32.BF16 R32, R168, R178, R32 ;  /* 0x000000b2a820723c */ /* 0x000fe20000041820 */
[----:B------:R1:W2:Y:S04]  /*12e90*/  LDSM.16.M88.4 R168, [R2+0x17000] ;  /* 0x0170000002a8783b */ /* 0x0002a80000000200 */
[----:B------:R-:W3:Y:S03]  /*12ea0*/  LDSM.16.M88.4 R176, [R166+0xc000] ;  /* 0x00c00000a6b0783b */ /* 0x000ee60000000200 */
[C---:B------:R-:W-:Y:S08]  /*12eb0*/  HMMA.16816.F32.BF16 R4, R188.reuse, R192, R4 ;  /* 0x000000c0bc04723c */ /* 0x040ff00000041804 */
[C---:B------:R-:W-:Y:S01]  /*12ec0*/  HMMA.16816.F32.BF16 R8, R188.reuse, R194, R8 ;  /* 0x000000c2bc08723c */ /* 0x040fe20000041808 */
[----:B------:R-:W4:Y:S07]  /*12ed0*/  LDSM.16.M88.4 R192, [R165+0x17000] ;  /* 0x01700000a5c0783b */ /* 0x000f2e0000000200 */
[C---:B------:R-:W-:Y:S01]  /*12ee0*/  HMMA.16816.F32.BF16 R12, R188.reuse, R196, R12 ;  /* 0x000000c4bc0c723c */ /* 0x040fe2000004180c */
[----:B-1----:R-:W-:Y:S07]  /*12ef0*/  IMAD.U32 R2, RZ, RZ, UR35 ;  /* 0x00000023ff027e24 */ /* 0x002fee000f8e00ff */
[C---:B------:R-:W-:Y:S01]  /*12f00*/  HMMA.16816.F32.BF16 R16, R188.reuse, R198, R16 ;  /* 0x000000c6bc10723c */ /* 0x040fe20000041810 */
[----:B------:R1:W4:Y:S01]  /*12f10*/  LDSM.16.M88.4 R196, [R165+0x17800] ;  /* 0x01780000a5c4783b */ /* 0x0003220000000200 */
[----:B------:R-:W-:Y:S04]  /*12f20*/  DEPBAR.LE SB0, 0x0 ;  /* 0x000080000000791a */ /* 0x000fe80000000000 */
[----:B------:R-:W-:Y:S02]  /*12f30*/  BAR.SYNC.DEFER_BLOCKING 0x0 ;  /* 0x0000000000007b1d */ /* 0x000fe40000010000 */
[C---:B--2---:R-:W-:Y:S08]  /*12f40*/  HMMA.16816.F32.BF16 R20, R188.reuse, R168, R20 ;  /* 0x000000a8bc14723c */ /* 0x044ff00000041814 */
[C---:B------:R-:W-:Y:S08]  /*12f50*/  HMMA.16816.F32.BF16 R24, R188.reuse, R170, R24 ;  /* 0x000000aabc18723c */ /* 0x040ff00000041818 */
[C---:B------:R-:W-:Y:S08]  /*12f60*/  HMMA.16816.F32.BF16 R28, R188.reuse, R172, R28 ;  /* 0x000000acbc1c723c */ /* 0x040ff0000004181c */
[----:B------:R-:W-:Y:S01]  /*12f70*/  HMMA.16816.F32.BF16 R32, R188, R174, R32 ;  /* 0x000000aebc20723c */ /* 0x000fe20000041820 */
[----:B------:R-:W2:Y:S04]  /*12f80*/  LDL.64 R188, [R1+0x20] ;  /* 0x0000200001bc7983 */ /* 0x000ea80000100a00 */
[----:B------:R-:W2:Y:S03]  /*12f90*/  LDL.64 R190, [R1] ;  /* 0x0000000001be7983 */ /* 0x000ea60000100a00 */
[C---:B---3--:R-:W-:Y:S08]  /*12fa0*/  HMMA.16816.F32.BF16 R4, R176.reuse, R180, R4 ;  /* 0x000000b4b004723c */ /* 0x048ff00000041804 */
[C---:B------:R-:W-:Y:S08]  /*12fb0*/  HMMA.16816.F32.BF16 R8, R176.reuse, R182, R8 ;  /* 0x000000b6b008723c */ /* 0x040ff00000041808 */
[C---:B------:R-:W-:Y:S01]  /*12fc0*/  HMMA.16816.F32.BF16 R12, R176.reuse, R184, R12 ;  /* 0x000000b8b00c723c */ /* 0x040fe2000004180c */
[----:B------:R-:W3:Y:S02]  /*12fd0*/  LDL.64 R184, [R1+0x10] ;  /* 0x0000100001b87983 */ /* 0x000ee40000100a00 */
[----:B-1----:R-:W-:Y:S02]  /*12fe0*/  FMNMX3.FTZ R165, R164, R4, R5, !PT ;  /* 0x00000004a4a57276 */ /* 0x002fe40007810005 */
        /* <DEDUP_REMOVED lines=10> */
[C---:B------:R-:W-:Y:S03]  /*13090*/  HMMA.16816.F32.BF16 R28, R176.reuse, R196, R28 ;  /* 0x000000c4b01c723c */ /* 0x040fe6000004181c */
        /* <DEDUP_REMOVED lines=8> */
[----:B------:R-:W-:Y:S02]  /*13120*/  FMNMX3.FTZ R168, R168, R34, R35, !PT ;  /* 0x00000022a8a87276 */ /* 0x000fe40007810023 */
[----:B---3--:R-:W-:Y:S01]  /*13130*/  LOP3.LUT R2, R185, UR6, R2, 0x96, !PT ;  /* 0x00000006b9027c12 */ /* 0x008fe2000f8e9602 */
[----:B------:R-:W-:Y:S04]  /*13140*/  UIADD3 UR6, UPT, UPT, UR6, 0x1, URZ ;  /* 0x0000000106067890 */ /* 0x000fe8000fffe0ff */
[----:B------:R-:W-:Y:S04]  /*13150*/  IMAD.WIDE.U32 R172, R2, -0x326172a9, RZ ;  /* 0xcd9e8d5702ac7825 */ /* 0x000fe800078e00ff */
[----:B------:R-:W-:Y:S01]  /*13160*/  IMAD.U32 R165, RZ, RZ, UR6 ;  /* 0x00000006ffa57e24 */ /* 0x000fe2000f8e00ff */
[----:B--2---:R-:W-:Y:S02]  /*13170*/  LOP3.LUT R166, R188, UR13, R173, 0x96, !PT ;  /* 0x0000000dbca67c12 */ /* 0x004fe4000f8e96ad */
[----:B------:R-:W-:Y:S01]  /*13180*/  LOP3.LUT R172, R191, UR12, R172, 0x96, !PT ;  /* 0x0000000cbfac7c12 */ /* 0x000fe2000f8e96ac */
[----:B------:R-:W-:Y:S06]  /*13190*/  BRA.U.ANY UP0, `(.L_x_1004) ;  /* 0xffffffe500fc7547 */ /* 0x000fec000b93ffff */
.L_x_1003:
[----:B------:R-:W2:Y:S01]  /*131a0*/  LDL.64 R182, [R1+0x8] ;  /* 0x0000080001b67983 */ /* 0x000ea20000100a00 */
[----:B------:R-:W-:Y:S01]  /*131b0*/  IMAD.WIDE.U32 R180, R166, -0x2daee0ad, RZ ;  /* 0xd2511f53a6b47825 */ /* 0x000fe200078e00ff */
[----:B------:R-:W-:Y:S01]  /*131c0*/  LOP3.LUT R165, R185, UR35, R165, 0x96, !PT ;  /* 0x00000023b9a57c12 */ /* 0x000fe2000f8e96a5 */
[----:B------:R-:W-:Y:S02]  /*131d0*/  UIADD3 UR6, UPT, UPT, UR34, -0x255992d5, URZ ;  /* 0xdaa66d2b22067890 */ /* 0x000fe4000fffe0ff */
[----:B------:R-:W-:Y:S01]  /*131e0*/  IMAD.WIDE.U32 R172, R172, -0x2daee0ad, RZ ;  /* 0xd2511f53acac7825 */ /* 0x000fe200078e00ff */
[----:B-1----:R-:W1:Y:S01]  /*131f0*/  SHFL.BFLY PT, R2, R169, 0x2, 0x1f ;  /* 0x0c401f00a9027f89 */ /* 0x002e6200000e0000 */
[----:B------:R-:W-:Y:S02]  /*13200*/  UIADD3 UR9, UPT, UPT, UR34, 0x78dde6e4, URZ ;  /* 0x78dde6e422097890 */ /* 0x000fe4000fffe0ff */
[----:B------:R-:W-:Y:S05]  /*13210*/  IMAD.WIDE.U32 R170, R165, -0x326172a9, RZ ;  /* 0xcd9e8d57a5aa7825 */ /* 0x000fea00078e00ff */
[----:B------:R-:W3:Y:S01]  /*13220*/  SHFL.BFLY PT, R3, R168, 0x2, 0x1f ;  /* 0x0c401f00a8037f89 */ /* 0x000ee200000e0000 */
[----:B------:R-:W-:Y:S01]  /*13230*/  UISETP.NE.AND UP0, UPT, UR18, URZ, UPT ;  /* 0x000000ff1200728c */ /* 0x000fe2000bf05270 */
[----:B------:R-:W-:Y:S01]  /*13240*/  LOP3.LUT R180, R180, UR7, R173, 0x96, !PT ;  /* 0x00000007b4b47c12 */ /* 0x000fe2000f8e96ad */
[----:B------:R-:W-:Y:S01]  /*13250*/  UIADD3 UR18, UPT, UPT, UR18, -0x1, URZ ;  /* 0xffffffff12127890 */ /* 0x000fe2000fffe0ff */
[----:B------:R-:W-:Y:S04]  /*13260*/  LOP3.LUT R167, R188, UR13, R171, 0x96, !PT ;  /* 0x0000000dbca77c12 */ /* 0x000fe8000f8e96ab */
[----:B------:R-:W-:Y:S01]  /*13270*/  STL [R1+0x54], R207 ;  /* 0x000054cf01007387 */ /* 0x000fe20000100800 */
[----:B------:R-:W-:Y:S03]  /*13280*/  UIADD3 UR13, UPT, UPT, UR35, -0x126145ec, URZ ;  /* 0xed9eba14230d7890 */ /* 0x000fe6000fffe0ff */
[----:B------:R-:W-:Y:S01]  /*13290*/  STL [R1+0x50], R205 ;  /* 0x000050cd01007387 */ /* 0x000fe20000100800 */
[----:B------:R-:W-:Y:S03]  /*132a0*/  IMAD.WIDE.U32 R176, R167, -0x2daee0ad, RZ ;  /* 0xd2511f53a7b07825 */ /* 0x000fe600078e00ff */
[----:B------:R4:W-:Y:S01]  /*132b0*/  STL.64 [R1+0x48], R208 ;  /* 0x000048d001007387 */ /* 0x0009e20000100a00 */
[----:B--2---:R-:W-:Y:S01]  /*132c0*/  LOP3.LUT R166, R182, UR8, R181, 0x96, !PT ;  /* 0x00000008b6a67c12 */ /* 0x004fe2000f8e96b5 */
[----:B------:R-:W-:Y:S01]  /*132d0*/  IMAD.WIDE.U32 R180, R180, -0x326172a9, RZ ;  /* 0xcd9e8d57b4b47825 */ /* 0x000fe200078e00ff */
[----:B-1----:R-:W-:Y:S02]  /*132e0*/  FMNMX.FTZ R169, R169, R2, !PT ;  /* 0x00000002a9a97209 */ /* 0x002fe40007810000 */
[----:B---3--:R-:W-:Y:S01]  /*132f0*/  FMNMX.FTZ R168, R168, R3, !PT ;  /* 0x00000003a8a87209 */ /* 0x008fe20007810000 */
[----:B------:R-:W-:Y:S01]  /*13300*/  IMAD.WIDE.U32 R174, R166, -0x326172a9, RZ ;  /* 0xcd9e8d57a6ae7825 */ /* 0x000fe200078e00ff */
[----:B------:R-:W-:Y:S01]  /*13310*/  LOP3.LUT R166, R191, UR12, R170, 0x96, !PT ;  /* 0x0000000cbfa67c12 */ /* 0x000fe2000f8e96aa */
[----:B------:R-:W-:Y:S01]  /*13320*/  UIADD3 UR12, UPT, UPT, UR35, -0x56f99767, URZ ;  /* 0xa9066899230c7890 */ /* 0x000fe2000fffe0ff */
[----:B------:R-:W-:Y:S01]  /*13330*/  LOP3.LUT R170, R182, UR8, R177, 0x96, !PT ;  /* 0x00000008b6aa7c12 */ /* 0x000fe2000f8e96b1 */
[----:B------:R-:W-:Y:S01]  /*13340*/  UIADD3 UR8, UPT, UPT, UR34, 0x1715609d, URZ ;  /* 0x1715609d22087890 */ /* 0x000fe2000fffe0ff */
[----:B------:R-:W-:Y:S01]  /*13350*/  LOP3.LUT R165, R190, UR6, R175, 0x96, !PT ;  /* 0x00000006bea57c12 */ /* 0x000fe2000f8e96af */
[----:B------:R-:W-:Y:S01]  /*13360*/  IMAD.WIDE.U32 R166, R166, -0x2daee0ad, RZ ;  /* 0xd2511f53a6a67825 */ /* 0x000fe200078e00ff */
[----:B------:R-:W-:Y:S01]  /*13370*/  LOP3.LUT R174, R174, UR9, R181, 0x96, !PT ;  /* 0x00000009aeae7c12 */ /* 0x000fe2000f8e96b5 */
[----:B------:R-:W1:Y:S02]  /*13380*/  SHFL.BFLY PT, R3, R169, 0x1, 0x1f ;  /* 0x0c201f00a9037f89 */ /* 0x000e6400000e0000 */
[----:B------:R-:W-:Y:S01]  /*13390*/  IMAD.WIDE.U32 R178, R165, -0x2daee0ad, RZ ;  /* 0xd2511f53a5b27825 */ /* 0x000fe200078e00ff */
[----:B------:R-:W-:Y:S01]  /*133a0*/  LOP3.LUT R165, R176, UR7, R167, 0x96, !PT ;  /* 0x00000007b0a57c12 */ /* 0x000fe2000f8e96a7 */
[----:B------:R-:W-:Y:S02]  /*133b0*/  UIADD3 UR7, UPT, UPT, UR34, -0x4ab325aa, URZ ;  /* 0xb54cda5622077890 */ /* 0x000fe4000fffe0ff */
[----:B------:R-:W-:Y:S01]  /*133c0*/  IMAD.WIDE.U32 R174, R174, -0x2daee0ad, RZ ;  /* 0xd2511f53aeae7825 */ /* 0x000fe200078e00ff */
[----:B------:R-:W-:Y:S03]  /*133d0*/  LOP3.LUT R2, R172, UR13, R179, 0x96, !PT ;  /* 0x0000000dac027c12 */ /* 0x000fe6000f8e96b3 */
[----:B----4-:R-:W-:Y:S01]  /*133e0*/  IMAD.WIDE.U32 R208, R165, -0x326172a9, RZ ;  /* 0xcd9e8d57a5d07825 */ /* 0x010fe200078e00ff */
[----:B------:R-:W-:Y:S03]  /*133f0*/  LOP3.LUT R176, R178, UR12, R175, 0x96, !PT ;  /* 0x0000000cb2b07c12 */ /* 0x000fe6000f8e96af */
[----:B------:R-:W-:Y:S02]  /*13400*/  IMAD.WIDE.U32 R182, R2, -0x326172a9, RZ ;  /* 0xcd9e8d5702b67825 */ /* 0x000fe400078e00ff */
[----:B------:R-:W2:Y:S02]  /*13410*/  SHFL.BFLY PT, R2, R168, 0x1, 0x1f ;  /* 0x0c201f00a8027f89 */ /* 0x000ea400000e0000 */
[----:B------:R-:W-:Y:S04]  /*13420*/  IMAD.WIDE.U32 R170, R170, -0x326172a9, RZ ;  /* 0xcd9e8d57aaaa7825 */ /* 0x000fe800078e00ff */
[----:B------:R-:W-:Y:S01]  /*13430*/  IMAD.WIDE.U32 R176, R176, -0x326172a9, RZ ;  /* 0xcd9e8d57b0b07825 */ /* 0x000fe200078e00ff */
[----:B------:R-:W-:Y:S02]  /*13440*/  LOP3.LUT R178, R170, UR9, R209, 0x96, !PT ;  /* 0x00000009aab27c12 */ /* 0x000fe4000f8e96d1 */
[----:B------:R-:W-:Y:S02]  /*13450*/  LOP3.LUT R170, R180, UR8, R183, 0x96, !PT ;  /* 0x00000008b4aa7c12 */ /* 0x000fe4000f8e96b7 */
[----:B------:R-:W-:Y:S01]  /*13460*/  LOP3.LUT R172, R190, UR6, R171, 0x96, !PT ;  /* 0x00000006beac7c12 */ /* 0x000fe2000f8e96ab */
[----:B------:R-:W-:Y:S01]  /*13470*/  UIADD3 UR6, UPT, UPT, UR35, 0x646e171e, URZ ;  /* 0x646e171e23067890 */ /* 0x000fe2000fffe0ff */
[----:B-1----:R-:W-:Y:S01]  /*13480*/  FMNMX.FTZ R3, R169, R3, !PT ;  /* 0x00000003a9037209 */ /* 0x002fe20007810000 */
[----:B------:R-:W-:Y:S01]  /*13490*/  IMAD.WIDE.U32 R170, R170, -0x2daee0ad, RZ ;  /* 0xd2511f53aaaa7825 */ /* 0x000fe200078e00ff */
[----:B------:R-:W-:Y:S02]  /*134a0*/  LOP3.LUT R167, R182, UR7, R177, 0x96, !PT ;  /* 0x00000007b6a77c12 */ /* 0x000fe4000f8e96b1 */
[C---:B------:R-:W-:Y:S01]  /*134b0*/  FSETP.NEU.FTZ.AND P0, PT, R3.reuse, -INF , PT ;  /* 0xff8000000300780b */ /* 0x040fe20003f1d000 */
[C---:B------:R-:W-:Y:S01]  /*134c0*/  FADD.FTZ R164, -R3.reuse, R164 ;  /* 0x000000a403a47221 */ /* 0x040fe20000010100 */
[----:B------:R-:W-:Y:S01]  /*134d0*/  LOP3.LUT R189, R174, UR6, R171, 0x96, !PT ;  /* 0x00000006aebd7c12 */ /* 0x000fe2000f8e96ab */
[----:B------:R-:W-:Y:S01]  /*134e0*/  FMUL.FTZ R174, R3, UR4 ;  /* 0x0000000403ae7c20 */ /* 0x000fe20008410000 */
[----:B------:R-:W-:Y:S04]  /*134f0*/  IMAD.WIDE.U32 R172, R172, -0x2daee0ad, RZ ;  /* 0xd2511f53acac7825 */ /* 0x000fe800078e00ff */
[----:B------:R-:W-:Y:S01]  /*13500*/  FMUL.FTZ R164, R164, UR4 ;  /* 0x00000004a4a47c20 */ /* 0x000fe20008410000 */
[----:B--2---:R-:W-:Y:S01]  /*13510*/  FMNMX.FTZ R2, R168, R2, !PT ;  /* 0x00000002a8027209 */ /* 0x004fe20007810000 */
[----:B------:R-:W-:Y:S01]  /*13520*/  IMAD.MOV.U32 R188, RZ, RZ, R170 ;  /* 0x000000ffffbc7224 */ /* 0x000fe200078e00aa */
[----:B------:R-:W-:Y:S01]  /*13530*/  LOP3.LUT R169, R189, 0xffff, RZ, 0xc0, !PT ;  /* 0x0000ffffbda97812 */ /* 0x000fe200078ec0ff */
[----:B------:R-:W-:Y:S01]  /*13540*/  IMAD.WIDE.U32 R178, R178, -0x2daee0ad, RZ ;  /* 0xd2511f53b2b27825 */ /* 0x000fe200078e00ff */
[C---:B------:R-:W-:Y:S03]  /*13550*/  FSETP.NEU.FTZ.AND P3, PT, R2.reuse, -INF , PT ;  /* 0xff8000000200780b */ /* 0x040fe60003f7d000 */
[C---:B------:R-:W-:Y:S01]  /*13560*/  FMUL.FTZ R180, R2.reuse, UR4 ;  /* 0x0000000402b47c20 */ /* 0x040fe20008410000 */
[----:B------:R-:W-:Y:S01]  /*13570*/  SHF.R.U32.HI R184, RZ, 0x8, R169 ;  /* 0x00000008ffb87819 */ /* 0x000fe200000116a9 */
[----:B------:R-:W-:Y:S01]  /*13580*/  FADD.FTZ R0, -R2, R0 ;  /* 0x0000000002007221 */ /* 0x000fe20000010100 */
[----:B------:R-:W-:Y:S02]  /*13590*/  FSEL R174, R174, RZ, P0 ;  /* 0x000000ffaeae7208 */ /* 0x000fe40000000000 */
[----:B------:R-:W-:Y:S01]  /*135a0*/  FSEL R180, R180, RZ, P3 ;  /* 0x000000ffb4b47208 */ /* 0x000fe20001800000 */
[----:B------:R-:W-:Y:S01]  /*135b0*/  FMUL.FTZ R0, R0, UR4 ;  /* 0x0000000400007c20 */ /* 0x000fe20008410000 */
[----:B------:R-:W-:Y:S01]  /*135c0*/  LOP3.LUT R168, R184, 0xffff, RZ, 0xc0, !PT ;  /* 0x0000ffffb8a87812 */ /* 0x000fe200078ec0ff */
[----:B------:R-:W-:Y:S01]  /*135d0*/  FFMA.FTZ R175, R32, UR4, -R174 ;  /* 0x0000000420af7c23 */ /* 0x000fe200080108ae */
[----:B------:R-:W-:Y:S01]  /*135e0*/  LOP3.LUT R244, R166, UR13, R173, 0x96, !PT ;  /* 0x0000000da6f47c12 */ /* 0x000fe2000f8e96ad */
[----:B------:R-:W-:Y:S01]  /*135f0*/  FFMA.FTZ R10, R10, UR4, -R180 ;  /* 0x000000040a0a7c23 */ /* 0x000fe200080108b4 */
[----:B------:R-:W-:Y:S01]  /*13600*/  ISETP.LE.U32.AND P5, PT, R168, UR11, PT ;  /* 0x0000000ba8007c0c */ /* 0x000fe2000bfa3070 */
[----:B------:R-:W-:Y:S01]  /*13610*/  FFMA.FTZ R168, R5, UR4, -R174 ;  /* 0x0000000405a87c23 */ /* 0x000fe200080108ae */
[----:B------:R-:W-:Y:S01]  /*13620*/  FFMA.FTZ R5, R6, UR4, -R180 ;  /* 0x0000000406057c23 */ /* 0x000fe200080108b4 */
[----:B------:R1:W-:Y:S01]  /*13630*/  MUFU.EX2 R207, R10 ;  /* 0x0000000a00cf7308 */ /* 0x0003e20000000800 */
[----:B------:R-:W-:Y:S01]  /*13640*/  LOP3.LUT R166, R167, 0xffff, RZ, 0xc0, !PT ;  /* 0x0000ffffa7a67812 */ /* 0x000fe200078ec0ff */
[--C-:B------:R-:W-:Y:S01]  /*13650*/  FFMA.FTZ R8, R8, UR4, -R174.reuse ;  /* 0x0000000408087c23 */ /* 0x100fe200080108ae */
[----:B------:R-:W-:Y:S07]  /*13660*/  FFMA.FTZ R9, R9, UR4, -R174 ;  /* 0x0000000409097c23 */ /* 0x000fee00080108ae */
[----:B------:R-:W2:Y:S01]  /*13670*/  MUFU.EX2 R6, R164 ;  /* 0x000000a400067308 */ /* 0x000ea20000000800 */
[----:B------:R-:W-:Y:S01]  /*13680*/  SHF.R.U32.HI R166, RZ, 0x8, R166 ;  /* 0x00000008ffa67819 */ /* 0x000fe200000116a6 */
[----:B------:R-:W-:Y:S01]  /*13690*/  FFMA.FTZ R171, R16, UR4, -R174 ;  /* 0x0000000410ab7c23 */ /* 0x000fe200080108ae */
[----:B------:R-:W-:Y:S07]  /*136a0*/  PRMT R187, R170, 0x7771, RZ ;  /* 0x00007771aabb7816 */ /* 0x000fee00000000ff */
[----:B------:R-:W3:Y:S01]  /*136b0*/  MUFU.EX2 R168, R168 ;  /* 0x000000a800a87308 */ /* 0x000ee20000000800 */
[----:B------:R-:W-:Y:S01]  /*136c0*/  LOP3.LUT R169, R166, 0xffff, RZ, 0xc0, !PT ;  /* 0x0000ffffa6a97812 */ /* 0x000fe200078ec0ff */
[----:B------:R-:W-:Y:S01]  /*136d0*/  FFMA.FTZ R201, R23, UR4, -R180 ;  /* 0x0000000417c97c23 */ /* 0x000fe200080108b4 */
[----:B------:R-:W-:Y:S07]  /*136e0*/  PRMT R186, R170, 0x7772, RZ ;  /* 0x00007772aaba7816 */ /* 0x000fee00000000ff */
[----:B------:R-:W4:Y:S01]  /*136f0*/  MUFU.EX2 R246, R8 ;  /* 0x0000000800f67308 */ /* 0x000f220000000800 */
[----:B------:R-:W-:Y:S01]  /*13700*/  ISETP.LE.U32.AND P0, PT, R169, UR11, PT ;  /* 0x0000000ba9007c0c */ /* 0x000fe2000bf03070 */
[----:B-1----:R-:W4:Y:S01]  /*13710*/  LDL.LU R10, [R1+0x40] ;  /* 0x00004000010a7983 */ /* 0x002f220000300800 */
[----:B------:R-:W-:Y:S01]  /*13720*/  FFMA.FTZ R169, R4, UR4, -R174 ;  /* 0x0000000404a97c23 */ /* 0x000fe200080108ae */
[----:B------:R-:W-:Y:S01]  /*13730*/  FFMA.FTZ R4, R7, UR4, -R180 ;  /* 0x0000000407047c23 */ /* 0x000fe200080108b4 */
[----:B------:R-:W-:Y:S01]  /*13740*/  PRMT R185, R170, 0x7773, RZ ;  /* 0x00007773aab97816 */ /* 0x000fe200000000ff */
[----:B--2---:R-:W-:Y:S04]  /*13750*/  FMUL.FTZ R32, R6, R132 ;  /* 0x0000008406207220 */ /* 0x004fe80000410000 */
[----:B------:R1:W-:Y:S01]  /*13760*/  MUFU.EX2 R7, R169 ;  /* 0x000000a900077308 */ /* 0x0003e20000000800 */
[----:B------:R-:W2:Y:S01]  /*13770*/  LDL R132, [R1+0x18] ;  /* 0x0000180001847983 */ /* 0x000ea20000100800 */
[--C-:B------:R-:W-:Y:S01]  /*13780*/  FFMA.FTZ R170, R17, UR4, -R174.reuse ;  /* 0x0000000411aa7c23 */ /* 0x100fe200080108ae */
[----:B------:R-:W-:Y:S07]  /*13790*/  FFMA.FTZ R192, R25, UR4, -R174 ;  /* 0x0000000419c07c23 */ /* 0x000fee00080108ae */
[----:B------:R-:W4:Y:S01]  /*137a0*/  MUFU.EX2 R5, R5 ;  /* 0x0000000500057308 */ /* 0x000f220000000800 */
[----:B------:R-:W-:Y:S01]  /*137b0*/  FFMA.FTZ R183, R30, UR4, -R180 ;  /* 0x000000041eb77c23 */ /* 0x000fe200080108b4 */
[C---:B------:R-:W-:Y:S01]  /*137c0*/  FMUL.FTZ R17, R6.reuse, R149 ;  /* 0x0000009506117220 */ /* 0x040fe20000410000 */
[----:B------:R-:W-:Y:S07]  /*137d0*/  FMUL.FTZ R25, R6, R141 ;  /* 0x0000008d06197220 */ /* 0x000fee0000410000 */
[----:B------:R-:W4:Y:S01]  /*137e0*/  MUFU.EX2 R4, R4 ;  /* 0x0000000400047308 */ /* 0x000f220000000800 */
[----:B---3--:R-:W-:Y:S01]  /*137f0*/  IMAD.MOV.U32 R30, RZ, RZ, R168 ;  /* 0x000000ffff1e7224 */ /* 0x008fe200078e00a8 */
[----:B------:R-:W-:Y:S01]  /*13800*/  MOV R149, R171 ;  /* 0x000000ab00957202 */ /* 0x000fe20000000f00 */
[----:B------:R-:W-:Y:S07]  /*13810*/  IMAD.MOV.U32 R141, RZ, RZ, R170 ;  /* 0x000000ffff8d7224 */ /* 0x000fee00078e00aa */
[----:B------:R3:W-:Y:S01]  /*13820*/  MUFU.EX2 R23, R9 ;  /* 0x0000000900177308 */ /* 0x0007e20000000800 */
[--C-:B------:R-:W-:Y:S01]  /*13830*/  FFMA.FTZ R14, R14, UR4, -R180.reuse ;  /* 0x000000040e0e7c23 */ /* 0x100fe200080108b4 */
[----:B-1----:R-:W1:Y:S01]  /*13840*/  LDSM.16.MT88.4 R168, [R204+0x18000] ;  /* 0x01800000cca8783b */ /* 0x002e620000004200 */
[--C-:B------:R-:W-:Y:S01]  /*13850*/  FFMA.FTZ R11, R11, UR4, -R180.reuse ;  /* 0x000000040b0b7c23 */ /* 0x100fe200080108b4 */
[----:B------:R-:W-:Y:S01]  /*13860*/  FFMA.FTZ R194, R27, UR4, -R180 ;  /* 0x000000041bc27c23 */ /* 0x000fe200080108b4 */
[----:B----4-:R-:W-:Y:S02]  /*13870*/  IMAD.MOV.U32 R27, RZ, RZ, R246 ;  /* 0x000000ffff1b7224 */ /* 0x010fe400078e00f6 */
[--C-:B------:R-:W-:Y:S01]  /*13880*/  FFMA.FTZ R206, R22, UR4, -R180.reuse ;  /* 0x0000000416ce7c23 */ /* 0x100fe200080108b4 */
[----:B------:R-:W-:Y:S02]  /*13890*/  MOV R22, R14 ;  /* 0x0000000e00167202 */ /* 0x000fe40000000f00 */
[----:B------:R-:W4:Y:S01]  /*138a0*/  MUFU.EX2 R246, R11 ;  /* 0x0000000b00f67308 */ /* 0x000f220000000800 */
[C---:B------:R-:W-:Y:S01]  /*138b0*/  PRMT R177, R176.reuse, 0x7772, RZ ;  /* 0x00007772b0b17816 */ /* 0x040fe200000000ff */
[----:B------:R-:W-:Y:S01]  /*138c0*/  FFMA.FTZ R205, R15, UR4, -R180 ;  /* 0x000000040fcd7c23 */ /* 0x000fe200080108b4 */
[----:B------:R-:W-:Y:S01]  /*138d0*/  PRMT R202, R176, 0x7773, RZ ;  /* 0x00007773b0ca7816 */ /* 0x000fe200000000ff */
[--C-:B------:R-:W-:Y:S01]  /*138e0*/  FFMA.FTZ R164, R12, UR4, -R174.reuse ;  /* 0x000000040ca47c23 */ /* 0x100fe200080108ae */
[----:B------:R-:W-:Y:S01]  /*138f0*/  MOV R165, R176 ;  /* 0x000000b000a57202 */ /* 0x000fe20000000f00 */
[--C-:B------:R-:W-:Y:S01]  /*13900*/  FFMA.FTZ R197, R20, UR4, -R174.reuse ;  /* 0x0000000414c57c23 */ /* 0x100fe200080108ae */
[----:B------:R-:W-:Y:S01]  /*13910*/  PRMT R199, R176, 0x7771, RZ ;  /* 0x00007771b0c77816 */ /* 0x000fe200000000ff */
[--C-:B------:R-:W-:Y:S01]  /*13920*/  FFMA.FTZ R176, R13, UR4, -R174.reuse ;  /* 0x000000040db07c23 */ /* 0x100fe200080108ae */
[----:B------:R-:W-:Y:S01]  /*13930*/  LOP3.LUT R198, R172, UR12, R179, 0x96, !PT ;  /* 0x0000000cacc67c12 */ /* 0x000fe2000f8e96b3 */
[--C-:B------:R-:W-:Y:S01]  /*13940*/  FFMA.FTZ R195, R21, UR4, -R174.reuse ;  /* 0x0000000415c37c23 */ /* 0x100fe200080108ae */
[----:B------:R-:W-:Y:S01]  /*13950*/  LOP3.LUT R14, R167, 0xff, RZ, 0xc0, !PT ;  /* 0x000000ffa70e7812 */ /* 0x000fe200078ec0ff */
[--C-:B------:R-:W-:Y:S01]  /*13960*/  FFMA.FTZ R193, R24, UR4, -R174.reuse ;  /* 0x0000000418c17c23 */ /* 0x100fe200080108ae */
[--C-:B------:R-:W-:Y:S01]  /*13970*/  FFMA.FTZ R182, R28, UR4, -R174.reuse ;  /* 0x000000041cb67c23 */ /* 0x100fe200080108ae */
[----:B------:R-:W-:Y:S01]  /*13980*/  FFMA.FTZ R179, R29, UR4, -R174 ;  /* 0x000000041db37c23 */ /* 0x000fe200080108ae */
[--C-:B------:R-:W-:Y:S01]  /*13990*/  FFMA.FTZ R190, R18, UR4, -R180.reuse ;  /* 0x0000000412be7c23 */ /* 0x100fe200080108b4 */
[--C-:B------:R-:W-:Y:S01]  /*139a0*/  FFMA.FTZ R191, R19, UR4, -R180.reuse ;  /* 0x0000000413bf7c23 */ /* 0x100fe200080108b4 */
[--C-:B------:R-:W-:Y:S01]  /*139b0*/  FFMA.FTZ R196, R26, UR4, -R180.reuse ;  /* 0x000000041ac47c23 */ /* 0x100fe200080108b4 */
[--C-:B------:R-:W-:Y:S01]  /*139c0*/  FFMA.FTZ R184, R31, UR4, -R180.reuse ;  /* 0x000000041fb87c23 */ /* 0x100fe200080108b4 */
[----:B------:R-:W-:Y:S01]  /*139d0*/  FFMA.FTZ R181, R34, UR4, -R180 ;  /* 0x0000000422b57c23 */ /* 0x000fe200080108b4 */
[----:B------:R-:W-:Y:S01]  /*139e0*/  FFMA.FTZ R174, R33, UR4, -R174 ;  /* 0x0000000421ae7c23 */ /* 0x000fe200080108ae */
[----:B------:R-:W-:Y:S01]  /*139f0*/  MOV R34, R5 ;  /* 0x0000000500227202 */ /* 0x000fe20000000f00 */
[----:B------:R-:W-:Y:S01]  /*13a00*/  FFMA.FTZ R180, R35, UR4, -R180 ;  /* 0x0000000423b47c23 */ /* 0x000fe200080108b4 */
[----:B------:R-:W-:Y:S01]  /*13a10*/  F2FP.BF16.F32.PACK_AB R173, R30, R7 ;  /* 0x000000071ead723e */ /* 0x000fe200000010ff */
[C---:B------:R-:W-:Y:S01]  /*13a20*/  FMUL.FTZ R8, R6.reuse, R156 ;  /* 0x0000009c06087220 */ /* 0x040fe20000410000 */
[----:B------:R-:W-:Y:S01]  /*13a30*/  MOV R31, R4 ;  /* 0x00000004001f7202 */ /* 0x000fe20000000f00 */
[C---:B---3--:R-:W-:Y:S01]  /*13a40*/  FMUL.FTZ R9, R6.reuse, R157 ;  /* 0x0000009d06097220 */ /* 0x048fe20000410000 */
        /* <DEDUP_REMOVED lines=59> */
[----:B------:R-:W-:Y:S01]  /*13e00*/  PRMT R172, R173, 0x7632, R172 ;  /* 0x00007632adac7816 */ /* 0x000fe200000000ac */
[----:B------:R-:W-:Y:S01]  /*13e10*/  IMAD.MOV.U32 R148, RZ, RZ, R244 ;  /* 0x000000ffff947224 */ /* 0x000fe200078e00f4 */
[----:B------:R-:W-:Y:S01]  /*13e20*/  MOV R140, R164 ;  /* 0x000000a4008c7202 */ /* 0x000fe20000000f00 */
[----:B------:R-:W3:Y:S01]  /*13e30*/  MUFU.EX2 R0, R0 ;  /* 0x0000000000007308 */ /* 0x000ee20000000800 */
[----:B------:R-:W-:Y:S01]  /*13e40*/  PRMT R137, R167, 0x7632, R137 ;  /* 0x00007632a7897816 */ /* 0x000fe20000000089 */
[----:B------:R-:W-:Y:S01]  /*13e50*/  IMAD.MOV.U32 R26, RZ, RZ, R176 ;  /* 0x000000ffff1a7224 */ /* 0x000fe200078e00b0 */
[----:B------:R-:W-:Y:S01]  /*13e60*/  PRMT R164, R173, 0x5410, R172 ;  /* 0x00005410ada47816 */ /* 0x000fe200000000ac */
[----:B------:R-:W-:Y:S01]  /*13e70*/  @!P0 HFMA2.BF16_V2 R237, -RZ.H0_H0, RZ.H0_H0, -R172.H0_H0 ;  /* 0x200000ffffed8231 */ /* 0x000fe200003409ac */
[----:B------:R-:W-:Y:S05]  /*13e80*/  LOP3.LUT R244, R165, 0xff, RZ, 0xc0, !PT ;  /* 0x000000ffa5f47812 */ /* 0x000fea00078ec0ff */
[----:B------:R-:W-:Y:S01]  /*13e90*/  MUFU.EX2 R197, R197 ;  /* 0x000000c500c57308 */ /* 0x000fe20000000800 */
[----:B------:R-:W-:Y:S02]  /*13ea0*/  SHF.R.U32.HI R136, RZ, 0x18, R167 ;  /* 0x00000018ff887819 */ /* 0x000fe400000116a7 */
[----:B------:R-:W-:Y:S07]  /*13eb0*/  LOP3.LUT R137, R137, 0xff, RZ, 0xc0, !PT ;  /* 0x000000ff89897812 */ /* 0x000fee00078ec0ff */
[----:B------:R-:W-:Y:S01]  /*13ec0*/  MUFU.EX2 R193, R193 ;  /* 0x000000c100c17308 */ /* 0x000fe20000000800 */
[----:B----4-:R-:W-:Y:S02]  /*13ed0*/  F2FP.BF16.F32.PACK_AB R153, R246, R207 ;  /* 0x000000cff699723e */ /* 0x010fe400000010ff */
[----:B------:R-:W-:Y:S01]  /*13ee0*/  F2FP.BF16.F32.PACK_AB R161, R23, R27 ;  /* 0x0000001b17a1723e */ /* 0x000fe200000010ff */
[C---:B---3--:R-:W-:Y:S01]  /*13ef0*/  FMUL.FTZ R11, R0.reuse, R159 ;  /* 0x0000009f000b7220 */ /* 0x048fe20000410000 */
[----:B------:R-:W-:Y:S01]  /*13f00*/  F2FP.BF16.F32.PACK_AB R145, R31, R34 ;  /* 0x000000221f91723e */ /* 0x000fe200000010ff */
[C---:B------:R-:W-:Y:S01]  /*13f10*/  FMUL.FTZ R18, R0.reuse, R150 ;  /* 0x0000009600127220 */ /* 0x040fe20000410000 */
[----:B------:R-:W-:Y:S01]  /*13f20*/  PRMT R160, R161, 0x7632, R160 ;  /* 0x00007632a1a07816 */ /* 0x000fe200000000a0 */
        /* <DEDUP_REMOVED lines=9> */
[----:B------:R-:W-:Y:S01]  /*13fc0*/  MOV R176, R252 ;  /* 0x000000fc00b07202 */ /* 0x000fe20000000f00 */
[----:B------:R-:W-:Y:S01]  /*13fd0*/  FMUL.FTZ R43, R0, R43 ;  /* 0x0000002b002b7220 */ /* 0x000fe20000410000 */
[----:B------:R-:W-:Y:S01]  /*13fe0*/  ISETP.LE.U32.AND P6, PT, R14, UR11, PT ;  /* 0x0000000b0e007c0c */ /* 0x000fe2000bfc3070 */
[C---:B------:R-:W-:Y:S01]  /*13ff0*/  FMUL.FTZ R46, R0.reuse, R46 ;  /* 0x0000002e002e7220 */ /* 0x040fe20000410000 */
[----:B------:R-:W-:Y:S01]  /*14000*/  ISETP.GT.U32.AND P3, PT, R177, UR11, PT ;  /* 0x0000000bb1007c0c */ /* 0x000fe2000bf64070 */
        /* <DEDUP_REMOVED lines=27> */
[----:B------:R-:W-:Y:S01]  /*141c0*/  ISETP.LE.U32.AND P4, PT, R136, UR11, PT ;  /* 0x0000000b88007c0c */ /* 0x000fe2000bf83070 */
[----:B------:R-:W-:Y:S01]  /*141d0*/  @!P6 HFMA2.BF16_V2 R243, -RZ.H0_H0, RZ.H0_H0, -R173.H0_H0 ;  /* 0x200000fffff3e231 */ /* 0x000fe200003409ad */
[----:B------:R-:W-:Y:S01]  /*141e0*/  @!P0 PRMT R172, R237, 0x5410, RZ ;  /* 0x00005410edac8816 */ /* 0x000fe200000000ff */
[C---:B------:R-:W-:Y:S01]  /*141f0*/  FMUL.FTZ R102, R0.reuse, R102 ;  /* 0x0000006600667220 */ /* 0x040fe20000410000 */
[C---:B------:R-:W-:Y:S01]  /*14200*/  FMUL.FTZ R103, R0.reuse, R103 ;  /* 0x0000006700677220 */ /* 0x040fe20000410000 */
[C---:B------:R-:W-:Y:S01]  /*14210*/  FMUL.FTZ R106, R0.reuse, R106 ;  /* 0x0000006a006a7220 */ /* 0x040fe20000410000 */
[----:B------:R-:W-:Y:S01]  /*14220*/  @!P6 PRMT R173, R243, 0x5410, RZ ;  /* 0x00005410f3ade816 */ /* 0x000fe200000000ff */
        /* <DEDUP_REMOVED lines=10> */
[----:B------:R-:W-:Y:S02]  /*142d0*/  @!P4 HFMA2.BF16_V2 R235, -RZ.H0_H0, RZ.H0_H0, -R144.H0_H0 ;  /* 0x200000ffffebc231 */ /* 0x000fe40000340990 */
[C---:B------:R-:W-:Y:S01]  /*142e0*/  FMUL.FTZ R118, R0.reuse, R118 ;  /* 0x0000007600767220 */ /* 0x040fe20000410000 */
[----:B------:R-:W-:Y:S02]  /*142f0*/  @P3 HFMA2.BF16_V2 R225, -RZ.H0_H0, RZ.H0_H0, -R153.H0_H0 ;  /* 0x200000ffffe13231 */ /* 0x000fe40000340999 */
[C---:B------:R-:W-:Y:S01]  /*14300*/  FMUL.FTZ R119, R0.reuse, R119 ;  /* 0x0000007700777220 */ /* 0x040fe20000410000 */
[----:B------:R-:W-:Y:S01]  /*14310*/  @!P6 HFMA2.BF16_V2 R236, -RZ.H0_H0, RZ.H0_H0, -R145.H0_H0 ;  /* 0x200000ffffece231 */ /* 0x000fe20000340991 */
[----:B------:R-:W-:Y:S01]  /*14320*/  @!P4 PRMT R144, R235, 0x5410, RZ ;  /* 0x00005410eb90c816 */ /* 0x000fe200000000ff */
[C---:B------:R-:W-:Y:S01]  /*14330*/  FMUL.FTZ R122, R0.reuse, R122 ;  /* 0x0000007a007a7220 */ /* 0x040fe20000410000 */
[----:B------:R-:W-:Y:S01]  /*14340*/  @P3 PRMT R153, R225, 0x5410, RZ ;  /* 0x00005410e1993816 */ /* 0x000fe200000000ff */
[----:B------:R-:W-:Y:S01]  /*14350*/  FMUL.FTZ R123, R0, R123 ;  /* 0x0000007b007b7220 */ /* 0x000fe20000410000 */
[----:B------:R-:W-:Y:S01]  /*14360*/  @!P6 PRMT R145, R236, 0x5410, RZ ;  /* 0x00005410ec91e816 */ /* 0x000fe200000000ff */
[----:B------:R-:W-:Y:S01]  /*14370*/  MUFU.EX2 R195, R195 ;  /* 0x000000c300c37308 */ /* 0x000fe20000000800 */
[----:B------:R-:W-:Y:S09]  /*14380*/  ISETP.GT.U32.AND P6, PT, R199, UR11, PT ;  /* 0x0000000bc7007c0c */ /* 0x000ff2000bfc4070 */
[----:B------:R-:W-:Y:S10]  /*14390*/  MUFU.EX2 R201, R201 ;  /* 0x000000c900c97308 */ /* 0x000ff40000000800 */
[----:B------:R-:W-:Y:S01]  /*143a0*/  MUFU.EX2 R182, R182 ;  /* 0x000000b600b67308 */ /* 0x000fe20000000800 */
[----:B------:R-:W-:Y:S02]  /*143b0*/  @P6 HFMA2.BF16_V2 R230, -RZ.H0_H0, RZ.H0_H0, -R160.H0_H0 ;  /* 0x200000ffffe66231 */ /* 0x000fe400003409a0 */
[----:B------:R-:W-:Y:S01]  /*143c0*/  FFMA.FTZ R35, R6, R10, R7 ;  /* 0x0000000a06237223 */ /* 0x000fe20000010007 */
[----:B------:R-:W-:Y:S01]  /*143d0*/  PRMT R6, R14, 0x5410, R166 ;  /* 0x000054100e067816 */ /* 0x000fe200000000a6 */
[----:B------:R-:W-:Y:S01]  /*143e0*/  FMUL.FTZ R14, R0, R154 ;  /* 0x0000009a000e7220 */ /* 0x000fe20000410000 */
[----:B------:R-:W-:Y:S02]  /*143f0*/  PRMT R7, R177, 0x5410, R202 ;  /* 0x00005410b1077816 */ /* 0x000fe400000000ca */
[----:B------:R-:W-:Y:S01]  /*14400*/  PRMT R10, R137, 0x5410, R136 ;  /* 0x00005410890a7816 */ /* 0x000fe20000000088 */
[----:B--2---:R-:W-:Y:S01]  /*14410*/  @P1 VIADD R176, R132, 0xffffffc0 ;  /* 0xffffffc084b01836 */ /* 0x004fe20000000000 */
[--C-:B------:R-:W-:Y:S02]  /*14420*/  HSET2.LE.AND R6, R6, R245.reuse, PT ;  /* 0x000000f506067233 */ /* 0x100fe40003803000 */
[----:B------:R-:W-:Y:S01]  /*14430*/  PRMT R166, R161, 0x5410, R160 ;  /* 0x00005410a1a67816 */ /* 0x000fe200000000a0 */
[----:B------:R-:W-:Y:S01]  /*14440*/  IMAD.IADD R177, R200, 0x1, R176 ;  /* 0x00000001c8b17824 */ /* 0x000fe200078e02b0 */
[--C-:B------:R-:W-:Y:S02]  /*14450*/  HSET2.LE.AND R10, R10, R245.reuse, PT ;  /* 0x000000f50a0a7233 */ /* 0x100fe40003803000 */
[----:B------:R-:W-:Y:S02]  /*14460*/  LOP3.LUT R164, R164, R6, RZ, 0xc0, !PT ;  /* 0x00000006a4a47212 */ /* 0x000fe400078ec0ff */
[----:B------:R-:W-:Y:S02]  /*14470*/  LOP3.LUT R6, R7, 0xff00ff, RZ, 0xc0, !PT ;  /* 0x00ff00ff07067812 */ /* 0x000fe400078ec0ff */
[----:B------:R-:W-:Y:S02]  /*14480*/  PRMT R7, R244, 0x5410, R199 ;  /* 0x00005410f4077816 */ /* 0x000fe400000000c7 */
[----:B------:R-:W-:Y:S01]  /*14490*/  LOP3.LUT R165, R165, R10, RZ, 0xc0, !PT ;  /* 0x0000000aa5a57212 */ /* 0x000fe200078ec0ff */
[----:B------:R-:W-:Y:S01]  /*144a0*/  FMUL.FTZ R10, R0, R158 ;  /* 0x0000009e000a7220 */ /* 0x000fe20000410000 */
[--C-:B------:R-:W-:Y:S01]  /*144b0*/  HSET2.LE.AND R6, R6, R245.reuse, PT ;  /* 0x000000f506067233 */ /* 0x100fe20003803000 */
[----:B------:R-:W2:Y:S01]  /*144c0*/  LDSM.16.MT88.4 R156, [R203+0x18000] ;  /* 0x01800000cb9c783b */ /* 0x000ea20000004200 */
[----:B------:R-:W-:Y:S02]  /*144d0*/  HSET2.LE.AND R7, R7, R245, PT ;  /* 0x000000f507077233 */ /* 0x000fe40003803000 */
[----:B------:R-:W-:Y:S02]  /*144e0*/  @P6 PRMT R160, R230, 0x5410, RZ ;  /* 0x00005410e6a06816 */ /* 0x000fe400000000ff */
[----:B------:R-:W-:Y:S01]  /*144f0*/  LOP3.LUT R167, R167, R6, RZ, 0xc0, !PT ;  /* 0x00000006a7a77212 */ /* 0x000fe200078ec0ff */
[----:B------:R-:W-:Y:S01]  /*14500*/  FMUL.FTZ R6, R0, R162 ;  /* 0x000000a200067220 */ /* 0x000fe20000410000 */
[----:B------:R-:W-:Y:S01]  /*14510*/  LOP3.LUT R166, R166, R7, RZ, 0xc0, !PT ;  /* 0x00000007a6a67212 */ /* 0x000fe200078ec0ff */
[C---:B------:R-:W-:Y:S01]  /*14520*/  FMUL.FTZ R7, R0.reuse, R163 ;  /* 0x000000a300077220 */ /* 0x040fe20000410000 */
[----:B------:R-:W-:Y:S01]  /*14530*/  IMAD.MOV.U32 R163, RZ, RZ, R149 ;  /* 0x000000ffffa37224 */ /* 0x000fe200078e0095 */
[----:B------:R-:W-:Y:S05]  /*14540*/  MOV R162, R141 ;  /* 0x0000008d00a27202 */ /* 0x000fea0000000f00 */
[C---:B-1----:R-:W-:Y:S01]  /*14550*/  HMMA.16816.F32.BF16 R4, R164.reuse, R168, R4 ;  /* 0x000000a8a404723c */ /* 0x042fe20000041804 */
[----:B------:R-:W-:Y:S04]  /*14560*/  MUFU.EX2 R163, R163 ;  /* 0x000000a300a37308 */ /* 0x000fe80000000800 */
[----:B------:R-:W-:Y:S01]  /*14570*/  MOV R169, R148 ;  /* 0x0000009400a97202 */ /* 0x000fe20000000f00 */
[----:B------:R-:W-:Y:S01]  /*14580*/  IMAD.MOV.U32 R168, RZ, RZ, R23 ;  /* 0x000000ffffa87224 */ /* 0x000fe200078e0017 */
[----:B------:R-:W1:Y:S01]  /*14590*/  LDSM.16.MT88.4 R148, [R176] ;  /* 0x00000000b094783b */ /* 0x000e620000004200 */
[C---:B------:R-:W-:Y:S03]  /*145a0*/  HMMA.16816.F32.BF16 R8, R164.reuse, R170, R8 ;  /* 0x000000aaa408723c */ /* 0x040fe60000041808 */
[----:B------:R-:W-:Y:S01]  /*145b0*/  MOV R170, R22 ;  /* 0x0000001600aa7202 */ /* 0x000fe20000000f00 */
[C---:B------:R-:W-:Y:S01]  /*145c0*/  FMUL.FTZ R22, R0.reuse, R146 ;  /* 0x0000009200167220 */ /* 0x040fe20000410000 */
[----:B------:R-:W-:Y:S01]  /*145d0*/  MOV R146, R30 ;  /* 0x0000001e00927202 */ /* 0x000fe20000000f00 */
[C---:B------:R-:W-:Y:S01]  /*145e0*/  FMUL.FTZ R30, R0.reuse, R138 ;  /* 0x0000008a001e7220 */ /* 0x040fe20000410000 */
[C---:B------:R-:W-:Y:S01]  /*145f0*/  FMUL.FTZ R23, R0.reuse, R147 ;  /* 0x0000009300177220 */ /* 0x040fe20000410000 */
[----:B------:R-:W3:Y:S01]  /*14600*/  LDL.LU R138, [R1+0x3c] ;  /* 0x00003c00018a7983 */ /* 0x000ee20000300800 */
[----:B------:R-:W-:Y:S02]  /*14610*/  IMAD.MOV.U32 R147, RZ, RZ, R27 ;  /* 0x000000ffff937224 */ /* 0x000fe400078e001b */
[C---:B------:R-:W-:Y:S01]  /*14620*/  FMUL.FTZ R27, R0.reuse, R143 ;  /* 0x0000008f001b7220 */ /* 0x040fe20000410000 */
[----:B------:R-:W-:Y:S01]  /*14630*/  MOV R171, R26 ;  /* 0x0000001a00ab7202 */ /* 0x000fe20000000f00 */
[C---:B------:R-:W-:Y:S01]  /*14640*/  FMUL.FTZ R26, R0.reuse, R142 ;  /* 0x0000008e001a7220 */ /* 0x040fe20000410000 */
[C---:B--2---:R-:W-:Y:S04]  /*14650*/  HMMA.16816.F32.BF16 R12, R164.reuse, R156, R12 ;  /* 0x0000009ca40c723c */ /* 0x044fe8000004180c */
[----:B------:R-:W-:Y:S04]  /*14660*/  MUFU.EX2 R171, R171 ;  /* 0x000000ab00ab7308 */ /* 0x000fe80000000800 */
[C---:B------:R-:W-:Y:S03]  /*14670*/  HMMA.16816.F32.BF16 R16, R164.reuse, R158, R16 ;  /* 0x0000009ea410723c */ /* 0x040fe60000041810 */
[----:B------:R-:W-:Y:S04]  /*14680*/  PRMT R159, R189, 0x7632, R159 ;  /* 0x00007632bd9f7816 */ /* 0x000fe8000000009f */
[----:B------:R-:W-:Y:S01]  /*14690*/  LOP3.LUT R159, R159, 0xff, RZ, 0xc0, !PT ;  /* 0x000000ff9f9f7812 */ /* 0x000fe200078ec0ff */
[C---:B-1----:R-:W-:Y:S08]  /*146a0*/  HMMA.16816.F32.BF16 R20, R164.reuse, R148, R20 ;  /* 0x00000094a414723c */ /* 0x042ff00000041814 */
[C---:B------:R-:W-:Y:S03]  /*146b0*/  HMMA.16816.F32.BF16 R24, R164.reuse, R150, R24 ;  /* 0x00000096a418723c */ /* 0x040fe60000041818 */
[----:B------:R-:W-:Y:S01]  /*146c0*/  MOV R151, R140 ;  /* 0x0000008c00977202 */ /* 0x000fe20000000f00 */
[----:B------:R-:W-:Y:S01]  /*146d0*/  IMAD.MOV.U32 R150, RZ, RZ, R31 ;  /* 0x000000ffff967224 */ /* 0x000fe200078e001f */
[----:B------:R-:W1:Y:S01]  /*146e0*/  LDSM.16.MT88.4 R140, [R177] ;  /* 0x00000000b18c783b */ /* 0x000e620000004200 */
[C---:B------:R-:W-:Y:S01]  /*146f0*/  FMUL.FTZ R31, R0.reuse, R139 ;  /* 0x0000008b001f7220 */ /* 0x040fe20000410000 */
[----:B------:R-:W-:Y:S01]  /*14700*/  MOV R139, R34 ;  /* 0x00000022008b7202 */ /* 0x000fe20000000f00 */
[C---:B------:R-:W-:Y:S05]  /*14710*/  FMUL.FTZ R34, R0.reuse, R134 ;  /* 0x0000008600227220 */ /* 0x040fea0000410000 */
[C---:B-1----:R-:W-:Y:S01]  /*14720*/  HMMA.16816.F32.BF16 R28, R164.reuse, R140, R28 ;  /* 0x0000008ca41c723c */ /* 0x042fe2000004181c */
[----:B------:R-:W-:Y:S02]  /*14730*/  MUFU.EX2 R140, R170 ;  /* 0x000000aa008c7308 */ /* 0x000fe40000000800 */
[----:B------:R-:W-:Y:S02]  /*14740*/  IMAD.MOV.U32 R141, RZ, RZ, R35 ;  /* 0x000000ffff8d7224 */ /* 0x000fe400078e0023 */
[----:B------:R-:W-:Y:S06]  /*14750*/  FMUL.FTZ R35, R0, R135 ;  /* 0x0000008700237220 */ /* 0x000fec0000410000 */
[----:B------:R-:W1:Y:S01]  /*14760*/  MUFU.EX2 R170, R205 ;  /* 0x000000cd00aa7308 */ /* 0x000e620000000800 */
[----:B------:R-:W2:Y:S01]  /*14770*/  LDSM.16.MT88.4 R132, [R204+0x1a000] ;  /* 0x01a00000cc84783b */ /* 0x000ea20000004200 */
[----:B------:R-:W-:Y:S08]  /*14780*/  FADD.FTZ R146, R146, R141 ;  /* 0x0000008d92927221 */ /* 0x000ff00000010000 */
[----:B------:R-:W4:Y:S01]  /*14790*/  MUFU.EX2 R141, R151 ;  /* 0x00000097008d7308 */ /* 0x000f220000000800 */
[C---:B------:R-:W-:Y:S03]  /*147a0*/  HMMA.16816.F32.BF16 R32, R164.reuse, R142, R32 ;  /* 0x0000008ea420723c */ /* 0x040fe60000041820 */
[----:B------:R-:W-:Y:S04]  /*147b0*/  FADD.FTZ R146, R147, R146 ;  /* 0x0000009293927221 */ /* 0x000fe80000010000 */
[----:B------:R-:W-:Y:S01]  /*147c0*/  FADD.FTZ R146, R168, R146 ;  /* 0x00000092a8927221 */ /* 0x000fe20000010000 */
[----:B-1----:R-:W-:Y:S02]  /*147d0*/  F2FP.BF16.F32.PACK_AB R155, R170, R140 ;  /* 0x0000008caa9b723e */ /* 0x002fe400000010ff */
[----:B------:R-:W-:Y:S02]  /*147e0*/  LOP3.LUT R168, R189, 0xffff, RZ, 0xc0, !PT ;  /* 0x0000ffffbda87812 */ /* 0x000fe400078ec0ff */
[----:B----4-:R-:W-:Y:S01]  /*147f0*/  F2FP.BF16.F32.PACK_AB R149, R171, R141 ;  /* 0x0000008dab95723e */ /* 0x010fe200000010ff */
[----:B------:R-:W-:Y:S01]  /*14800*/  FADD.FTZ R146, R141, R146 ;  /* 0x000000928d927221 */ /* 0x000fe20000010000 */
[----:B------:R-:W-:Y:S02]  /*14810*/  LOP3.LUT R151, R189, 0xff, RZ, 0xc0, !PT ;  /* 0x000000ffbd977812 */ /* 0x000fe400078ec0ff */
[----:B------:R-:W-:Y:S01]  /*14820*/  SHF.R.U32.HI R168, RZ, 0x8, R168 ;  /* 0x00000008ffa87819 */ /* 0x000fe200000116a8 */
[----:B------:R-:W-:Y:S01]  /*14830*/  FADD.FTZ R171, R171, R146 ;  /* 0x00000092abab7221 */ /* 0x000fe20000010000 */
[----:B------:R-:W-:Y:S02]  /*14840*/  PRMT R148, R149, 0x7632, R148 ;  /* 0x0000763295947816 */ /* 0x000fe40000000094 */
[----:B------:R-:W-:Y:S02]  /*14850*/  PRMT R154, R155, 0x7632, R154 ;  /* 0x000076329b9a7816 */ /* 0x000fe4000000009a */
[C---:B------:R-:W-:Y:S01]  /*14860*/  ISETP.LE.U32.AND P6, PT, R151.reuse, UR11, PT ;  /* 0x0000000b97007c0c */ /* 0x040fe2000bfc3070 */
[----:B------:R-:W-:Y:S01]  /*14870*/  @!P5 HFMA2.BF16_V2 R217, -RZ.H0_H0, RZ.H0_H0, -R148.H0_H0 ;  /* 0x200000ffffd9d231 */ /* 0x000fe20000340994 */
[C---:B--2---:R-:W-:Y:S11]  /*14880*/  HMMA.16816.F32.BF16 R36, R164.reuse, R132, R36 ;  /* 0x00000084a424723c */ /* 0x044ff60000041824 */
[----:B------:R-:W-:Y:S01]  /*14890*/  @!P6 HFMA2.BF16_V2 R218, -RZ.H0_H0, RZ.H0_H0, -R149.H0_H0 ;  /* 0x200000ffffdae231 */ /* 0x000fe20000340995 */
        /* <DEDUP_REMOVED lines=11> */
[----:B---3--:R-:W-:Y:S01]  /*14950*/  FFMA.FTZ R142, R0, R138, R139 ;  /* 0x0000008a008e7223 */ /* 0x008fe2000001008b */
[----:B------:R-:W-:Y:S05]  /*14960*/  PRMT R0, R151, 0x5410, R168 ;  /* 0x0000541097007816 */ /* 0x000fea00000000a8 */
[----:B------:R-:W-:Y:S01]  /*14970*/  LDSM.16.MT88.4 R136, [R203+0x1e000] ;  /* 0x01e00000cb88783b */ /* 0x000fe20000004200 */
[----:B------:R-:W-:Y:S01]  /*14980*/  LOP3.LUT R168, R188, 0xff, RZ, 0xc0, !PT ;  /* 0x000000ffbca87812 */ /* 0x000fe200078ec0ff */
[----:B------:R-:W-:Y:S02]  /*14990*/  FADD.FTZ R142, R150, R142 ;  /* 0x0000008e968e7221 */ /* 0x000fe40000010000 */
[----:B------:R2:W3:Y:S01]  /*149a0*/  MUFU.EX2 R150, R162 ;  /* 0x000000a200967308 */ /* 0x0004e20000000800 */
[--C-:B------:R-:W-:Y:S01]  /*149b0*/  HSET2.LE.AND R0, R0, R245.reuse, PT ;  /* 0x000000f500007233 */ /* 0x100fe20003803000 */
[----:B------:R-:W-:Y:S02]  /*149c0*/  FADD.FTZ R142, R207, R142 ;  /* 0x0000008ecf8e7221 */ /* 0x000fe40000010000 */
[----:B------:R4:W5:Y:S02]  /*149d0*/  LDL.LU R207, [R1+0x54] ;  /* 0x0000540001cf7983 */ /* 0x0009640000300800 */
[----:B------:R-:W-:Y:S02]  /*149e0*/  FADD.FTZ R142, R246, R142 ;  /* 0x0000008ef68e7221 */ /* 0x000fe40000010000 */
[----:B------:R4:W5:Y:S01]  /*149f0*/  LDL.LU R205, [R1+0x50] ;  /* 0x0000500001cd7983 */ /* 0x0009620000300800 */
[----:B------:R-:W4:Y:S03]  /*14a00*/  LDC R246, c[0x0][0x448] ;  /* 0x00011200fff67b82 */ /* 0x000f260000000800 */
[----:B------:R-:W4:Y:S01]  /*14a10*/  LDL.LU R143, [R1+0x38] ;  /* 0x00003800018f7983 */ /* 0x000f220000300800 */
[----:B--2---:R-:W-:Y:S03]  /*14a20*/  SHF.R.U32.HI R162, RZ, 0x18, R189 ;  /* 0x00000018ffa27819 */ /* 0x004fe600000116bd */
[----:B------:R-:W2:Y:S01]  /*14a30*/  LDL.LU R147, [R1+0x34] ;  /* 0x0000340001937983 */ /* 0x000ea20000300800 */
[----:B---3--:R-:W-:Y:S01]  /*14a40*/  F2FP.BF16.F32.PACK_AB R157, R150, R163 ;  /* 0x000000a3969d723e */ /* 0x008fe200000010ff */
[----:B------:R-:W-:Y:S01]  /*14a50*/  FADD.FTZ R163, R163, R171 ;  /* 0x000000aba3a37221 */ /* 0x000fe20000010000 */
[----:B------:R-:W-:Y:S01]  /*14a60*/  ISETP.LE.U32.AND P3, PT, R162, UR11, PT ;  /* 0x0000000ba2007c0c */ /* 0x000fe2000bf63070 */
[C---:B-1----:R-:W-:Y:S03]  /*14a70*/  HMMA.16816.F32.BF16 R68, R164.reuse, R132, R68 ;  /* 0x00000084a444723c */ /* 0x042fe60000041844 */
[----:B------:R-:W-:Y:S01]  /*14a80*/  FADD.FTZ R150, R150, R163 ;  /* 0x000000a396967221 */ /* 0x000fe20000010000 */
[----:B------:R-:W-:Y:S04]  /*14a90*/  PRMT R156, R157, 0x7632, R156 ;  /* 0x000076329d9c7816 */ /* 0x000fe8000000009c */
[C---:B------:R-:W-:Y:S01]  /*14aa0*/  HMMA.16816.F32.BF16 R72, R164.reuse, R134, R72 ;  /* 0x00000086a448723c */ /* 0x040fe20000041848 */
[----:B------:R-:W1:Y:S03]  /*14ab0*/  LDSM.16.MT88.4 R132, [R203+0x1c000] ;  /* 0x01c00000cb84783b */ /* 0x000e660000004200 */
[----:B------:R-:W-:Y:S02]  /*14ac0*/  @!P3 HFMA2.BF16_V2 R215, -RZ.H0_H0, RZ.H0_H0, -R154.H0_H0 ;  /* 0x200000ffffd7b231 */ /* 0x000fe4000034099a */
[----:B----4-:R-:W-:Y:S02]  /*14ad0*/  IMAD.SHL.U32 R246, R246, 0x8, RZ ;  /* 0x00000008f6f67824 */ /* 0x010fe400078e00ff */
        /* <DEDUP_REMOVED lines=15> */
[C---:B-1----:R-:W-:Y:S03]  /*14bd0*/  HMMA.16816.F32.BF16 R116, R164.reuse, R132, R116 ;  /* 0x00000084a474723c */ /* 0x042fe60000041874 */
[----:B------:R-:W-:Y:S02]  /*14be0*/  PRMT R132, R149, 0x5410, R148 ;  /* 0x0000541095847816 */ /* 0x000fe40000000094 */
[----:B------:R-:W-:Y:S02]  /*14bf0*/  @!P6 PRMT R149, R218, 0x5410, RZ ;  /* 0x00005410da95e816 */ /* 0x000fe400000000ff */
[----:B------:R-:W-:Y:S01]  /*14c00*/  LOP3.LUT R132, R132, R0, RZ, 0xc0, !PT ;  /* 0x0000000084847212 */ /* 0x000fe200078ec0ff */
[C---:B------:R-:W-:Y:S03]  /*14c10*/  HMMA.16816.F32.BF16 R120, R164.reuse, R134, R120 ;  /* 0x00000086a478723c */ /* 0x040fe60000041878 */
[----:B------:R-:W-:Y:S01]  /*14c20*/  FADD.FTZ R135, R140, R142 ;  /* 0x0000008e8c877221 */ /* 0x000fe20000010000 */
[----:B------:R-:W-:Y:S02]  /*14c30*/  PRMT R0, R159, 0x5410, R162 ;  /* 0x000054109f007816 */ /* 0x000fe400000000a2 */
[----:B------:R-:W-:Y:S01]  /*14c40*/  PRMT R134, R168, 0x5410, R187 ;  /* 0x00005410a8867816 */ /* 0x000fe200000000bb */
[----:B------:R-:W-:Y:S01]  /*14c50*/  FADD.FTZ R170, R170, R135 ;  /* 0x00000087aaaa7221 */ /* 0x000fe20000010000 */
[C---:B---3--:R-:W-:Y:S03]  /*14c60*/  HMMA.16816.F32.BF16 R124, R164.reuse, R136, R124 ;  /* 0x00000088a47c723c */ /* 0x048fe6000004187c */
[--C-:B------:R-:W-:Y:S02]  /*14c70*/  HSET2.LE.AND R0, R0, R245.reuse, PT ;  /* 0x000000f500007233 */ /* 0x100fe40003803000 */
[----:B------:R-:W-:Y:S02]  /*14c80*/  PRMT R133, R155, 0x5410, R154 ;  /* 0x000054109b857816 */ /* 0x000fe4000000009a */
[--C-:B------:R-:W-:Y:S01]  /*14c90*/  HSET2.LE.AND R134, R134, R245.reuse, PT ;  /* 0x000000f586867233 */ /* 0x100fe20003803000 */
[----:B------:R-:W-:Y:S01]  /*14ca0*/  HMMA.16816.F32.BF16 R128, R164, R138, R128 ;  /* 0x0000008aa480723c */ /* 0x000fe20000041880 */
[----:B------:R-:W-:Y:S02]  /*14cb0*/  LDSM.16.MT88.4 R136, [R203+0x18800] ;  /* 0x01880000cb88783b */ /* 0x000fe40000004200 */
[----:B------:R-:W-:Y:S02]  /*14cc0*/  LOP3.LUT R133, R133, R0, RZ, 0xc0, !PT ;  /* 0x0000000085857212 */ /* 0x000fe400078ec0ff */
[----:B------:R-:W-:Y:S02]  /*14cd0*/  PRMT R135, R186, 0x5410, R185 ;  /* 0x00005410ba877816 */ /* 0x000fe400000000b9 */
[----:B------:R-:W-:Y:S02]  /*14ce0*/  PRMT R0, R157, 0x5410, R156 ;  /* 0x000054109d007816 */ /* 0x000fe4000000009c */
[----:B------:R-:W-:Y:S02]  /*14cf0*/  LOP3.LUT R135, R135, 0xff00ff, RZ, 0xc0, !PT ;  /* 0x00ff00ff87877812 */ /* 0x000fe400078ec0ff */
[----:B------:R-:W-:Y:S02]  /*14d00*/  LOP3.LUT R134, R0, R134, RZ, 0xc0, !PT ;  /* 0x0000008600867212 */ /* 0x000fe400078ec0ff */
[----:B------:R-:W-:Y:S02]  /*14d10*/  @!P5 PRMT R148, R217, 0x5410, RZ ;  /* 0x00005410d994d816 */ /* 0x000fe400000000ff */
[----:B------:R-:W-:Y:S02]  /*14d20*/  HSET2.LE.AND R135, R135, R245, PT ;  /* 0x000000f587877233 */ /* 0x000fe40003803000 */
[----:B------:R-:W-:Y:S02]  /*14d30*/  @!P3 PRMT R154, R215, 0x5410, RZ ;  /* 0x00005410d79ab816 */ /* 0x000fe400000000ff */
[----:B------:R-:W-:Y:S02]  /*14d40*/  F2FP.BF16.F32.PACK_AB R166, R195, R197 ;  /* 0x000000c5c3a6723e */ /* 0x000fe400000010ff */
[----:B------:R-:W-:Y:S02]  /*14d50*/  ISETP.GT.U32.AND P3, PT, R187, UR11, PT ;  /* 0x0000000bbb007c0c */ /* 0x000fe4000bf64070 */
[----:B------:R-:W-:Y:S01]  /*14d60*/  MOV R188, R143 ;  /* 0x0000008f00bc7202 */ /* 0x000fe20000000f00 */
[----:B------:R-:W-:Y:S01]  /*14d70*/  MUFU.EX2 R187, R183 ;  /* 0x000000b700bb7308 */ /* 0x000fe20000000800 */
[----:B------:R-:W1:Y:S01]  /*14d80*/  LDSM.16.MT88.4 R140, [R204+0x18800] ;  /* 0x01880000cc8c783b */ /* 0x000e620000004200 */
[----:B------:R-:W-:Y:S01]  /*14d90*/  ISETP.GT.U32.AND P6, PT, R186, UR11, PT ;  /* 0x0000000bba007c0c */ /* 0x000fe2000bfc4070 */
[----:B--2---:R-:W-:Y:S01]  /*14da0*/  IMAD.MOV.U32 R189, RZ, RZ, R147 ;  /* 0x000000ffffbd7224 */ /* 0x004fe200078e0093 */
[----:B------:R-:W-:Y:S06]  /*14db0*/  MOV R147, R169 ;  /* 0x000000a900937202 */ /* 0x000fec0000000f00 */
[----:B------:R-:W-:Y:S01]  /*14dc0*/  MUFU.EX2 R186, R184 ;  /* 0x000000b800ba7308 */ /* 0x000fe20000000800 */
[----:B------:R-:W-:Y:S01]  /*14dd0*/  ISETP.GT.U32.AND P5, PT, R185, UR11, PT ;  /* 0x0000000bb9007c0c */ /* 0x000fe2000bfa4070 */
[----:B------:R2:W-:Y:S08]  /*14de0*/  STG.E.U16 desc[UR28][R188.64], R173 ;  /* 0x000000adbc007986 */ /* 0x0005f0000c10151c */
[----:B------:R3:W-:Y:S01]  /*14df0*/  MUFU.EX2 R169, R190 ;  /* 0x000000be00a97308 */ /* 0x0007e20000000800 */
[----:B------:R-:W-:Y:S04]  /*14e00*/  IMAD.WIDE.U32 R164, R147, -0x326172a9, RZ ;  /* 0xcd9e8d5793a47825 */ /* 0x000fe800078e00ff */
[----:B------:R-:W-:Y:S01]  /*14e10*/  @P3 HFMA2.BF16_V2 R214, -RZ.H0_H0, RZ.H0_H0, -R156.H0_H0 ;  /* 0x200000ffffd63231 */ /* 0x000fe2000034099c */
[----:B------:R4:W-:Y:S04]  /*14e20*/  STG.E.U16 desc[UR28][R188.64+0x2], R172 ;  /* 0x000002acbc007986 */ /* 0x0009e8000c10151c */
[----:B------:R-:W2:Y:S01]  /*14e30*/  MUFU.EX2 R185, R179 ;  /* 0x000000b300b97308 */ /* 0x000ea20000000800 */
[----:B------:R-:W-:Y:S02]  /*14e40*/  LOP3.LUT R167, R208, UR8, R165, 0x96, !PT ;  /* 0x00000008d0a77c12 */ /* 0x000fe4000f8e96a5 */
[----:B------:R1:W5:Y:S01]  /*14e50*/  LDL.LU.64 R208, [R1+0x48] ;  /* 0x0000480001d07983 */ /* 0x0003620000300a00 */
[----:B------:R-:W-:Y:S02]  /*14e60*/  @P3 PRMT R156, R214, 0x5410, RZ ;  /* 0x00005410d69c3816 */ /* 0x000fe400000000ff */
[----:B---3--:R-:W-:Y:S02]  /*14e70*/  LEA R190, P0, R246, R188, 0x1 ;  /* 0x000000bcf6be7211 */ /* 0x008fe400078008ff */
[----:B--2---:R-:W-:Y:S01]  /*14e80*/  F2FP.BF16.F32.PACK_AB R179, R185, R182 ;  /* 0x000000b6b9b3723e */ /* 0x004fe200000010ff */
[----:B------:R-:W-:Y:S02]  /*14e90*/  IMAD.MOV.U32 R173, RZ, RZ, R202 ;  /* 0x000000ffffad7224 */ /* 0x000fe400078e00ca */
[----:B------:R2:W3:Y:S03]  /*14ea0*/  MUFU.EX2 R202, R191 ;  /* 0x000000bf00ca7308 */ /* 0x0004e60000000800 */
[----:B------:R-:W-:Y:S01]  /*14eb0*/  ISETP.GT.U32.AND P4, PT, R173, UR11, PT ;  /* 0x0000000bad007c0c */ /* 0x000fe2000bf84070 */
[----:B----4-:R-:W-:Y:S03]  /*14ec0*/  IMAD.WIDE.U32 R172, R198, -0x326172a9, RZ ;  /* 0xcd9e8d57c6ac7825 */ /* 0x010fe600078e00ff */
[----:B------:R-:W-:Y:S02]  /*14ed0*/  PRMT R171, R172, 0x7772, RZ ;  /* 0x00007772acab7816 */ /* 0x000fe400000000ff */
[----:B------:R-:W-:Y:S01]  /*14ee0*/  LOP3.LUT R198, R164, UR7, R173, 0x96, !PT ;  /* 0x00000007a4c67c12 */ /* 0x000fe2000f8e96ad */
[----:B------:R-:W-:Y:S01]  /*14ef0*/  FADD.FTZ R164, R169, R170 ;  /* 0x000000aaa9a47221 */ /* 0x000fe20000010000 */
[----:B------:R-:W-:Y:S01]  /*14f00*/  PRMT R170, R172, 0x7773, RZ ;  /* 0x00007773acaa7816 */ /* 0x000fe200000000ff */
[----:B------:R-:W-:Y:S01]  /*14f10*/  MUFU.EX2 R173, R196 ;  /* 0x000000c400ad7308 */ /* 0x000fe20000000800 */
[----:B--2---:R-:W-:Y:S01]  /*14f20*/  LEA.HI.X.SX32 R191, R246, R189, 0x1, P0 ;  /* 0x000000bdf6bf7211 */ /* 0x004fe200000f0eff */
[C---:B---3--:R-:W-:Y:S01]  /*14f30*/  FADD.FTZ R151, R202.reuse, R164 ;  /* 0x000000a4ca977221 */ /* 0x048fe20000010000 */
[----:B------:R-:W-:Y:S07]  /*14f40*/  F2FP.BF16.F32.PACK_AB R158, R202, R169 ;  /* 0x000000a9ca9e723e */ /* 0x000fee00000010ff */
[----:B------:R-:W-:Y:S01]  /*14f50*/  MUFU.EX2 R196, R194 ;  /* 0x000000c200c47308 */ /* 0x000fe20000000800 */
[----:B------:R-:W-:Y:S01]  /*14f60*/  ISETP.LE.U32.AND P0, PT, R244, UR11, PT ;  /* 0x0000000bf4007c0c */ /* 0x000fe2000bf03070 */
[----:B------:R2:W-:Y:S01]  /*14f70*/  STG.E.U16 desc[UR28][R190.64+0x2], R144 ;  /* 0x00000290be007986 */ /* 0x0005e2000c10151c */
[----:B------:R-:W-:Y:S07]  /*14f80*/  PRMT R0, R158, 0x7632, R0 ;  /* 0x000076329e007816 */ /* 0x000fee0000000000 */
[----:B------:R-:W3:Y:S01]  /*14f90*/  MUFU.EX2 R169, R192 ;  /* 0x000000c000a97308 */ /* 0x000ee20000000800 */
[----:B------:R-:W-:Y:S01]  /*14fa0*/  @P4 HFMA2.BF16_V2 R231, -RZ.H0_H0, RZ.H0_H0, -R152.H0_H0 ;  /* 0x200000ffffe74231 */ /* 0x000fe20000340998 */
[----:B------:R-:W-:Y:S01]  /*14fb0*/  STG.E.U16 desc[UR28][R190.64], R145 ;  /* 0x00000091be007986 */ /* 0x000fe2000c10151c */
[----:B------:R-:W-:Y:S02]  /*14fc0*/  @P6 HFMA2.BF16_V2 R222, -RZ.H0_H0, RZ.H0_H0, -R158.H0_H0 ;  /* 0x200000ffffde6231 */ /* 0x000fe4000034099e */
[----:B------:R-:W-:Y:S01]  /*14fd0*/  @P5 HFMA2.BF16_V2 R229, -RZ.H0_H0, RZ.H0_H0, -R0.H0_H0 ;  /* 0x200000ffffe55231 */ /* 0x000fe20000340900 */
[----:B------:R-:W-:Y:S01]  /*14fe0*/  STG.E.U16 desc[UR28][R188.64+0x12], R160 ;  /* 0x000012a0bc007986 */ /* 0x000fe2000c10151c */
[----:B------:R-:W-:Y:S02]  /*14ff0*/  @P4 PRMT R152, R231, 0x5410, RZ ;  /* 0x00005410e7984816 */ /* 0x000fe400000000ff */
[----:B------:R-:W-:Y:S01]  /*15000*/  ISETP.LE.U32.AND P4, PT, R159, UR11, PT ;  /* 0x0000000b9f007c0c */ /* 0x000fe2000bf83070 */
[----:B------:R-:W-:Y:S01]  /*15010*/  @!P0 HFMA2.BF16_V2 R224, -RZ.H0_H0, RZ.H0_H0, -R161.H0_H0 ;  /* 0x200000ffffe08231 */ /* 0x000fe200003409a1 */
[----:B------:R-:W-:Y:S01]  /*15020*/  PRMT R159, R166, 0x7632, R159 ;  /* 0x00007632a69f7816 */ /* 0x000fe2000000009f */
[----:B------:R-:W4:Y:S01]  /*15030*/  S2R R244, SR_TID.X ;  /* 0x0000000000f47919 */ /* 0x000f220000002100 */
[----:B---3--:R-:W-:Y:S02]  /*15040*/  F2FP.BF16.F32.PACK_AB R165, R169, R193 ;  /* 0x000000c1a9a5723e */ /* 0x008fe400000010ff */
[----:B------:R-:W-:Y:S02]  /*15050*/  @!P0 PRMT R161, R224, 0x5410, RZ ;  /* 0x00005410e0a18816 */ /* 0x000fe400000000ff */
[----:B------:R-:W-:Y:S03]  /*15060*/  PRMT R162, R165, 0x7632, R162 ;  /* 0x00007632a5a27816 */ /* 0x000fe600000000a2 */
[----:B------:R3:W-:Y:S02]  /*15070*/  STG.E.U16 desc[UR28][R188.64+0x10], R161 ;  /* 0x000010a1bc007986 */ /* 0x0007e4000c10151c */
[----:B------:R-:W-:Y:S01]  /*15080*/  @!P4 HFMA2.BF16_V2 R216, -RZ.H0_H0, RZ.H0_H0, -R155.H0_H0 ;  /* 0x200000ffffd8c231 */ /* 0x000fe2000034099b */
[----:B--2---:R-:W-:Y:S01]  /*15090*/  PRMT R144, R158, 0x5410, R0 ;  /* 0x000054109e907816 */ /* 0x004fe20000000000 */
[----:B------:R2:W-:Y:S03]  /*150a0*/  STG.E.U16 desc[UR28][R190.64+0x10], R153 ;  /* 0x00001099be007986 */ /* 0x0005e6000c10151c */
[----:B------:R-:W-:Y:S02]  /*150b0*/  @!P4 PRMT R155, R216, 0x5410, RZ ;  /* 0x00005410d89bc816 */ /* 0x000fe400000000ff */
[----:B------:R-:W-:Y:S01]  /*150c0*/  LOP3.LUT R135, R144, R135, RZ, 0xc0, !PT ;  /* 0x0000008790877212 */ /* 0x000fe200078ec0ff */
[----:B------:R2:W-:Y:S01]  /*150d0*/  STG.E.U16 desc[UR28][R190.64+0x12], R152 ;  /* 0x00001298be007986 */ /* 0x0005e2000c10151c */
[----:B------:R-:W-:Y:S02]  /*150e0*/  ISETP.LE.U32.AND P4, PT, R168, UR11, PT ;  /* 0x0000000ba8007c0c */ /* 0x000fe4000bf83070 */
[----:B------:R-:W-:Y:S01]  /*150f0*/  @P6 PRMT R158, R222, 0x5410, RZ ;  /* 0x00005410de9e6816 */ /* 0x000fe200000000ff */
[----:B------:R-:W-:Y:S01]  /*15100*/  LDSM.16.MT88.4 R144, [R177+0x4800] ;  /* 0x00480000b190783b */ /* 0x000fe20000004200 */
[----:B------:R-:W-:Y:S01]  /*15110*/  @P5 PRMT R0, R229, 0x5410, RZ ;  /* 0x00005410e5005816 */ /* 0x000fe200000000ff */
[C---:B-1----:R-:W-:Y:S06]  /*15120*/  HMMA.16816.F32.BF16 R4, R132.reuse, R140, R4 ;  /* 0x0000008c8404723c */ /* 0x042fec0000041804 */
[----:B------:R-:W-:Y:S02]  /*15130*/  STG.E.U16 desc[UR28][R188.64+0x20], R149 ;  /* 0x00002095bc007986 */ /* 0x000fe4000c10151c */
[C---:B------:R-:W-:Y:S02]  /*15140*/  HMMA.16816.F32.BF16 R8, R132.reuse, R142, R8 ;  /* 0x0000008e8408723c */ /* 0x040fe40000041808 */
[----:B------:R-:W1:Y:S01]  /*15150*/  LDSM.16.MT88.4 R140, [R176+0x800] ;  /* 0x00080000b08c783b */ /* 0x000e620000004200 */
[----:B------:R-:W-:Y:S01]  /*15160*/  @!P4 HFMA2.BF16_V2 R223, -RZ.H0_H0, RZ.H0_H0, -R157.H0_H0 ;  /* 0x200000ffffdfc231 */ /* 0x000fe2000034099d */
[----:B---3--:R-:W3:Y:S01]  /*15170*/  MUFU.EX2 R161, R206 ;  /* 0x000000ce00a17308 */ /* 0x008ee20000000800 */
[----:B----4-:R-:W-:Y:S03]  /*15180*/  SHF.L.U32 R244, R244, 0x5, RZ ;  /* 0x00000005f4f47819 */ /* 0x010fe600000006ff */
[C---:B------:R-:W-:Y:S02]  /*15190*/  HMMA.16816.F32.BF16 R12, R132.reuse, R136, R12 ;  /* 0x00000088840c723c */ /* 0x040fe4000004180c */
[----:B------:R-:W-:Y:S01]  /*151a0*/  STG.E.U16 desc[UR28][R188.64+0x22], R148 ;  /* 0x00002294bc007986 */ /* 0x000fe2000c10151c */
[----:B------:R-:W-:Y:S02]  /*151b0*/  @!P4 PRMT R157, R223, 0x5410, RZ ;  /* 0x00005410df9dc816 */ /* 0x000fe400000000ff */
[----:B--2---:R-:W-:Y:S01]  /*151c0*/  LOP3.LUT R153, R198, 0xffff, RZ, 0xc0, !PT ;  /* 0x0000ffffc6997812 */ /* 0x004fe200078ec0ff */
[----:B------:R-:W-:Y:S02]  /*151d0*/  STG.E.U16 desc[UR28][R190.64+0x20], R155 ;  /* 0x0000209bbe007986 */ /* 0x000fe4000c10151c */
[C---:B------:R-:W-:Y:S02]  /*151e0*/  HMMA.16816.F32.BF16 R16, R132.reuse, R138, R16 ;  /* 0x0000008a8410723c */ /* 0x040fe40000041810 */
[----:B------:R-:W2:Y:S01]  /*151f0*/  LDSM.16.MT88.4 R136, [R177+0x800] ;  /* 0x00080000b188783b */ /* 0x000ea20000004200 */
[----:B---3--:R-:W-:Y:S01]  /*15200*/  FADD.FTZ R194, R161, R151 ;  /* 0x00000097a1c27221 */ /* 0x008fe20000010000 */
[----:B------:R-:W-:Y:S02]  /*15210*/  SHF.R.U32.HI R153, RZ, 0x8, R153 ;  /* 0x00000008ff997819 */ /* 0x000fe40000011699 */
[C---:B------:R-:W-:Y:S01]  /*15220*/  F2FP.BF16.F32.PACK_AB R164, R201.reuse, R161 ;  /* 0x000000a1c9a4723e */ /* 0x040fe200000010ff */
[----:B------:R-:W-:Y:S01]  /*15230*/  FADD.FTZ R194, R201, R194 ;  /* 0x000000c2c9c27221 */ /* 0x000fe20000010000 */
[----:B------:R-:W-:Y:S02]  /*15240*/  F2FP.BF16.F32.PACK_AB R161, R196, R173 ;  /* 0x000000adc4a1723e */ /* 0x000fe400000010ff */
[----:B------:R-:W-:Y:S01]  /*15250*/  STG.E.U16 desc[UR28][R190.64+0x22], R154 ;  /* 0x0000229abe007986 */ /* 0x000fe2000c10151c */
[----:B------:R-:W-:Y:S01]  /*15260*/  FADD.FTZ R173, R173, R194 ;  /* 0x000000c2adad7221 */ /* 0x000fe20000010000 */
[----:B------:R-:W-:Y:S01]  /*15270*/  PRMT R163, R164, 0x7632, R163 ;  /* 0x00007632a4a37816 */ /* 0x000fe200000000a3 */
[----:B------:R-:W3:Y:S01]  /*15280*/  MUFU.EX2 R194, R181 ;  /* 0x000000b500c27308 */ /* 0x000ee20000000800 */
[----:B------:R-:W-:Y:S01]  /*15290*/  STG.E.U16 desc[UR28][R188.64+0x30], R157 ;  /* 0x0000309dbc007986 */ /* 0x000fe2000c10151c */
[----:B------:R-:W-:Y:S01]  /*152a0*/  FADD.FTZ R196, R196, R173 ;  /* 0x000000adc4c47221 */ /* 0x000fe20000010000 */
[----:B------:R-:W-:Y:S02]  /*152b0*/  PRMT R160, R161, 0x7632, R160 ;  /* 0x00007632a1a07816 */ /* 0x000fe400000000a0 */
[----:B------:R-:W-:Y:S01]  /*152c0*/  STG.E.U16 desc[UR28][R188.64+0x32], R156 ;  /* 0x0000329cbc007986 */ /* 0x000fe2000c10151c */
[----:B------:R-:W-:Y:S01]  /*152d0*/  FADD.FTZ R196, R187, R196 ;  /* 0x000000c4bbc47221 */ /* 0x000fe20000010000 */
[----:B------:R-:W-:Y:S02]  /*152e0*/  PRMT R152, R161, 0x5410, R160 ;  /* 0x00005410a1987816 */ /* 0x000fe400000000a0 */
[----:B------:R-:W-:Y:S01]  /*152f0*/  STG.E.U16 desc[UR28][R190.64+0x30], R158 ;  /* 0x0000309ebe007986 */ /* 0x000fe2000c10151c */
[----:B------:R-:W-:Y:S01]  /*15300*/  FADD.FTZ R196, R186, R196 ;  /* 0x000000c4bac47221 */ /* 0x000fe20000010000 */
[C---:B-1----:R-:W-:Y:S02]  /*15310*/  HMMA.16816.F32.BF16 R20, R132.reuse, R140, R20 ;  /* 0x0000008c8414723c */ /* 0x042fe40000041814 */
[----:B------:R-:W-:Y:S01]  /*15320*/  STG.E.U16 desc[UR28][R190.64+0x32], R0 ;  /* 0x00003200be007986 */ /* 0x000fe2000c10151c */
[----:B---3--:R-:W-:Y:S01]  /*15330*/  FADD.FTZ R196, R194, R196 ;  /* 0x000000c4c2c47221 */ /* 0x008fe20000010000 */
[----:B------:R-:W1:Y:S04]  /*15340*/  S2R R206, SR_TID.X ;  /* 0x0000000000ce7919 */ /* 0x000e680000002100 */
[C---:B------:R-:W-:Y:S01]  /*15350*/  HMMA.16816.F32.BF16 R24, R132.reuse, R142, R24 ;  /* 0x0000008e8418723c */ /* 0x040fe20000041818 */
[----:B------:R-:W3:Y:S07]  /*15360*/  LDSM.16.MT88.4 R140, [R204+0x1a800] ;  /* 0x01a80000cc8c783b */ /* 0x000eee0000004200 */
[C---:B--2---:R-:W-:Y:S08]  /*15370*/  HMMA.16816.F32.BF16 R28, R132.reuse, R136, R28 ;  /* 0x00000088841c723c */ /* 0x044ff0000004181c */
[C---:B------:R-:W-:Y:S01]  /*15380*/  HMMA.16816.F32.BF16 R32, R132.reuse, R138, R32 ;  /* 0x0000008a8420723c */ /* 0x040fe20000041820 */
[----:B------:R-:W2:Y:S02]  /*15390*/  LDSM.16.MT88.4 R136, [R203+0x1a800] ;  /* 0x01a80000cb88783b */ /* 0x000ea40000004200 */
[----:B-1----:R-:W-:Y:S04]  /*153a0*/  SHF.L.U32 R202, R206, 0x6, RZ ;  /* 0x00000006ceca7819 */ /* 0x002fe800000006ff */
[----:B------:R-:W-:Y:S01]  /*153b0*/  LOP3.LUT R201, R202, 0x400, RZ, 0xc0, !PT ;  /* 0x00000400cac97812 */ /* 0x000fe200078ec0ff */
[C---:B---3--:R-:W-:Y:S08]  /*153c0*/  HMMA.16816.F32.BF16 R36, R132.reuse, R140, R36 ;  /* 0x0000008c8424723c */ /* 0x048ff00000041824 */
        /* <DEDUP_REMOVED lines=21> */
[----:B------:R-:W-:Y:S01]  /*15520*/  LOP3.LUT R140, R199, 0xffff, RZ, 0xc0, !PT ;  /* 0x0000ffffc78c7812 */ /* 0x000fe200078ec0ff */
[----:B------:R-:W-:Y:S01]  /*15530*/  IMAD.MOV.U32 R199, RZ, RZ, R172 ;  /* 0x000000ffffc77224 */ /* 0x000fe200078e00ac */
[----:B------:R-:W-:Y:S02]  /*15540*/  PRMT R172, R172, 0x7771, RZ ;  /* 0x00007771acac7816 */ /* 0x000fe400000000ff */
[----:B------:R-:W-:Y:S01]  /*15550*/  ISETP.LE.U32.AND P0, PT, R140, UR11, PT ;  /* 0x0000000b8c007c0c */ /* 0x000fe2000bf03070 */
[C---:B------:R-:W-:Y:S01]  /*15560*/  HMMA.16816.F32.BF16 R92, R132.reuse, R144, R92 ;  /* 0x00000090845c723c */ /* 0x040fe2000004185c */
[----:B------:R-:W1:Y:S02]  /*15570*/  LDSM.16.MT88.4 R140, [R203+0x1e800] ;  /* 0x01e80000cb8c783b */ /* 0x000e640000004200 */
[----:B------:R-:W-:Y:S01]  /*15580*/  ISETP.GT.U32.AND P5, PT, R172, UR11, PT ;  /* 0x0000000bac007c0c */ /* 0x000fe2000bfa4070 */
[----:B------:R-:W-:Y:S01]  /*15590*/  IMAD.MOV.U32 R192, RZ, RZ, R199 ;  /* 0x000000ffffc07224 */ /* 0x000fe200078e00c7 */
[----:B------:R-:W-:Y:S03]  /*155a0*/  LOP3.LUT R199, R198, 0xff, RZ, 0xc0, !PT ;  /* 0x000000ffc6c77812 */ /* 0x000fe600078ec0ff */
[C---:B------:R-:W-:Y:S01]  /*155b0*/  HMMA.16816.F32.BF16 R96, R132.reuse, R146, R96 ;  /* 0x000000928460723c */ /* 0x040fe20000041860 */
[----:B------:R-:W3:Y:S02]  /*155c0*/  LDSM.16.MT88.4 R144, [R176+0x6800] ;  /* 0x00680000b090783b */ /* 0x000ee40000004200 */
[----:B------:R-:W-:Y:S01]  /*155d0*/  LOP3.LUT R192, R192, 0xff, RZ, 0xc0, !PT ;  /* 0x000000ffc0c07812 */ /* 0x000fe200078ec0ff */
[----:B------:R-:W-:Y:S01]  /*155e0*/  @!P0 HFMA2.BF16_V2 R227, -RZ.H0_H0, RZ.H0_H0, -R159.H0_H0 ;  /* 0x200000ffffe38231 */ /* 0x000fe2000034099f */
[----:B------:R-:W-:Y:S03]  /*155f0*/  ISETP.LE.U32.AND P4, PT, R199, UR11, PT ;  /* 0x0000000bc7007c0c */ /* 0x000fe6000bf83070 */
[C---:B--2---:R-:W-:Y:S03]  /*15600*/  HMMA.16816.F32.BF16 R100, R132.reuse, R136, R100 ;  /* 0x000000888464723c */ /* 0x044fe60000041864 */
[----:B------:R-:W-:Y:S05]  /*15610*/  @P5 HFMA2.BF16_V2 R212, -RZ.H0_H0, RZ.H0_H0, -R162.H0_H0 ;  /* 0x200000ffffd45231 */ /* 0x000fea00003409a2 */
[C---:B------:R-:W-:Y:S01]  /*15620*/  HMMA.16816.F32.BF16 R104, R132.reuse, R138, R104 ;  /* 0x0000008a8468723c */ /* 0x040fe20000041868 */
[----:B------:R-:W2:Y:S02]  /*15630*/  LDSM.16.MT88.4 R136, [R177+0x6800] ;  /* 0x00680000b188783b */ /* 0x000ea40000004200 */
[----:B------:R-:W-:Y:S05]  /*15640*/  @!P4 HFMA2.BF16_V2 R228, -RZ.H0_H0, RZ.H0_H0, -R166.H0_H0 ;  /* 0x200000ffffe4c231 */ /* 0x000fea00003409a6 */
[C---:B-1----:R-:W-:Y:S03]  /*15650*/  HMMA.16816.F32.BF16 R108, R132.reuse, R140, R108 ;  /* 0x0000008c846c723c */ /* 0x042fe6000004186c */
[----:B------:R-:W-:Y:S01]  /*15660*/  FADD.FTZ R140, R197, R150 ;  /* 0x00000096c58c7221 */ /* 0x000fe20000010000 */
[----:B------:R-:W-:Y:S01]  /*15670*/  PRMT R197, R198, 0x7632, R197 ;  /* 0x00007632c6c57816 */ /* 0x000fe200000000c5 */
[----:B------:R-:W1:Y:S01]  /*15680*/  LDSM.16.MT88.4 R148, [R204+0x19000] ;  /* 0x01900000cc94783b */ /* 0x000e620000004200 */
[----:B------:R-:W-:Y:S01]  /*15690*/  SHF.R.U32.HI R198, RZ, 0x18, R198 ;  /* 0x00000018ffc67819 */ /* 0x000fe200000116c6 */
[----:B------:R-:W-:Y:S01]  /*156a0*/  FADD.FTZ R195, R195, R140 ;  /* 0x0000008cc3c37221 */ /* 0x000fe20000010000 */
[C---:B------:R-:W-:Y:S03]  /*156b0*/  HMMA.16816.F32.BF16 R112, R132.reuse, R142, R112 ;  /* 0x0000008e8470723c */ /* 0x040fe60000041870 */
[----:B------:R-:W-:Y:S01]  /*156c0*/  PRMT R140, R199, 0x5410, R153 ;  /* 0x00005410c78c7816 */ /* 0x000fe20000000099 */
[----:B------:R-:W-:Y:S01]  /*156d0*/  FADD.FTZ R195, R193, R195 ;  /* 0x000000c3c1c37221 */ /* 0x000fe20000010000 */
[----:B------:R-:W-:Y:S01]  /*156e0*/  PRMT R143, R171, 0x5410, R170 ;  /* 0x00005410ab8f7816 */ /* 0x000fe200000000aa */
[----:B------:R-:W4:Y:S01]  /*156f0*/  MUFU.EX2 R193, R175 ;  /* 0x000000af00c17308 */ /* 0x000f220000000800 */
[----:B------:R-:W-:Y:S01]  /*15700*/  LOP3.LUT R197, R197, 0xff, RZ, 0xc0, !PT ;  /* 0x000000ffc5c57812 */ /* 0x000fe200078ec0ff */
[C---:B---3--:R-:W-:Y:S03]  /*15710*/  HMMA.16816.F32.BF16 R116, R132.reuse, R144, R116 ;  /* 0x000000908474723c */ /* 0x048fe60000041874 */
[----:B------:R-:W-:Y:S02]  /*15720*/  PRMT R141, R197, 0x5410, R198 ;  /* 0x00005410c58d7816 */ /* 0x000fe400000000c6 */
[--C-:B------:R-:W-:Y:S02]  /*15730*/  HSET2.LE.AND R140, R140, R245.reuse, PT ;  /* 0x000000f58c8c7233 */ /* 0x100fe40003803000 */
[----:B------:R-:W-:Y:S01]  /*15740*/  PRMT R142, R166, 0x5410, R159 ;  /* 0x00005410a68e7816 */ /* 0x000fe2000000009f */
[C---:B------:R-:W-:Y:S01]  /*15750*/  HMMA.16816.F32.BF16 R120, R132.reuse, R146, R120 ;  /* 0x000000928478723c */ /* 0x040fe20000041878 */
[----:B------:R-:W3:Y:S02]  /*15760*/  LDSM.16.MT88.4 R144, [R203+0x19000] ;  /* 0x01900000cb90783b */ /* 0x000ee40000004200 */
[----:B------:R-:W-:Y:S02]  /*15770*/  LOP3.LUT R140, R142, R140, RZ, 0xc0, !PT ;  /* 0x0000008c8e8c7212 */ /* 0x000fe400078ec0ff */
[--C-:B------:R-:W-:Y:S02]  /*15780*/  HSET2.LE.AND R141, R141, R245.reuse, PT ;  /* 0x000000f58d8d7233 */ /* 0x100fe40003803000 */
[----:B------:R-:W-:Y:S01]  /*15790*/  PRMT R142, R164, 0x5410, R163 ;  /* 0x00005410a48e7816 */ /* 0x000fe200000000a3 */
[C---:B--2---:R-:W-:Y:S03]  /*157a0*/  HMMA.16816.F32.BF16 R124, R132.reuse, R136, R124 ;  /* 0x00000088847c723c */ /* 0x044fe6000004187c */
[----:B------:R-:W-:Y:S02]  /*157b0*/  LOP3.LUT R141, R142, R141, RZ, 0xc0, !PT ;  /* 0x0000008d8e8d7212 */ /* 0x000fe400078ec0ff */
[----:B------:R-:W-:Y:S02]  /*157c0*/  PRMT R142, R192, 0x5410, R172 ;  /* 0x00005410c08e7816 */ /* 0x000fe400000000ac */
[----:B------:R-:W-:Y:S01]  /*157d0*/  LOP3.LUT R143, R143, 0xff00ff, RZ, 0xc0, !PT ;  /* 0x00ff00ff8f8f7812 */ /* 0x000fe200078ec0ff */
[----:B------:R-:W-:Y:S01]  /*157e0*/  HMMA.16816.F32.BF16 R128, R132, R138, R128 ;  /* 0x0000008a8480723c */ /* 0x000fe20000041880 */
[----:B------:R-:W2:Y:S02]  /*157f0*/  LDSM.16.MT88.4 R132, [R176+0x1000] ;  /* 0x00100000b084783b */ /* 0x000ea40000004200 */
[--C-:B------:R-:W-:Y:S02]  /*15800*/  HSET2.LE.AND R142, R142, R245.reuse, PT ;  /* 0x000000f58e8e7233 */ /* 0x100fe40003803000 */
[----:B------:R-:W-:Y:S02]  /*15810*/  HSET2.LE.AND R143, R143, R245, PT ;  /* 0x000000f58f8f7233 */ /* 0x000fe40003803000 */
[----:B------:R-:W-:Y:S02]  /*15820*/  PRMT R136, R165, 0x5410, R162 ;  /* 0x00005410a5887816 */ /* 0x000fe400000000a2 */
[----:B------:R-:W-:Y:S02]  /*15830*/  @!P4 PRMT R166, R228, 0x5410, RZ ;  /* 0x00005410e4a6c816 */ /* 0x000fe400000000ff */
[----:B------:R-:W-:Y:S02]  /*15840*/  LOP3.LUT R142, R136, R142, RZ, 0xc0, !PT ;  /* 0x0000008e888e7212 */ /* 0x000fe400078ec0ff */
[----:B------:R-:W-:Y:S01]  /*15850*/  LOP3.LUT R143, R152, R143, RZ, 0xc0, !PT ;  /* 0x0000008f988f7212 */ /* 0x000fe200078ec0ff */
[----:B------:R-:W2:Y:S01]  /*15860*/  LDSM.16.MT88.4 R136, [R177+0x1000] ;  /* 0x00100000b188783b */ /* 0x000ea20000004200 */
[----:B------:R-:W-:Y:S02]  /*15870*/  @!P0 PRMT R159, R227, 0x5410, RZ ;  /* 0x00005410e39f8816 */ /* 0x000fe400000000ff */
[----:B------:R-:W-:Y:S02]  /*15880*/  ISETP.GT.U32.AND P4, PT, R171, UR11, PT ;  /* 0x0000000bab007c0c */ /* 0x000fe4000bf84070 */
[----:B------:R-:W-:Y:S01]  /*15890*/  ISETP.GT.U32.AND P0, PT, R170, UR11, PT ;  /* 0x0000000baa007c0c */ /* 0x000fe2000bf04070 */
[C---:B-1----:R-:W-:Y:S02]  /*158a0*/  HMMA.16816.F32.BF16 R4, R140.reuse, R148, R4 ;  /* 0x000000948c04723c */ /* 0x042fe40000041804 */
[----:B------:R-:W1:Y:S03]  /*158b0*/  LDSM.16.MT88.4 R152, [R204+0x1b000] ;  /* 0x01b00000cc98783b */ /* 0x000e660000004200 */
[----:B------:R-:W-:Y:S02]  /*158c0*/  @P5 PRMT R162, R212, 0x5410, RZ ;  /* 0x00005410d4a25816 */ /* 0x000fe400000000ff */
[----:B------:R-:W-:Y:S01]  /*158d0*/  ISETP.LE.U32.AND P3, PT, R198, UR11, PT ;  /* 0x0000000bc6007c0c */ /* 0x000fe2000bf63070 */
[C---:B------:R-:W-:Y:S02]  /*158e0*/  HMMA.16816.F32.BF16 R8, R140.reuse, R150, R8 ;  /* 0x000000968c08723c */ /* 0x040fe40000041808 */
[----:B------:R-:W1:Y:S01]  /*158f0*/  LDSM.16.MT88.4 R148, [R203+0x1b000] ;  /* 0x01b00000cb94783b */ /* 0x000e620000004200 */
[----:B------:R-:W-:Y:S01]  /*15900*/  FADD.FTZ R198, R169, R195 ;  /* 0x000000c3a9c67221 */ /* 0x000fe20000010000 */
[----:B------:R-:W-:Y:S01]  /*15910*/  ISETP.LE.U32.AND P6, PT, R197, UR11, PT ;  /* 0x0000000bc5007c0c */ /* 0x000fe2000bfc3070 */
[----:B------:R4:W2:Y:S01]  /*15920*/  MUFU.EX2 R195, R180 ;  /* 0x000000b400c37308 */ /* 0x0008a20000000800 */
[----:B------:R-:W-:Y:S02]  /*15930*/  @P4 HFMA2.BF16_V2 R220, -RZ.H0_H0, RZ.H0_H0, -R161.H0_H0 ;  /* 0x200000ffffdc4231 */ /* 0x000fe400003409a1 */
[----:B------:R-:W-:Y:S01]  /*15940*/  FADD.FTZ R198, R182, R198 ;  /* 0x000000c6b6c67221 */ /* 0x000fe20000010000 */
[C---:B---3--:R-:W-:Y:S01]  /*15950*/  HMMA.16816.F32.BF16 R12, R140.reuse, R144, R12 ;  /* 0x000000908c0c723c */ /* 0x048fe2000004180c */
[----:B------:R-:W-:Y:S02]  /*15960*/  LDSM.16.MT88.4 R168, [R177+0x1800] ;  /* 0x00180000b1a8783b */ /* 0x000fe40000004200 */
[----:B------:R-:W-:Y:S01]  /*15970*/  @P4 PRMT R161, R220, 0x5410, RZ ;  /* 0x00005410dca14816 */ /* 0x000fe200000000ff */
[----:B------:R-:W-:Y:S02]  /*15980*/  @!P3 HFMA2.BF16_V2 R226, -RZ.H0_H0, RZ.H0_H0, -R163.H0_H0 ;  /* 0x200000ffffe2b231 */ /* 0x000fe400003409a3 */
[----:B------:R-:W-:Y:S01]  /*15990*/  FADD.FTZ R198, R185, R198 ;  /* 0x000000c6b9c67221 */ /* 0x000fe20000010000 */
[----:B------:R-:W-:Y:S01]  /*159a0*/  @P0 HFMA2.BF16_V2 R219, -RZ.H0_H0, RZ.H0_H0, -R160.H0_H0 ;  /* 0x200000ffffdb0231 */ /* 0x000fe200003409a0 */
[C---:B------:R-:W-:Y:S01]  /*159b0*/  HMMA.16816.F32.BF16 R16, R140.reuse, R146, R16 ;  /* 0x000000928c10723c */ /* 0x040fe20000041810 */
[----:B------:R-:W-:Y:S02]  /*159c0*/  LDSM.16.MT88.4 R144, [R177+0x3000] ;  /* 0x00300000b190783b */ /* 0x000fe40000004200 */
[----:B------:R-:W-:Y:S01]  /*159d0*/  @!P3 PRMT R163, R226, 0x5410, RZ ;  /* 0x00005410e2a3b816 */ /* 0x000fe200000000ff */
[----:B------:R-:W-:Y:S01]  /*159e0*/  @!P6 HFMA2.BF16_V2 R221, -RZ.H0_H0, RZ.H0_H0, -R164.H0_H0 ;  /* 0x200000ffffdde231 */ /* 0x000fe200003409a4 */
[----:B------:R-:W-:Y:S01]  /*159f0*/  @P0 PRMT R160, R219, 0x5410, RZ ;  /* 0x00005410dba00816 */ /* 0x000fe200000000ff */
[----:B----4-:R-:W-:Y:S01]  /*15a00*/  FADD.FTZ R198, R193, R198 ;  /* 0x000000c6c1c67221 */ /* 0x010fe20000010000 */
[----:B------:R-:W-:Y:S01]  /*15a10*/  F2FP.BF16.F32.PACK_AB R180, R186, R187 ;  /* 0x000000bbbab4723e */ /* 0x000fe200000010ff */
[C---:B--2---:R-:W-:Y:S01]  /*15a20*/  HMMA.16816.F32.BF16 R20, R140.reuse, R132, R20 ;  /* 0x000000848c14723c */ /* 0x044fe20000041814 */
[----:B------:R-:W-:Y:S02]  /*15a30*/  STG.E.U16 desc[UR28][R188.64+0x40], R166 ;  /* 0x000040a6bc007986 */ /* 0x000fe4000c10151c */
[----:B------:R-:W-:Y:S02]  /*15a40*/  @!P6 PRMT R164, R221, 0x5410, RZ ;  /* 0x00005410dda4e816 */ /* 0x000fe400000000ff */
[----:B------:R-:W-:Y:S01]  /*15a50*/  ISETP.LE.U32.AND P6, PT, R192, UR11, PT ;  /* 0x0000000bc0007c0c */ /* 0x000fe2000bfc3070 */
[----:B------:R-:W-:Y:S01]  /*15a60*/  STG.E.U16 desc[UR28][R188.64+0x42], R159 ;  /* 0x0000429fbc007986 */ /* 0x000fe2000c10151c */
[----:B------:R-:W2:Y:S01]  /*15a70*/  MUFU.EX2 R192, R174 ;  /* 0x000000ae00c07308 */ /* 0x000ea20000000800 */
[C---:B------:R-:W-:Y:S02]  /*15a80*/  HMMA.16816.F32.BF16 R24, R140.reuse, R134, R24 ;  /* 0x000000868c18723c */ /* 0x040fe40000041818 */
[----:B------:R-:W3:Y:S01]  /*15a90*/  LDSM.16.MT88.4 R132, [R176+0x3000] ;  /* 0x00300000b084783b */ /* 0x000ee20000004200 */
[----:B------:R-:W-:Y:S02]  /*15aa0*/  PRMT R0, R180, 0x7632, R0 ;  /* 0x00007632b4007816 */ /* 0x000fe40000000000 */
[----:B------:R-:W-:Y:S03]  /*15ab0*/  F2FP.BF16.F32.PACK_AB R182, R195, R194 ;  /* 0x000000c2c3b6723e */ /* 0x000fe600000010ff */
[C---:B------:R-:W-:Y:S02]  /*15ac0*/  HMMA.16816.F32.BF16 R28, R140.reuse, R136, R28 ;  /* 0x000000888c1c723c */ /* 0x040fe4000004181c */
[----:B------:R-:W-:Y:S01]  /*15ad0*/  LDSM.16.MT88.4 R156, [R204+0x19800] ;  /* 0x01980000cc9c783b */ /* 0x000fe20000004200 */
[----:B------:R-:W-:Y:S01]  /*15ae0*/  @!P6 HFMA2.BF16_V2 R213, -RZ.H0_H0, RZ.H0_H0, -R165.H0_H0 ;  /* 0x200000ffffd5e231 */ /* 0x000fe200003409a5 */
[----:B------:R-:W-:Y:S02]  /*15af0*/  PRMT R181, R182, 0x7632, R181 ;  /* 0x00007632b6b57816 */ /* 0x000fe400000000b5 */
[----:B--2---:R-:W-:Y:S02]  /*15b00*/  F2FP.BF16.F32.PACK_AB R184, R192, R193 ;  /* 0x000000c1c0b8723e */ /* 0x004fe400000010ff */
[C---:B------:R-:W-:Y:S02]  /*15b10*/  HMMA.16816.F32.BF16 R32, R140.reuse, R138, R32 ;  /* 0x0000008a8c20723c */ /* 0x040fe40000041820 */
[----:B------:R-:W2:Y:S01]  /*15b20*/  LDSM.16.MT88.4 R136, [R204+0x1d000] ;  /* 0x01d00000cc88783b */ /* 0x000ea20000004200 */
[----:B------:R-:W-:Y:S02]  /*15b30*/  @!P6 PRMT R165, R213, 0x5410, RZ ;  /* 0x00005410d5a5e816 */ /* 0x000fe400000000ff */
[----:B------:R-:W-:Y:S03]  /*15b40*/  PRMT R183, R184, 0x7632, R183 ;  /* 0x00007632b8b77816 */ /* 0x000fe600000000b7 */
[C---:B-1----:R-:W-:Y:S02]  /*15b50*/  HMMA.16816.F32.BF16 R36, R140.reuse, R152, R36 ;  /* 0x000000988c24723c */ /* 0x042fe40000041824 */
[----:B------:R-:W-:Y:S06]  /*15b60*/  LDSM.16.MT88.4 R172, [R204+0x1b800] ;  /* 0x01b80000ccac783b */ /* 0x000fec0000004200 */
[C---:B------:R-:W-:Y:S02]  /*15b70*/  HMMA.16816.F32.BF16 R40, R140.reuse, R154, R40 ;  /* 0x0000009a8c28723c */ /* 0x040fe40000041828 */
[----:B------:R-:W1:Y:S06]  /*15b80*/  LDSM.16.MT88.4 R152, [R203+0x1d000] ;  /* 0x01d00000cb98783b */ /* 0x000e6c0000004200 */
[C---:B------:R-:W-:Y:S02]  /*15b90*/  HMMA.16816.F32.BF16 R44, R140.reuse, R148, R44 ;  /* 0x000000948c2c723c */ /* 0x040fe4000004182c */
[----:B------:R4:W-:Y:S04]  /*15ba0*/  STG.E.U16 desc[UR28][R190.64+0x42], R163 ;  /* 0x000042a3be007986 */ /* 0x0009e8000c10151c */
[----:B------:R-:W-:Y:S02]  /*15bb0*/  STG.E.U16 desc[UR28][R190.64+0x40], R164 ;  /* 0x000040a4be007986 */ /* 0x000fe4000c10151c */
[C---:B------:R-:W-:Y:S02]  /*15bc0*/  HMMA.16816.F32.BF16 R48, R140.reuse, R150, R48 ;  /* 0x000000968c30723c */ /* 0x040fe40000041830 */
[----:B------:R-:W-:Y:S01]  /*15bd0*/  STG.E.U16 desc[UR28][R188.64+0x50], R165 ;  /* 0x000050a5bc007986 */ /* 0x000fe2000c10151c */
[----:B------:R-:W-:Y:S03]  /*15be0*/  IMAD.WIDE.U32 R150, R167, -0x2daee0ad, RZ ;  /* 0xd2511f53a7967825 */ /* 0x000fe600078e00ff */
[----:B------:R-:W-:Y:S02]  /*15bf0*/  STG.E.U16 desc[UR28][R188.64+0x52], R162 ;  /* 0x000052a2bc007986 */ /* 0x000fe4000c10151c */
[C---:B---3--:R-:W-:Y:S02]  /*15c00*/  HMMA.16816.F32.BF16 R52, R140.reuse, R132, R52 ;  /* 0x000000848c34723c */ /* 0x048fe40000041834 */
[----:B------:R-:W-:Y:S01]  /*15c10*/  STG.E.U16 desc[UR28][R190.64+0x50], R161 ;  /* 0x000050a1be007986 */ /* 0x000fe2000c10151c */
[C---:B------:R-:W-:Y:S02]  /*15c20*/  PRMT R199, R150.reuse, 0x7772, RZ ;  /* 0x0000777296c77816 */ /* 0x040fe400000000ff */
[----:B------:R-:W-:Y:S01]  /*15c30*/  PRMT R197, R150, 0x7773, RZ ;  /* 0x0000777396c57816 */ /* 0x000fe200000000ff */
[----:B------:R-:W-:Y:S02]  /*15c40*/  STG.E.U16 desc[UR28][R190.64+0x52], R160 ;  /* 0x000052a0be007986 */ /* 0x000fe4000c10151c */
[C---:B------:R-:W-:Y:S02]  /*15c50*/  HMMA.16816.F32.BF16 R56, R140.reuse, R134, R56 ;  /* 0x000000868c38723c */ /* 0x040fe40000041838 */
[----:B------:R-:W3:Y:S06]  /*15c60*/  LDSM.16.MT88.4 R132, [R176+0x5000] ;  /* 0x00500000b084783b */ /* 0x000eec0000004200 */
[C---:B------:R-:W-:Y:S08]  /*15c70*/  HMMA.16816.F32.BF16 R60, R140.reuse, R144, R60 ;  /* 0x000000908c3c723c */ /* 0x040ff0000004183c */
[C---:B------:R-:W-:Y:S01]  /*15c80*/  HMMA.16816.F32.BF16 R64, R140.reuse, R146, R64 ;  /* 0x000000928c40723c */ /* 0x040fe20000041840 */
[----:B------:R-:W-:Y:S07]  /*15c90*/  LDSM.16.MT88.4 R144, [R204+0x1f000] ;  /* 0x01f00000cc90783b */ /* 0x000fee0000004200 */
[C---:B--2---:R-:W-:Y:S08]  /*15ca0*/  HMMA.16816.F32.BF16 R68, R140.reuse, R136, R68 ;  /* 0x000000888c44723c */ /* 0x044ff00000041844 */
[C---:B------:R-:W-:Y:S01]  /*15cb0*/  HMMA.16816.F32.BF16 R72, R140.reuse, R138, R72 ;  /* 0x0000008a8c48723c */ /* 0x040fe20000041848 */
[----:B------:R-:W2:Y:S07]  /*15cc0*/  LDSM.16.MT88.4 R136, [R177+0x5000] ;  /* 0x00500000b188783b */ /* 0x000eae0000004200 */
[C---:B-1----:R-:W-:Y:S03]  /*15cd0*/  HMMA.16816.F32.BF16 R76, R140.reuse, R152, R76 ;  /* 0x000000988c4c723c */ /* 0x042fe6000004184c */
[----:B------:R-:W-:Y:S02]  /*15ce0*/  LOP3.LUT R152, R178, UR6, R151, 0x96, !PT ;  /* 0x00000006b2987c12 */ /* 0x000fe4000f8e9697 */
[----:B------:R-:W-:Y:S02]  /*15cf0*/  MOV R153, R150 ;  /* 0x0000009600997202 */ /* 0x000fe40000000f00 */
[----:B------:R-:W-:Y:S01]  /*15d00*/  LOP3.LUT R148, R152, 0xffff, RZ, 0xc0, !PT ;  /* 0x0000ffff98947812 */ /* 0x000fe200078ec0ff */
[C---:B------:R-:W-:Y:S03]  /*15d10*/  HMMA.16816.F32.BF16 R80, R140.reuse, R154, R80 ;  /* 0x0000009a8c50723c */ /* 0x040fe60000041850 */
[----:B------:R-:W-:Y:S02]  /*15d20*/  SHF.R.U32.HI R148, RZ, 0x8, R148 ;  /* 0x00000008ff947819 */ /* 0x000fe40000011694 */
[----:B------:R-:W-:Y:S02]  /*15d30*/  PRMT R155, R150, 0x7771, RZ ;  /* 0x00007771969b7816 */ /* 0x000fe400000000ff */
[----:B----4-:R-:W-:Y:S01]  /*15d40*/  SHF.R.U32.HI R163, RZ, 0x18, R152 ;  /* 0x00000018ffa37819 */ /* 0x010fe20000011698 */
[C---:B---3--:R-:W-:Y:S03]  /*15d50*/  HMMA.16816.F32.BF16 R84, R140.reuse, R132, R84 ;  /* 0x000000848c54723c */ /* 0x048fe60000041854 */
[C---:B------:R-:W-:Y:S04]  /*15d60*/  PRMT R178, R179.reuse, 0x7632, R178 ;  /* 0x00007632b3b27816 */ /* 0x040fe800000000b2 */
[----:B------:R-:W-:Y:S01]  /*15d70*/  PRMT R164, R179, 0x5410, R178 ;  /* 0x00005410b3a47816 */ /* 0x000fe200000000b2 */
[C---:B------:R-:W-:Y:S01]  /*15d80*/  HMMA.16816.F32.BF16 R88, R140.reuse, R134, R88 ;  /* 0x000000868c58723c */ /* 0x040fe20000041858 */
[----:B------:R-:W1:Y:S07]  /*15d90*/  LDSM.16.MT88.4 R132, [R203+0x1f000] ;  /* 0x01f00000cb84783b */ /* 0x000e6e0000004200 */
[C---:B--2---:R-:W-:Y:S03]  /*15da0*/  HMMA.16816.F32.BF16 R92, R140.reuse, R136, R92 ;  /* 0x000000888c5c723c */ /* 0x044fe6000004185c */
[----:B------:R-:W-:Y:S04]  /*15db0*/  LOP3.LUT R136, R148, 0xffff, RZ, 0xc0, !PT ;  /* 0x0000ffff94887812 */ /* 0x000fe800078ec0ff */
[----:B------:R-:W-:Y:S01]  /*15dc0*/  ISETP.LE.U32.AND P3, PT, R136, UR11, PT ;  /* 0x0000000b88007c0c */ /* 0x000fe2000bf63070 */
[C---:B------:R-:W-:Y:S01]  /*15dd0*/  HMMA.16816.F32.BF16 R96, R140.reuse, R138, R96 ;  /* 0x0000008a8c60723c */ /* 0x040fe20000041860 */
[----:B------:R-:W2:Y:S07]  /*15de0*/  LDSM.16.MT88.4 R136, [R176+0x7000] ;  /* 0x00700000b088783b */ /* 0x000eae0000004200 */
[C---:B------:R-:W-:Y:S04]  /*15df0*/  HMMA.16816.F32.BF16 R100, R140.reuse, R144, R100 ;  /* 0x000000908c64723c */ /* 0x040fe80000041864 */
[----:B------:R-:W-:Y:S04]  /*15e00*/  @!P3 HFMA2.BF16_V2 R232, -RZ.H0_H0, RZ.H0_H0, -R178.H0_H0 ;  /* 0x200000ffffe8b231 */ /* 0x000fe800003409b2 */
[C---:B------:R-:W-:Y:S01]  /*15e10*/  HMMA.16816.F32.BF16 R104, R140.reuse, R146, R104 ;  /* 0x000000928c68723c */ /* 0x040fe20000041868 */
[----:B------:R-:W3:Y:S02]  /*15e20*/  LDSM.16.MT88.4 R144, [R177+0x7000] ;  /* 0x00700000b190783b */ /* 0x000ee40000004200 */
[----:B------:R-:W-:Y:S02]  /*15e30*/  @!P3 PRMT R178, R232, 0x5410, RZ ;  /* 0x00005410e8b2b816 */ /* 0x000fe400000000ff */
[----:B------:R-:W-:Y:S03]  /*15e40*/  ISETP.GT.U32.AND P3, PT, R199, UR11, PT ;  /* 0x0000000bc7007c0c */ /* 0x000fe6000bf64070 */
[C---:B-1----:R-:W-:Y:S01]  /*15e50*/  HMMA.16816.F32.BF16 R108, R140.reuse, R132, R108 ;  /* 0x000000848c6c723c */ /* 0x042fe2000004186c */
[----:B------:R-:W-:Y:S02]  /*15e60*/  STG.E.U16 desc[UR28][R188.64+0x62], R178 ;  /* 0x000062b2bc007986 */ /* 0x000fe4000c10151c */
[----:B------:R-:W-:Y:S04]  /*15e70*/  PRMT R132, R152, 0x7632, R132 ;  /* 0x0000763298847816 */ /* 0x000fe80000000084 */
[----:B------:R-:W-:Y:S01]  /*15e80*/  LOP3.LUT R154, R132, 0xff, RZ, 0xc0, !PT ;  /* 0x000000ff849a7812 */ /* 0x000fe200078ec0ff */
[C---:B------:R-:W-:Y:S01]  /*15e90*/  HMMA.16816.F32.BF16 R112, R140.reuse, R134, R112 ;  /* 0x000000868c70723c */ /* 0x040fe20000041870 */
[----:B------:R-:W-:Y:S02]  /*15ea0*/  LDSM.16.MT88.4 R132, [R176+0x1800] ;  /* 0x00180000b084783b */ /* 0x000fe40000004200 */
[----:B------:R-:W-:Y:S05]  /*15eb0*/  @P3 HFMA2.BF16_V2 R238, -RZ.H0_H0, RZ.H0_H0, -R182.H0_H0 ;  /* 0x200000ffffee3231 */ /* 0x000fea00003409b6 */
[C---:B--2---:R-:W-:Y:S03]  /*15ec0*/  HMMA.16816.F32.BF16 R116, R140.reuse, R136, R116 ;  /* 0x000000888c74723c */ /* 0x044fe60000041874 */
[----:B------:R-:W-:Y:S04]  /*15ed0*/  LOP3.LUT R137, R152, 0xff, RZ, 0xc0, !PT ;  /* 0x000000ff98897812 */ /* 0x000fe800078ec0ff */
[----:B------:R-:W-:Y:S01]  /*15ee0*/  PRMT R136, R137, 0x5410, R148 ;  /* 0x0000541089887816 */ /* 0x000fe20000000094 */
[C---:B------:R-:W-:Y:S01]  /*15ef0*/  HMMA.16816.F32.BF16 R120, R140.reuse, R138, R120 ;  /* 0x0000008a8c78723c */ /* 0x040fe20000041878 */
[----:B------:R-:W1:Y:S02]  /*15f00*/  LDSM.16.MT88.4 R148, [R203+0x19800] ;  /* 0x01980000cb94783b */ /* 0x000e640000004200 */
[----:B------:R-:W-:Y:S01]  /*15f10*/  IMAD.MOV.U32 R139, RZ, RZ, R163 ;  /* 0x000000ffff8b7224 */ /* 0x000fe200078e00a3 */
[--C-:B------:R-:W-:Y:S02]  /*15f20*/  HSET2.LE.AND R136, R136, R245.reuse, PT ;  /* 0x000000f588887233 */ /* 0x100fe40003803000 */
[----:B------:R-:W-:Y:S02]  /*15f30*/  LOP3.LUT R138, R153, 0xff, RZ, 0xc0, !PT ;  /* 0x000000ff998a7812 */ /* 0x000fe400078ec0ff */
[C---:B---3--:R-:W-:Y:S03]  /*15f40*/  HMMA.16816.F32.BF16 R124, R140.reuse, R144, R124 ;  /* 0x000000908c7c723c */ /* 0x048fe6000004187c */
[----:B------:R-:W-:Y:S01]  /*15f50*/  PRMT R165, R154, 0x5410, R139 ;  /* 0x000054109aa57816 */ /* 0x000fe2000000008b */
[----:B------:R-:W-:Y:S01]  /*15f60*/  IMAD.MOV.U32 R145, RZ, RZ, R155 ;  /* 0x000000ffff917224 */ /* 0x000fe200078e009b */
[----:B------:R-:W-:Y:S02]  /*15f70*/  LOP3.LUT R164, R164, R136, RZ, 0xc0, !PT ;  /* 0x00000088a4a47212 */ /* 0x000fe400078ec0ff */
[----:B------:R-:W-:Y:S01]  /*15f80*/  PRMT R136, R180, 0x5410, R0 ;  /* 0x00005410b4887816 */ /* 0x000fe20000000000 */
[----:B------:R-:W-:Y:S03]  /*15f90*/  HMMA.16816.F32.BF16 R128, R140, R146, R128 ;  /* 0x000000928c80723c */ /* 0x000fe60000041880 */
[--C-:B------:R-:W-:Y:S02]  /*15fa0*/  HSET2.LE.AND R165, R165, R245.reuse, PT ;  /* 0x000000f5a5a57233 */ /* 0x100fe40003803000 */
[----:B------:R-:W-:Y:S02]  /*15fb0*/  PRMT R166, R138, 0x5410, R145 ;  /* 0x000054108aa67816 */ /* 0x000fe40000000091 */
[----:B------:R-:W-:Y:S02]  /*15fc0*/  MOV R144, R154 ;  /* 0x0000009a00907202 */ /* 0x000fe40000000f00 */
[----:B------:R-:W-:Y:S02]  /*15fd0*/  LOP3.LUT R165, R136, R165, RZ, 0xc0, !PT ;  /* 0x000000a588a57212 */ /* 0x000fe400078ec0ff */
[----:B------:R-:W-:Y:S02]  /*15fe0*/  PRMT R136, R199, 0x5410, R197 ;  /* 0x00005410c7887816 */ /* 0x000fe400000000c5 */
[--C-:B------:R-:W-:Y:S02]  /*15ff0*/  HSET2.LE.AND R166, R166, R245.reuse, PT ;  /* 0x000000f5a6a67233 */ /* 0x100fe40003803000 */
[----:B------:R-:W-:Y:S02]  /*16000*/  LOP3.LUT R167, R136, 0xff00ff, RZ, 0xc0, !PT ;  /* 0x00ff00ff88a77812 */ /* 0x000fe400078ec0ff */
[----:B------:R-:W-:Y:S03]  /*16010*/  PRMT R136, R184, 0x5410, R183 ;  /* 0x00005410b8887816 */ /* 0x000fe600000000b7 */
[----:B------:R-:W-:Y:S02]  /*16020*/  HSET2.LE.AND R167, R167, R245, PT ;  /* 0x000000f5a7a77233 */ /* 0x000fe40003803000 */
[----:B------:R-:W-:Y:S02]  /*16030*/  LOP3.LUT R166, R136, R166, RZ, 0xc0, !PT ;  /* 0x000000a688a67212 */ /* 0x000fe400078ec0ff */
[----:B------:R-:W-:Y:S02]  /*16040*/  PRMT R136, R182, 0x5410, R181 ;  /* 0x00005410b6887816 */ /* 0x000fe400000000b5 */
[----:B------:R-:W-:Y:S02]  /*16050*/  @P3 PRMT R182, R238, 0x5410, RZ ;  /* 0x00005410eeb63816 */ /* 0x000fe400000000ff */
[----:B------:R-:W-:Y:S07]  /*16060*/  LOP3.LUT R167, R136, R167, RZ, 0xc0, !PT ;  /* 0x000000a788a77212 */ /* 0x000fee00078ec0ff */
[C---:B------:R-:W-:Y:S01]  /*16070*/  HMMA.16816.F32.BF16 R160, R164.reuse, R156, R4 ;  /* 0x0000009ca4a0723c */ /* 0x040fe20000041804 */
[----:B------:R-:W2:Y:S07]  /*16080*/  LDSM.16.MT88.4 R4, [R203+0x1b800] ;  /* 0x01b80000cb04783b */ /* 0x000eae0000004200 */
[C---:B------:R-:W-:Y:S01]  /*16090*/  HMMA.16816.F32.BF16 R156, R164.reuse, R158, R8 ;  /* 0x0000009ea49c723c */ /* 0x040fe20000041808 */
[----:B------:R-:W3:Y:S07]  /*160a0*/  LDSM.16.MT88.4 R8, [R176+0x3800] ;  /* 0x00380000b008783b */ /* 0x000eee0000004200 */
[C---:B-1----:R-:W-:Y:S01]  /*160b0*/  HMMA.16816.F32.BF16 R152, R164.reuse, R148, R12 ;  /* 0x00000094a498723c */ /* 0x042fe2000004180c */
[----:B------:R-:W1:Y:S07]  /*160c0*/  LDSM.16.MT88.4 R12, [R177+0x3800] ;  /* 0x00380000b10c783b */ /* 0x000e6e0000004200 */
[C---:B------:R-:W-:Y:S03]  /*160d0*/  HMMA.16816.F32.BF16 R148, R164.reuse, R150, R16 ;  /* 0x00000096a494723c */ /* 0x040fe60000041810 */
[----:B------:R-:W-:Y:S01]  /*160e0*/  MOV R16, R144 ;  /* 0x0000009000107202 */ /* 0x000fe20000000f00 */
[----:B------:R-:W-:Y:S01]  /*160f0*/  IMAD.MOV.U32 R17, RZ, RZ, R145 ;  /* 0x000000ffff117224 */ /* 0x000fe200078e0091 */
[----:B------:R-:W-:Y:S01]  /*16100*/  MOV R18, R138 ;  /* 0x0000008a00127202 */ /* 0x000fe20000000f00 */
[----:B------:R-:W-:Y:S02]  /*16110*/  IMAD.MOV.U32 R19, RZ, RZ, R139 ;  /* 0x000000ffff137224 */ /* 0x000fe400078e008b */
[C---:B------:R-:W-:Y:S03]  /*16120*/  HMMA.16816.F32.BF16 R144, R164.reuse, R132, R20 ;  /* 0x00000084a490723c */ /* 0x040fe60000041814 */
[----:B------:R-:W-:Y:S05]  /*16130*/  MOV R23, R137 ;  /* 0x0000008900177202 */ /* 0x000fea0000000f00 */
[C---:B------:R-:W-:Y:S01]  /*16140*/  HMMA.16816.F32.BF16 R140, R164.reuse, R134, R24 ;  /* 0x00000086a48c723c */ /* 0x040fe20000041818 */
[----:B------:R-:W-:Y:S07]  /*16150*/  LDSM.16.MT88.4 R24, [R176+0x5800] ;  /* 0x00580000b018783b */ /* 0x000fee0000004200 */
[C---:B------:R-:W-:Y:S03]  /*16160*/  HMMA.16816.F32.BF16 R136, R164.reuse, R168, R28 ;  /* 0x000000a8a488723c */ /* 0x040fe6000004181c */
[----:B------:R-:W-:Y:S01]  /*16170*/  MOV R30, R16 ;  /* 0x00000010001e7202 */ /* 0x000fe20000000f00 */
[----:B------:R-:W-:Y:S01]  /*16180*/  IMAD.MOV.U32 R31, RZ, RZ, R17 ;  /* 0x000000ffff1f7224 */ /* 0x000fe200078e0011 */
[----:B------:R-:W-:Y:S01]  /*16190*/  MOV R169, R18 ;  /* 0x0000001200a97202 */ /* 0x000fe20000000f00 */
[----:B------:R-:W-:Y:S01]  /*161a0*/  IMAD.MOV.U32 R29, RZ, RZ, R23 ;  /* 0x000000ffff1d7224 */ /* 0x000fe200078e0017 */
[----:B------:R-:W-:Y:S01]  /*161b0*/  MOV R168, R19 ;  /* 0x0000001300a87202 */ /* 0x000fe20000000f00 */
[C---:B------:R-:W-:Y:S01]  /*161c0*/  HMMA.16816.F32.BF16 R132, R164.reuse, R170, R32 ;  /* 0x000000aaa484723c */ /* 0x040fe20000041820 */
[----:B------:R-:W4:Y:S02]  /*161d0*/  LDSM.16.MT88.4 R16, [R204+0x1d800] ;  /* 0x01d80000cc10783b */ /* 0x000f240000004200 */
[----:B------:R-:W-:Y:S01]  /*161e0*/  IMAD.MOV.U32 R35, RZ, RZ, R29 ;  /* 0x000000ffff237224 */ /* 0x000fe200078e001d */
[----:B------:R-:W-:Y:S02]  /*161f0*/  MOV R170, R30 ;  /* 0x0000001e00aa7202 */ /* 0x000fe40000000f00 */
[----:B------:R-:W-:Y:S02]  /*16200*/  MOV R171, R31 ;  /* 0x0000001f00ab7202 */ /* 0x000fe40000000f00 */
[C---:B------:R-:W-:Y:S01]  /*16210*/  HMMA.16816.F32.BF16 R36, R164.reuse, R172, R36 ;  /* 0x000000aca424723c */ /* 0x040fe20000041824 */
[----:B------:R-:W4:Y:S02]  /*16220*/  LDSM.16.MT88.4 R20, [R203+0x1d800] ;  /* 0x01d80000cb14783b */ /* 0x000f240000004200 */
[----:B------:R-:W-:Y:S01]  /*16230*/  IMAD.MOV.U32 R173, RZ, RZ, R35 ;  /* 0x000000ffffad7224 */ /* 0x000fe200078e0023 */
[----:B------:R-:W-:Y:S02]  /*16240*/  ISETP.LE.U32.AND P6, PT, R168, UR11, PT ;  /* 0x0000000ba8007c0c */ /* 0x000fe4000bfc3070 */
[----:B------:R-:W-:Y:S02]  /*16250*/  ISETP.LE.U32.AND P0, PT, R170, UR11, PT ;  /* 0x0000000baa007c0c */ /* 0x000fe4000bf03070 */
[C---:B------:R-:W-:Y:S01]  /*16260*/  HMMA.16816.F32.BF16 R40, R164.reuse, R174, R40 ;  /* 0x000000aea428723c */ /* 0x040fe20000041828 */
[----:B------:R-:W4:Y:S02]  /*16270*/  LDSM.16.MT88.4 R28, [R177+0x5800] ;  /* 0x00580000b11c783b */ /* 0x000f240000004200 */
[----:B------:R-:W-:Y:S02]  /*16280*/  ISETP.LE.U32.AND P5, PT, R173, UR11, PT ;  /* 0x0000000bad007c0c */ /* 0x000fe4000bfa3070 */
[----:B------:R-:W-:Y:S03]  /*16290*/  ISETP.GT.U32.AND P4, PT, R171, UR11, PT ;  /* 0x0000000bab007c0c */ /* 0x000fe6000bf84070 */
[C---:B--2---:R-:W-:Y:S01]  /*162a0*/  HMMA.16816.F32.BF16 R44, R164.reuse, R4, R44 ;  /* 0x00000004a42c723c */ /* 0x044fe2000004182c */
[----:B------:R-:W2:Y:S02]  /*162b0*/  LDSM.16.MT88.4 R32, [R204+0x1f800] ;  /* 0x01f80000cc20783b */ /* 0x000ea40000004200 */
[----:B------:R-:W-:Y:S02]  /*162c0*/  @!P6 HFMA2.BF16_V2 R241, -RZ.H0_H0, RZ.H0_H0, -R0.H0_H0 ;  /* 0x200000fffff1e231 */ /* 0x000fe40000340900 */
[----:B------:R-:W-:Y:S03]  /*162d0*/  @!P0 HFMA2.BF16_V2 R234, -RZ.H0_H0, RZ.H0_H0, -R180.H0_H0 ;  /* 0x200000ffffea8231 */ /* 0x000fe600003409b4 */
[C---:B------:R-:W-:Y:S01]  /*162e0*/  HMMA.16816.F32.BF16 R48, R164.reuse, R6, R48 ;  /* 0x00000006a430723c */ /* 0x040fe20000041830 */
[----:B------:R-:W2:Y:S02]  /*162f0*/  LDSM.16.MT88.4 R4, [R203+0x1f800] ;  /* 0x01f80000cb04783b */ /* 0x000ea40000004200 */
[----:B------:R-:W-:Y:S01]  /*16300*/  @!P6 PRMT R0, R241, 0x5410, RZ ;  /* 0x00005410f100e816 */ /* 0x000fe200000000ff */
[----:B------:R-:W-:Y:S01]  /*16310*/  @!P5 HFMA2.BF16_V2 R233, -RZ.H0_H0, RZ.H0_H0, -R179.H0_H0 ;  /* 0x200000ffffe9d231 */ /* 0x000fe200003409b3 */
[----:B------:R-:W-:Y:S01]  /*16320*/  @!P0 PRMT R180, R234, 0x5410, RZ ;  /* 0x00005410eab48816 */ /* 0x000fe200000000ff */
[----:B------:R-:W-:Y:S01]  /*16330*/  @P4 HFMA2.BF16_V2 R239, -RZ.H0_H0, RZ.H0_H0, -R183.H0_H0 ;  /* 0x200000ffffef4231 */ /* 0x000fe200003409b7 */
[----:B------:R-:W-:Y:S01]  /*16340*/  ISETP.GT.U32.AND P0, PT, R197, UR11, PT ;  /* 0x0000000bc5007c0c */ /* 0x000fe2000bf04070 */
[C---:B---3--:R-:W-:Y:S03]  /*16350*/  HMMA.16816.F32.BF16 R52, R164.reuse, R8, R52 ;  /* 0x00000008a434723c */ /* 0x048fe60000041834 */
[----:B------:R-:W-:Y:S02]  /*16360*/  @!P5 PRMT R179, R233, 0x5410, RZ ;  /* 0x00005410e9b3d816 */ /* 0x000fe400000000ff */
[----:B------:R-:W-:Y:S02]  /*16370*/  @P4 PRMT R183, R239, 0x5410, RZ ;  /* 0x00005410efb74816 */ /* 0x000fe400000000ff */
[----:B------:R-:W-:Y:S01]  /*16380*/  ISETP.LE.U32.AND P5, PT, R169, UR11, PT ;  /* 0x0000000ba9007c0c */ /* 0x000fe2000bfa3070 */
[C---:B------:R-:W-:Y:S01]  /*16390*/  HMMA.16816.F32.BF16 R56, R164.reuse, R10, R56 ;  /* 0x0000000aa438723c */ /* 0x040fe20000041838 */
[----:B------:R-:W3:Y:S03]  /*163a0*/  LDSM.16.MT88.4 R8, [R176+0x7800] ;  /* 0x00780000b008783b */ /* 0x000ee60000004200 */
[----:B------:R-:W-:Y:S04]  /*163b0*/  @P0 HFMA2.BF16_V2 R242, -RZ.H0_H0, RZ.H0_H0, -R181.H0_H0 ;  /* 0x200000fffff20231 */ /* 0x000fe800003409b5 */
[C---:B-1----:R-:W-:Y:S01]  /*163c0*/  HMMA.16816.F32.BF16 R60, R164.reuse, R12, R60 ;  /* 0x0000000ca43c723c */ /* 0x042fe2000004183c */
[----:B------:R-:W-:Y:S02]  /*163d0*/  STG.E.U16 desc[UR28][R188.64+0x60], R179 ;  /* 0x000060b3bc007986 */ /* 0x000fe4000c10151c */
[----:B------:R-:W-:Y:S01]  /*163e0*/  @P0 PRMT R181, R242, 0x5410, RZ ;  /* 0x00005410f2b50816 */ /* 0x000fe200000000ff */
[----:B------:R-:W-:Y:S01]  /*163f0*/  @!P5 HFMA2.BF16_V2 R240, -RZ.H0_H0, RZ.H0_H0, -R184.H0_H0 ;  /* 0x200000fffff0d231 */ /* 0x000fe200003409b8 */
[----:B------:R1:W-:Y:S03]  /*16400*/  STG.E.U16 desc[UR28][R190.64+0x62], R0 ;  /* 0x00006200be007986 */ /* 0x0003e6000c10151c */
[C---:B------:R-:W-:Y:S01]  /*16410*/  HMMA.16816.F32.BF16 R64, R164.reuse, R14, R64 ;  /* 0x0000000ea440723c */ /* 0x040fe20000041840 */
[----:B------:R-:W3:Y:S02]  /*16420*/  LDSM.16.MT88.4 R12, [R177+0x7800] ;  /* 0x00780000b10c783b */ /* 0x000ee40000004200 */
[----:B------:R-:W-:Y:S05]  /*16430*/  @!P5 PRMT R184, R240, 0x5410, RZ ;  /* 0x00005410f0b8d816 */ /* 0x000fea00000000ff */
[C---:B----4-:R-:W-:Y:S01]  /*16440*/  HMMA.16816.F32.BF16 R68, R164.reuse, R16, R68 ;  /* 0x00000010a444723c */ /* 0x050fe20000041844 */
[----:B------:R-:W-:Y:S04]  /*16450*/  STG.E.U16 desc[UR28][R190.64+0x60], R180 ;  /* 0x000060b4be007986 */ /* 0x000fe8000c10151c */
[----:B------:R-:W-:Y:S03]  /*16460*/  STG.E.U16 desc[UR28][R188.64+0x70], R184 ;  /* 0x000070b8bc007986 */ /* 0x000fe6000c10151c */
[C---:B------:R-:W-:Y:S01]  /*16470*/  HMMA.16816.F32.BF16 R72, R164.reuse, R18, R72 ;  /* 0x00000012a448723c */ /* 0x040fe20000041848 */
[----:B------:R-:W-:Y:S04]  /*16480*/  STG.E.U16 desc[UR28][R188.64+0x72], R183 ;  /* 0x000072b7bc007986 */ /* 0x000fe8000c10151c */
[----:B------:R-:W-:Y:S03]  /*16490*/  STG.E.U16 desc[UR28][R190.64+0x70], R182 ;  /* 0x000070b6be007986 */ /* 0x000fe6000c10151c */
[C---:B------:R-:W-:Y:S01]  /*164a0*/  HMMA.16816.F32.BF16 R76, R164.reuse, R20, R76 ;  /* 0x00000014a44c723c */ /* 0x040fe2000004184c */
[----:B------:R-:W-:Y:S02]  /*164b0*/  STG.E.U16 desc[UR28][R190.64+0x72], R181 ;  /* 0x000072b5be007986 */ /* 0x000fe4000c10151c */
[----:B-1----:R-:W-:Y:S05]  /*164c0*/  IADD3 R0, P0, PT, R188, -0x80, RZ ;  /* 0xffffff80bc007810 */ /* 0x002fea0007f1e0ff */
[C---:B------:R-:W-:Y:S01]  /*164d0*/  HMMA.16816.F32.BF16 R80, R164.reuse, R22, R80 ;  /* 0x00000016a450723c */ /* 0x040fe20000041850 */
[----:B------:R1:W-:Y:S07]  /*164e0*/  STL [R1+0x38], R0 ;  /* 0x0000380001007387 */ /* 0x0003ee0000100800 */
[C---:B------:R-:W-:Y:S08]  /*164f0*/  HMMA.16816.F32.BF16 R84, R164.reuse, R24, R84 ;  /* 0x00000018a454723c */ /* 0x040ff00000041854 */
[C---:B------:R-:W-:Y:S08]  /*16500*/  HMMA.16816.F32.BF16 R88, R164.reuse, R26, R88 ;  /* 0x0000001aa458723c */ /* 0x040ff00000041858 */
[C---:B------:R-:W-:Y:S03]  /*16510*/  HMMA.16816.F32.BF16 R92, R164.reuse, R28, R92 ;  /* 0x0000001ca45c723c */ /* 0x040fe6000004185c */
[----:B-1----:R-:W-:Y:S05]  /*16520*/  IADD3.X R0, PT, PT, R189, -0x1, RZ, P0, !PT ;  /* 0xffffffffbd007810 */ /* 0x002fea00007fe4ff */
[C---:B------:R-:W-:Y:S01]  /*16530*/  HMMA.16816.F32.BF16 R96, R164.reuse, R30, R96 ;  /* 0x0000001ea460723c */ /* 0x040fe20000041860 */
[----:B------:R1:W-:Y:S07]  /*16540*/  STL [R1+0x34], R0 ;  /* 0x0000340001007387 */ /* 0x0003ee0000100800 */
[C---:B--2---:R-:W-:Y:S08]  /*16550*/  HMMA.16816.F32.BF16 R100, R164.reuse, R32, R100 ;  /* 0x00000020a464723c */ /* 0x044ff00000041864 */
[C---:B------:R-:W-:Y:S08]  /*16560*/  HMMA.16816.F32.BF16 R104, R164.reuse, R34, R104 ;  /* 0x00000022a468723c */ /* 0x040ff00000041868 */
[C---:B------:R-:W-:Y:S03]  /*16570*/  HMMA.16816.F32.BF16 R108, R164.reuse, R4, R108 ;  /* 0x00000004a46c723c */ /* 0x040fe6000004186c */
[----:B------:R-:W-:Y:S01]  /*16580*/  FADD.FTZ R5, R192, R198 ;  /* 0x000000c6c0057221 */ /* 0x000fe20000010000 */
[----:B------:R-:W-:Y:S01]  /*16590*/  FADD.FTZ R4, R195, R196 ;  /* 0x000000c4c3047221 */ /* 0x000fe20000010000 */
[----:B-1----:R-:W-:Y:S03]  /*165a0*/  MOV R0, R2 ;  /* 0x0000000200007202 */ /* 0x002fe60000000f00 */
[C---:B------:R-:W-:Y:S01]  /*165b0*/  HMMA.16816.F32.BF16 R112, R164.reuse, R6, R112 ;  /* 0x00000006a470723c */ /* 0x040fe20000041870 */
[----:B------:R4:W-:Y:S04]  /*165c0*/  STL [R1+0x40], R5 ;  /* 0x0000400501007387 */ /* 0x0009e80000100800 */
[----:B------:R4:W-:Y:S03]  /*165d0*/  STL [R1+0x3c], R4 ;  /* 0x00003c0401007387 */ /* 0x0009e60000100800 */
[C---:B---3--:R-:W-:Y:S08]  /*165e0*/  HMMA.16816.F32.BF16 R116, R164.reuse, R8, R116 ;  /* 0x00000008a474723c */ /* 0x048ff00000041874 */
[C---:B------:R-:W-:Y:S08]  /*165f0*/  HMMA.16816.F32.BF16 R120, R164.reuse, R10, R120 ;  /* 0x0000000aa478723c */ /* 0x040ff00000041878 */
[C---:B------:R-:W-:Y:S08]  /*16600*/  HMMA.16816.F32.BF16 R124, R164.reuse, R12, R124 ;  /* 0x0000000ca47c723c */ /* 0x040ff0000004187c */
[----:B------:R-:W-:Y:S03]  /*16610*/  HMMA.16816.F32.BF16 R128, R164, R14, R128 ;  /* 0x0000000ea480723c */ /* 0x000fe60000041880 */
[----:B------:R-:W-:Y:S05]  /*16620*/  MOV R164, R3 ;  /* 0x0000000300a47202 */ /* 0x000fea0000000f00 */
[----:B------:R-:W-:Y:S01]  /*16630*/  @!UPT UIADD3 URZ, UPT, UPT, URZ, URZ, URZ ;  /* 0x000000fffffff290 */ /* 0x000fe2000fffe0ff */
[----:B----4-:R-:W-:Y:S11]  /*16640*/  BRA.U UP0, `(.L_x_1002) ;  /* 0xffffffb500c07547 */ /* 0x010ff6000b83ffff */
.L_x_1001:
[----:B------:R-:W3:Y:S01]  /*16650*/  LDL.LU R7, [R1+0x40] ;  /* 0x0000400001077983 */ /* 0x000ee20000300800 */
[----:B------:R-:W4:Y:S03]  /*16660*/  LDCU UR4, c[0x0][0x4fc] ;  /* 0x00009f80ff0477ac */ /* 0x000f260008000800 */
[----:B-1----:R-:W4:Y:S01]  /*16670*/  LDL.LU R5, [R1+0x3c] ;  /* 0x00003c0001057983 */ /* 0x002f220000300800 */
[C---:B------:R-:W-:Y:S02]  /*16680*/  LOP3.LUT P1, RZ, R206.reuse, 0x10, RZ, 0xc0, !PT ;  /* 0x00000010ceff7812 */ /* 0x040fe4000782c0ff */
[C---:B------:R-:W-:Y:S01]  /*16690*/  LOP3.LUT P2, RZ, R206.reuse, 0x8, RZ, 0xc0, !PT ;  /* 0x00000008ceff7812 */ /* 0x040fe2000784c0ff */
[----:B--2---:R-:W2:Y:S01]  /*166a0*/  LDL.LU R4, [R1+0x1c] ;  /* 0x00001c0001047983 */ /* 0x004ea20000300800 */
[----:B------:R-:W-:Y:S01]  /*166b0*/  LOP3.LUT P0, RZ, R206, 0x4, RZ, 0xc0, !PT ;  /* 0x00000004ceff7812 */ /* 0x000fe2000780c0ff */
[----:B------:R-:W-:Y:S01]  /*166c0*/  UISETP.NE.AND UP3, UPT, UR21, -0x1, UPT ;  /* 0xffffffff1500788c */ /* 0x000fe2000bf65270 */
[----:B------:R-:W-:Y:S01]  /*166d0*/  MOV R9, 0x10 ;  /* 0x0000001000097802 */ /* 0x000fe20000000f00 */
[----:B------:R-:W1:Y:S01]  /*166e0*/  S2UR UR12, SR_CTAID.Y ;  /* 0x00000000000c79c3 */ /* 0x000e620000002600 */
[----:B------:R-:W1:Y:S02]  /*166f0*/  LDCU UR10, c[0x0][0x434] ;  /* 0x00008680ff0a77ac */ /* 0x000e640008000800 */
[----:B------:R-:W-:Y:S01]  /*16700*/  SEL R9, R9, 0xfffffff0, !P0 ;  /* 0xfffffff009097807 */ /* 0x000fe20004000000 */
[----:B------:R-:W2:Y:S05]  /*16710*/  LDCU.U8 UR11, c[0x0][0x548] ;  /* 0x0000a900ff0b77ac */ /* 0x000eaa0008000000 */
[----:B------:R-:W1:Y:S01]  /*16720*/  @!UP3 LDCU.64 UR8, c[0x0][0x400] ;  /* 0x00008000ff08b7ac */ /* 0x000e620008000a00 */
[----:B------:R-:W1:Y:S01]  /*16730*/  @UP3 LDCU.64 UR6, c[0x0][0x408] ;  /* 0x00008100ff0637ac */ /* 0x000e620008000a00 */
[----:B------:R-:W-:Y:S01]  /*16740*/  UISETP.NE.AND UP2, UPT, UR21, -0x1, UPT ;  /* 0xffffffff1500788c */ /* 0x000fe2000bf45270 */
[----:B------:R-:W2:Y:S01]  /*16750*/  LDCU UR13, c[0x0][0x434] ;  /* 0x00008680ff0d77ac */ /* 0x000ea20008000800 */
[----:B-1----:R-:W-:Y:S01]  /*16760*/  @!UP3 UIMAD.WIDE.U32 UR14, UR12, UR8, URZ ;  /* 0x000000080c0eb2a5 */ /* 0x002fe2000f8e00ff */
[----:B------:R-:W1:Y:S01]  /*16770*/  S2UR UR8, SR_CTAID.X ;  /* 0x00000000000879c3 */ /* 0x000e620000002500 */
[----:B------:R-:W-:-:S02]  /*16780*/  @UP3 UIMAD.WIDE.U32 UR16, UR21, UR6, URZ ;  /* 0x00000006151032a5 */ /* 0x000fc4000f8e00ff */
[----:B------:R-:W-:Y:S02]  /*16790*/  @!UP3 UIMAD UR9, UR12, UR9, UR15 ;  /* 0x000000090c09b2a4 */ /* 0x000fe4000f8e020f */
[----:B------:R-:W-:-:S03]  /*167a0*/  @UP3 UIMAD UR9, UR21, UR7, UR17 ;  /* 0x00000007150932a4 */ /* 0x000fc6000f8e0211 */
[----:B------:R-:W1:Y:S01]  /*167b0*/  S2UR UR6, SR_CTAID.Z ;  /* 0x00000000000679c3 */ /* 0x000e620000002700 */
[----:B------:R-:W-:Y:S01]  /*167c0*/  @!UP2 UIMAD UR21, UR12, UR10, URZ ;  /* 0x0000000a0c15a2a4 */ /* 0x000fe2000f8e02ff */
[----:B------:R-:W-:Y:S01]  /*167d0*/  @UP3 UMOV UR14, UR16 ;  /* 0x00000010000e3c82 */ /* 0x000fe20008000000 */
[----:B---3--:R-:W3:Y:S04]  /*167e0*/  SHFL.BFLY PT, R6, R7, 0x2, 0x1f ;  /* 0x0c401f0007067f89 */ /* 0x008ee800000e0000 */
[----:B----4-:R-:W4:Y:S01]  /*167f0*/  SHFL.BFLY PT, R0, R5, 0x2, 0x1f ;  /* 0x0c401f0005007f89 */ /* 0x010f2200000e0000 */
[----:B--2---:R-:W-:Y:S01]  /*16800*/  MOV R14, R4 ;  /* 0x00000004000e7202 */ /* 0x004fe20000000f00 */
[----:B---3--:R-:W-:Y:S01]  /*16810*/  FADD.FTZ R6, R6, R7 ;  /* 0x0000000706067221 */ /* 0x008fe20000010000 */
[----:B------:R-:W-:Y:S01]  /*16820*/  SHF.L.U32 R7, R206, 0x4, RZ ;  /* 0x00000004ce077819 */ /* 0x000fe200000006ff */
[----:B----4-:R-:W-:-:S03]  /*16830*/  FADD.FTZ R0, R0, R5 ;  /* 0x0000000500007221 */ /* 0x010fc60000010000 */
[----:B------:R-:W2:Y:S01]  /*16840*/  SHFL.BFLY PT, R4, R6, 0x1, 0x1f ;  /* 0x0c201f0006047f89 */ /* 0x000ea200000e0000 */
[----:B------:R-:W-:-:S03]  /*16850*/  LOP3.LUT R7, R7, 0x1c0, RZ, 0xc0, !PT ;  /* 0x000001c007077812 */ /* 0x000fc600078ec0ff */
[----:B------:R-:W3:Y:S01]  /*16860*/  SHFL.BFLY PT, R5, R0, 0x1, 0x1f ;  /* 0x0c201f0000057f89 */ /* 0x000ee200000e0000 */
[----:B--2---:R-:W-:Y:S01]  /*16870*/  FADD.FTZ R6, R6, R4 ;  /* 0x0000000406067221 */ /* 0x004fe20000010000 */
[----:B---3--:R-:W-:-:S03]  /*16880*/  FADD.FTZ R5, R0, R5 ;  /* 0x0000000500057221 */ /* 0x008fc60000010000 */
[----:B------:R-:W2:Y:S01]  /*16890*/  MUFU.RCP R4, R6 ;  /* 0x0000000600047308 */ /* 0x000ea20000001000 */
[----:B------:R-:W-:Y:S02]  /*168a0*/  FSETP.NE.FTZ.AND P4, PT, R6, RZ, PT ;  /* 0x000000ff0600720b */ /* 0x000fe40003f95000 */
[----:B------:R-:W-:Y:S02]  /*168b0*/  SHF.L.U32 R0, R206, 0x1, RZ ;  /* 0x00000001ce007819 */ /* 0x000fe400000006ff */
[----:B------:R-:W-:Y:S02]  /*168c0*/  FSETP.NE.FTZ.AND P3, PT, R5, RZ, PT ;  /* 0x000000ff0500720b */ /* 0x000fe40003f75000 */
[--C-:B-----5:R-:W-:Y:S01]  /*168d0*/  LOP3.LUT R208, R208, 0x6, R0.reuse, 0xf8, !PT ;  /* 0x00000006d0d07812 */ /* 0x120fe200078ef800 */
[----:B------:R-:W3:Y:S01]  /*168e0*/  MUFU.RCP R8, R5 ;  /* 0x0000000500087308 */ /* 0x000ee20000001000 */
        /* <DEDUP_REMOVED lines=120> */
[----:B------:R-:W-:Y:S01]  /*17070*/  IADD3 R13, PT, PT, R9, R11, RZ ;  /* 0x0000000b090d7210 */ /* 0x000fe20007ffe0ff */
[----:B------:R-:W-:Y:S01]  /*17080*/  STS [R8+0x400], R158 ;  /* 0x0004009e08007388 */ /* 0x000fe20000000800 */
        /* <DEDUP_REMOVED lines=120> */
[----:B------:R-:W2:Y:S01]  /*17810*/  @UP1 LDCU UR4, c[0x0][0x430] ;  /* 0x00008600ff0417ac */ /* 0x000ea20008000800 */
[----:B------:R-:W-:Y:S01]  /*17820*/  F2FP.BF16.F32.PACK_AB R122, R123, R122 ;  /* 0x0000007a7b7a723e */ /* 0x000fe200000010ff */
[----:B------:R-:W-:Y:S01]  /*17830*/  STS [R8+0x8000], R72 ;  /* 0x0080004808007388 */ /* 0x000fe20000000800 */
[----:B------:R-:W-:Y:S01]  /*17840*/  F2FP.BF16.F32.PACK_AB R124, R125, R124 ;  /* 0x0000007c7d7c723e */ /* 0x000fe200000010ff */
[----:B------:R-:W3:Y:S01]  /*17850*/  @UP1 LDCU UR15, c[0x0][0x430] ;  /* 0x00008600ff0f17ac */ /* 0x000ee20008000800 */
[----:B------:R-:W-:Y:S01]  /*17860*/  F2FP.BF16.F32.PACK_AB R126, R127, R126 ;  /* 0x0000007e7f7e723e */ /* 0x000fe200000010ff */
[----:B------:R-:W-:Y:S01]  /*17870*/  STS [R8+0x8400], R74 ;  /* 0x0084004a08007388 */ /* 0x000fe20000000800 */
[----:B------:R-:W-:Y:S01]  /*17880*/  F2FP.BF16.F32.PACK_AB R4, R4, R128 ;  /* 0x000000800404723e */ /* 0x000fe200000010ff */
[----:B------:R-:W-:-:S02]  /*17890*/  @UP1 UMOV UR7, 0x1 ;  /* 0x0000000100071882 */ /* 0x000fc40000000000 */
[----:B------:R-:W-:Y:S04]  /*178a0*/  STS [R10+0x8000], R76 ;  /* 0x0080004c0a007388 */ /* 0x000fe80000000800 */
[----:B------:R-:W-:Y:S04]  /*178b0*/  STS [R10+0x8400], R78 ;  /* 0x0084004e0a007388 */ /* 0x000fe80000000800 */
[----:B------:R-:W-:Y:S01]  /*178c0*/  STS [R12+0x8000], R80 ;  /* 0x008000500c007388 */ /* 0x000fe20000000800 */
[----:B--2---:R-:W-:Y:S02]  /*178d0*/  @UP1 UIMAD UR13, UR4, UR10, URZ ;  /* 0x0000000a040d12a4 */ /* 0x004fe4000f8e02ff */
        /* <DEDUP_REMOVED lines=30> */
[----:B-1-34-:R-:W-:Y:S06]  /*17ac0*/  BRA.U UP1, `(.L_x_1005) ;  /* 0x0000000101207547 */ /* 0x01afec000b800000 */
        /* <DEDUP_REMOVED lines=8> */
.L_x_1005:
[----:B------:R-:W-:Y:S01]  /*17b50*/  BAR.SYNC.DEFER_BLOCKING 0x0 ;  /* 0x0000000000007b1d */ /* 0x000fe20000010000 */
[----:B------:R-:W-:Y:S01]  /*17b60*/  UIMAD UR13, UR6, UR13, URZ ;  /* 0x0000000d060d72a4 */ /* 0x000fe2000f8e02ff */
[----:B------:R-:W-:Y:S01]  /*17b70*/  LOP3.LUT P0, RZ, R206, 0x3, RZ, 0xc0, !PT ;  /* 0x00000003ceff7812 */ /* 0x000fe2000780c0ff */
[----:B------:R-:W-:Y:S01]  /*17b80*/  UIMAD UR10, UR8, UR15, URZ ;  /* 0x0000000f080a72a4 */ /* 0x000fe2000f8e02ff */
[----:B------:R-:W-:Y:S01]  /*17b90*/  MOV R7, 0x7f800000 ;  /* 0x7f80000000077802 */ /* 0x000fe20000000f00 */
[----:B------:R-:W-:-:S03]  /*17ba0*/  USEL UR21, UR21, URZ, UP0 ;  /* 0x000000ff15157287 */ /* 0x000fc60008000000 */
[----:B------:R-:W1:Y:S01]  /*17bb0*/  @P4 LDC R12, c[0x0][0x458] ;  /* 0x00011600ff0c4b82 */ /* 0x000e620000000800 */
[----:B------:R-:W2:Y:S01]  /*17bc0*/  @P4 MUFU.LG2 R13, R6 ;  /* 0x00000006000d4308 */ /* 0x000ea20000000c00 */
[----:B------:R-:W-:Y:S01]  /*17bd0*/  @!UP0 UIMAD UR13, UR12, UR7, UR13 ;  /* 0x000000070c0d82a4 */ /* 0x000fe2000f8e020d */
[----:B------:R-:W-:Y:S01]  /*17be0*/  BSSY.RECONVERGENT B0, `(.L_x_1006) ;  /* 0x0000024000007945 */ /* 0x000fe20003800200 */
[----:B------:R-:W-:Y:S02]  /*17bf0*/  USHF.L.U32 UR10, UR10, 0x7, URZ ;  /* 0x000000070a0a7899 */ /* 0x000fe400080006ff */
[----:B------:R-:W-:Y:S02]  /*17c00*/  USEL UR4, UR4, URZ, UP0 ;  /* 0x000000ff04047287 */ /* 0x000fe40008000000 */
[----:B------:R-:W3:Y:S01]  /*17c10*/  @P3 LDC R4, c[0x0][0x458] ;  /* 0x00011600ff043b82 */ /* 0x000ee20000000800 */
[----:B------:R-:W4:Y:S01]  /*17c20*/  @P3 MUFU.LG2 R5, R5 ;  /* 0x0000000500053308 */ /* 0x000f220000000c00 */
[----:B------:R-:W-:-:S02]  /*17c30*/  USHF.R.S32.HI UR7, URZ, 0x1f, UR13 ;  /* 0x0000001fff077899 */ /* 0x000fc4000801140d */
[----:B------:R-:W-:Y:S02]  /*17c40*/  USHF.R.S32.HI UR5, URZ, 0x1f, UR10 ;  /* 0x0000001fff057899 */ /* 0x000fe4000801140a */
[----:B------:R-:W-:Y:S01]  /*17c50*/  UIADD3 UR21, UP1, UP0, UR10, UR21, UR13 ;  /* 0x000000150a157290 */ /* 0x000fe2000f83e00d */
[----:B------:R1:W3:Y:S01]  /*17c60*/  LDS.128 R8, [R0+0x3000] ;  /* 0x0030000000087984 */ /* 0x0002e20000000c00 */
[----:B--2---:R-:W-:Y:S02]  /*17c70*/  @P4 FMUL.FTZ R13, R13, 0.69314718246459960938 ;  /* 0x3f3172180d0d4820 */ /* 0x004fe40000410000 */
[----:B------:R-:W-:Y:S01]  /*17c80*/  UIADD3.X UR4, UPT, UPT, UR5, UR4, UR7, UP1, UP0 ;  /* 0x0000000405047290 */ /* 0x000fe20008fe0407 */
[----:B------:R-:W-:Y:S01]  /*17c90*/  MOV R6, 0x7f800000 ;  /* 0x7f80000000067802 */ /* 0x000fe20000000f00 */
[----:B-1----:R-:W-:Y:S01]  /*17ca0*/  @P4 FFMA.FTZ R7, R3, R12, R13 ;  /* 0x0000000c03074223 */ /* 0x002fe2000001000d */
[----:B----4-:R-:W-:-:S04]  /*17cb0*/  @P3 FMUL.FTZ R5, R5, 0.69314718246459960938 ;  /* 0x3f31721805053820 */ /* 0x010fc80000410000 */
[----:B---3--:R-:W-:Y:S01]  /*17cc0*/  @P3 FFMA.FTZ R6, R2, R4, R5 ;  /* 0x0000000402063223 */ /* 0x008fe20000010005 */
[----:B------:R-:W-:Y:S06]  /*17cd0*/  @P0 BRA `(.L_x_1007) ;  /* 0x0000000000500947 */ /* 0x000fec0003800000 */
        /* <DEDUP_REMOVED lines=20> */
.L_x_1007:
[----:B------:R-:W-:Y:S05]  /*17e20*/  BSYNC.RECONVERGENT B0 ;  /* 0x0000000000007941 */ /* 0x000fea0003800200 */
.L_x_1006:
[----:B------:R2:W5:Y:S01]  /*17e30*/  LDL R32, [R1+0x28] ;  /* 0x0000280001207983 */ /* 0x0005620000100800 */
[----:B------:R-:W3:Y:S03]  /*17e40*/  LDCU.64 UR4, c[0x0][0x410] ;  /* 0x00008200ff0477ac */ /* 0x000ee60008000a00 */
[----:B------:R2:W5:Y:S04]  /*17e50*/  LDL R33, [R1+0x2c] ;  /* 0x00002c0001217983 */ /* 0x0005680000100800 */
[----:B------:R2:W5:Y:S01]  /*17e60*/  LDL R34, [R1+0x30] ;  /* 0x0000300001227983 */ /* 0x0005620000100800 */
[----:B-1----:R-:W-:Y:S01]  /*17e70*/  SHF.R.U32.HI R2, RZ, 0x3, R206 ;  /* 0x00000003ff027819 */ /* 0x002fe200000116ce */
[----:B------:R-:W-:Y:S01]  /*17e80*/  BSSY.RECONVERGENT B0, `(.L_x_1008) ;  /* 0x0000028000007945 */ /* 0x000fe20003800200 */
[----:B------:R-:W-:Y:S01]  /*17e90*/  IADD3 R6, P0, PT, R205, UR14, RZ ;  /* 0x0000000ecd067c10 */ /* 0x000fe2000ff1e0ff */
[----:B------:R2:W1:Y:S01]  /*17ea0*/  LDS.128 R20, [R0] ;  /* 0x0000000000147984 */ /* 0x0004620000000c00 */
[C---:B------:R-:W-:Y:S01]  /*17eb0*/  ISETP.GE.AND P3, PT, R2.reuse, UR20, PT ;  /* 0x0000001402007c0c */ /* 0x040fe2000bf66270 */
[C---:B------:R-:W-:Y:S01]  /*17ec0*/  VIADD R4, R2.reuse, 0x20 ;  /* 0x0000002002047836 */ /* 0x040fe20000000000 */
[----:B------:R-:W-:Y:S01]  /*17ed0*/  IADD3.X R7, PT, PT, RZ, UR9, RZ, P0, !PT ;  /* 0x00000009ff077c10 */ /* 0x000fe200087fe4ff */
[----:B------:R2:W4:Y:S01]  /*17ee0*/  LDS.128 R16, [R0+0x4000] ;  /* 0x0040000000107984 */ /* 0x0005220000000c00 */
[----:B------:R-:W-:Y:S01]  /*17ef0*/  VIADD R3, R2, 0x40 ;  /* 0x0000004002037836 */ /* 0x000fe20000000000 */
[----:B------:R-:W-:Y:S01]  /*17f00*/  UIMAD.WIDE.U32 UR8, UR8, 0x80, URZ ;  /* 0x00000080080878a5 */ /* 0x000fe2000f8e00ff */
[----:B---3--:R-:W-:Y:S01]  /*17f10*/  IMAD.U32 R24, RZ, RZ, UR4 ;  /* 0x00000004ff187e24 */ /* 0x008fe2000f8e00ff */
[----:B------:R-:W-:Y:S01]  /*17f20*/  ISETP.GE.AND P2, PT, R4, UR20, PT ;  /* 0x0000001404007c0c */ /* 0x000fe2000bf46270 */
[----:B------:R2:W3:Y:S01]  /*17f30*/  LDS.128 R12, [R0+0x8000] ;  /* 0x00800000000c7984 */ /* 0x0004e20000000c00 */
[----:B------:R-:W-:Y:S01]  /*17f40*/  ISETP.GE.AND P1, PT, R3, UR20, PT ;  /* 0x0000001403007c0c */ /* 0x000fe2000bf26270 */
[----:B------:R-:W-:Y:S01]  /*17f50*/  IMAD.WIDE.U32 R24, R24, UR6, R6 ;  /* 0x0000000618187c25 */ /* 0x000fe2000f8e0006 */
[----:B------:R-:W-:Y:S01]  /*17f60*/  MOV R26, UR5 ;  /* 0x00000005001a7c02 */ /* 0x000fe20008000f00 */
[----:B------:R2:W1:Y:S02]  /*17f70*/  LDS.128 R4, [R0+0xc000] ;  /* 0x00c0000000047984 */ /* 0x0004640000000c00 */
[C---:B------:R-:W-:Y:S01]  /*17f80*/  VIADD R3, R2.reuse, 0x60 ;  /* 0x0000006002037836 */ /* 0x040fe20000000000 */
[----:B------:R-:W-:Y:S01]  /*17f90*/  LOP3.LUT R2, R2, UR8, RZ, 0xfc, !PT ;  /* 0x0000000802027c12 */ /* 0x000fe2000f8efcff */
[----:B------:R-:W-:-:S03]  /*17fa0*/  IMAD R27, R26, UR6, R25 ;  /* 0x000000061a1b7c24 */ /* 0x000fc6000f8e0219 */
[----:B------:R-:W-:Y:S01]  /*17fb0*/  ISETP.GE.AND P0, PT, R3, UR20, PT ;  /* 0x0000001403007c0c */ /* 0x000fe2000bf06270 */
[----:B------:R-:W-:-:S12]  /*17fc0*/  @P3 BRA `(.L_x_1009) ;  /* 0x00000000004c3947 */ /* 0x000fd80003800000 */
[----:B------:R-:W2:Y:S01]  /*17fd0*/  LDCU.64 UR6, c[0x0][0x408] ;  /* 0x00008100ff0677ac */ /* 0x000ea20008000a00 */
[----:B------:R-:W-:Y:S01]  /*17fe0*/  IMAD.MOV.U32 R26, RZ, RZ, R24 ;  /* 0x000000ffff1a7224 */ /* 0x000fe200078e0018 */
[----:B------:R-:W4:Y:S01]  /*17ff0*/  LDCU.64 UR4, c[0x0][0x3f0] ;  /* 0x00007e00ff0477ac */ /* 0x000f220008000a00 */
[----:B------:R-:W3:Y:S01]  /*18000*/  LDCU UR11, c[0x0][0x440] ;  /* 0x00008800ff0b77ac */ /* 0x000ee20008000800 */
[----:B--2---:R-:W-:Y:S01]  /*18010*/  UIMAD UR10, UR9, UR6, URZ ;  /* 0x00000006090a72a4 */ /* 0x004fe2000f8e02ff */
[----:B------:R-:W-:-:S05]  /*18020*/  IMAD.WIDE.U32 R28, R2, UR6, R26 ;  /* 0x00000006021c7c25 */ /* 0x000fca000f8e001a */
[----:B------:R-:W-:Y:S01]  /*18030*/  IMAD.U32 R3, RZ, RZ, UR10 ;  /* 0x0000000aff037e24 */ /* 0x000fe2000f8e00ff */
[----:B----4-:R-:W-:Y:S02]  /*18040*/  LEA R30, P3, R28, UR4, 0x1 ;  /* 0x000000041c1e7c11 */ /* 0x010fe4000f8608ff */
[----:B---3--:R-:W-:Y:S01]  /*18050*/  ISETP.GE.AND P6, PT, R205, UR11, PT ;  /* 0x0000000bcd007c0c */ /* 0x008fe2000bfc6270 */
[----:B------:R-:W-:Y:S01]  /*18060*/  IMAD R3, R2, UR7, R3 ;  /* 0x0000000702037c24 */ /* 0x000fe2000f8e0203 */
[----:B-----5:R-:W-:Y:S02]  /*18070*/  ISETP.GE.AND P5, PT, R34, UR11, PT ;  /* 0x0000000b22007c0c */ /* 0x020fe4000bfa6270 */
[----:B------:R-:W-:Y:S01]  /*18080*/  ISETP.GE.AND P4, PT, R33, UR11, PT ;  /* 0x0000000b21007c0c */ /* 0x000fe2000bf86270 */
[----:B------:R-:W-:-:S05]  /*18090*/  IMAD.IADD R3, R3, 0x1, R29 ;  /* 0x0000000103037824 */ /* 0x000fca00078e021d */
[----:B------:R-:W-:Y:S02]  /*180a0*/  LEA.HI.X R31, R28, UR5, R3, 0x1, P3 ;  /* 0x000000051c1f7c11 */ /* 0x000fe400098f0c03 */
[----:B------:R-:W-:-:S03]  /*180b0*/  ISETP.GE.AND P3, PT, R32, UR11, PT ;  /* 0x0000000b20007c0c */ /* 0x000fc6000bf66270 */
[----:B-1----:R1:W-:Y:S04]  /*180c0*/  @!P6 STG.E.128 desc[UR28][R30.64], R20 ;  /* 0x000000141e00e986 */ /* 0x0023e8000c101d1c */
[----:B------:R1:W-:Y:S04]  /*180d0*/  @!P5 STG.E.128 desc[UR28][R30.64+0x80], R16 ;  /* 0x000080101e00d986 */ /* 0x0003e8000c101d1c */
[----:B------:R1:W-:Y:S04]  /*180e0*/  @!P4 STG.E.128 desc[UR28][R30.64+0x100], R12 ;  /* 0x0001000c1e00c986 */ /* 0x0003e8000c101d1c */
[----:B------:R1:W-:Y:S02]  /*180f0*/  @!P3 STG.E.128 desc[UR28][R30.64+0x180], R4 ;  /* 0x000180041e00b986 */ /* 0x0003e4000c101d1c */
.L_x_1009:
[----:B------:R-:W-:Y:S05]  /*18100*/  BSYNC.RECONVERGENT B0 ;  /* 0x0000000000007941 */ /* 0x000fea0003800200 */
.L_x_1008:
        /* <DEDUP_REMOVED lines=11> */
[----:B------:R-:W-:Y:S01]  /*181c0*/  IMAD.X R3, RZ, RZ, UR9, P2 ;  /* 0x00000009ff037e24 */ /* 0x000fe200090e06ff */
        /* <DEDUP_REMOVED lines=15> */
.L_x_1011:
[----:B------:R-:W-:Y:S05]  /*182c0*/  BSYNC.RECONVERGENT B0 ;  /* 0x0000000000007941 */ /* 0x000fea0003800200 */
.L_x_1010:
        /* <DEDUP_REMOVED lines=27> */
.L_x_1013:
[----:B------:R-:W-:Y:S05]  /*18480*/  BSYNC.RECONVERGENT B0 ;  /* 0x0000000000007941 */ /* 0x000fea0003800200 */
.L_x_1012:
[----:B-1----:R1:W1:Y:S04]  /*18490*/  LDS.128 R12, [R0+0x7000] ;  /* 0x00700000000c7984 */ /* 0x0022680000000c00 */
[----:B------:R1:W1:Y:S01]  /*184a0*/  LDS.128 R4, [R0+0xb000] ;  /* 0x00b0000000047984 */ /* 0x0002620000000c00 */
[----:B------:R-:W-:Y:S05]  /*184b0*/  @P0 EXIT ;  /* 0x000000000000094d */ /* 0x000fea0003800000 */
[----:B------:R-:W2:Y:S01]  /*184c0*/  LDCU.64 UR6, c[0x0][0x408] ;  /* 0x00008100ff0677ac */ /* 0x000ea20008000a00 */
[----:B------:R-:W-:Y:S01]  /*184d0*/  IADD3 R2, P0, PT, R2, 0x60, RZ ;  /* 0x0000006002027810 */ /* 0x000fe20007f1e0ff */
[----:B------:R1:W1:Y:S01]  /*184e0*/  LDS.128 R16, [R0+0xf000] ;  /* 0x00f0000000107984 */ /* 0x0002620000000c00 */
[----:B------:R-:W-:Y:S01]  /*184f0*/  IMAD.MOV.U32 R20, RZ, RZ, R24 ;  /* 0x000000ffff147224 */ /* 0x000fe200078e0018 */
[----:B------:R-:W1:Y:S01]  /*18500*/  LDCU.64 UR4, c[0x0][0x3f0] ;  /* 0x00007e00ff0477ac */ /* 0x000e620008000a00 */
[----:B------:R-:W-:Y:S01]  /*18510*/  IMAD.MOV.U32 R21, RZ, RZ, R27 ;  /* 0x000000ffff157224 */ /* 0x000fe200078e001b */
[----:B------:R-:W1:Y:S01]  /*18520*/  LDCU UR10, c[0x0][0x440] ;  /* 0x00008800ff0a77ac */ /* 0x000e620008000800 */
[----:B--2---:R-:W-:-:S04]  /*18530*/  IMAD.WIDE.U32 R20, R2, UR6, R20 ;  /* 0x0000000602147c25 */ /* 0x004fc8000f8e0014 */
[----:B-1-34-:R-:W-:Y:S01]  /*18540*/  IMAD.X R0, RZ, RZ, UR9, P0 ;  /* 0x00000009ff007e24 */ /* 0x01afe200080e06ff */
[----:B------:R-:W-:Y:S02]  /*18550*/  ISETP.GE.AND P3, PT, R205, UR10, PT ;  /* 0x0000000acd007c0c */ /* 0x000fe4000bf66270 */
[----:B-----5:R-:W-:Y:S01]  /*18560*/  ISETP.GE.AND P2, PT, R34, UR10, PT ;  /* 0x0000000a22007c0c */ /* 0x020fe2000bf46270 */
        /* <DEDUP_REMOVED lines=8> */
[----:B------:R1:W-:Y:S04]  /*185f0*/  @!P2 STG.E.128 desc[UR28][R2.64+0x80], R12 ;  /* 0x0000800c0200a986 */ /* 0x0003e8000c101d1c */
[----:B------:R1:W-:Y:S02]  /*18600*/  @!P1 STG.E.128 desc[UR28][R2.64+0x100], R4 ;  /* 0x0001000402009986 */ /* 0x0003e4000c101d1c */
[----:B------:R-:W-:Y:S05]  /*18610*/  @P0 EXIT ;  /* 0x000000000000094d */ /* 0x000fea0003800000 */
[----:B------:R-:W-:Y:S01]  /*18620*/  STG.E.128 desc[UR28][R2.64+0x180], R16 ;  /* 0x0001801002007986 */ /* 0x000fe2000c101d1c */
[----:B------:R-:W-:Y:S05]  /*18630*/  EXIT ;  /* 0x000000000000794d */ /* 0x000fea0003800000 */
.L_x_1014:
        /* <DEDUP_REMOVED lines=12> */
.L_x_1201:


//--------------------- .text._ZN5flash16flash_fwd_kernelI23Flash_fwd_kernel_traitsILi256ELi128ELi64ELi8ELb0ELb0EN7cutlass10bfloat16_tE19Flash_kernel_traitsILi256ELi128ELi64ELi8ES3_EELb0ELb1ELb0ELb0ELb0ELb0ELb1ELb0EEEvNS_16Flash_fwd_paramsE --------------------------
	.section	.text._ZN5flash16flash_fwd_kernelI23Flash_fwd_kernel_traitsILi256ELi128ELi64ELi8ELb0ELb0EN7cutlass10bfloat16_tE19Flash_kernel_traitsILi256ELi128ELi64ELi8ES3_EELb0ELb1ELb0ELb0ELb0ELb0ELb1ELb0EEEvNS_16Flash_fwd_paramsE,"ax",@progbits
	.align	128
        .global         _ZN5flash16flash_fwd_kernelI23Flash_fwd_kernel_traitsILi256ELi128ELi64ELi8ELb0ELb0EN7cutlass10bfloat16_tE19Flash_kernel_traitsILi256ELi128ELi64ELi8ES3_EELb0ELb1ELb0ELb0ELb0ELb0ELb1ELb0EEEvNS_16Flash_fwd_paramsE
        .type           _ZN5flash16flash_fwd_kernelI23Flash_fwd_kernel_traitsILi256ELi128ELi64ELi8ELb0ELb0EN7cutlass10bfloat16_tE19Flash_kernel_traitsILi256ELi128ELi64ELi8ES3_EELb0ELb1ELb0ELb0ELb0ELb0ELb1ELb0EEEvNS_16Flash_fwd_paramsE,@function
        .size           _ZN5flash16flash_fwd_kernelI23Flash_fwd_kernel_traitsILi256ELi128ELi64ELi8ELb0ELb0EN7cutlass10bfloat16_tE19Flash_kernel_traitsILi256ELi128ELi64ELi8ES3_EELb0ELb1ELb0ELb0ELb0ELb0ELb1ELb0EEEvNS_16Flash_fwd_paramsE,(.L_x_1202 - _ZN5flash16flash_fwd_kernelI23Flash_fwd_kernel_traitsILi256ELi128ELi64ELi8ELb0ELb0EN7cutlass10bfloat16_tE19Flash_kernel_traitsILi256ELi128ELi64ELi8ES3_EELb0ELb1ELb0ELb0ELb0ELb0ELb1ELb0EEEvNS_16Flash_fwd_paramsE)
        .other          _ZN5flash16flash_fwd_kernelI23Flash_fwd_kernel_traitsILi256ELi128ELi64ELi8ELb0ELb0EN7cutlass10bfloat16_tE19Flash_kernel_traitsILi256ELi128ELi64ELi8ES3_EELb0ELb1ELb0ELb0ELb0ELb0ELb1ELb0EEEvNS_16Flash_fwd_paramsE,@"STO_CUDA_ENTRY STV_DEFAULT"
_ZN5flash16flash_fwd_kernelI23Flash_fwd_kernel_traitsILi256ELi128ELi64ELi8ELb0ELb0EN7cutlass10bfloat16_tE19Flash_kernel_traitsILi256ELi128ELi64ELi8ES3_EELb0ELb1ELb0ELb0ELb0ELb0ELb1ELb0EEEvNS_16Flash_fwd_paramsE:
.text._ZN5flash16flash_fwd_kernelI23Flash_fwd_kernel_traitsILi256ELi128ELi64ELi8ELb0ELb0EN7cutlass10bfloat16_tE19Flash_kernel_traitsILi256ELi128ELi64ELi8ES3_EELb0ELb1ELb0ELb0ELb0ELb0ELb1ELb0EEEvNS_16Flash_fwd_paramsE:
        /* <DEDUP_REMOVED lines=72> */
.L_x_1015:
        /* <DEDUP_REMOVED lines=49> */
.L_x_1017:
        /* <DEDUP_REMOVED lines=58> */
.L_x_1019:
[----:B------:R-:W-:Y:S05]  /*0b30*/  BSYNC.RECONVERGENT B0 ;  /* 0x0000000000007941 */ /* 0x000fea0003800200 */
.L_x_1018:
        /* <DEDUP_REMOVED lines=24> */
.L_x_1021:
[----:B------:R-:W-:Y:S05]  /*0cc0*/  BSYNC.RECONVERGENT B0 ;  /* 0x0000000000007941 */ /* 0x000fea0003800200 */
.L_x_1020:
        /* <DEDUP_REMOVED lines=24> */
.L_x_1023:
[----:B------:R-:W-:Y:S05]  /*0e50*/  BSYNC.RECONVERGENT B0 ;  /* 0x0000000000007941 */ /* 0x000fea0003800200 */
.L_x_1022:
        /* <DEDUP_REMOVED lines=26> */
.L_x_1025:
[----:B------:R-:W-:Y:S05]  /*1000*/  BSYNC.RECONVERGENT B0 ;  /* 0x0000000000007941 */ /* 0x000fea0003800200 */
.L_x_1024:
        /* <DEDUP_REMOVED lines=10> */
.L_x_1027:
[----:B------:R-:W-:Y:S05]  /*10b0*/  BSYNC.RECONVERGENT B0 ;  /* 0x0000000000007941 */ /* 0x000fea0003800200 */
.L_x_1026:
        /* <DEDUP_REMOVED lines=10> */
.L_x_1029:
[----:B------:R-:W-:Y:S05]  /*1160*/  BSYNC.RECONVERGENT B0 ;  /* 0x0000000000007941 */ /* 0x000fea0003800200 */
.L_x_1028:
        /* <DEDUP_REMOVED lines=10> */
.L_x_1031:
[----:B------:R-:W-:Y:S05]  /*1210*/  BSYNC.RECONVERGENT B0 ;  /* 0x0000000000007941 */ /* 0x000fea0003800200 */
.L_x_1030:
        /* <DEDUP_REMOVED lines=10> */
.L_x_1016:
        /* <DEDUP_REMOVED lines=21> */
.L_x_1032:
[----:B------:R-:W1:Y:S01]  /*1410*/  LDCU.64 UR10, c[0x0][0x3b8] ;  /* 0x00007700ff0a77ac */ /* 0x000e620008000a00 */
[----:B------:R-:W-:-:S04]  /*1420*/  UIADD3 UR14, UPT, UPT, UR12, UR13, URZ ;  /* 0x0000000d0c0e7290 */ /* 0x000fc8000fffe0ff */
[----:B-1----:R-:W-:Y:S02]  /*1430*/  UIMAD.WIDE.U32 UR6, UR14, UR10, URZ ;  /* 0x0000000a0e0672a5 */ /* 0x002fe4000f8e00ff */
[----:B------:R-:W-:-:S04]  /*1440*/  UIMAD UR14, UR14, UR11, URZ ;  /* 0x0000000b0e0e72a4 */ /* 0x000fc8000f8e02ff */
[----:B------:R-:W-:Y:S02]  /*1450*/  UIADD3 UR14, UPT, UPT, UR7, UR14, URZ ;  /* 0x0000000e070e7290 */ /* 0x000fe4000fffe0ff */
.L_x_1033:
        /* <DEDUP_REMOVED lines=38> */
.L_x_1034:
[----:B------:R-:W1:Y:S01]  /*16c0*/  LDCU.64 UR8, c[0x0][0x3c0] ;  /* 0x00007800ff0877ac */ /* 0x000e620008000a00 */
[----:B------:R-:W-:-:S04]  /*16d0*/  UIADD3 UR12, UPT, UPT, UR12, UR13, URZ ;  /* 0x0000000d0c0c7290 */ /* 0x000fc8000fffe0ff */
[----:B-1----:R-:W-:Y:S02]  /*16e0*/  UIMAD.WIDE.U32 UR4, UR12, UR8, URZ ;  /* 0x000000080c0472a5 */ /* 0x002fe4000f8e00ff */
[----:B------:R-:W-:-:S04]  /*16f0*/  UIMAD UR12, UR12, UR9, URZ ;  /* 0x000000090c0c72a4 */ /* 0x000fc8000f8e02ff */
[----:B------:R-:W-:-:S12]  /*1700*/  UIADD3 UR15, UPT, UPT, UR5, UR12, URZ ;  /* 0x0000000c050f7290 */ /* 0x000fd8000fffe0ff */
.L_x_1035:
[----:B------:R-:W-:Y:S01]  /*1710*/  IMAD.SHL.U32 R239, R222, 0x8, RZ ;  /* 0x00000008deef7824 */ /* 0x000fe200078e00ff */
[----:B------:R-:W-:Y:S01]  /*1720*/  SHF.R.U32.HI R5, RZ, 0x3, R222 ;  /* 0x00000003ff057819 */ /* 0x000fe200000116de */
[----:B------:R-:W-:Y:S01]  /*1730*/  UIADD3 UR18, UPT, UPT, -UR26, UR28, URZ ;  /* 0x0000001c1a127290 */ /* 0x000fe2000fffe1ff */
[----:B------:R-:W-:Y:S01]  /*1740*/  SHF.R.S32.HI R9, RZ, 0x1f, R2 ;  /* 0x0000001fff097819 */ /* 0x000fe20000011402 */
[----:B------:R-:W1:Y:S01]  /*1750*/  S2UR UR33, SR_CgaCtaId ;  /* 0x00000000002179c3 */ /* 0x000e620000008800 */
[----:B------:R-:W-:Y:S01]  /*1760*/  LOP3.LUT R223, R239, 0x38, RZ, 0xc0, !PT ;  /* 0x00000038efdf7812 */ /* 0x000fe200078ec0ff */
[----:B------:R-:W-:Y:S01]  /*1770*/  VIADD R3, R5, 0x40 ;  /* 0x0000004005037836 */ /* 0x000fe20000000000 */
[----:B------:R-:W2:Y:S01]  /*1780*/  LDCU.64 UR12, c[0x0][0x3c8] ;  /* 0x00007900ff0c77ac */ /* 0x000ea20008000a00 */
[----:B------:R-:W-:Y:S01]  /*1790*/  LOP3.LUT R235, R239, 0x1f8, RZ, 0xc0, !PT ;  /* 0x000001f8efeb7812 */ /* 0x000fe200078ec0ff */
[----:B------:R-:W-:Y:S01]  /*17a0*/  VIADD R4, R5, 0x20 ;  /* 0x0000002005047836 */ /* 0x000fe20000000000 */
[C---:B------:R-:W-:Y:S01]  /*17b0*/  IADD3 R10, P1, PT, R223.reuse, UR6, RZ ;  /* 0x00000006df0a7c10 */ /* 0x040fe2000ff3e0ff */
[----:B------:R-:W3:Y:S01]  /*17c0*/  LDCU.64 UR16, c[0x0][0x388] ;  /* 0x00007100ff1077ac */ /* 0x000ee20008000a00 */
[----:B------:R-:W-:Y:S01]  /*17d0*/  IADD3 R14, P0, PT, R223, UR4, RZ ;  /* 0x00000004df0e7c10 */ /* 0x000fe2000ff1e0ff */
[----:B------:R-:W-:Y:S01]  /*17e0*/  BSSY.RECONVERGENT B0, `(.L_x_1036) ;  /* 0x0000054000007945 */ /* 0x000fe20003800200 */
[----:B------:R-:W-:Y:S01]  /*17f0*/  LOP3.LUT R0, R239, 0x1e00, RZ, 0xc0, !PT ;  /* 0x00001e00ef007812 */ /* 0x000fe200078ec0ff */
[----:B------:R-:W4:Y:S01]  /*1800*/  LDCU.128 UR4, c[0x0][0x3d0] ;  /* 0x00007a00ff0477ac */ /* 0x000f220008000c00 */
[----:B------:R-:W-:Y:S01]  /*1810*/  IMAD.X R11, RZ, RZ, UR14, P1 ;  /* 0x0000000eff0b7e24 */ /* 0x000fe200088e06ff */
[----:B------:R-:W-:Y:S01]  /*1820*/  ISETP.GE.AND P1, PT, R3, UR18, PT ;  /* 0x0000001203007c0c */ /* 0x000fe2000bf26270 */
[----:B------:R-:W-:Y:S01]  /*1830*/  IMAD.X R15, RZ, RZ, UR15, P0 ;  /* 0x0000000fff0f7e24 */ /* 0x000fe200080e06ff */
[----:B------:R-:W5:Y:S01]  /*1840*/  LDCU.64 UR14, c[0x0][0x390] ;  /* 0x00007200ff0e77ac */ /* 0x000f620008000a00 */
[----:B------:R-:W-:Y:S01]  /*1850*/  IMAD.WIDE.U32 R10, R5, UR10, R10 ;  /* 0x0000000a050a7c25 */ /* 0x000fe2000f8e000a */
[----:B------:R-:W-:Y:S01]  /*1860*/  IADD3 R12, P0, PT, R223, UR34, RZ ;  /* 0x00000022df0c7c10 */ /* 0x000fe2000ff1e0ff */
[----:B------:R-:W-:-:S02]  /*1870*/  UMOV UR23, 0x400 ;  /* 0x0000040000177882 */ /* 0x000fc40000000000 */
[----:B------:R-:W-:Y:S01]  /*1880*/  IMAD.WIDE.U32 R14, R5, UR8, R14 ;  /* 0x00000008050e7c25 */ /* 0x000fe2000f8e000e */
[----:B------:R-:W-:Y:S01]  /*1890*/  IADD3.X R13, PT, PT, RZ, UR29, RZ, P0, !PT ;  /* 0x0000001dff0d7c10 */ /* 0x000fe200087fe4ff */
[----:B------:R-:W-:Y:S01]  /*18a0*/  UIMAD.WIDE.U32 UR30, UR30, 0x80, URZ ;  /* 0x000000801e1e78a5 */ /* 0x000fe2000f8e00ff */
[----:B------:R-:W-:Y:S01]  /*18b0*/  LOP3.LUT R235, R235, 0x38, R222, 0x78, !PT ;  /* 0x00000038ebeb7812 */ /* 0x000fe200078e78de */
[C---:B------:R-:W-:Y:S01]  /*18c0*/  IMAD R11, R5.reuse, UR11, R11 ;  /* 0x0000000b050b7c24 */ /* 0x040fe2000f8e020b */
[----:B------:R-:W-:Y:S01]  /*18d0*/  USHF.L.U64.HI UR22, UR10, 0x6, UR11 ;  /* 0x000000060a167899 */ /* 0x000fe2000801020b */
[----:B------:R-:W-:Y:S01]  /*18e0*/  IMAD R15, R5, UR9, R15 ;  /* 0x00000009050f7c24 */ /* 0x000fe2000f8e020f */
[----:B------:R-:W-:Y:S01]  /*18f0*/  LOP3.LUT R235, R235, R0, RZ, 0xfc, !PT ;  /* 0x00000000ebeb7212 */ /* 0x000fe200078efcff */
[----:B--2---:R-:W-:Y:S01]  /*1900*/  IMAD.U32 R6, RZ, RZ, UR12 ;  /* 0x0000000cff067e24 */ /* 0x004fe2000f8e00ff */
[----:B------:R-:W-:Y:S01]  /*1910*/  USHF.L.U32 UR29, UR10, 0x6, URZ ;  /* 0x000000060a1d7899 */ /* 0x000fe200080006ff */
[----:B----4-:R-:W-:Y:S01]  /*1920*/  IMAD R233, R9, UR4, RZ ;  /* 0x0000000409e97c24 */ /* 0x010fe2000f8e02ff */
[----:B------:R-:W-:Y:S01]  /*1930*/  LOP3.LUT R244, R223, 0x40, RZ, 0xfc, !PT ;  /* 0x00000040dff47812 */ /* 0x000fe200078efcff */
[----:B------:R-:W-:Y:S01]  /*1940*/  IMAD R9, R9, UR6, RZ ;  /* 0x0000000609097c24 */ /* 0x000fe2000f8e02ff */
[C---:B------:R-:W-:Y:S01]  /*1950*/  LOP3.LUT R242, R223.reuse, 0x80, RZ, 0xfc, !PT ;  /* 0x00000080dff27812 */ /* 0x040fe200078efcff */
[C---:B------:R-:W-:Y:S01]  /*1960*/  IMAD R233, R2.reuse, UR5, R233 ;  /* 0x0000000502e97c24 */ /* 0x040fe2000f8e02e9 */
[----:B-1----:R-:W-:Y:S01]  /*1970*/  ULEA UR5, UR33, UR23, 0x18 ;  /* 0x0000001721057291 */ /* 0x002fe2000f8ec0ff */
[C---:B------:R-:W-:Y:S01]  /*1980*/  IMAD R9, R2.reuse, UR7, R9 ;  /* 0x0000000702097c24 */ /* 0x040fe2000f8e0209 */
[----:B------:R-:W-:Y:S01]  /*1990*/  LOP3.LUT R240, R223, 0xc0, RZ, 0xfc, !PT ;  /* 0x000000c0dff07812 */ /* 0x000fe200078efcff */
[----:B------:R-:W-:Y:S01]  /*19a0*/  IMAD.WIDE.U32 R10, R2, UR4, R10 ;  /* 0x00000004020a7c25 */ /* 0x000fe2000f8e000a */
[----:B------:R-:W-:-:S02]  /*19b0*/  UIADD3 UR4, UPT, UPT, UR20, -0x1, URZ ;  /* 0xffffffff14047890 */ /* 0x000fc4000fffe0ff */
[----:B------:R-:W-:Y:S01]  /*19c0*/  LEA R235, R235, UR5, 0x1 ;  /* 0x00000005ebeb7c11 */ /* 0x000fe2000f8e08ff */
[----:B------:R-:W-:Y:S01]  /*19d0*/  IMAD.WIDE.U32 R2, R2, UR6, R14 ;  /* 0x0000000602027c25 */ /* 0x000fe2000f8e000e */
[----:B---3--:R-:W-:Y:S01]  /*19e0*/  LEA R234, P2, R10, UR16, 0x1 ;  /* 0x000000100aea7c11 */ /* 0x008fe2000f8408ff */
[----:B------:R-:W-:Y:S02]  /*19f0*/  USHF.L.U32 UR16, UR10, 0x5, URZ ;  /* 0x000000050a107899 */ /* 0x000fe400080006ff */
[----:B------:R-:W-:Y:S01]  /*1a00*/  IMAD.IADD R228, R3, 0x1, R9 ;  /* 0x0000000103e47824 */ /* 0x000fe200078e0209 */
[----:B-----5:R-:W-:Y:S01]  /*1a10*/  LEA R232, P0, R2, UR14, 0x1 ;  /* 0x0000000e02e87c11 */ /* 0x020fe2000f8008ff */
[----:B------:R-:W-:Y:S01]  /*1a20*/  IMAD.IADD R233, R11, 0x1, R233 ;  /* 0x000000010be97824 */ /* 0x000fe200078e02e9 */
[----:B------:R-:W-:Y:S01]  /*1a30*/  MOV R9, UR13 ;  /* 0x0000000d00097c02 */ /* 0x000fe20008000f00 */
[----:B------:R-:W-:Y:S01]  /*1a40*/  IMAD.WIDE.U32 R6, R6, UR32, R12 ;  /* 0x0000002006067c25 */ /* 0x000fe2000f8e000c */
[----:B------:R-:W-:Y:S01]  /*1a50*/  LEA.HI.X R228, R2, UR15, R228, 0x1, P0 ;  /* 0x0000000f02e47c11 */ /* 0x000fe200080f0ce4 */
[----:B------:R-:W-:Y:S01]  /*1a60*/  USHF.L.U64.HI UR14, UR10, 0x5, UR11 ;  /* 0x000000050a0e7899 */ /* 0x000fe2000801020b */
[----:B------:R-:W-:Y:S01]  /*1a70*/  ISETP.GE.AND P0, PT, R5, UR18, PT ;  /* 0x0000001205007c0c */ /* 0x000fe2000bf06270 */
[----:B------:R-:W-:Y:S01]  /*1a80*/  USHF.L.U64.HI UR15, UR8, 0x6, UR9 ;  /* 0x00000006080f7899 */ /* 0x000fe20008010209 */
[----:B------:R-:W-:Y:S01]  /*1a90*/  LEA.HI.X R233, R10, UR17, R233, 0x1, P2 ;  /* 0x000000110ae97c11 */ /* 0x000fe200090f0ce9 */
[----:B------:R-:W-:Y:S01]  /*1aa0*/  IMAD R9, R9, UR32, R7 ;  /* 0x0000002009097c24 */ /* 0x000fe2000f8e0207 */
[----:B------:R-:W-:Y:S01]  /*1ab0*/  ISETP.GE.AND P2, PT, R4, UR18, PT ;  /* 0x0000001204007c0c */ /* 0x000fe2000bf46270 */
[C---:B------:R-:W-:Y:S01]  /*1ac0*/  VIADD R2, R5.reuse, 0x60 ;  /* 0x0000006005027836 */ /* 0x040fe20000000000 */
[----:B------:R-:W-:-:S07]  /*1ad0*/  LOP3.LUT R3, R5, UR30, RZ, 0xfc, !PT ;  /* 0x0000001e05037c12 */ /* 0x000fce000f8efcff */
        /* <DEDUP_REMOVED lines=36> */
.L_x_1037:
[----:B------:R-:W-:Y:S05]  /*1d20*/  BSYNC.RECONVERGENT B0 ;  /* 0x0000000000007941 */ /* 0x000fea0003800200 */
.L_x_1036:
        /* <DEDUP_REMOVED lines=41> */
.L_x_1039:
[----:B------:R-:W-:Y:S05]  /*1fc0*/  BSYNC.RECONVERGENT B0 ;  /* 0x0000000000007941 */ /* 0x000fea0003800200 */
.L_x_1038:
        /* <DEDUP_REMOVED lines=41> */
.L_x_1041:
[----:B------:R-:W-:Y:S05]  /*2260*/  BSYNC.RECONVERGENT B0 ;  /* 0x0000000000007941 */ /* 0x000fea0003800200 */
.L_x_1040:
        /* <DEDUP_REMOVED lines=40> */
.L_x_1043:
[----:B------:R-:W-:Y:S05]  /*24f0*/  BSYNC.RECONVERGENT B0 ;  /* 0x0000000000007941 */ /* 0x000fea0003800200 */
.L_x_1042:
        /* <DEDUP_REMOVED lines=34> */
.L_x_1045:
[----:B------:R-:W-:Y:S05]  /*2720*/  BSYNC.RECONVERGENT B0 ;  /* 0x0000000000007941 */ /* 0x000fea0003800200 */
.L_x_1044:
[----:B------:R-:W-:Y:S04]  /*2730*/  BSSY.RECONVERGENT B0, `(.L_x_1046) ;  /* 0x0000021000007945 */ /* 0x000fe80003800200 */
[----:B------:R-:W-:Y:S05]  /*2740*/  @P5 BRA `(.L_x_1047) ;  /* 0x00000000007c5947 */ /* 0x000fea0003800000 */
[----:B------:R-:W5:Y:S01]  /*2750*/  LDCU UR6, c[0x0][0x440] ;  /* 0x00008800ff0677ac */ /* 0x000f620008000800 */
[----:B------:R-:W-:-:S04]  /*2760*/  UIADD3 UR13, UP0, UPT, UR16, UR34, URZ ;  /* 0x00000022100d7290 */ /* 0x000fc8000ff1e0ff */
[----:B------:R-:W-:Y:S02]  /*2770*/  UIADD3.X UR12, UPT, UPT, UR14, UR7, URZ, UP0, !UPT ;  /* 0x000000070e0c7290 */ /* 0x000fe400087fe4ff */
[----:B----4-:R-:W-:-:S04]  /*2780*/  IMAD.U32 R3, RZ, RZ, UR13 ;  /* 0x0000000dff037e24 */ /* 0x010fc8000f8e00ff */
        /* <DEDUP_REMOVED lines=27> */
.L_x_1047:
[----:B------:R-:W-:Y:S05]  /*2940*/  BSYNC.RECONVERGENT B0 ;  /* 0x0000000000007941 */ /* 0x000fea0003800200 */
.L_x_1046:
[----:B------:R-:W0:Y:S01]  /*2950*/  LDGDEPBAR ;  /* 0x00000000000079af */ /* 0x000e220000000000 */
[--C-:B------:R-:W-:Y:S01]  /*2960*/  SHF.R.U32.HI R224, RZ, 0x1, R222.reuse ;  /* 0x00000001ffe07819 */ /* 0x100fe200000116de */
[----:B------:R-:W-:Y:S01]  /*2970*/  IMAD.U32 R8, RZ, RZ, UR26 ;  /* 0x0000001aff087e24 */ /* 0x000fe2000f8e00ff */
[----:B----4-:R-:W-:Y:S01]  /*2980*/  SHF.R.U32.HI R3, RZ, 0x2, R222 ;  /* 0x00000002ff037819 */ /* 0x010fe200000116de */
        /* <DEDUP_REMOVED lines=52> */
.L_x_1049:
[----:B------:R4:W-:Y:S04]  /*2cd0*/  STS.128 [R235+0x18000], RZ ;  /* 0x018000ffeb007388 */ /* 0x0009e80000000c00 */
[----:B------:R4:W-:Y:S04]  /*2ce0*/  STS.128 [R235+0x1a000], RZ ;  /* 0x01a000ffeb007388 */ /* 0x0009e80000000c00 */
[----:B------:R4:W-:Y:S04]  /*2cf0*/  STS.128 [R235+0x1c000], RZ ;  /* 0x01c000ffeb007388 */ /* 0x0009e80000000c00 */
[----:B------:R4:W-:Y:S02]  /*2d00*/  STS.128 [R235+0x1e000], RZ ;  /* 0x01e000ffeb007388 */ /* 0x0009e40000000c00 */
.L_x_1050:
[----:B------:R-:W-:Y:S05]  /*2d10*/  BSYNC.RECONVERGENT B0 ;  /* 0x0000000000007941 */ /* 0x000fea0003800200 */
.L_x_1048:
        /* <DEDUP_REMOVED lines=43> */
.L_x_1052:
[----:B------:R-:W-:Y:S05]  /*2fd0*/  BSYNC.RECONVERGENT B0 ;  /* 0x0000000000007941 */ /* 0x000fea0003800200 */
.L_x_1051:
[----:B------:R-:W-:Y:S01]  /*2fe0*/  LDSM.16.M88.4 R84, [R113] ;  /* 0x000000007154783b */ /* 0x000fe20000000200 */
[----:B------:R-:W-:Y:S01]  /*2ff0*/  LOP3.LUT P2, RZ, R222, 0x2, RZ, 0xc0, !PT ;  /* 0x00000002deff7812 */ /* 0x000fe2000784c0ff */
[----:B------:R-:W5:Y:S01]  /*3000*/  LDCU UR4, c[0x0][0x50c] ;  /* 0x0000a180ff0477ac */ /* 0x000f620008000800 */
[----:B------:R-:W-:Y:S01]  /*3010*/  MOV R208, 0x20 ;  /* 0x0000002000d07802 */ /* 0x000fe20000000f00 */
[----:B------:R-:W3:Y:S01]  /*3020*/  LDSM.16.M88.4 R24, [R226+UR5+0x10000] ;  /* 0x01000005e218783b */ /* 0x000ee20008000200 */
[----:B------:R-:W-:Y:S01]  /*3030*/  IADD3 R107, PT, PT, R226, UR5, RZ ;  /* 0x00000005e26b7c10 */ /* 0x000fe2000fffe0ff */
[----:B------:R-:W-:Y:S01]  /*3040*/  UISETP.NE.AND UP1, UPT, UR20, 0x1, UPT ;  /* 0x000000011400788c */ /* 0x000fe2000bf25270 */
[----:B------:R-:W-:Y:S01]  /*3050*/  SEL R104, R208, 0xffffffe0, !P2 ;  /* 0xffffffe0d0687807 */ /* 0x000fe20005000000 */
[----:B------:R-:W5:Y:S01]  /*3060*/  LDSM.16.M88.4 R68, [R226+UR5+0x10800] ;  /* 0x01080005e244783b */ /* 0x000f620008000200 */
[----:B------:R-:W-:Y:S02]  /*3070*/  LOP3.LUT P0, RZ, R222, 0x4, RZ, 0xc0, !PT ;  /* 0x00000004deff7812 */ /* 0x000fe4000780c0ff */
[-C--:B------:R-:W-:Y:S01]  /*3080*/  IADD3 R110, PT, PT, R113, R104.reuse, RZ ;  /* 0x00000068716e7210 */ /* 0x080fe20007ffe0ff */
[----:B------:R-:W5:Y:S01]  /*3090*/  LDSM.16.M88.4 R60, [R226+UR5+0x11000] ;  /* 0x01100005e23c783b */ /* 0x000f620008000200 */
[----:B------:R-:W-:-:S02]  /*30a0*/  IADD3 R108, PT, PT, R107, R104, RZ ;  /* 0x000000686b6c7210 */ /* 0x000fc40007ffe0ff */
[----:B------:R-:W-:Y:S01]  /*30b0*/  MOV R212, 0x40 ;  /* 0x0000004000d47802 */ /* 0x000fe20000000f00 */
[----:B-1----:R-:W1:Y:S01]  /*30c0*/  LDSM.16.M88.4 R4, [R226+UR5+0x11800] ;  /* 0x01180005e204783b */ /* 0x002e620008000200 */
[----:B------:R-:W-:Y:S02]  /*30d0*/  MOV R210, UR20 ;  /* 0x0000001400d27c02 */ /* 0x000fe40008000f00 */
[----:B------:R-:W-:Y:S01]  /*30e0*/  SEL R212, R212, 0xffffffc0, !P0 ;  /* 0xffffffc0d4d47807 */ /* 0x000fe20004000000 */
[----:B------:R-:W-:Y:S01]  /*30f0*/  LDSM.16.M88.4 R16, [R110] ;  /* 0x000000006e10783b */ /* 0x000fe20000000200 */
[----:B------:R-:W-:Y:S02]  /*3100*/  MOV R220, UR27 ;  /* 0x0000001b00dc7c02 */ /* 0x000fe40008000f00 */
[-C--:B------:R-:W-:Y:S01]  /*3110*/  IADD3 R111, PT, PT, R113, R212.reuse, RZ ;  /* 0x000000d4716f7210 */ /* 0x080fe20007ffe0ff */
[----:B------:R-:W1:Y:S01]  /*3120*/  LDSM.16.M88.4 R20, [R108+0x10000] ;  /* 0x010000006c14783b */ /* 0x000e620000000200 */
[----:B------:R-:W-:-:S02]  /*3130*/  IADD3 R107, PT, PT, R107, R212, RZ ;  /* 0x000000d46b6b7210 */ /* 0x000fc40007ffe0ff */
[C---:B------:R-:W-:Y:S01]  /*3140*/  IADD3 R109, PT, PT, R104.reuse, R111, RZ ;  /* 0x0000006f686d7210 */ /* 0x040fe20007ffe0ff */
[----:B------:R-:W1:Y:S01]  /*3150*/  LDSM.16.M88.4 R28, [R108+0x10800] ;  /* 0x010800006c1c783b */ /* 0x000e620000000200 */
[----:B------:R-:W-:Y:S02]  /*3160*/  IADD3 R106, PT, PT, R104, R107, RZ ;  /* 0x0000006b686a7210 */ /* 0x000fe40007ffe0ff */
[C---:B------:R-:W-:Y:S01]  /*3170*/  VIADDMNMX R220, R105.reuse, 0x8, R220, PT ;  /* 0x0000000869dc7846 */ /* 0x040fe200038001dc */
[----:B------:R-:W1:Y:S01]  /*3180*/  LDSM.16.M88.4 R44, [R108+0x11000] ;  /* 0x011000006c2c783b */ /* 0x000e620000000200 */
[----:B------:R-:W-:-:S03]  /*3190*/  VIMNMX R221, PT, PT, R105, UR27, PT ;  /* 0x0000001b69dd7c48 */ /* 0x000fc6000bfe0100 */
[----:B------:R-:W1:Y:S04]  /*31a0*/  LDSM.16.M88.4 R40, [R108+0x11800] ;  /* 0x011800006c28783b */ /* 0x000e680000000200 */
[----:B--2-4-:R-:W-:Y:S01]  /*31b0*/  LDSM.16.M88.4 R8, [R111] ;  /* 0x000000006f08783b */ /* 0x014fe20000000200 */
[C---:B---3--:R-:W-:Y:S03]  /*31c0*/  HMMA.16816.F32.BF16 R12, R84.reuse, R24, RZ ;  /* 0x00000018540c723c */ /* 0x048fe600000418ff */
[----:B------:R-:W-:Y:S04]  /*31d0*/  LDSM.16.M88.4 R32, [R107+0x10800] ;  /* 0x010800006b20783b */ /* 0x000fe80000000200 */
[----:B------:R-:W-:Y:S01]  /*31e0*/  LDSM.16.M88.4 R92, [R109+0x4000] ;  /* 0x004000006d5c783b */ /* 0x000fe20000000200 */
[C---:B-----5:R-:W-:Y:S03]  /*31f0*/  HMMA.16816.F32.BF16 R36, R84.reuse, R68, RZ ;  /* 0x000000445424723c */ /* 0x060fe600000418ff */
[----:B------:R-:W-:Y:S04]  /*3200*/  LDSM.16.M88.4 R48, [R113+0x8000] ;  /* 0x008000007130783b */ /* 0x000fe80000000200 */
[----:B------:R-:W-:Y:S01]  /*3210*/  LDSM.16.M88.4 R52, [R107+0x13800] ;  /* 0x013800006b34783b */ /* 0x000fe20000000200 */
[C---:B------:R-:W-:Y:S03]  /*3220*/  HMMA.16816.F32.BF16 R64, R84.reuse, R60, RZ ;  /* 0x0000003c5440723c */ /* 0x040fe600000418ff */
        /* <DEDUP_REMOVED lines=10> */
[C---:B-1----:R-:W-:Y:S08]  /*32d0*/  HMMA.16816.F32.BF16 R56, R84.reuse, R4, RZ ;  /* 0x000000045438723c */ /* 0x042ff000000418ff */
        /* <DEDUP_REMOVED lines=193> */
[C---:B------:R-:W-:Y:S01]  /*3ef0*/  HMMA.16816.F32.BF16 R60, R20.reuse, R6, R60 ;  /* 0x00000006143c723c */ /* 0x040fe2000004183c */
[----:B------:R-:W-:Y:S01]  /*3f00*/  FMUL.FTZ R36, R38, UR4 ;  /* 0x0000000426247c20 */ /* 0x000fe20008410000 */
[----:B------:R-:W-:Y:S02]  /*3f10*/  SHF.L.U32 R7, R222, 0x1, RZ ;  /* 0x00000001de077819 */ /* 0x000fe400000006ff */
[----:B------:R-:W3:Y:S02]  /*3f20*/  MUFU.TANH R4, R4 ;  /* 0x0000000400047308 */ /* 0x000ee40000002400 */
[----:B------:R-:W-:Y:S02]  /*3f30*/  LOP3.LUT R7, R7, 0x6, RZ, 0xc0, !PT ;  /* 0x0000000607077812 */ /* 0x000fe400078ec0ff */
[----:B-----5:R-:W-:Y:S02]  /*3f40*/  HMMA.16816.F32.BF16 R56, R20, R16, R56 ;  /* 0x000000101438723c */ /* 0x020fe40000041838 */
[----:B------:R-:W-:-:S02]  /*3f50*/  LEA R210, R210, R7, 0x6 ;  /* 0x00000007d2d27211 */ /* 0x000fc400078e30ff */
[----:B------:R-:W1:Y:S04]  /*3f60*/  MUFU.TANH R5, R5 ;  /* 0x0000000500057308 */ /* 0x000e680000002400 */
[----:B------:R-:W-:Y:S04]  /*3f70*/  HMMA.16816.F32.BF16 R84, R20, R18, R84 ;  /* 0x000000121454723c */ /* 0x000fe80000041854 */
[----:B------:R-:W1:Y:S04]  /*3f80*/  MUFU.TANH R36, R36 ;  /* 0x0000002400247308 */ /* 0x000e680000002400 */
[C---:B------:R-:W-:Y:S08]  /*3f90*/  HMMA.16816.F32.BF16 R68, R8.reuse, R42, R68 ;  /* 0x0000002a0844723c */ /* 0x040ff00000041844 */
[C---:B----4-:R-:W-:Y:S08]  /*3fa0*/  HMMA.16816.F32.BF16 R64, R8.reuse, R12, R64 ;  /* 0x0000000c0840723c */ /* 0x050ff00000041840 */
[----:B------:R-:W-:Y:S03]  /*3fb0*/  HMMA.16816.F32.BF16 R60, R8, R14, R60 ;  /* 0x0000000e083c723c */ /* 0x000fe6000004183c */
[----:B------:R-:W-:Y:S01]  /*3fc0*/  FMUL.FTZ R33, R68, UR4 ;  /* 0x0000000444217c20 */ /* 0x000fe20008410000 */
[----:B------:R-:W-:Y:S01]  /*3fd0*/  FMUL.FTZ R12, R69, UR4 ;  /* 0x00000004450c7c20 */ /* 0x000fe20008410000 */
[----:B------:R-:W-:Y:S01]  /*3fe0*/  FMUL.FTZ R6, R70, UR4 ;  /* 0x0000000446067c20 */ /* 0x000fe20008410000 */
[----:B------:R-:W-:-:S02]  /*3ff0*/  FMUL.FTZ R17, R71, UR4 ;  /* 0x0000000447117c20 */ /* 0x000fc40008410000 */
[C---:B-1----:R-:W-:Y:S01]  /*4000*/  HMMA.16816.F32.BF16 R56, R8.reuse, R24, R56 ;  /* 0x000000180838723c */ /* 0x042fe20000041838 */
[----:B------:R-:W1:Y:S02]  /*4010*/  MUFU.TANH R33, R33 ;  /* 0x0000002100217308 */ /* 0x000e640000002400 */
[----:B------:R-:W-:Y:S01]  /*4020*/  FMUL.FTZ R64, R64, UR4 ;  /* 0x0000000440407c20 */ /* 0x000fe20008410000 */
[----:B------:R-:W-:Y:S01]  /*4030*/  FMUL.FTZ R65, R65, UR4 ;  /* 0x0000000441417c20 */ /* 0x000fe20008410000 */
[----:B------:R-:W-:Y:S01]  /*4040*/  FMUL.FTZ R66, R66, UR4 ;  /* 0x0000000442427c20 */ /* 0x000fe20008410000 */
[----:B------:R-:W-:Y:S02]  /*4050*/  FMUL.FTZ R67, R67, UR4 ;  /* 0x0000000443437c20 */ /* 0x000fe40008410000 */
[----:B------:R-:W-:Y:S01]  /*4060*/  HMMA.16816.F32.BF16 R84, R8, R26, R84 ;  /* 0x0000001a0854723c */ /* 0x000fe20000041854 */
[----:B------:R-:W4:Y:S01]  /*4070*/  MUFU.TANH R12, R12 ;  /* 0x0000000c000c7308 */ /* 0x000f220000002400 */
        /* <DEDUP_REMOVED lines=24> */
[----:B------:R-:W2:Y:S01]  /*4200*/  LDCU UR4, c[0x0][0x440] ;  /* 0x00008800ff0477ac */ /* 0x000ea20008000800 */
[----:B------:R-:W-:-:S04]  /*4210*/  UIADD3 UR6, UPT, UPT, UR20, -0x2, URZ ;  /* 0xfffffffe14067890 */ /* 0x000fc8000fffe0ff */
[----:B------:R-:W-:Y:S02]  /*4220*/  UIMAD.WIDE.U32 UR12, UR29, UR6, URZ ;  /* 0x000000061d0c72a5 */ /* 0x000fe4000f8e00ff */
[----:B------:R-:W-:Y:S02]  /*4230*/  UIMAD UR6, UR22, UR6, URZ ;  /* 0x00000006160672a4 */ /* 0x000fe4000f8e02ff */
[----:B------:R-:W-:Y:S02]  /*4240*/  UIADD3 UR16, UP0, UPT, UR16, UR12, URZ ;  /* 0x0000000c10107290 */ /* 0x000fe4000ff1e0ff */
[----:B------:R-:W-:Y:S01]  /*4250*/  UIADD3 UR6, UPT, UPT, UR13, UR6, URZ ;  /* 0x000000060d067290 */ /* 0x000fe2000fffe0ff */
[----:B------:R-:W-:Y:S02]  /*4260*/  IMAD.U32 R14, RZ, RZ, UR12 ;  /* 0x0000000cff0e7e24 */ /* 0x000fe4000f8e00ff */
[----:B------:R-:W-:Y:S01]  /*4270*/  IMAD.U32 R15, RZ, RZ, UR13 ;  /* 0x0000000dff0f7e24 */ /* 0x000fe2000f8e00ff */
[----:B--2---:R-:W-:Y:S01]  /*4280*/  ISETP.GE.AND P5, PT, R223, UR4, PT ;  /* 0x00000004df007c0c */ /* 0x004fe2000bfa6270 */
        /* <DEDUP_REMOVED lines=52> */
.L_x_1053:
[-C--:B------:R-:W-:Y:S01]  /*45d0*/  ISETP.GE.AND P4, PT, R11, R221.reuse, PT ;  /* 0x000000dd0b00720c */ /* 0x080fe20003f86270 */
[C---:B------:R-:W-:Y:S01]  /*45e0*/  VIADD R7, R210.reuse, 0xffffffc8 ;  /* 0xffffffc8d2077836 */ /* 0x040fe20000000000 */
[CC--:B------:R-:W-:Y:S01]  /*45f0*/  ISETP.GE.AND P3, PT, R9.reuse, R221.reuse, PT ;  /* 0x000000dd0900720c */ /* 0x0c0fe20003f66270 */
[C---:B------:R-:W-:Y:S01]  /*4600*/  VIADD R8, R210.reuse, 0xffffffd0 ;  /* 0xffffffd0d2087836 */ /* 0x040fe20000000000 */
[-C--:B------:R-:W-:Y:S01]  /*4610*/  ISETP.GE.AND P5, PT, R9, R220.reuse, PT ;  /* 0x000000dc0900720c */ /* 0x080fe20003fa6270 */
[C---:B------:R-:W-:Y:S01]  /*4620*/  VIADD R9, R210.reuse, 0xffffffc9 ;  /* 0xffffffc9d2097836 */ /* 0x040fe20000000000 */
[-C--:B------:R-:W-:Y:S01]  /*4630*/  ISETP.GE.AND P6, PT, R11, R220.reuse, PT ;  /* 0x000000dc0b00720c */ /* 0x080fe20003fc6270 */
[----:B------:R-:W-:Y:S01]  /*4640*/  VIADD R10, R210, 0xffffffd9 ;  /* 0xffffffd9d20a7836 */ /* 0x000fe20000000000 */
[----:B------:R-:W-:Y:S01]  /*4650*/  FSEL R35, R28, -INF , !P4 ;  /* 0xff8000001c237808 */ /* 0x000fe20006000000 */
[----:B------:R-:W3:Y:S01]  /*4660*/  MUFU.TANH R177, R63 ;  /* 0x0000003f00b17308 */ /* 0x000ee20000002400 */
[C---:B------:R-:W-:Y:S01]  /*4670*/  ISETP.GE.AND P1, PT, R7.reuse, R221, PT ;  /* 0x000000dd0700720c */ /* 0x040fe20003f26270 */
[----:B------:R-:W4:Y:S01]  /*4680*/  LDCU UR4, c[0x0][0x45c] ;  /* 0x00008b80ff0477ac */ /* 0x000f220008000800 */
[----:B------:R-:W-:-:S02]  /*4690*/  ISETP.GE.AND P4, PT, R7, R220, PT ;  /* 0x000000dc0700720c */ /* 0x000fc40003f86270 */
[----:B------:R-:W-:Y:S01]  /*46a0*/  FSEL R7, R30, -INF , !P6 ;  /* 0xff8000001e077808 */ /* 0x000fe20007000000 */
[----:B------:R-:W-:Y:S01]  /*46b0*/  UMOV UR6, 0xffffffff ;  /* 0xffffffff00067882 */ /* 0x000fe20000000000 */
[----:B------:R-:W-:Y:S01]  /*46c0*/  FSEL R29, R29, -INF , !P3 ;  /* 0xff8000001d1d7808 */ /* 0x000fe20005800000 */
[----:B------:R-:W5:Y:S01]  /*46d0*/  MUFU.TANH R227, R56 ;  /* 0x0000003800e37308 */ /* 0x000f620000002400 */
[CC--:B------:R-:W-:Y:S02]  /*46e0*/  ISETP.GE.AND P6, PT, R9.reuse, R221.reuse, PT ;  /* 0x000000dd0900720c */ /* 0x0c0fe40003fc6270 */
[----:B------:R-:W-:Y:S01]  /*46f0*/  ISETP.GE.AND P3, PT, R9, R220, PT ;  /* 0x000000dc0900720c */ /* 0x000fe20003f66270 */
[----:B------:R-:W-:Y:S01]  /*4700*/  VIADD R9, R210, 0xffffffd1 ;  /* 0xffffffd1d2097836 */ /* 0x000fe20000000000 */
[----:B------:R-:W-:Y:S02]  /*4710*/  FSEL R31, R31, -INF , !P5 ;  /* 0xff8000001f1f7808 */ /* 0x000fe40006800000 */
[----:B------:R-:W-:Y:S01]  /*4720*/  FSEL R25, R44, -INF , !P1 ;  /* 0xff8000002c197808 */ /* 0x000fe20004800000 */
[----:B------:R-:W4:Y:S01]  /*4730*/  MUFU.TANH R179, R62 ;  /* 0x0000003e00b37308 */ /* 0x000f220000002400 */
[----:B------:R-:W-:-:S02]  /*4740*/  ISETP.GE.AND P5, PT, R8, R221, PT ;  /* 0x000000dd0800720c */ /* 0x000fc40003fa6270 */
[-C--:B------:R-:W-:Y:S01]  /*4750*/  ISETP.GE.AND P1, PT, R8, R220.reuse, PT ;  /* 0x000000dc0800720c */ /* 0x080fe20003f26270 */
[----:B------:R-:W-:Y:S01]  /*4760*/  VIADD R8, R210, 0xffffffd8 ;  /* 0xffffffd8d2087836 */ /* 0x000fe20000000000 */
[----:B------:R-:W-:Y:S02]  /*4770*/  FSEL R41, R41, -INF , !P4 ;  /* 0xff80000029297808 */ /* 0x000fe40006000000 */
[-C--:B------:R-:W-:Y:S01]  /*4780*/  ISETP.GE.AND P4, PT, R9, R221.reuse, PT ;  /* 0x000000dd0900720c */ /* 0x080fe20003f86270 */
[----:B------:R-:W4:Y:S01]  /*4790*/  MUFU.TANH R58, R58 ;  /* 0x0000003a003a7308 */ /* 0x000f220000002400 */
[----:B------:R-:W-:Y:S02]  /*47a0*/  FSEL R27, R40, -INF , !P6 ;  /* 0xff800000281b7808 */ /* 0x000fe40007000000 */
[----:B------:R-:W-:Y:S02]  /*47b0*/  FSEL R45, R45, -INF , !P3 ;  /* 0xff8000002d2d7808 */ /* 0x000fe40005800000 */
[----:B------:R-:W-:Y:S01]  /*47c0*/  FSEL R13, R5, -INF , !P4 ;  /* 0xff800000050d7808 */ /* 0x000fe20006000000 */
[----:B------:R-:W-:Y:S01]  /*47d0*/  VIADD R5, R210, 0xffffffe0 ;  /* 0xffffffe0d2057836 */ /* 0x000fe20000000000 */
[----:B------:R-:W-:Y:S01]  /*47e0*/  ISETP.GE.AND P6, PT, R9, R220, PT ;  /* 0x000000dc0900720c */ /* 0x000fe20003fc6270 */
[----:B------:R-:W4:Y:S01]  /*47f0*/  MUFU.TANH R219, R57 ;  /* 0x0000003900db7308 */ /* 0x000f220000002400 */
[----:B------:R-:W-:-:S02]  /*4800*/  ISETP.GE.AND P3, PT, R8, R221, PT ;  /* 0x000000dd0800720c */ /* 0x000fc40003f66270 */
[----:B------:R-:W-:Y:S01]  /*4810*/  FSEL R15, R4, -INF , !P5 ;  /* 0xff800000040f7808 */ /* 0x000fe20006800000 */
[----:B------:R-:W-:Y:S01]  /*4820*/  VIADD R4, R210, 0xffffffe1 ;  /* 0xffffffe1d2047836 */ /* 0x000fe20000000000 */
[----:B------:R-:W-:Y:S02]  /*4830*/  FSEL R9, R36, -INF , !P1 ;  /* 0xff80000024097808 */ /* 0x000fe40004800000 */
[----:B--2---:R-:W-:Y:S01]  /*4840*/  FSEL R21, R32, -INF , !P6 ;  /* 0xff80000020157808 */ /* 0x004fe20007000000 */
[----:B------:R-:W2:Y:S01]  /*4850*/  MUFU.TANH R84, R84 ;  /* 0x0000005400547308 */ /* 0x000ea20000002400 */
[----:B-1----:R-:W-:Y:S02]  /*4860*/  FSEL R23, R33, -INF , !P3 ;  /* 0xff80000021177808 */ /* 0x002fe40005800000 */
[----:B------:R-:W-:Y:S02]  /*4870*/  ISETP.GE.AND P5, PT, R8, R220, PT ;  /* 0x000000dc0800720c */ /* 0x000fe40003fa6270 */
[----:B------:R-:W-:-:S02]  /*4880*/  ISETP.GE.AND P1, PT, R10, R221, PT ;  /* 0x000000dd0a00720c */ /* 0x000fc40003f26270 */
[C---:B------:R-:W-:Y:S01]  /*4890*/  ISETP.GE.AND P6, PT, R5.reuse, R221, PT ;  /* 0x000000dd0500720c */ /* 0x040fe20003fc6270 */
[----:B------:R-:W1:Y:S01]  /*48a0*/  MUFU.TANH R85, R85 ;  /* 0x0000005500557308 */ /* 0x000e620000002400 */
[-C--:B------:R-:W-:Y:S01]  /*48b0*/  ISETP.GE.AND P3, PT, R5, R220.reuse, PT ;  /* 0x000000dc0500720c */ /* 0x080fe20003f66270 */
[----:B------:R-:W-:Y:S01]  /*48c0*/  VIADD R5, R210, 0xffffffe8 ;  /* 0xffffffe8d2057836 */ /* 0x000fe20000000000 */
[----:B------:R-:W-:Y:S02]  /*48d0*/  ISETP.GE.AND P4, PT, R10, R220, PT ;  /* 0x000000dc0a00720c */ /* 0x000fe40003f86270 */
[----:B------:R-:W-:Y:S02]  /*48e0*/  FMNMX3.FTZ R8, R35, R29, R25, !PT ;  /* 0x0000001d23087276 */ /* 0x000fe40007810019 */
[----:B------:R-:W-:Y:S01]  /*48f0*/  FSEL R19, R6, -INF , !P5 ;  /* 0xff80000006137808 */ /* 0x000fe20006800000 */
[----:B------:R-:W1:Y:S01]  /*4900*/  MUFU.TANH R59, R59 ;  /* 0x0000003b003b7308 */ /* 0x000e620000002400 */
[----:B------:R-:W-:-:S02]  /*4910*/  FSEL R11, R12, -INF , !P1 ;  /* 0xff8000000c0b7808 */ /* 0x000fc40004800000 */
[CC--:B------:R-:W-:Y:S02]  /*4920*/  ISETP.GE.AND P5, PT, R4.reuse, R221.reuse, PT ;  /* 0x000000dd0400720c */ /* 0x0c0fe40003fa6270 */
[-C--:B------:R-:W-:Y:S01]  /*4930*/  ISETP.GE.AND P1, PT, R4, R220.reuse, PT ;  /* 0x000000dc0400720c */ /* 0x080fe20003f26270 */
[C---:B------:R-:W-:Y:S01]  /*4940*/  VIADD R4, R210.reuse, 0xfffffff0 ;  /* 0xfffffff0d2047836 */ /* 0x040fe20000000000 */
[----:B------:R-:W-:Y:S01]  /*4950*/  FSEL R17, R17, -INF , !P4 ;  /* 0xff80000011117808 */ /* 0x000fe20006000000 */
[----:B------:R-:W1:Y:S01]  /*4960*/  MUFU.TANH R86, R86 ;  /* 0x0000005600567308 */ /* 0x000e620000002400 */
[----:B------:R-:W-:Y:S02]  /*4970*/  FSEL R231, R231, -INF , !P6 ;  /* 0xff800000e7e77808 */ /* 0x000fe40007000000 */
[C---:B------:R-:W-:Y:S02]  /*4980*/  ISETP.GE.AND P4, PT, R5.reuse, R221, PT ;  /* 0x000000dd0500720c */ /* 0x040fe40003f86270 */
[----:B------:R-:W-:Y:S01]  /*4990*/  ISETP.GE.AND P6, PT, R5, R220, PT ;  /* 0x000000dc0500720c */ /* 0x000fe20003fc6270 */
[----:B------:R-:W-:Y:S01]  /*49a0*/  VIADD R5, R210, 0xffffffe9 ;  /* 0xffffffe9d2057836 */ /* 0x000fe20000000000 */
[----:B------:R-:W-:Y:S01]  /*49b0*/  FMNMX3.FTZ R8, R8, R27, R15, !PT ;  /* 0x0000001b08087276 */ /* 0x000fe2000781000f */
[----:B------:R-:W1:Y:S01]  /*49c0*/  MUFU.TANH R87, R87 ;  /* 0x0000005700577308 */ /* 0x000e620000002400 */
[----:B------:R-:W-:-:S02]  /*49d0*/  FMNMX3.FTZ R6, R7, R31, R41, !PT ;  /* 0x0000001f07067276 */ /* 0x000fc40007810029 */
[----:B------:R-:W-:Y:S02]  /*49e0*/  FSEL R215, R215, -INF , !P1 ;  /* 0xff800000d7d77808 */ /* 0x000fe40004800000 */
[----:B------:R-:W-:Y:S02]  /*49f0*/  FSEL R201, R201, -INF , !P4 ;  /* 0xff800000c9c97808 */ /* 0x000fe40006000000 */
[----:B------:R-:W-:Y:S02]  /*4a00*/  FSEL R229, R229, -INF , !P5 ;  /* 0xff800000e5e57808 */ /* 0x000fe40006800000 */
[C---:B------:R-:W-:Y:S02]  /*4a10*/  ISETP.GE.AND P1, PT, R4.reuse, R221, PT ;  /* 0x000000dd0400720c */ /* 0x040fe40003f26270 */
[----:B------:R-:W-:Y:S01]  /*4a20*/  ISETP.GE.AND P4, PT, R4, R220, PT ;  /* 0x000000dc0400720c */ /* 0x000fe20003f86270 */
[----:B------:R-:W-:Y:S01]  /*4a30*/  VIADD R4, R210, 0xfffffff8 ;  /* 0xfffffff8d2047836 */ /* 0x000fe20000000000 */
[----:B------:R-:W-:-:S02]  /*4a40*/  FMNMX3.FTZ R8, R8, R13, R23, !PT ;  /* 0x0000000d08087276 */ /* 0x000fc40007810017 */
[----:B------:R-:W-:Y:S02]  /*4a50*/  FSEL R199, R199, -INF , !P3 ;  /* 0xff800000c7c77808 */ /* 0x000fe40005800000 */
[C---:B------:R-:W-:Y:S02]  /*4a60*/  ISETP.GE.AND P5, PT, R5.reuse, R220, PT ;  /* 0x000000dc0500720c */ /* 0x040fe40003fa6270 */
[----:B------:R-:W-:Y:S02]  /*4a70*/  FMNMX3.FTZ R6, R6, R45, R9, !PT ;  /* 0x0000002d06067276 */ /* 0x000fe40007810009 */
[----:B------:R-:W-:Y:S01]  /*4a80*/  ISETP.GE.AND P3, PT, R5, R221, PT ;  /* 0x000000dd0500720c */ /* 0x000fe20003f66270 */
[----:B------:R-:W-:Y:S01]  /*4a90*/  VIADD R5, R210, 0xfffffff1 ;  /* 0xfffffff1d2057836 */ /* 0x000fe20000000000 */
[----:B------:R-:W-:Y:S02]  /*4aa0*/  FMNMX3.FTZ R8, R8, R11, R231, !PT ;  /* 0x0000000b08087276 */ /* 0x000fe400078100e7 */
[----:B---3--:R-:W-:-:S02]  /*4ab0*/  FSEL R177, R177, -INF , !P5 ;  /* 0xff800000b1b17808 */ /* 0x008fc40006800000 */
[----:B-----5:R-:W-:Y:S02]  /*4ac0*/  FSEL R227, R227, -INF , !P1 ;  /* 0xff800000e3e37808 */ /* 0x020fe40004800000 */
[----:B------:R-:W-:Y:S02]  /*4ad0*/  FMNMX3.FTZ R6, R6, R21, R19, !PT ;  /* 0x0000001506067276 */ /* 0x000fe40007810013 */
[CC--:B------:R-:W-:Y:S02]  /*4ae0*/  ISETP.GE.AND P5, PT, R4.reuse, R221.reuse, PT ;  /* 0x000000dd0400720c */ /* 0x0c0fe40003fa6270 */
[----:B------:R-:W-:Y:S01]  /*4af0*/  ISETP.GE.AND P1, PT, R4, R220, PT ;  /* 0x000000dc0400720c */ /* 0x000fe20003f26270 */
[----:B------:R-:W-:Y:S01]  /*4b00*/  VIADD R4, R210, 0xfffffff9 ;  /* 0xfffffff9d2047836 */ /* 0x000fe20000000000 */
[----:B----4-:R-:W-:Y:S02]  /*4b10*/  FSEL R179, R179, -INF , !P6 ;  /* 0xff800000b3b37808 */ /* 0x010fe40007000000 */
[----:B------:R-:W-:-:S02]  /*4b20*/  ISETP.GE.AND P6, PT, R5, R221, PT ;  /* 0x000000dd0500720c */ /* 0x000fc40003fc6270 */
[----:B------:R-:W-:Y:S02]  /*4b30*/  FSEL R217, R217, -INF , !P3 ;  /* 0xff800000d9d97808 */ /* 0x000fe40005800000 */
[----:B------:R-:W-:Y:S02]  /*4b40*/  FMNMX3.FTZ R8, R8, R229, R201, !PT ;  /* 0x000000e508087276 */ /* 0x000fe400078100c9 */
[----:B------:R-:W-:Y:S02]  /*4b50*/  FMNMX3.FTZ R6, R6, R17, R199, !PT ;  /* 0x0000001106067276 */ /* 0x000fe400078100c7 */
[----:B------:R-:W-:Y:S02]  /*4b60*/  FSEL R209, R58, -INF , !P4 ;  /* 0xff8000003ad17808 */ /* 0x000fe40006000000 */
[----:B------:R-:W-:Y:S02]  /*4b70*/  ISETP.GE.AND P4, PT, R4, R221, PT ;  /* 0x000000dd0400720c */ /* 0x000fe40003f86270 */
[----:B------:R-:W-:-:S02]  /*4b80*/  FSEL R219, R219, -INF , !P6 ;  /* 0xff800000dbdb7808 */ /* 0x000fc40007000000 */
[----:B--2---:R-:W-:Y:S02]  /*4b90*/  FSEL R213, R84, -INF , !P5 ;  /* 0xff80000054d57808 */ /* 0x004fe40006800000 */
[----:B------:R-:W-:Y:S02]  /*4ba0*/  FMNMX3.FTZ R8, R8, R217, R227, !PT ;  /* 0x000000d908087276 */ /* 0x000fe400078100e3 */
[----:B------:R-:W-:Y:S02]  /*4bb0*/  ISETP.GE.AND P3, PT, R5, R220, PT ;  /* 0x000000dc0500720c */ /* 0x000fe40003f66270 */
[----:B------:R-:W-:Y:S02]  /*4bc0*/  FMNMX3.FTZ R6, R6, R215, R179, !PT ;  /* 0x000000d706067276 */ /* 0x000fe400078100b3 */
[----:B-1----:R-:W-:Y:S02]  /*4bd0*/  FSEL R211, R85, -INF , !P4 ;  /* 0xff80000055d37808 */ /* 0x002fe40006000000 */
[----:B------:R-:W-:-:S02]  /*4be0*/  FMNMX3.FTZ R8, R8, R219, R213, !PT ;  /* 0x000000db08087276 */ /* 0x000fc400078100d5 */
[----:B------:R-:W-:Y:S02]  /*4bf0*/  ISETP.GE.AND P5, PT, R4, R220, PT ;  /* 0x000000dc0400720c */ /* 0x000fe40003fa6270 */
[----:B------:R-:W-:Y:S02]  /*4c00*/  FSEL R207, R59, -INF , !P3 ;  /* 0xff8000003bcf7808 */ /* 0x000fe40005800000 */
[----:B------:R-:W-:Y:S02]  /*4c10*/  FSEL R205, R86, -INF , !P1 ;  /* 0xff80000056cd7808 */ /* 0x000fe40004800000 */
[----:B------:R-:W-:Y:S02]  /*4c20*/  FMNMX3.FTZ R6, R6, R177, R209, !PT ;  /* 0x000000b106067276 */ /* 0x000fe400078100d1 */
[----:B------:R-:W-:Y:S02]  /*4c30*/  FMNMX.FTZ R8, R211, R8, !PT ;  /* 0x00000008d3087209 */ /* 0x000fe40007810000 */
[----:B------:R-:W-:-:S02]  /*4c40*/  FSEL R203, R87, -INF , !P5 ;  /* 0xff80000057cb7808 */ /* 0x000fc40006800000 */
[----:B------:R-:W-:Y:S01]  /*4c50*/  FMNMX3.FTZ R6, R6, R207, R205, !PT ;  /* 0x000000cf06067276 */ /* 0x000fe200078100cd */
[----:B------:R-:W1:Y:S01]  /*4c60*/  SHFL.BFLY PT, R33, R8, 0x2, 0x1f ;  /* 0x0c401f0008217f89 */ /* 0x000e6200000e0000 */
[----:B------:R-:W-:Y:S02]  /*4c70*/  LOP3.LUT R165, R3, 0x200, R2, 0xf8, !PT ;  /* 0x0000020003a57812 */ /* 0x000fe400078ef802 */
[----:B------:R-:W-:Y:S02]  /*4c80*/  FMNMX.FTZ R6, R203, R6, !PT ;  /* 0x00000006cb067209 */ /* 0x000fe40007810000 */
[----:B------:R-:W-:-:S03]  /*4c90*/  LEA R197, R165, UR5, 0x1 ;  /* 0x00000005a5c57c11 */ /* 0x000fc6000f8e08ff */
[----:B------:R-:W2:Y:S02]  /*4ca0*/  SHFL.BFLY PT, R5, R6, 0x2, 0x1f ;  /* 0x0c401f0006057f89 */ /* 0x000ea400000e0000 */
[--C-:B------:R-:W-:Y:S02]  /*4cb0*/  IMAD.IADD R196, R104, 0x1, R197.reuse ;  /* 0x0000000168c47824 */ /* 0x100fe400078e02c5 */
[----:B------:R-:W-:Y:S01]  /*4cc0*/  IMAD.IADD R195, R212, 0x1, R197 ;  /* 0x00000001d4c37824 */ /* 0x000fe200078e02c5 */
[----:B------:R-:W-:Y:S03]  /*4cd0*/  LDSM.16.MT88.4 R156, [R197+0x18000] ;  /* 0x01800000c59c783b */ /* 0x000fe60000004200 */
        /* <DEDUP_REMOVED lines=22> */
[----:B------:R-:W-:Y:S01]  /*4e40*/  LDSM.16.MT88.4 R96, [R194+0x1c000] ;  /* 0x01c00000c260783b */ /* 0x000fe20000004200 */
[--C-:B------:R-:W-:Y:S01]  /*4e50*/  FFMA.FTZ R193, R35, UR4, -R206.reuse ;  /* 0x0000000423c17c23 */ /* 0x100fe200080108ce */
[--C-:B------:R-:W-:Y:S01]  /*4e60*/  FFMA.FTZ R192, R29, UR4, -R206.reuse ;  /* 0x000000041dc07c23 */ /* 0x100fe200080108ce */
[----:B------:R-:W-:Y:S01]  /*4e70*/  FSEL R202, R202, RZ, P1 ;  /* 0x000000ffcaca7208 */ /* 0x000fe20000800000 */
[----:B------:R-:W-:Y:S01]  /*4e80*/  LDSM.16.MT88.4 R104, [R197+0x1e000] ;  /* 0x01e00000c568783b */ /* 0x000fe20000004200 */
[--C-:B------:R-:W-:Y:S01]  /*4e90*/  FFMA.FTZ R189, R25, UR4, -R206.reuse ;  /* 0x0000000419bd7c23 */ /* 0x100fe200080108ce */
[----:B------:R-:W-:Y:S01]  /*4ea0*/  FFMA.FTZ R188, R27, UR4, -R206 ;  /* 0x000000041bbc7c23 */ /* 0x000fe200080108ce */
[----:B------:R-:W-:Y:S01]  /*4eb0*/  MUFU.EX2 R193, R193 ;  /* 0x000000c100c17308 */ /* 0x000fe20000000800 */
[--C-:B------:R-:W-:Y:S01]  /*4ec0*/  FFMA.FTZ R187, R41, UR4, -R202.reuse ;  /* 0x0000000429bb7c23 */ /* 0x100fe200080108ca */
[--C-:B------:R-:W-:Y:S01]  /*4ed0*/  FFMA.FTZ R191, R7, UR4, -R202.reuse ;  /* 0x0000000407bf7c23 */ /* 0x100fe200080108ca */
[----:B------:R-:W1:Y:S01]  /*4ee0*/  LDSM.16.MT88.4 R40, [R197+0x1a000] ;  /* 0x01a00000c528783b */ /* 0x000e620000004200 */
[--C-:B------:R-:W-:Y:S01]  /*4ef0*/  FFMA.FTZ R190, R31, UR4, -R202.reuse ;  /* 0x000000041fbe7c23 */ /* 0x100fe200080108ca */
[----:B------:R-:W-:Y:S01]  /*4f00*/  FFMA.FTZ R186, R45, UR4, -R202 ;  /* 0x000000042dba7c23 */ /* 0x000fe200080108ca */
[----:B------:R-:W2:Y:S01]  /*4f10*/  MUFU.EX2 R192, R192 ;  /* 0x000000c000c07308 */ /* 0x000ea20000000800 */
[----:B------:R-:W5:Y:S01]  /*4f20*/  LDSM.16.MT88.4 R120, [R195+0x1e000] ;  /* 0x01e00000c378783b */ /* 0x000f620000004200 */
[----:B------:R-:W-:Y:S01]  /*4f30*/  FFMA.FTZ R180, R11, UR4, -R206 ;  /* 0x000000040bb47c23 */ /* 0x000fe200080108ce */
[----:B------:R-:W-:Y:S01]  /*4f40*/  FFMA.FTZ R183, R9, UR4, -R202 ;  /* 0x0000000409b77c23 */ /* 0x000fe200080108ca */
[----:B------:R-:W-:Y:S01]  /*4f50*/  MUFU.EX2 R189, R189 ;  /* 0x000000bd00bd7308 */ /* 0x000fe20000000800 */
[----:B------:R-:W5:Y:S01]  /*4f60*/  LDSM.16.MT88.4 R4, [R194+0x1e000] ;  /* 0x01e00000c204783b */ /* 0x000f620000004200 */
[--C-:B------:R-:W-:Y:S01]  /*4f70*/  FFMA.FTZ R185, R15, UR4, -R206.reuse ;  /* 0x000000040fb97c23 */ /* 0x100fe200080108ce */
[--C-:B------:R-:W-:Y:S01]  /*4f80*/  FFMA.FTZ R184, R13, UR4, -R206.reuse ;  /* 0x000000040db87c23 */ /* 0x100fe200080108ce */
[----:B------:R-:W3:Y:S01]  /*4f90*/  MUFU.EX2 R188, R188 ;  /* 0x000000bc00bc7308 */ /* 0x000ee20000000800 */
[----:B------:R-:W5:Y:S01]  /*4fa0*/  LDSM.16.MT88.4 R8, [R196+0x1a800] ;  /* 0x01a80000c408783b */ /* 0x000f620000004200 */
[----:B------:R-:W-:Y:S01]  /*4fb0*/  FFMA.FTZ R181, R23, UR4, -R206 ;  /* 0x0000000417b57c23 */ /* 0x000fe200080108ce */
[--C-:B------:R-:W-:Y:S01]  /*4fc0*/  FFMA.FTZ R182, R21, UR4, -R202.reuse ;  /* 0x0000000415b67c23 */ /* 0x100fe200080108ca */
[----:B------:R-:W-:Y:S01]  /*4fd0*/  MUFU.EX2 R191, R191 ;  /* 0x000000bf00bf7308 */ /* 0x000fe20000000800 */
[----:B------:R-:W5:Y:S01]  /*4fe0*/  LDSM.16.MT88.4 R12, [R196+0x18800] ;  /* 0x01880000c40c783b */ /* 0x000f620000004200 */
[----:B--2---:R-:W-:Y:S01]  /*4ff0*/  F2FP.BF16.F32.PACK_AB R128, R192, R193 ;  /* 0x000000c1c080723e */ /* 0x004fe200000010ff */
[--C-:B------:R-:W-:Y:S01]  /*5000*/  FFMA.FTZ R167, R19, UR4, -R202.reuse ;  /* 0x0000000413a77c23 */ /* 0x100fe200080108ca */
[----:B------:R-:W2:Y:S01]  /*5010*/  MUFU.EX2 R190, R190 ;  /* 0x000000be00be7308 */ /* 0x000ea20000000800 */
[----:B------:R-:W-:Y:S01]  /*5020*/  FFMA.FTZ R166, R17, UR4, -R202 ;  /* 0x0000000411a67c23 */ /* 0x000fe200080108ca */
[----:B------:R-:W-:Y:S01]  /*5030*/  LDSM.16.MT88.4 R20, [R196+0x1c800] ;  /* 0x01c80000c414783b */ /* 0x000fe20000004200 */
[--C-:B------:R-:W-:Y:S01]  /*5040*/  FFMA.FTZ R198, R231, UR4, -R206.reuse ;  /* 0x00000004e7c67c23 */ /* 0x100fe200080108ce */
[----:B------:R-:W-:Y:S01]  /*5050*/  MUFU.EX2 R187, R187 ;  /* 0x000000bb00bb7308 */ /* 0x000fe20000000800 */
[----:B------:R-:W-:Y:S01]  /*5060*/  FFMA.FTZ R200, R201, UR4, -R206 ;  /* 0x00000004c9c87c23 */ /* 0x000fe200080108ce */
[----:B---3--:R-:W-:Y:S01]  /*5070*/  F2FP.BF16.F32.PACK_AB R130, R188, R189 ;  /* 0x000000bdbc82723e */ /* 0x008fe200000010ff */
[----:B------:R-:W3:Y:S01]  /*5080*/  LDSM.16.MT88.4 R16, [R196+0x1e800] ;  /* 0x01e80000c410783b */ /* 0x000ee20000004200 */
[----:B------:R-:W4:Y:S01]  /*5090*/  MUFU.EX2 R186, R186 ;  /* 0x000000ba00ba7308 */ /* 0x000f220000000800 */
        /* <DEDUP_REMOVED lines=13> */
[----:B----4-:R-:W-:Y:S01]  /*5170*/  F2FP.BF16.F32.PACK_AB R131, R186, R187 ;  /* 0x000000bbba83723e */ /* 0x010fe200000010ff */
[----:B------:R-:W-:Y:S01]  /*5180*/  LDSM.16.MT88.4 R168, [R194+0x18800] ;  /* 0x01880000c2a8783b */ /* 0x000fe20000004200 */
[----:B------:R-:W-:Y:S01]  /*5190*/  MUFU.EX2 R180, R180 ;  /* 0x000000b400b47308 */ /* 0x000fe20000000800 */
[----:B------:R-:W-:Y:S01]  /*51a0*/  FADD.FTZ R192, R193, R192 ;  /* 0x000000c0c1c07221 */ /* 0x000fe20000010000 */
[----:B------:R-:W-:Y:S01]  /*51b0*/  FADD.FTZ R190, R191, R190 ;  /* 0x000000bebfbe7221 */ /* 0x000fe20000010000 */
[----:B------:R-:W-:Y:S01]  /*51c0*/  LDSM.16.MT88.4 R32, [R195+0x1a800] ;  /* 0x01a80000c320783b */ /* 0x000fe20000004200 */
[----:B------:R-:W-:Y:S01]  /*51d0*/  MUFU.EX2 R183, R183 ;  /* 0x000000b700b77308 */ /* 0x000fe20000000800 */
[C---:B------:R-:W-:Y:S01]  /*51e0*/  HMMA.16816.F32.BF16 R44, R128.reuse, R48, RZ ;  /* 0x00000030802c723c */ /* 0x040fe200000418ff */
[----:B------:R-:W-:Y:S01]  /*51f0*/  FADD.FTZ R189, R189, R192 ;  /* 0x000000c0bdbd7221 */ /* 0x000fe20000010000 */
[----:B------:R-:W-:Y:S01]  /*5200*/  FADD.FTZ R187, R187, R190 ;  /* 0x000000bebbbb7221 */ /* 0x000fe20000010000 */
[----:B------:R-:W4:Y:S02]  /*5210*/  MUFU.EX2 R182, R182 ;  /* 0x000000b600b67308 */ /* 0x000f240000000800 */
[----:B------:R-:W-:Y:S01]  /*5220*/  FADD.FTZ R188, R188, R189 ;  /* 0x000000bdbcbc7221 */ /* 0x000fe20000010000 */
[----:B------:R-:W-:Y:S01]  /*5230*/  FADD.FTZ R186, R186, R187 ;  /* 0x000000bbbaba7221 */ /* 0x000fe20000010000 */
[----:B------:R-:W-:Y:S01]  /*5240*/  MUFU.EX2 R167, R167 ;  /* 0x000000a700a77308 */ /* 0x000fe20000000800 */
[C---:B------:R-:W-:Y:S03]  /*5250*/  HMMA.16816.F32.BF16 R48, R128.reuse, R50, RZ ;  /* 0x000000328030723c */ /* 0x040fe600000418ff */
[----:B------:R-:W3:Y:S04]  /*5260*/  MUFU.EX2 R166, R166 ;  /* 0x000000a600a67308 */ /* 0x000ee80000000800 */
[----:B------:R-:W-:Y:S01]  /*5270*/  MUFU.EX2 R198, R198 ;  /* 0x000000c600c67308 */ /* 0x000fe20000000800 */
[C---:B------:R-:W-:Y:S03]  /*5280*/  HMMA.16816.F32.BF16 R152, R128.reuse, R148, RZ ;  /* 0x000000948098723c */ /* 0x040fe600000418ff */
        /* <DEDUP_REMOVED lines=11> */
[C---:B-1----:R-:W-:Y:S08]  /*5340*/  HMMA.16816.F32.BF16 R36, R128.reuse, R40, RZ ;  /* 0x000000288024723c */ /* 0x042ff000000418ff */
        /* <DEDUP_REMOVED lines=24> */
[----:B----4-:R-:W-:Y:S01]  /*54d0*/  F2FP.BF16.F32.PACK_AB R5, R182, R183 ;  /* 0x000000b7b605723e */ /* 0x010fe200000010ff */
[----:B------:R-:W-:-:S02]  /*54e0*/  FADD.FTZ R183, R183, R186 ;  /* 0x000000bab7b77221 */ /* 0x000fc40000010000 */
[----:B------:R-:W-:Y:S02]  /*54f0*/  FADD.FTZ R184, R184, R185 ;  /* 0x000000b9b8b87221 */ /* 0x000fe40000010000 */
[----:B------:R-:W-:Y:S01]  /*5500*/  HMMA.16816.F32.BF16 R128, R128, R6, RZ ;  /* 0x000000068080723c */ /* 0x000fe200000418ff */
[----:B------:R-:W-:Y:S01]  /*5510*/  F2FP.BF16.F32.PACK_AB R6, R180, R181 ;  /* 0x000000b5b406723e */ /* 0x000fe200000010ff */
[----:B------:R-:W-:Y:S01]  /*5520*/  FADD.FTZ R182, R182, R183 ;  /* 0x000000b7b6b67221 */ /* 0x000fe20000010000 */
[----:B---3--:R-:W-:-:S03]  /*5530*/  F2FP.BF16.F32.PACK_AB R7, R166, R167 ;  /* 0x000000a7a607723e */ /* 0x008fc600000010ff */
        /* <DEDUP_REMOVED lines=89> */
[----:B------:R-:W-:Y:S01]  /*5ad0*/  FFMA.FTZ R206, R207, UR4, -R202 ;  /* 0x00000004cfce7c23 */ /* 0x000fe200080108ca */
[----:B------:R-:W3:Y:S04]  /*5ae0*/  MUFU.EX2 R177, R177 ;  /* 0x000000b100b17308 */ /* 0x000ee80000000800 */
[C---:B-1----:R-:W-:Y:S01]  /*5af0*/  HMMA.16816.F32.BF16 R92, R4.reuse, R12, R92 ;  /* 0x0000000c045c723c */ /* 0x042fe2000004185c */
[----:B------:R-:W-:Y:S04]  /*5b00*/  MUFU.EX2 R178, R178 ;  /* 0x000000b200b27308 */ /* 0x000fe80000000800 */
[----:B------:R-:W-:Y:S03]  /*5b10*/  MUFU.EX2 R179, R179 ;  /* 0x000000b300b37308 */ /* 0x000fe60000000800 */
[C---:B------:R-:W-:Y:S01]  /*5b20*/  HMMA.16816.F32.BF16 R96, R4.reuse, R14, R96 ;  /* 0x0000000e0460723c */ /* 0x040fe20000041860 */
[----:B------:R-:W1:Y:S01]  /*5b30*/  MUFU.EX2 R206, R206 ;  /* 0x000000ce00ce7308 */ /* 0x000e620000000800 */
[----:B------:R-:W1:Y:S03]  /*5b40*/  LDSM.16.MT88.4 R12, [R196+0x19800] ;  /* 0x01980000c40c783b */ /* 0x000e660000004200 */
[----:B------:R-:W1:Y:S03]  /*5b50*/  MUFU.EX2 R202, R205 ;  /* 0x000000cd00ca7308 */ /* 0x000e660000000800 */
        /* <DEDUP_REMOVED lines=22> */
[----:B-1----:R-:W-:-:S02]  /*5cc0*/  F2FP.BF16.F32.PACK_AB R5, R206, R179 ;  /* 0x000000b3ce05723e */ /* 0x002fc400000010ff */
[----:B------:R-:W-:Y:S02]  /*5cd0*/  F2FP.BF16.F32.PACK_AB R6, R243, R178 ;  /* 0x000000b2f306723e */ /* 0x000fe400000010ff */
[----:B------:R-:W-:-:S07]  /*5ce0*/  F2FP.BF16.F32.PACK_AB R7, R241, R202 ;  /* 0x000000caf107723e */ /* 0x000fce00000010ff */
        /* <DEDUP_REMOVED lines=15> */
[C---:B---3--:R-:W-:Y:S08]  /*5de0*/  HMMA.16816.F32.BF16 R160, R4.reuse, R12, R160 ;  /* 0x0000000c04a0723c */ /* 0x048ff000000418a0 */
[C---:B------:R-:W-:Y:S01]  /*5df0*/  HMMA.16816.F32.BF16 R156, R4.reuse, R14, R156 ;  /* 0x0000000e049c723c */ /* 0x040fe2000004189c */
[----:B------:R-:W3:Y:S07]  /*5e00*/  LDSM.16.MT88.4 R12, [R194+0x1b800] ;  /* 0x01b80000c20c783b */ /* 0x000eee0000004200 */
        /* <DEDUP_REMOVED lines=61> */
[----:B------:R-:W-:Y:S01]  /*61e0*/  IMAD.U32 R13, RZ, RZ, UR15 ;  /* 0x0000000fff0d7e24 */ /* 0x000fe2000f8e00ff */
[----:B-1----:R-:W-:Y:S01]  /*61f0*/  ISETP.GE.AND P5, PT, R223, UR4, PT ;  /* 0x00000004df007c0c */ /* 0x002fe2000bfa6270 */
[----:B------:R-:W-:Y:S01]  /*6200*/  VIADD R209, R226, UR5 ;  /* 0x00000005e2d17c36 */ /* 0x000fe20008000000 */
[----:B------:R-:W-:Y:S01]  /*6210*/  BAR.SYNC.DEFER_BLOCKING 0x0 ;  /* 0x0000000000007b1d */ /* 0x000fe20000010000 */
[----:B------:R-:W-:Y:S01]  /*6220*/  IMAD.U32 R5, RZ, RZ, UR7 ;  /* 0x00000007ff057e24 */ /* 0x000fe2000f8e00ff */
[----:B------:R-:W-:Y:S01]  /*6230*/  LEA R6, P1, R7, R232, 0x1 ;  /* 0x000000e807067211 */ /* 0x000fe200078208ff */
[C---:B------:R-:W-:Y:S01]  /*6240*/  IMAD.IADD R166, R209.reuse, 0x1, R172 ;  /* 0x00000001d1a67824 */ /* 0x040fe200078e02ac */
[----:B------:R-:W-:Y:S01]  /*6250*/  ISETP.GE.AND P4, PT, R244, UR4, PT ;  /* 0x00000004f4007c0c */ /* 0x000fe2000bf86270 */
[----:B------:R-:W-:Y:S01]  /*6260*/  IMAD.IADD R209, R209, 0x1, R212 ;  /* 0x00000001d1d17824 */ /* 0x000fe200078e02d4 */
[-C--:B------:R-:W-:Y:S01]  /*6270*/  LEA.HI.X R9, R12, R228.reuse, R9, 0x7, P3 ;  /* 0x000000e40c097211 */ /* 0x080fe200018f3c09 */
[----:B------:R-:W-:Y:S01]  /*6280*/  UISETP.GE.U32.AND UP0, UPT, UR20, 0x3, UPT ;  /* 0x000000031400788c */ /* 0x000fe2000bf06070 */
[----:B------:R-:W-:Y:S01]  /*6290*/  ISETP.GE.AND P3, PT, R242, UR4, PT ;  /* 0x00000004f2007c0c */ /* 0x000fe2000bf66270 */
[----:B------:R-:W-:Y:S01]  /*62a0*/  IMAD.IADD R167, R172, 0x1, R209 ;  /* 0x00000001aca77824 */ /* 0x000fe200078e02d1 */
[----:B------:R-:W-:-:S02]  /*62b0*/  LEA.HI.X R7, R7, R228, R5, 0x1, P1 ;  /* 0x000000e407077211 */ /* 0x000fc400008f0c05 */
[----:B------:R-:W-:Y:S01]  /*62c0*/  ISETP.GE.AND P1, PT, R240, UR4, PT ;  /* 0x00000004f0007c0c */ /* 0x000fe2000bf26270 */
[----:B------:R-:W1:Y:S01]  /*62d0*/  LDCU UR4, c[0x0][0x50c] ;  /* 0x0000a180ff0477ac */ /* 0x000e620008000800 */
[----:B------:R-:W-:-:S04]  /*62e0*/  LOP3.LUT R4, R4, R0, R11, 0xf6, !PT ;  /* 0x0000000004047212 */ /* 0x000fc800078ef60b */
        /* <DEDUP_REMOVED lines=49> */
[----:B--2---:R-:W-:Y:S04]  /*6600*/  LDSM.16.M88.4 R4, [R214] ;  /* 0x00000000d604783b */ /* 0x004fe80000000200 */
[----:B------:R-:W2:Y:S04]  /*6610*/  LDSM.16.M88.4 R32, [R166+0x10000] ;  /* 0x01000000a620783b */ /* 0x000ea80000000200 */
[----:B------:R-:W2:Y:S04]  /*6620*/  LDSM.16.M88.4 R8, [R166+0x10800] ;  /* 0x01080000a608783b */ /* 0x000ea80000000200 */
[----:B------:R-:W2:Y:S04]  /*6630*/  LDSM.16.M88.4 R204, [R166+0x11000] ;  /* 0x01100000a6cc783b */ /* 0x000ea80000000200 */
[----:B------:R-:W2:Y:S04]  /*6640*/  LDSM.16.M88.4 R176, [R166+0x11800] ;  /* 0x01180000a6b0783b */ /* 0x000ea80000000200 */
[----:B------:R-:W-:Y:S01]  /*6650*/  LDSM.16.M88.4 R168, [R209+0x10000] ;  /* 0x01000000d1a8783b */ /* 0x000fe20000000200 */
[C---:B---3--:R-:W-:Y:S03]  /*6660*/  HMMA.16816.F32.BF16 R24, R180.reuse, R20, RZ ;  /* 0x00000014b418723c */ /* 0x048fe600000418ff */
[----:B------:R-:W-:Y:S04]  /*6670*/  LDSM.16.M88.4 R200, [R209+0x10800] ;  /* 0x01080000d1c8783b */ /* 0x000fe80000000200 */
[----:B------:R-:W-:Y:S01]  /*6680*/  LDSM.16.M88.4 R196, [R209+0x11000] ;  /* 0x01100000d1c4783b */ /* 0x000fe20000000200 */
        /* <DEDUP_REMOVED lines=9> */
[----:B------:R-:W1:Y:S07]  /*6720*/  LDSM.16.M88.4 R28, [R213] ;  /* 0x00000000d51c783b */ /* 0x000e6e0000000200 */
[C---:B--2---:R-:W-:Y:S08]  /*6730*/  HMMA.16816.F32.BF16 R24, R4.reuse, R32, R24 ;  /* 0x000000200418723c */ /* 0x044ff00000041818 */
[C---:B------:R-:W-:Y:S01]  /*6740*/  HMMA.16816.F32.BF16 R20, R4.reuse, R34, R20 ;  /* 0x000000220414723c */ /* 0x040fe20000041814 */
[----:B------:R-:W-:Y:S07]  /*6750*/  LDSM.16.M88.4 R32, [R211] ;  /* 0x00000000d320783b */ /* 0x000fee0000000200 */
        /* <DEDUP_REMOVED lines=31> */
[----:B------:R-:W1:Y:S07]  /*6950*/  LDSM.16.M88.4 R168, [R226+UR5+0x13800] ;  /* 0x01380005e2a8783b */ /* 0x000e6e0008000200 */
[C---:B------:R-:W-:Y:S08]  /*6960*/  HMMA.16816.F32.BF16 R184, R32.reuse, R176, R184 ;  /* 0x000000b020b8723c */ /* 0x040ff000000418b8 */
        /* <DEDUP_REMOVED lines=11> */
[----:B------:R-:W-:Y:S07]  /*6a20*/  LDSM.16.M88.4 R172, [R209+0x12800] ;  /* 0x01280000d1ac783b */ /* 0x000fee0000000200 */
[C---:B-1----:R-:W-:Y:S08]  /*6a30*/  HMMA.16816.F32.BF16 R184, R28.reuse, R168, R184 ;  /* 0x000000a81cb8723c */ /* 0x042ff000000418b8 */
        /* <DEDUP_REMOVED lines=21> */
[----:B------:R-:W1:Y:S07]  /*6b90*/  LDSM.16.M88.4 R172, [R226+UR5+0x14000] ;  /* 0x01400005e2ac783b */ /* 0x000e6e0008000200 */
[C---:B----4-:R-:W-:Y:S08]  /*6ba0*/  HMMA.16816.F32.BF16 R184, R28.reuse, R32, R184 ;  /* 0x000000201cb8723c */ /* 0x050ff000000418b8 */
[C---:B------:R-:W-:Y:S08]  /*6bb0*/  HMMA.16816.F32.BF16 R192, R28.reuse, R168, R192 ;  /* 0x000000a81cc0723c */ /* 0x040ff000000418c0 */
[C---:B------:R-:W-:Y:S01]  /*6bc0*/  HMMA.16816.F32.BF16 R188, R28.reuse, R170, R188 ;  /* 0x000000aa1cbc723c */ /* 0x040fe200000418bc */
[----:B------:R-:W4:Y:S07]  /*6bd0*/  LDSM.16.M88.4 R168, [R226+UR5+0x14800] ;  /* 0x01480005e2a8783b */ /* 0x000f2e0008000200 */
[----:B------:R-:W-:Y:S01]  /*6be0*/  HMMA.16816.F32.BF16 R180, R28, R34, R180 ;  /* 0x000000221cb4723c */ /* 0x000fe200000418b4 */
[----:B------:R-:W4:Y:S04]  /*6bf0*/  LDSM.16.M88.4 R32, [R226+UR5+0x15000] ;  /* 0x01500005e220783b */ /* 0x000f280008000200 */
[----:B------:R-:W4:Y:S03]  /*6c00*/  LDSM.16.M88.4 R28, [R226+UR5+0x15800] ;  /* 0x01580005e21c783b */ /* 0x000f260008000200 */
[C---:B--2---:R-:W-:Y:S08]  /*6c10*/  HMMA.16816.F32.BF16 R24, R204.reuse, R8, R24 ;  /* 0x00000008cc18723c */ /* 0x044ff00000041818 */
[C---:B------:R-:W-:Y:S01]  /*6c20*/  HMMA.16816.F32.BF16 R20, R204.reuse, R10, R20 ;  /* 0x0000000acc14723c */ /* 0x040fe20000041814 */
[----:B------:R-:W-:Y:S07]  /*6c30*/  LDSM.16.M88.4 R8, [R214+0x8000] ;  /* 0x00800000d608783b */ /* 0x000fee0000000200 */
[C---:B---3--:R-:W-:Y:S08]  /*6c40*/  HMMA.16816.F32.BF16 R16, R204.reuse, R4, R16 ;  /* 0x00000004cc10723c */ /* 0x048ff00000041810 */
[C---:B------:R-:W-:Y:S01]  /*6c50*/  HMMA.16816.F32.BF16 R12, R204.reuse, R6, R12 ;  /* 0x00000006cc0c723c */ /* 0x040fe2000004180c */
[----:B------:R-:W2:Y:S07]  /*6c60*/  LDSM.16.M88.4 R4, [R166+0x14000] ;  /* 0x01400000a604783b */ /* 0x000eae0000000200 */
[C---:B-----5:R-:W-:Y:S08]  /*6c70*/  HMMA.16816.F32.BF16 R184, R204.reuse, R196, R184 ;  /* 0x000000c4ccb8723c */ /* 0x060ff000000418b8 */
[C---:B------:R-:W-:Y:S08]  /*6c80*/  HMMA.16816.F32.BF16 R192, R204.reuse, R200, R192 ;  /* 0x000000c8ccc0723c */ /* 0x040ff000000418c0 */
[C---:B------:R-:W-:Y:S01]  /*6c90*/  HMMA.16816.F32.BF16 R188, R204.reuse, R202, R188 ;  /* 0x000000caccbc723c */ /* 0x040fe200000418bc */
[----:B------:R-:W-:Y:S07]  /*6ca0*/  LDSM.16.M88.4 R200, [R166+0x15000] ;  /* 0x01500000a6c8783b */ /* 0x000fee0000000200 */
[----:B------:R-:W-:Y:S01]  /*6cb0*/  HMMA.16816.F32.BF16 R196, R204, R198, R180 ;  /* 0x000000c6ccc4723c */ /* 0x000fe200000418b4 */
        /* <DEDUP_REMOVED lines=19> */
[----:B------:R-:W-:Y:S07]  /*6df0*/  LDSM.16.M88.4 R180, [R226+UR5+0x16000] ;  /* 0x01600005e2b4783b */ /* 0x000fee0008000200 */
[C---:B------:R-:W-:Y:S08]  /*6e00*/  HMMA.16816.F32.BF16 R192, R8.reuse, R200, R192 ;  /* 0x000000c808c0723c */ /* 0x040ff000000418c0 */
[C---:B------:R-:W-:Y:S08]  /*6e10*/  HMMA.16816.F32.BF16 R188, R8.reuse, R202, R188 ;  /* 0x000000ca08bc723c */ /* 0x040ff000000418bc */
[C---:B-1----:R-:W-:Y:S08]  /*6e20*/  HMMA.16816.F32.BF16 R184, R8.reuse, R172, R184 ;  /* 0x000000ac08b8723c */ /* 0x042ff000000418b8 */
[----:B------:R-:W-:Y:S01]  /*6e30*/  HMMA.16816.F32.BF16 R196, R8, R174, R196 ;  /* 0x000000ae08c4723c */ /* 0x000fe200000418c4 */
[----:B------:R-:W-:Y:S04]  /*6e40*/  LDSM.16.M88.4 R172, [R211+0x8000] ;  /* 0x00800000d3ac783b */ /* 0x000fe80000000200 */
[----:B------:R-:W1:Y:S03]  /*6e50*/  LDSM.16.M88.4 R8, [R167+0x14000] ;  /* 0x01400000a708783b */ /* 0x000e660000000200 */
[C---:B----4-:R-:W-:Y:S08]  /*6e60*/  HMMA.16816.F32.BF16 R24, R32.reuse, R28, R24 ;  /* 0x0000001c2018723c */ /* 0x050ff00000041818 */
[C---:B------:R-:W-:Y:S01]  /*6e70*/  HMMA.16816.F32.BF16 R20, R32.reuse, R30, R20 ;  /* 0x0000001e2014723c */ /* 0x040fe20000041814 */
[----:B------:R-:W3:Y:S07]  /*6e80*/  LDSM.16.M88.4 R28, [R167+0x14800] ;  /* 0x01480000a71c783b */ /* 0x000eee0000000200 */
[C---:B------:R-:W-:Y:S01]  /*6e90*/  HMMA.16816.F32.BF16 R200, R32.reuse, R168, R192 ;  /* 0x000000a820c8723c */ /* 0x040fe200000418c0 */
[----:B------:R-:W4:Y:S07]  /*6ea0*/  LDSM.16.M88.4 R192, [R215+0xc000] ;  /* 0x00c00000d7c0783b */ /* 0x000f2e0000000200 */
[C---:B--2---:R-:W-:Y:S08]  /*6eb0*/  HMMA.16816.F32.BF16 R16, R32.reuse, R4, R16 ;  /* 0x000000042010723c */ /* 0x044ff00000041810 */
[C---:B------:R-:W-:Y:S01]  /*6ec0*/  HMMA.16816.F32.BF16 R12, R32.reuse, R6, R12 ;  /* 0x00000006200c723c */ /* 0x040fe2000004180c */
[----:B------:R-:W2:Y:S07]  /*6ed0*/  LDSM.16.M88.4 R4, [R167+0x15000] ;  /* 0x01500000a704783b */ /* 0x000eae0000000200 */
[C---:B------:R-:W-:Y:S08]  /*6ee0*/  HMMA.16816.F32.BF16 R184, R32.reuse, R176, R184 ;  /* 0x000000b020b8723c */ /* 0x040ff000000418b8 */
[----:B------:R-:W-:Y:S08]  /*6ef0*/  HMMA.16816.F32.BF16 R196, R32, R178, R196 ;  /* 0x000000b220c4723c */ /* 0x000ff000000418c4 */
[C---:B-1----:R-:W-:Y:S01]  /*6f00*/  HMMA.16816.F32.BF16 R176, R172.reuse, R8, R24 ;  /* 0x00000008acb0723c */ /* 0x042fe20000041818 */
[----:B------:R-:W-:Y:S07]  /*6f10*/  LDSM.16.M88.4 R24, [R166+0x16000] ;  /* 0x01600000a618783b */ /* 0x000fee0000000200 */
[----:B------:R-:W-:Y:S01]  /*6f20*/  HMMA.16816.F32.BF16 R20, R172, R10, R20 ;  /* 0x0000000aac14723c */ /* 0x000fe20000041814 */
[----:B------:R-:W1:Y:S07]  /*6f30*/  LDSM.16.M88.4 R8, [R226+UR5+0x16800] ;  /* 0x01680005e208783b */ /* 0x000e6e0008000200 */
[----:B------:R-:W-:Y:S01]  /*6f40*/  HMMA.16816.F32.BF16 R188, R32, R170, R188 ;  /* 0x000000aa20bc723c */ /* 0x000fe200000418bc */
[----:B------:R-:W5:Y:S04]  /*6f50*/  LDSM.16.M88.4 R32, [R167+0x15800] ;  /* 0x01580000a720783b */ /* 0x000f680000000200 */
[----:B------:R-:W5:Y:S03]  /*6f60*/  LDSM.16.M88.4 R168, [R214+0xc000] ;  /* 0x00c00000d6a8783b */ /* 0x000f660000000200 */
[C---:B---3--:R-:W-:Y:S08]  /*6f70*/  HMMA.16816.F32.BF16 R16, R172.reuse, R28, R16 ;  /* 0x0000001cac10723c */ /* 0x048ff00000041810 */
[----:B------:R-:W-:Y:S01]  /*6f80*/  HMMA.16816.F32.BF16 R12, R172, R30, R12 ;  /* 0x0000001eac0c723c */ /* 0x000fe2000004180c */
[----:B------:R-:W-:Y:S07]  /*6f90*/  LDSM.16.M88.4 R28, [R209+0x16000] ;  /* 0x01600000d11c783b */ /* 0x000fee0000000200 */
[C---:B----4-:R-:W-:Y:S01]  /*6fa0*/  HMMA.16816.F32.BF16 R204, R192.reuse, R180, R176 ;  /* 0x000000b4c0cc723c */ /* 0x050fe200000418b0 */
[----:B------:R-:W-:Y:S07]  /*6fb0*/  LDSM.16.M88.4 R176, [R213+0xc000] ;  /* 0x00c00000d5b0783b */ /* 0x000fee0000000200 */
[----:B------:R-:W-:Y:S08]  /*6fc0*/  HMMA.16816.F32.BF16 R20, R192, R182, R20 ;  /* 0x000000b6c014723c */ /* 0x000ff00000041814 */
[C---:B--2---:R-:W-:Y:S08]  /*6fd0*/  HMMA.16816.F32.BF16 R200, R172.reuse, R4, R200 ;  /* 0x00000004acc8723c */ /* 0x044ff000000418c8 */
[----:B------:R-:W-:Y:S01]  /*6fe0*/  HMMA.16816.F32.BF16 R188, R172, R6, R188 ;  /* 0x00000006acbc723c */ /* 0x000fe200000418bc */
[----:B------:R-:W2:Y:S07]  /*6ff0*/  LDSM.16.M88.4 R4, [R226+UR5+0x17000] ;  /* 0x01700005e204783b */ /* 0x000eae0008000200 */
[C---:B-1----:R-:W-:Y:S08]  /*7000*/  HMMA.16816.F32.BF16 R16, R192.reuse, R8, R16 ;  /* 0x00000008c010723c */ /* 0x042ff00000041810 */
[----:B------:R-:W-:Y:S01]  /*7010*/  HMMA.16816.F32.BF16 R12, R192, R10, R12 ;  /* 0x0000000ac00c723c */ /* 0x000fe2000004180c */
[----:B------:R-:W1:Y:S07]  /*7020*/  LDSM.16.M88.4 R8, [R166+0x16800] ;  /* 0x01680000a608783b */ /* 0x000e6e0000000200 */
[C---:B-----5:R-:W-:Y:S08]  /*7030*/  HMMA.16816.F32.BF16 R184, R172.reuse, R32, R184 ;  /* 0x00000020acb8723c */ /* 0x060ff000000418b8 */
[----:B------:R-:W-:Y:S01]  /*7040*/  HMMA.16816.F32.BF16 R196, R172, R34, R196 ;  /* 0x00000022acc4723c */ /* 0x000fe200000418c4 */
[----:B------:R-:W-:Y:S04]  /*7050*/  LDSM.16.M88.4 R172, [R211+0xc000] ;  /* 0x00c00000d3ac783b */ /* 0x000fe80000000200 */
[----:B------:R-:W3:Y:S03]  /*7060*/  LDSM.16.M88.4 R32, [R167+0x16000] ;  /* 0x01600000a720783b */ /* 0x000ee60000000200 */
[C---:B------:R-:W-:Y:S08]  /*7070*/  HMMA.16816.F32.BF16 R204, R168.reuse, R24, R204 ;  /* 0x00000018a8cc723c */ /* 0x040ff000000418cc */
[----:B------:R-:W-:Y:S01]  /*7080*/  HMMA.16816.F32.BF16 R20, R168, R26, R20 ;  /* 0x0000001aa814723c */ /* 0x000fe20000041814 */
[----:B------:R-:W4:Y:S07]  /*7090*/  LDSM.16.M88.4 R24, [R209+0x16800] ;  /* 0x01680000d118783b */ /* 0x000f2e0000000200 */
[----:B--2---:R-:W-:Y:S08]  /*70a0*/  HMMA.16816.F32.BF16 R200, R192, R4, R200 ;  /* 0x00000004c0c8723c */ /* 0x004ff000000418c8 */
[C---:B------:R-:W-:Y:S08]  /*70b0*/  HMMA.16816.F32.BF16 R204, R176.reuse, R28, R204 ;  /* 0x0000001cb0cc723c */ /* 0x040ff000000418cc */
[----:B------:R-:W-:Y:S01]  /*70c0*/  HMMA.16816.F32.BF16 R20, R176, R30, R20 ;  /* 0x0000001eb014723c */ /* 0x000fe20000041814 */
[----:B------:R-:W2:Y:S07]  /*70d0*/  LDSM.16.M88.4 R28, [R166+0x17000] ;  /* 0x01700000a61c783b */ /* 0x000eae0000000200 */
[----:B------:R-:W-:Y:S01]  /*70e0*/  HMMA.16816.F32.BF16 R188, R192, R6, R188 ;  /* 0x00000006c0bc723c */ /* 0x000fe200000418bc */
[----:B------:R-:W5:Y:S07]  /*70f0*/  LDSM.16.M88.4 R4, [R226+UR5+0x17800] ;  /* 0x01780005e204783b */ /* 0x000f6e0008000200 */
[C---:B-1----:R-:W-:Y:S01]  /*7100*/  HMMA.16816.F32.BF16 R180, R168.reuse, R8, R16 ;  /* 0x00000008a8b4723c */ /* 0x042fe20000041810 */
[----:B------:R-:W1:Y:S07]  /*7110*/  LDSM.16.M88.4 R16, [R167+0x16800] ;  /* 0x01680000a710783b */ /* 0x000e6e0000000200 */
[----:B------:R-:W-:Y:S01]  /*7120*/  HMMA.16816.F32.BF16 R12, R168, R10, R12 ;  /* 0x0000000aa80c723c */ /* 0x000fe2000004180c */
[----:B------:R-:W-:Y:S07]  /*7130*/  LDSM.16.M88.4 R8, [R167+0x17000] ;  /* 0x01700000a708783b */ /* 0x000fee0000000200 */
[C---:B---3--:R-:W-:Y:S08]  /*7140*/  HMMA.16816.F32.BF16 R204, R172.reuse, R32, R204 ;  /* 0x00000020accc723c */ /* 0x048ff000000418cc */
[----:B------:R-:W-:Y:S01]  /*7150*/  HMMA.16816.F32.BF16 R20, R172, R34, R20 ;  /* 0x00000022ac14723c */ /* 0x000fe20000041814 */
[----:B------:R-:W3:Y:S07]  /*7160*/  LDSM.16.M88.4 R32, [R209+0x17000] ;  /* 0x01700000d120783b */ /* 0x000eee0000000200 */
[----:B----4-:R-:W-:Y:S03]  /*7170*/  HMMA.16816.F32.BF16 R180, R176, R24, R180 ;  /* 0x00000018b0b4723c */ /* 0x010fe600000418b4 */
[----:B------:R-:W-:Y:S01]  /*7180*/  FMUL.FTZ R204, R204, UR4 ;  /* 0x00000004cccc7c20 */ /* 0x000fe20008410000 */
[----:B------:R-:W-:Y:S01]  /*7190*/  FMUL.FTZ R25, R206, UR4 ;  /* 0x00000004ce197c20 */ /* 0x000fe20008410000 */
[----:B------:R-:W-:Y:S01]  /*71a0*/  FMUL.FTZ R205, R205, UR4 ;  /* 0x00000004cdcd7c20 */ /* 0x000fe20008410000 */
[----:B------:R-:W-:-:S02]  /*71b0*/  FMUL.FTZ R24, R207, UR4 ;  /* 0x00000004cf187c20 */ /* 0x000fc40008410000 */
[----:B------:R-:W-:Y:S01]  /*71c0*/  HMMA.16816.F32.BF16 R12, R176, R26, R12 ;  /* 0x0000001ab00c723c */ /* 0x000fe2000004180c */
[----:B------:R-:W4:Y:S02]  /*71d0*/  MUFU.TANH R204, R204 ;  /* 0x000000cc00cc7308 */ /* 0x000f240000002400 */
[----:B------:R-:W-:Y:S01]  /*71e0*/  FMUL.FTZ R21, R21, UR4 ;  /* 0x0000000415157c20 */ /* 0x000fe20008410000 */
[----:B------:R-:W-:Y:S01]  /*71f0*/  FMUL.FTZ R20, R20, UR4 ;  /* 0x0000000414147c20 */ /* 0x000fe20008410000 */
[----:B------:R-:W-:Y:S01]  /*7200*/  FMUL.FTZ R22, R22, UR4 ;  /* 0x0000000416167c20 */ /* 0x000fe20008410000 */
[----:B------:R-:W-:Y:S02]  /*7210*/  FMUL.FTZ R23, R23, UR4 ;  /* 0x0000000417177c20 */ /* 0x000fe40008410000 */
[----:B--2---:R-:W-:Y:S01]  /*7220*/  HMMA.16816.F32.BF16 R200, R168, R28, R200 ;  /* 0x0000001ca8c8723c */ /* 0x004fe200000418c8 */
[----:B------:R-:W2:Y:S07]  /*7230*/  MUFU.TANH R25, R25 ;  /* 0x0000001900197308 */ /* 0x000eae0000002400 */
[----:B-----5:R-:W-:Y:S01]  /*7240*/  HMMA.16816.F32.BF16 R184, R192, R4, R184 ;  /* 0x00000004c0b8723c */ /* 0x020fe200000418b8 */
[----:B------:R-:W-:Y:S01]  /*7250*/  VIADD R4, R210, 0xffffff80 ;  /* 0xffffff80d2047836 */ /* 0x000fe20000000000 */
[----:B------:R-:W5:Y:S04]  /*7260*/  MUFU.TANH R205, R205 ;  /* 0x000000cd00cd7308 */ /* 0x000f680000002400 */
[----:B------:R-:W-:-:S02]  /*7270*/  ISETP.GE.AND P6, PT, R4, R221, PT ;  /* 0x000000dd0400720c */ /* 0x000fc40003fc6270 */
[C---:B-1----:R-:W-:Y:S02]  /*7280*/  HMMA.16816.F32.BF16 R180, R172.reuse, R16, R180 ;  /* 0x00000010acb4723c */ /* 0x042fe400000418b4 */
[----:B------:R-:W1:Y:S06]  /*7290*/  MUFU.TANH R24, R24 ;  /* 0x0000001800187308 */ /* 0x000e6c0000002400 */
[----:B------:R-:W-:Y:S01]  /*72a0*/  HMMA.16816.F32.BF16 R12, R172, R18, R12 ;  /* 0x00000012ac0c723c */ /* 0x000fe2000004180c */
[----:B------:R-:W1:Y:S01]  /*72b0*/  LDSM.16.M88.4 R16, [R166+0x17800] ;  /* 0x01780000a610783b */ /* 0x000e620000000200 */
[----:B------:R4:W-:Y:S06]  /*72c0*/  MUFU.TANH R29, R21 ;  /* 0x00000015001d7308 */ /* 0x0009ec0000002400 */
[----:B---3--:R-:W-:Y:S02]  /*72d0*/  HMMA.16816.F32.BF16 R200, R176, R32, R200 ;  /* 0x00000020b0c8723c */ /* 0x008fe400000418c8 */
[----:B------:R2:W3:Y:S01]  /*72e0*/  MUFU.TANH R28, R20 ;  /* 0x00000014001c7308 */ /* 0x0004e20000002400 */
[----:B------:R-:W-:Y:S01]  /*72f0*/  FMUL.FTZ R180, R180, UR4 ;  /* 0x00000004b4b47c20 */ /* 0x000fe20008410000 */
[----:B------:R-:W-:Y:S01]  /*7300*/  FMUL.FTZ R32, R182, UR4 ;  /* 0x00000004b6207c20 */ /* 0x000fe20008410000 */
[----:B------:R-:W-:Y:S01]  /*7310*/  FMUL.FTZ R27, R181, UR4 ;  /* 0x00000004b51b7c20 */ /* 0x000fe20008410000 */
[----:B------:R-:W-:-:S02]  /*7320*/  FMUL.FTZ R183, R183, UR4 ;  /* 0x00000004b7b77c20 */ /* 0x000fc40008410000 */
[----:B------:R-:W-:Y:S02]  /*7330*/  HMMA.16816.F32.BF16 R188, R168, R30, R188 ;  /* 0x0000001ea8bc723c */ /* 0x000fe400000418bc */
[----:B------:R-:W3:Y:S01]  /*7340*/  MUFU.TANH R22, R22 ;  /* 0x0000001600167308 */ /* 0x000ee20000002400 */
[----:B------:R-:W-:Y:S01]  /*7350*/  FMUL.FTZ R13, R13, UR4 ;  /* 0x000000040d0d7c20 */ /* 0x000fe20008410000 */
[----:B----4-:R-:W-:Y:S01]  /*7360*/  FSEL R21, R204, -INF , !P6 ;  /* 0xff800000cc157808 */ /* 0x010fe20007000000 */
[----:B------:R-:W-:Y:S01]  /*7370*/  FMUL.FTZ R31, R14, UR4 ;  /* 0x000000040e1f7c20 */ /* 0x000fe20008410000 */
[----:B------:R-:W-:Y:S01]  /*7380*/  ISETP.GE.AND P6, PT, R4, R220, PT ;  /* 0x000000dc0400720c */ /* 0x000fe20003fc6270 */
[----:B------:R-:W-:Y:S01]  /*7390*/  VIADD R4, R210, 0xffffff81 ;  /* 0xffffff81d2047836 */ /* 0x000fe20000000000 */
[----:B------:R-:W-:Y:S01]  /*73a0*/  HMMA.16816.F32.BF16 R196, R192, R6, R196 ;  /* 0x00000006c0c4723c */ /* 0x000fe200000418c4 */
[----:B------:R-:W-:Y:S01]  /*73b0*/  FMUL.FTZ R33, R15, UR4 ;  /* 0x000000040f217c20 */ /* 0x000fe20008410000 */
[----:B------:R5:W4:Y:S01]  /*73c0*/  MUFU.TANH R26, R23 ;  /* 0x00000017001a7308 */ /* 0x000b220000002400 */
[----:B--2---:R-:W-:Y:S01]  /*73d0*/  FSEL R20, R25, -INF , !P6 ;  /* 0xff80000019147808 */ /* 0x004fe20007000000 */
[----:B------:R-:W-:Y:S01]  /*73e0*/  FMUL.FTZ R25, R12, UR4 ;  /* 0x000000040c197c20 */ /* 0x000fe20008410000 */
[----:B------:R-:W-:Y:S01]  /*73f0*/  ISETP.GE.AND P6, PT, R4, R221, PT ;  /* 0x000000dd0400720c */ /* 0x000fe20003fc6270 */
[----:B------:R-:W-:-:S02]  /*7400*/  VIADD R12, R210, 0xffffff88 ;  /* 0xffffff88d20c7836 */ /* 0x000fc40000000000 */
[----:B------:R-:W-:Y:S02]  /*7410*/  HMMA.16816.F32.BF16 R200, R172, R8, R200 ;  /* 0x00000008acc8723c */ /* 0x000fe400000418c8 */
[----:B------:R2:W4:Y:S06]  /*7420*/  MUFU.TANH R213, R180 ;  /* 0x000000b400d57308 */ /* 0x00052c0000002400 */
[----:B------:R-:W-:Y:S02]  /*7430*/  HMMA.16816.F32.BF16 R188, R176, R34, R188 ;  /* 0x00000022b0bc723c */ /* 0x000fe400000418bc */
[----:B------:R-:W4:Y:S01]  /*7440*/  MUFU.TANH R32, R32 ;  /* 0x0000002000207308 */ /* 0x000f220000002400 */
[----:B-----5:R-:W-:-:S02]  /*7450*/  FSEL R23, R205, -INF , !P6 ;  /* 0xff800000cd177808 */ /* 0x020fc40007000000 */
[-C--:B------:R-:W-:Y:S02]  /*7460*/  ISETP.GE.AND P6, PT, R4, R220.reuse, PT ;  /* 0x000000dc0400720c */ /* 0x080fe40003fc6270 */
[----:B------:R-:W5:Y:S01]  /*7470*/  LDSM.16.M88.4 R4, [R209+0x17800] ;  /* 0x01780000d104783b */ /* 0x000f620000000200 */
[C---:B-1----:R-:W-:Y:S01]  /*7480*/  HMMA.16816.F32.BF16 R184, R168.reuse, R16, R184 ;  /* 0x00000010a8b8723c */ /* 0x042fe200000418b8 */
[----:B------:R-:W-:Y:S01]  /*7490*/  FSEL R8, R24, -INF , !P6 ;  /* 0xff80000018087808 */ /* 0x000fe20007000000 */
[----:B------:R-:W-:Y:S01]  /*74a0*/  VIADD R17, R210, 0xffffff90 ;  /* 0xffffff90d2117836 */ /* 0x000fe20000000000 */
[----:B------:R-:W-:Y:S01]  /*74b0*/  ISETP.GE.AND P6, PT, R12, R221, PT ;  /* 0x000000dd0c00720c */ /* 0x000fe20003fc6270 */
[----:B------:R-:W1:Y:S01]  /*74c0*/  MUFU.TANH R27, R27 ;  /* 0x0000001b001b7308 */ /* 0x000e620000002400 */
[----:B------:R-:W-:Y:S01]  /*74d0*/  FMUL.FTZ R181, R200, UR4 ;  /* 0x00000004c8b57c20 */ /* 0x000fe20008410000 */
[----:B--2---:R-:W-:Y:S01]  /*74e0*/  FMUL.FTZ R180, R202, UR4 ;  /* 0x00000004cab47c20 */ /* 0x004fe20008410000 */
[----:B---3--:R-:W-:Y:S01]  /*74f0*/  FSEL R9, R28, -INF , !P6 ;  /* 0xff8000001c097808 */ /* 0x008fe20007000000 */
[----:B------:R-:W-:Y:S01]  /*7500*/  HMMA.16816.F32.BF16 R196, R168, R18, R196 ;  /* 0x00000012a8c4723c */ /* 0x000fe200000418c4 */
[----:B------:R-:W-:Y:S01]  /*7510*/  ISETP.GE.AND P6, PT, R12, R220, PT ;  /* 0x000000dc0c00720c */ /* 0x000fe20003fc6270 */
[----:B------:R-:W-:-:S02]  /*7520*/  VIADD R12, R210, 0xffffff89 ;  /* 0xffffff89d20c7836 */ /* 0x000fc40000000000 */
[----:B------:R2:W3:Y:S01]  /*7530*/  MUFU.TANH R30, R183 ;  /* 0x000000b7001e7308 */ /* 0x0004e20000002400 */
[----:B------:R-:W-:Y:S02]  /*7540*/  FSEL R22, R22, -INF , !P6 ;  /* 0xff80000016167808 */ /* 0x000fe40007000000 */
[----:B------:R-:W-:Y:S01]  /*7550*/  ISETP.GE.AND P6, PT, R12, R221, PT ;  /* 0x000000dd0c00720c */ /* 0x000fe20003fc6270 */
[----:B------:R-:W-:Y:S01]  /*7560*/  HMMA.16816.F32.BF16 R188, R172, R10, R188 ;  /* 0x0000000aacbc723c */ /* 0x000fe200000418bc */
[----:B------:R-:W-:Y:S02]  /*7570*/  VIADD R10, R210, 0xffffff98 ;  /* 0xffffff98d20a7836 */ /* 0x000fe40000000000 */
[----:B------:R-:W-:Y:S01]  /*7580*/  FSEL R29, R29, -INF , !P6 ;  /* 0xff8000001d1d7808 */ /* 0x000fe20007000000 */
[----:B------:R1:W-:Y:S01]  /*7590*/  MUFU.TANH R24, R13 ;  /* 0x0000000d00187308 */ /* 0x0003e20000002400 */
[----:B------:R-:W-:Y:S01]  /*75a0*/  ISETP.GE.AND P6, PT, R12, R220, PT ;  /* 0x000000dc0c00720c */ /* 0x000fe20003fc6270 */
[----:B------:R-:W-:-:S03]  /*75b0*/  VIADD R11, R210, 0xffffffa0 ;  /* 0xffffffa0d20b7836 */ /* 0x000fc60000000000 */
[----:B----4-:R-:W-:Y:S02]  /*75c0*/  FSEL R26, R26, -INF , !P6 ;  /* 0xff8000001a1a7808 */ /* 0x010fe40007000000 */
[-C--:B------:R-:W-:Y:S01]  /*75d0*/  ISETP.GE.AND P6, PT, R17, R221.reuse, PT ;  /* 0x000000dd1100720c */ /* 0x080fe20003fc6270 */
[----:B------:R-:W4:Y:S01]  /*75e0*/  MUFU.TANH R25, R25 ;  /* 0x0000001900197308 */ /* 0x000f220000002400 */
[----:B--2---:R-:W-:Y:S02]  /*75f0*/  FMUL.FTZ R183, R201, UR4 ;  /* 0x00000004c9b77c20 */ /* 0x004fe40008410000 */
[----:B------:R-:W-:Y:S02]  /*7600*/  FSEL R213, R213, -INF , !P6 ;  /* 0xff800000d5d57808 */ /* 0x000fe40007000000 */
[-C--:B------:R-:W-:Y:S01]  /*7610*/  ISETP.GE.AND P6, PT, R17, R220.reuse, PT ;  /* 0x000000dc1100720c */ /* 0x080fe20003fc6270 */
[----:B------:R-:W-:Y:S02]  /*7620*/  VIADD R17, R210, 0xffffff91 ;  /* 0xffffff91d2117836 */ /* 0x000fe40000000000 */
[----:B------:R-:W-:Y:S01]  /*7630*/  FMUL.FTZ R182, R190, UR4 ;  /* 0x00000004beb67c20 */ /* 0x000fe20008410000 */
[----:B------:R-:W2:Y:S01]  /*7640*/  MUFU.TANH R28, R31 ;  /* 0x0000001f001c7308 */ /* 0x000ea20000002400 */
[----:B------:R-:W-:Y:S01]  /*7650*/  FSEL R200, R32, -INF , !P6 ;  /* 0xff80000020c87808 */ /* 0x000fe20007000000 */
[----:B-1----:R-:W1:Y:S01]  /*7660*/  LDSM.16.M88.4 R12, [R167+0x17800] ;  /* 0x01780000a70c783b */ /* 0x002e620000000200 */
[----:B------:R-:W-:Y:S01]  /*7670*/  ISETP.GE.AND P6, PT, R17, R221, PT ;  /* 0x000000dd1100720c */ /* 0x000fe20003fc6270 */
[----:B-----5:R-:W-:Y:S01]  /*7680*/  HMMA.16816.F32.BF16 R184, R176, R4, R184 ;  /* 0x00000004b0b8723c */ /* 0x020fe200000418b8 */
[----:B------:R-:W-:Y:S01]  /*7690*/  FMUL.FTZ R4, R203, UR4 ;  /* 0x00000004cb047c20 */ /* 0x000fe20008410000 */
[----:B------:R-:W-:Y:S01]  /*76a0*/  FMUL.FTZ R5, R188, UR4 ;  /* 0x00000004bc057c20 */ /* 0x000fe20008410000 */
[----:B------:R-:W-:Y:S01]  /*76b0*/  FSEL R201, R27, -INF , !P6 ;  /* 0xff8000001bc97808 */ /* 0x000fe20007000000 */
[----:B------:R-:W5:Y:S01]  /*76c0*/  MUFU.TANH R16, R33 ;  /* 0x0000002100107308 */ /* 0x000f620000002400 */
[----:B------:R-:W-:Y:S01]  /*76d0*/  ISETP.GE.AND P6, PT, R17, R220, PT ;  /* 0x000000dc1100720c */ /* 0x000fe20003fc6270 */
[----:B------:R-:W-:-:S04]  /*76e0*/  DEPBAR.LE SB0, 0x0 ;  /* 0x000080000000791a */ /* 0x000fc80000000000 */
[----:B---3--:R-:W-:Y:S01]  /*76f0*/  FSEL R202, R30, -INF , !P6 ;  /* 0xff8000001eca7808 */ /* 0x008fe20007000000 */
[----:B------:R-:W-:Y:S01]  /*7700*/  HMMA.16816.F32.BF16 R196, R176, R6, R196 ;  /* 0x00000006b0c4723c */ /* 0x000fe200000418c4 */
[----:B------:R-:W-:Y:S01]  /*7710*/  ISETP.GE.AND P6, PT, R10, R221, PT ;  /* 0x000000dd0a00720c */ /* 0x000fe20003fc6270 */
[----:B------:R-:W3:Y:S01]  /*7720*/  MUFU.TANH R181, R181 ;  /* 0x000000b500b57308 */ /* 0x000ee20000002400 */
[----:B------:R-:W-:Y:S02]  /*7730*/  VIADD R6, R210, 0xffffffa1 ;  /* 0xffffffa1d2067836 */ /* 0x000fe40000000000 */
[----:B------:R-:W-:Y:S01]  /*7740*/  FMUL.FTZ R176, R191, UR4 ;  /* 0x00000004bfb07c20 */ /* 0x000fe20008410000 */
[----:B----4-:R-:W-:Y:S02]  /*7750*/  FSEL R203, R25, -INF , !P6 ;  /* 0xff80000019cb7808 */ /* 0x010fe40007000000 */
[----:B------:R-:W-:Y:S01]  /*7760*/  ISETP.GE.AND P6, PT, R10, R220, PT ;  /* 0x000000dc0a00720c */ /* 0x000fe20003fc6270 */
[----:B------:R-:W-:Y:S01]  /*7770*/  VIADD R10, R210, 0xffffff99 ;  /* 0xffffff99d20a7836 */ /* 0x000fe20000000000 */
[----:B------:R-:W-:Y:S01]  /*7780*/  FMNMX3.FTZ R7, R3, R20, R8, !PT ;  /* 0x0000001403077276 */ /* 0x000fe20007810008 */
[----:B------:R-:W4:Y:S01]  /*7790*/  MUFU.TANH R180, R180 ;  /* 0x000000b400b47308 */ /* 0x000f220000002400 */
[----:B--2---:R-:W-:-:S02]  /*77a0*/  FSEL R168, R28, -INF , !P6 ;  /* 0xff8000001ca87808 */ /* 0x004fc40007000000 */
[----:B------:R-:W-:Y:S02]  /*77b0*/  ISETP.GE.AND P6, PT, R10, R221, PT ;  /* 0x000000dd0a00720c */ /* 0x000fe40003fc6270 */
[----:B------:R-:W-:Y:S02]  /*77c0*/  FMNMX3.FTZ R7, R7, R22, R26, !PT ;  /* 0x0000001607077276 */ /* 0x000fe4000781001a */
[----:B------:R-:W-:Y:S01]  /*77d0*/  FSEL R169, R24, -INF , !P6 ;  /* 0xff80000018a97808 */ /* 0x000fe20007000000 */
[----:B------:R-:W2:Y:S01]  /*77e0*/  MUFU.TANH R183, R183 ;  /* 0x000000b700b77308 */ /* 0x000ea20000002400 */
[----:B------:R-:W-:Y:S01]  /*77f0*/  ISETP.GE.AND P6, PT, R10, R220, PT ;  /* 0x000000dc0a00720c */ /* 0x000fe20003fc6270 */
[----:B------:R-:W-:Y:S01]  /*7800*/  FMUL.FTZ R10, R189, UR4 ;  /* 0x00000004bd0a7c20 */ /* 0x000fe20008410000 */
[----:B------:R-:W-:Y:S02]  /*7810*/  FMNMX3.FTZ R7, R7, R200, R202, !PT ;  /* 0x000000c807077276 */ /* 0x000fe400078100ca */
[----:B-----5:R-:W-:-:S02]  /*7820*/  FSEL R170, R16, -INF , !P6 ;  /* 0xff80000010aa7808 */ /* 0x020fc40007000000 */
[----:B------:R-:W-:Y:S01]  /*7830*/  ISETP.GE.AND P6, PT, R11, R221, PT ;  /* 0x000000dd0b00720c */ /* 0x000fe20003fc6270 */
[----:B------:R-:W5:Y:S01]  /*7840*/  MUFU.TANH R4, R4 ;  /* 0x0000000400047308 */ /* 0x000f620000002400 */
[C---:B-1----:R-:W-:Y:S01]  /*7850*/  HMMA.16816.F32.BF16 R184, R172.reuse, R12, R184 ;  /* 0x0000000cacb8723c */ /* 0x042fe200000418b8 */
[----:B------:R-:W-:Y:S02]  /*7860*/  FMNMX3.FTZ R7, R7, R168, R170, !PT ;  /* 0x000000a807077276 */ /* 0x000fe400078100aa */
[----:B---3--:R-:W-:Y:S02]  /*7870*/  FSEL R181, R181, -INF , !P6 ;  /* 0xff800000b5b57808 */ /* 0x008fe40007000000 */
[----:B------:R-:W-:Y:S02]  /*7880*/  ISETP.GE.AND P6, PT, R11, R220, PT ;  /* 0x000000dc0b00720c */ /* 0x000fe40003fc6270 */
[----:B------:R-:W1:Y:S01]  /*7890*/  MUFU.TANH R5, R5 ;  /* 0x0000000500057308 */ /* 0x000e620000002400 */
[----:B------:R-:W-:Y:S01]  /*78a0*/  HMMA.16816.F32.BF16 R196, R172, R14, R196 ;  /* 0x0000000eacc4723c */ /* 0x000fe200000418c4 */
[----:B----4-:R-:W-:-:S02]  /*78b0*/  FSEL R180, R180, -INF , !P6 ;  /* 0xff800000b4b47808 */ /* 0x010fc40007000000 */
[----:B------:R-:W-:-:S04]  /*78c0*/  ISETP.GE.AND P6, PT, R6, R221, PT ;  /* 0x000000dd0600720c */ /* 0x000fc80003fc6270 */
[----:B------:R-:W3:Y:S01]  /*78d0*/  MUFU.TANH R182, R182 ;  /* 0x000000b600b67308 */ /* 0x000ee20000002400 */
[----:B--2---:R-:W-:Y:S02]  /*78e0*/  FSEL R183, R183, -INF , !P6 ;  /* 0xff800000b7b77808 */ /* 0x004fe40007000000 */
[----:B------:R-:W-:Y:S01]  /*78f0*/  ISETP.GE.AND P6, PT, R6, R220, PT ;  /* 0x000000dc0600720c */ /* 0x000fe20003fc6270 */
[----:B------:R-:W-:Y:S02]  /*7900*/  VIADD R6, R210, 0xffffffa8 ;  /* 0xffffffa8d2067836 */ /* 0x000fe40000000000 */
[----:B------:R-:W-:Y:S01]  /*7910*/  FMUL.FTZ R184, R184, UR4 ;  /* 0x00000004b8b87c20 */ /* 0x000fe20008410000 */
[----:B------:R-:W-:Y:S01]  /*7920*/  FMUL.FTZ R186, R186, UR4 ;  /* 0x00000004baba7c20 */ /* 0x000fe20008410000 */
[----:B-----5:R-:W-:Y:S01]  /*7930*/  FSEL R178, R4, -INF , !P6 ;  /* 0xff80000004b27808 */ /* 0x020fe20007000000 */
[----:B------:R-:W2:Y:S01]  /*7940*/  MUFU.TANH R10, R10 ;  /* 0x0000000a000a7308 */ /* 0x000ea20000002400 */
[----:B------:R-:W-:Y:S01]  /*7950*/  ISETP.GE.AND P6, PT, R6, R221, PT ;  /* 0x000000dd0600720c */ /* 0x000fe20003fc6270 */
[----:B------:R-:W-:-:S02]  /*7960*/  VIADD R4, R210, 0xffffffa9 ;  /* 0xffffffa9d2047836 */ /* 0x000fc40000000000 */
[----:B------:R-:W-:Y:S01]  /*7970*/  FMUL.FTZ R185, R185, UR4 ;  /* 0x00000004b9b97c20 */ /* 0x000fe20008410000 */
[----:B------:R-:W-:Y:S01]  /*7980*/  FMUL.FTZ R187, R187, UR4 ;  /* 0x00000004bbbb7c20 */ /* 0x000fe20008410000 */
[----:B-1----:R-:W-:Y:S01]  /*7990*/  FSEL R177, R5, -INF , !P6 ;  /* 0xff80000005b17808 */ /* 0x002fe20007000000 */
[----:B------:R-:W-:Y:S01]  /*79a0*/  FMUL.FTZ R196, R196, UR4 ;  /* 0x00000004c4c47c20 */ /* 0x000fe20008410000 */
[----:B------:R-:W-:Y:S01]  /*79b0*/  ISETP.GE.AND P6, PT, R6, R220, PT ;  /* 0x000000dc0600720c */ /* 0x000fe20003fc6270 */
[----:B------:R-:W1:Y:S01]  /*79c0*/  MUFU.TANH R176, R176 ;  /* 0x000000b000b07308 */ /* 0x000e620000002400 */
[----:B------:R-:W-:Y:S01]  /*79d0*/  FMUL.FTZ R198, R198, UR4 ;  /* 0x00000004c6c67c20 */ /* 0x000fe20008410000 */
[----:B------:R-:W-:Y:S01]  /*79e0*/  FMNMX3.FTZ R6, R164, R21, R23, !PT ;  /* 0x00000015a4067276 */ /* 0x000fe20007810017 */
[----:B------:R-:W-:Y:S01]  /*79f0*/  FMUL.FTZ R197, R197, UR4 ;  /* 0x00000004c5c57c20 */ /* 0x000fe20008410000 */
[----:B---3--:R-:W-:Y:S01]  /*7a00*/  FSEL R182, R182, -INF , !P6 ;  /* 0xff800000b6b67808 */ /* 0x008fe20007000000 */
[----:B------:R-:W-:Y:S01]  /*7a10*/  FMUL.FTZ R199, R199, UR4 ;  /* 0x00000004c7c77c20 */ /* 0x000fe20008410000 */
[----:B------:R-:W-:-:S02]  /*7a20*/  ISETP.GE.AND P6, PT, R4, R221, PT ;  /* 0x000000dd0400720c */ /* 0x000fc40003fc6270 */
[----:B------:R-:W3:Y:S01]  /*7a30*/  MUFU.TANH R211, R184 ;  /* 0x000000b800d37308 */ /* 0x000ee20000002400 */
[----:B------:R-:W-:Y:S02]  /*7a40*/  FMNMX3.FTZ R6, R6, R9, R29, !PT ;  /* 0x0000000906067276 */ /* 0x000fe4000781001d */
[----:B--2---:R-:W-:Y:S02]  /*7a50*/  FSEL R179, R10, -INF , !P6 ;  /* 0xff8000000ab37808 */ /* 0x004fe40007000000 */
[----:B------:R-:W-:Y:S01]  /*7a60*/  ISETP.GE.AND P6, PT, R4, R220, PT ;  /* 0x000000dc0400720c */ /* 0x000fe20003fc6270 */
[----:B------:R-:W-:Y:S01]  /*7a70*/  VIADD R4, R210, 0xffffffb0 ;  /* 0xffffffb0d2047836 */ /* 0x000fe20000000000 */
[----:B------:R-:W-:Y:S01]  /*7a80*/  FMNMX3.FTZ R6, R6, R213, R201, !PT ;  /* 0x000000d506067276 */ /* 0x000fe200078100c9 */
[----:B------:R-:W2:Y:S01]  /*7a90*/  MUFU.TANH R186, R186 ;  /* 0x000000ba00ba7308 */ /* 0x000ea20000002400 */
[----:B------:R-:W-:Y:S02]  /*7aa0*/  FMNMX3.FTZ R7, R7, R180, R178, !PT ;  /* 0x000000b407077276 */ /* 0x000fe400078100b2 */
[----:B-1----:R-:W-:-:S02]  /*7ab0*/  FSEL R176, R176, -INF , !P6 ;  /* 0xff800000b0b07808 */ /* 0x002fc40007000000 */
[----:B------:R-:W-:Y:S02]  /*7ac0*/  ISETP.GE.AND P6, PT, R4, R221, PT ;  /* 0x000000dd0400720c */ /* 0x000fe40003fc6270 */
[----:B------:R-:W-:Y:S01]  /*7ad0*/  FMNMX3.FTZ R6, R6, R203, R169, !PT ;  /* 0x000000cb06067276 */ /* 0x000fe200078100a9 */
[----:B------:R-:W1:Y:S01]  /*7ae0*/  MUFU.TANH R209, R185 ;  /* 0x000000b900d17308 */ /* 0x000e620000002400 */
[----:B---3--:R-:W-:Y:S01]  /*7af0*/  FSEL R211, R211, -INF , !P6 ;  /* 0xff800000d3d37808 */ /* 0x008fe20007000000 */
[----:B------:R-:W-:Y:S01]  /*7b00*/  BAR.SYNC.DEFER_BLOCKING 0x0 ;  /* 0x0000000000007b1d */ /* 0x000fe20000010000 */
[----:B------:R-:W-:Y:S01]  /*7b10*/  ISETP.GE.AND P6, PT, R4, R220, PT ;  /* 0x000000dc0400720c */ /* 0x000fe20003fc6270 */
[----:B------:R-:W-:Y:S01]  /*7b20*/  VIADD R4, R210, 0xffffffb1 ;  /* 0xffffffb1d2047836 */ /* 0x000fe20000000000 */
[----:B------:R-:W-:-:S03]  /*7b30*/  FMNMX3.FTZ R6, R6, R181, R183, !PT ;  /* 0x000000b506067276 */ /* 0x000fc600078100b7 */
[----:B------:R-:W3:Y:S01]  /*7b40*/  MUFU.TANH R214, R187 ;  /* 0x000000bb00d67308 */ /* 0x000ee20000002400 */
[----:B--2---:R-:W-:Y:S02]  /*7b50*/  FSEL R216, R186, -INF , !P6 ;  /* 0xff800000bad87808 */ /* 0x004fe40007000000 */
[----:B------:R-:W-:Y:S02]  /*7b60*/  ISETP.GE.AND P6, PT, R4, R221, PT ;  /* 0x000000dd0400720c */ /* 0x000fe40003fc6270 */
[----:B------:R-:W-:-:S03]  /*7b70*/  FMNMX3.FTZ R6, R6, R177, R179, !PT ;  /* 0x000000b106067276 */ /* 0x000fc600078100b3 */
[----:B------:R-:W2:Y:S01]  /*7b80*/  MUFU.TANH R205, R196 ;  /* 0x000000c400cd7308 */ /* 0x000ea20000002400 */
[----:B-1----:R-:W-:Y:S02]  /*7b90*/  FSEL R209, R209, -INF , !P6 ;  /* 0xff800000d1d17808 */ /* 0x002fe40007000000 */
[----:B------:R-:W-:Y:S01]  /*7ba0*/  ISETP.GE.AND P6, PT, R4, R220, PT ;  /* 0x000000dc0400720c */ /* 0x000fe20003fc6270 */
[----:B------:R-:W-:Y:S01]  /*7bb0*/  VIADD R4, R210, 0xffffffb8 ;  /* 0xffffffb8d2047836 */ /* 0x000fe20000000000 */
[----:B------:R-:W-:Y:S01]  /*7bc0*/  FMNMX3.FTZ R6, R6, R211, R209, !PT ;  /* 0x000000d306067276 */ /* 0x000fe200078100d1 */
[----:B------:R-:W-:Y:S02]  /*7bd0*/  VIADD R210, R210, 0xffffffb9 ;  /* 0xffffffb9d2d27836 */ /* 0x000fe40000000000 */
[----:B------:R-:W1:Y:S01]  /*7be0*/  MUFU.TANH R206, R198 ;  /* 0x000000c600ce7308 */ /* 0x000e620000002400 */
[----:B---3--:R-:W-:Y:S02]  /*7bf0*/  FSEL R214, R214, -INF , !P6 ;  /* 0xff800000d6d67808 */ /* 0x008fe40007000000 */
[----:B------:R-:W-:-:S05]  /*7c00*/  ISETP.GE.AND P6, PT, R4, R221, PT ;  /* 0x000000dd0400720c */ /* 0x000fca0003fc6270 */
[----:B------:R-:W3:Y:S01]  /*7c10*/  MUFU.TANH R207, R197 ;  /* 0x000000c500cf7308 */ /* 0x000ee20000002400 */
[----:B--2---:R-:W-:Y:S02]  /*7c20*/  FSEL R205, R205, -INF , !P6 ;  /* 0xff800000cdcd7808 */ /* 0x004fe40007000000 */
[----:B------:R-:W-:-:S05]  /*7c30*/  ISETP.GE.AND P6, PT, R4, R220, PT ;  /* 0x000000dc0400720c */ /* 0x000fca0003fc6270 */
[----:B------:R2:W4:Y:S01]  /*7c40*/  MUFU.TANH R204, R199 ;  /* 0x000000c700cc7308 */ /* 0x0005220000002400 */
[----:B-1----:R-:W-:Y:S02]  /*7c50*/  FSEL R206, R206, -INF , !P6 ;  /* 0xff800000cece7808 */ /* 0x002fe40007000000 */
[----:B------:R-:W-:-:S04]  /*7c60*/  ISETP.GE.AND P6, PT, R210, R221, PT ;  /* 0x000000ddd200720c */ /* 0x000fc80003fc6270 */
[----:B---3--:R-:W-:Y:S01]  /*7c70*/  FSEL R207, R207, -INF , !P6 ;  /* 0xff800000cfcf7808 */ /* 0x008fe20007000000 */
        /* <DEDUP_REMOVED lines=58> */
.L_x_1055:
[----:B------:R-:W-:Y:S01]  /*8020*/  FMNMX3.FTZ R5, R6, R205, R207, !PT ;  /* 0x000000cd06057276 */ /* 0x000fe200078100cf */
[----:B------:R-:W3:Y:S01]  /*8030*/  S2UR UR5, SR_CgaCtaId ;  /* 0x00000000000579c3 */ /* 0x000ee20000008800 */
[----:B------:R-:W-:Y:S01]  /*8040*/  ISETP.GE.AND P6, PT, R210, R220, PT ;  /* 0x000000dcd200720c */ /* 0x000fe20003fc6270 */
[----:B------:R-:W5:Y:S01]  /*8050*/  LDCU UR4, c[0x0][0x45c] ;  /* 0x00008b80ff0477ac */ /* 0x000f620008000800 */
[----:B------:R-:W-:Y:S01]  /*8060*/  FMNMX3.FTZ R7, R7, R182, R176, !PT ;  /* 0x000000b607077276 */ /* 0x000fe200078100b0 */
[----:B------:R-:W2:Y:S01]  /*8070*/  SHFL.BFLY PT, R4, R5, 0x2, 0x1f ;  /* 0x0c401f0005047f89 */ /* 0x000ea200000e0000 */
[----:B----4-:R-:W-:Y:S02]  /*8080*/  FSEL R204, R204, -INF , !P6 ;  /* 0xff800000cccc7808 */ /* 0x010fe40007000000 */
[----:B------:R-:W-:Y:S02]  /*8090*/  FMNMX3.FTZ R7, R7, R216, R214, !PT ;  /* 0x000000d807077276 */ /* 0x000fe400078100d6 */
[----:B------:R-:W-:-:S02]  /*80a0*/  SEL R192, R208, 0xffffffe0, !P2 ;  /* 0xffffffe0d0c07807 */ /* 0x000fc40005000000 */
[----:B------:R-:W-:-:S05]  /*80b0*/  FMNMX3.FTZ R6, R7, R206, R204, !PT ;  /* 0x000000ce07067276 */ /* 0x000fca00078100cc */
[----:B------:R-:W4:Y:S01]  /*80c0*/  SHFL.BFLY PT, R7, R6, 0x2, 0x1f ;  /* 0x0c401f0006077f89 */ /* 0x000f2200000e0000 */
[----:B---3--:R-:W-:Y:S01]  /*80d0*/  ULEA UR5, UR5, UR23, 0x18 ;  /* 0x0000001705057291 */ /* 0x008fe2000f8ec0ff */
[----:B--2---:R-:W-:-:S05]  /*80e0*/  FMNMX.FTZ R4, R5, R4, !PT ;  /* 0x0000000405047209 */ /* 0x004fca0007810000 */
[----:B------:R-:W-:Y:S01]  /*80f0*/  LEA R165, R165, UR5, 0x1 ;  /* 0x00000005a5a57c11 */ /* 0x000fe2000f8e08ff */
[----:B------:R-:W2:Y:S03]  /*8100*/  SHFL.BFLY PT, R167, R4, 0x1, 0x1f ;  /* 0x0c201f0004a77f89 */ /* 0x000ea600000e0000 */
[C---:B------:R-:W-:Y:S02]  /*8110*/  IADD3 R16, PT, PT, R165.reuse, 0x18000, RZ ;  /* 0x00018000a5107810 */ /* 0x040fe40007ffe0ff */
[----:B------:R-:W-:Y:S01]  /*8120*/  IADD3 R193, PT, PT, R165, 0x18040, RZ ;  /* 0x00018040a5c17810 */ /* 0x000fe20007ffe0ff */
[----:B-1----:R-:W-:Y:S01]  /*8130*/  LDSM.16.MT88.4 R12, [R165+0x18000] ;  /* 0x01800000a50c783b */ /* 0x002fe20000004200 */
[----:B------:R-:W-:Y:S02]  /*8140*/  @P0 IADD3 R193, PT, PT, R16, -0x40, RZ ;  /* 0xffffffc010c10810 */ /* 0x000fe40007ffe0ff */
[----:B----4-:R-:W-:-:S02]  /*8150*/  FMNMX.FTZ R7, R6, R7, !PT ;  /* 0x0000000706077209 */ /* 0x010fc40007810000 */
[C---:B------:R-:W-:Y:S02]  /*8160*/  IADD3 R194, PT, PT, R192.reuse, R165, RZ ;  /* 0x000000a5c0c27210 */ /* 0x040fe40007ffe0ff */
[----:B------:R-:W-:Y:S01]  /*8170*/  IADD3 R192, PT, PT, R192, R193, RZ ;  /* 0x000000c1c0c07210 */ /* 0x000fe20007ffe0ff */
[----:B------:R-:W1:Y:S04]  /*8180*/  SHFL.BFLY PT, R166, R7, 0x1, 0x1f ;  /* 0x0c201f0007a67f89 */ /* 0x000e6800000e0000 */
[----:B------:R-:W-:Y:S01]  /*8190*/  LDSM.16.MT88.4 R172, [R194+0x1a800] ;  /* 0x01a80000c2ac783b */ /* 0x000fe20000004200 */
[----:B--2---:R-:W-:-:S04]  /*81a0*/  FMNMX.FTZ R167, R4, R167, !PT ;  /* 0x000000a704a77209 */ /* 0x004fc80007810000 */
[C---:B------:R-:W-:Y:S01]  /*81b0*/  FSETP.NEU.FTZ.AND P6, PT, R167.reuse, -INF , PT ;  /* 0xff800000a700780b */ /* 0x040fe20003fdd000 */
[----:B-----5:R-:W-:-:S03]  /*81c0*/  FMUL.FTZ R210, R167, UR4 ;  /* 0x00000004a7d27c20 */ /* 0x020fc60008410000 */
[----:B------:R-:W-:Y:S02]  /*81d0*/  FSEL R5, R167, RZ, P6 ;  /* 0x000000ffa7057208 */ /* 0x000fe40003000000 */
[----:B------:R-:W-:Y:S02]  /*81e0*/  FSEL R210, R210, RZ, P6 ;  /* 0x000000ffd2d27208 */ /* 0x000fe40003000000 */
[----:B-1----:R-:W-:Y:S01]  /*81f0*/  FMNMX.FTZ R166, R7, R166, !PT ;  /* 0x000000a607a67209 */ /* 0x002fe20007810000 */
[----:B------:R-:W-:Y:S02]  /*8200*/  FADD.FTZ R5, R164, -R5 ;  /* 0x80000005a4057221 */ /* 0x000fe40000010000 */
[--C-:B------:R-:W-:Y:S01]  /*8210*/  FFMA.FTZ R187, R29, UR4, -R210.reuse ;  /* 0x000000041dbb7c23 */ /* 0x100fe200080108d2 */
[C---:B------:R-:W-:Y:S01]  /*8220*/  FSETP.NEU.FTZ.AND P6, PT, R166.reuse, -INF , PT ;  /* 0xff800000a600780b */ /* 0x040fe20003fdd000 */
[----:B------:R-:W1:Y:S01]  /*8230*/  LDSM.16.MT88.4 R28, [R193] ;  /* 0x00000000c11c783b */ /* 0x000e620000004200 */
[C---:B------:R-:W-:Y:S01]  /*8240*/  FMUL.FTZ R195, R166.reuse, UR4 ;  /* 0x00000004a6c37c20 */ /* 0x040fe20008410000 */
[--C-:B------:R-:W-:Y:S01]  /*8250*/  FFMA.FTZ R186, R21, UR4, -R210.reuse ;  /* 0x0000000415ba7c23 */ /* 0x100fe200080108d2 */
[----:B------:R-:W-:Y:S01]  /*8260*/  FSEL R4, R166, RZ, P6 ;  /* 0x000000ffa6047208 */ /* 0x000fe20003000000 */
[--C-:B------:R-:W-:Y:S01]  /*8270*/  FFMA.FTZ R184, R23, UR4, -R210.reuse ;  /* 0x0000000417b87c23 */ /* 0x100fe200080108d2 */
[----:B------:R-:W-:Y:S01]  /*8280*/  FFMA.FTZ R190, R9, UR4, -R210 ;  /* 0x0000000409be7c23 */ /* 0x000fe200080108d2 */
[----:B------:R-:W-:Y:S01]  /*8290*/  FSEL R195, R195, RZ, P6 ;  /* 0x000000ffc3c37208 */ /* 0x000fe20003000000 */
[----:B------:R-:W-:Y:S01]  /*82a0*/  FMUL.FTZ R191, R5, UR4 ;  /* 0x0000000405bf7c20 */ /* 0x000fe20008410000 */
[----:B------:R-:W-:Y:S01]  /*82b0*/  FADD.FTZ R4, R3, -R4 ;  /* 0x8000000403047221 */ /* 0x000fe20000010000 */
[----:B------:R-:W-:Y:S01]  /*82c0*/  MUFU.EX2 R186, R186 ;  /* 0x000000ba00ba7308 */ /* 0x000fe20000000800 */
[--C-:B------:R-:W-:Y:S01]  /*82d0*/  FFMA.FTZ R198, R201, UR4, -R210.reuse ;  /* 0x00000004c9c67c23 */ /* 0x100fe200080108d2 */
[--C-:B------:R-:W-:Y:S01]  /*82e0*/  FFMA.FTZ R188, R20, UR4, -R195.reuse ;  /* 0x0000000414bc7c23 */ /* 0x100fe200080108c3 */
[--C-:B------:R-:W-:Y:S01]  /*82f0*/  FFMA.FTZ R185, R8, UR4, -R195.reuse ;  /* 0x0000000408b97c23 */ /* 0x100fe200080108c3 */
[----:B------:R-:W-:Y:S01]  /*8300*/  FMUL.FTZ R189, R4, UR4 ;  /* 0x0000000404bd7c20 */ /* 0x000fe20008410000 */
[--C-:B------:R-:W-:Y:S01]  /*8310*/  FFMA.FTZ R6, R22, UR4, -R195.reuse ;  /* 0x0000000416067c23 */ /* 0x100fe200080108c3 */
[--C-:B------:R-:W-:Y:S01]  /*8320*/  FFMA.FTZ R26, R26, UR4, -R195.reuse ;  /* 0x000000041a1a7c23 */ /* 0x100fe200080108c3 */
[----:B------:R-:W2:Y:S01]  /*8330*/  MUFU.EX2 R184, R184 ;  /* 0x000000b800b87308 */ /* 0x000ea20000000800 */
[----:B------:R-:W-:Y:S01]  /*8340*/  LDSM.16.MT88.4 R20, [R194+0x18000] ;  /* 0x01800000c214783b */ /* 0x000fe20000004200 */
[--C-:B------:R-:W-:Y:S01]  /*8350*/  FFMA.FTZ R197, R203, UR4, -R210.reuse ;  /* 0x00000004cbc57c23 */ /* 0x100fe200080108d2 */
[--C-:B------:R-:W-:Y:S01]  /*8360*/  FFMA.FTZ R199, R213, UR4, -R210.reuse ;  /* 0x00000004d5c77c23 */ /* 0x100fe200080108d2 */
[----:B------:R-:W-:Y:S01]  /*8370*/  MUFU.EX2 R190, R190 ;  /* 0x000000be00be7308 */ /* 0x000fe20000000800 */
[--C-:B------:R-:W-:Y:S01]  /*8380*/  FFMA.FTZ R196, R169, UR4, -R210.reuse ;  /* 0x00000004a9c47c23 */ /* 0x100fe200080108d2 */
[--C-:B------:R-:W-:Y:S01]  /*8390*/  FFMA.FTZ R201, R202, UR4, -R195.reuse ;  /* 0x00000004cac97c23 */ /* 0x100fe200080108c3 */
[--C-:B------:R-:W-:Y:S01]  /*83a0*/  FFMA.FTZ R203, R170, UR4, -R195.reuse ;  /* 0x00000004aacb7c23 */ /* 0x100fe200080108c3 */
[----:B------:R-:W-:Y:S01]  /*83b0*/  MUFU.EX2 R187, R187 ;  /* 0x000000bb00bb7308 */ /* 0x000fe20000000800 */
[--C-:B------:R-:W-:Y:S01]  /*83c0*/  FFMA.FTZ R208, R181, UR4, -R210.reuse ;  /* 0x00000004b5d07c23 */ /* 0x100fe200080108d2 */
[--C-:B------:R-:W-:Y:S01]  /*83d0*/  FFMA.FTZ R215, R183, UR4, -R210.reuse ;  /* 0x00000004b7d77c23 */ /* 0x100fe200080108d2 */
[--C-:B------:R-:W-:Y:S01]  /*83e0*/  FFMA.FTZ R218, R177, UR4, -R210.reuse ;  /* 0x00000004b1da7c23 */ /* 0x100fe200080108d2 */
[----:B------:R-:W-:Y:S01]  /*83f0*/  MUFU.EX2 R188, R188 ;  /* 0x000000bc00bc7308 */ /* 0x000fe20000000800 */
[----:B------:R-:W-:Y:S01]  /*8400*/  FFMA.FTZ R213, R179, UR4, -R210 ;  /* 0x00000004b3d57c23 */ /* 0x000fe200080108d2 */
[----:B--2---:R-:W-:Y:S01]  /*8410*/  F2FP.BF16.F32.PACK_AB R4, R184, R186 ;  /* 0x000000bab804723e */ /* 0x004fe200000010ff */
[--C-:B------:R-:W-:Y:S01]  /*8420*/  FFMA.FTZ R236, R180, UR4, -R195.reuse ;  /* 0x00000004b4ec7c23 */ /* 0x100fe200080108c3 */
[----:B------:R-:W2:Y:S01]  /*8430*/  MUFU.EX2 R185, R185 ;  /* 0x000000b900b97308 */ /* 0x000ea20000000800 */
[--C-:B------:R-:W-:Y:S01]  /*8440*/  FFMA.FTZ R217, R178, UR4, -R195.reuse ;  /* 0x00000004b2d97c23 */ /* 0x100fe200080108c3 */
[--C-:B------:R-:W-:Y:S01]  /*8450*/  FFMA.FTZ R219, R182, UR4, -R195.reuse ;  /* 0x00000004b6db7c23 */ /* 0x100fe200080108c3 */
[--C-:B------:R-:W-:Y:S01]  /*8460*/  FFMA.FTZ R230, R176, UR4, -R195.reuse ;  /* 0x00000004b0e67c23 */ /* 0x100fe200080108c3 */
[----:B------:R3:W-:Y:S01]  /*8470*/  MUFU.EX2 R164, R6 ;  /* 0x0000000600a47308 */ /* 0x0007e20000000800 */
[----:B------:R-:W-:Y:S01]  /*8480*/  LDSM.16.MT88.4 R180, [R192+0x1000] ;  /* 0x00100000c0b4783b */ /* 0x000fe20000004200 */
[----:B------:R-:W-:-:S02]  /*8490*/  FFMA.FTZ R206, R206, UR4, -R195 ;  /* 0x00000004cece7c23 */ /* 0x000fc400080108c3 */
[----:B------:R-:W4:Y:S01]  /*84a0*/  MUFU.EX2 R3, R26 ;  /* 0x0000001a00037308 */ /* 0x000f220000000800 */
[----:B------:R-:W-:Y:S03]  /*84b0*/  LDSM.16.MT88.4 R176, [R194+0x1b000] ;  /* 0x01b00000c2b0783b */ /* 0x000fe60000004200 */
[----:B------:R-:W5:Y:S01]  /*84c0*/  MUFU.EX2 R191, R191 ;  /* 0x000000bf00bf7308 */ /* 0x000f620000000800 */
[----:B--2---:R-:W-:-:S03]  /*84d0*/  F2FP.BF16.F32.PACK_AB R5, R185, R188 ;  /* 0x000000bcb905723e */ /* 0x004fc600000010ff */
[----:B------:R-:W2:Y:S01]  /*84e0*/  MUFU.EX2 R189, R189 ;  /* 0x000000bd00bd7308 */ /* 0x000ea20000000800 */
[----:B---3--:R-:W-:-:S03]  /*84f0*/  F2FP.BF16.F32.PACK_AB R6, R187, R190 ;  /* 0x000000bebb06723e */ /* 0x008fc600000010ff */
[----:B------:R-:W-:Y:S01]  /*8500*/  MUFU.EX2 R199, R199 ;  /* 0x000000c700c77308 */ /* 0x000fe20000000800 */
[----:B----4-:R-:W-:-:S03]  /*8510*/  F2FP.BF16.F32.PACK_AB R7, R3, R164 ;  /* 0x000000a40307723e */ /* 0x010fc600000010ff */
[----:B------:R-:W3:Y:S01]  /*8520*/  MUFU.EX2 R198, R198 ;  /* 0x000000c600c67308 */ /* 0x000ee20000000800 */
[-C--:B-----5:R-:W-:Y:S01]  /*8530*/  FMUL.FTZ R24, R144, R191.reuse ;  /* 0x000000bf90187220 */ /* 0x0a0fe20000410000 */
        /* <DEDUP_REMOVED lines=16> */
[----:B------:R-:W-:Y:S01]  /*8640*/  LDSM.16.MT88.4 R136, [R192+0x2000] ;  /* 0x00200000c088783b */ /* 0x000fe20000004200 */
        /* <DEDUP_REMOVED lines=111> */
[----:B------:R-:W-:Y:S01]  /*8d40*/  MUFU.EX2 R197, R197 ;  /* 0x000000c500c57308 */ /* 0x000fe20000000800 */
[-C--:B------:R-:W-:Y:S01]  /*8d50*/  FMUL.FTZ R36, R36, R191.reuse ;  /* 0x000000bf24247220 */ /* 0x080fe20000410000 */
[----:B------:R-:W-:Y:S01]  /*8d60*/  FMUL.FTZ R37, R37, R191 ;  /* 0x000000bf25257220 */ /* 0x000fe20000410000 */
[-C--:B------:R-:W-:Y:S01]  /*8d70*/  FMUL.FTZ R38, R38, R189.reuse ;  /* 0x000000bd26267220 */ /* 0x080fe20000410000 */
[C---:B--2---:R-:W-:Y:S01]  /*8d80*/  HMMA.16816.F32.BF16 R76, R4.reuse, R144, R76 ;  /* 0x00000090044c723c */ /* 0x044fe2000004184c */
        /* <DEDUP_REMOVED lines=8> */
[----:B------:R-:W2:Y:S01]  /*8e10*/  LDSM.16.MT88.4 R144, [R165+0x1e000] ;  /* 0x01e00000a590783b */ /* 0x000ea20000004200 */
[----:B------:R-:W-:Y:S01]  /*8e20*/  MUFU.EX2 R203, R203 ;  /* 0x000000cb00cb7308 */ /* 0x000fe20000000800 */
        /* <DEDUP_REMOVED lines=15> */
[----:B------:R-:W-:Y:S01]  /*8f20*/  MUFU.EX2 R208, R208 ;  /* 0x000000d000d07308 */ /* 0x000fe20000000800 */
[----:B------:R-:W-:Y:S01]  /*8f30*/  FFMA.FTZ R191, R243, R191, R186 ;  /* 0x000000bff3bf7223 */ /* 0x000fe200000100ba */
[----:B------:R-:W-:Y:S01]  /*8f40*/  FFMA.FTZ R188, R241, R189, R188 ;  /* 0x000000bdf1bc7223 */ /* 0x000fe200000100bc */
[----:B------:R-:W-:Y:S01]  /*8f50*/  LDSM.16.MT88.4 R160, [R165+0x1c800] ;  /* 0x01c80000a5a0783b */ /* 0x000fe20000004200 */
[----:B------:R-:W-:Y:S01]  /*8f60*/  MUFU.EX2 R215, R215 ;  /* 0x000000d700d77308 */ /* 0x000fe20000000800 */
[----:B------:R-:W-:Y:S01]  /*8f70*/  FADD.FTZ R191, R184, R191 ;  /* 0x000000bfb8bf7221 */ /* 0x000fe20000010000 */
[----:B------:R-:W-:Y:S01]  /*8f80*/  HMMA.16816.F32.BF16 R32, R4, R152, R32 ;  /* 0x000000980420723c */ /* 0x000fe20000041820 */
[----:B------:R-:W-:Y:S01]  /*8f90*/  FADD.FTZ R185, R185, R188 ;  /* 0x000000bcb9b97221 */ /* 0x000fe20000010000 */
[----:B------:R-:W-:Y:S01]  /*8fa0*/  MUFU.EX2 R218, R218 ;  /* 0x000000da00da7308 */ /* 0x000fe20000000800 */
[----:B------:R-:W-:-:S02]  /*8fb0*/  FADD.FTZ R190, R190, R191 ;  /* 0x000000bfbebe7221 */ /* 0x000fc40000010000 */
[----:B------:R-:W-:Y:S01]  /*8fc0*/  FADD.FTZ R164, R164, R185 ;  /* 0x000000b9a4a47221 */ /* 0x000fe20000010000 */
[----:B------:R-:W-:Y:S01]  /*8fd0*/  MUFU.EX2 R213, R213 ;  /* 0x000000d500d57308 */ /* 0x000fe20000000800 */
[----:B------:R-:W-:Y:S01]  /*8fe0*/  FADD.FTZ R190, R187, R190 ;  /* 0x000000bebbbe7221 */ /* 0x000fe20000010000 */
[----:B-1----:R-:W-:Y:S01]  /*8ff0*/  HMMA.16816.F32.BF16 R92, R4, R140, R92 ;  /* 0x0000008c045c723c */ /* 0x002fe2000004185c */
[----:B------:R-:W-:Y:S01]  /*9000*/  FADD.FTZ R3, R3, R164 ;  /* 0x000000a403037221 */ /* 0x000fe20000010000 */
[----:B------:R-:W-:Y:S01]  /*9010*/  MUFU.EX2 R236, R236 ;  /* 0x000000ec00ec7308 */ /* 0x000fe20000000800 */
[----:B------:R-:W-:-:S03]  /*9020*/  MOV R164, R167 ;  /* 0x000000a700a47202 */ /* 0x000fc60000000f00 */
[----:B------:R-:W-:Y:S02]  /*9030*/  MUFU.EX2 R217, R217 ;  /* 0x000000d900d97308 */ /* 0x000fe40000000800 */
[C---:B------:R-:W-:Y:S01]  /*9040*/  HMMA.16816.F32.BF16 R96, R4.reuse, R142, R96 ;  /* 0x0000008e0460723c */ /* 0x040fe20000041860 */
[----:B------:R-:W1:Y:S01]  /*9050*/  LDSM.16.MT88.4 R140, [R193+0x6000] ;  /* 0x00600000c18c783b */ /* 0x000e620000004200 */
[----:B------:R-:W-:Y:S04]  /*9060*/  MUFU.EX2 R219, R219 ;  /* 0x000000db00db7308 */ /* 0x000fe80000000800 */
[----:B------:R-:W-:Y:S02]  /*9070*/  MUFU.EX2 R230, R230 ;  /* 0x000000e600e67308 */ /* 0x000fe40000000800 */
[C---:B------:R-:W-:Y:S01]  /*9080*/  HMMA.16816.F32.BF16 R132, R4.reuse, R154, R132 ;  /* 0x0000009a0484723c */ /* 0x040fe20000041884 */
[----:B------:R-:W5:Y:S07]  /*9090*/  LDSM.16.MT88.4 R152, [R192+0x6000] ;  /* 0x00600000c098783b */ /* 0x000f6e0000004200 */
[C---:B--2---:R-:W-:Y:S08]  /*90a0*/  HMMA.16816.F32.BF16 R100, R4.reuse, R144, R100 ;  /* 0x000000900464723c */ /* 0x044ff00000041864 */
[C---:B------:R-:W-:Y:S01]  /*90b0*/  HMMA.16816.F32.BF16 R104, R4.reuse, R146, R104 ;  /* 0x000000920468723c */ /* 0x040fe20000041868 */
[----:B------:R-:W-:Y:S07]  /*90c0*/  LDSM.16.MT88.4 R144, [R193+0x800] ;  /* 0x00080000c190783b */ /* 0x000fee0000004200 */
[C---:B----4-:R-:W-:Y:S08]  /*90d0*/  HMMA.16816.F32.BF16 R108, R4.reuse, R136, R108 ;  /* 0x00000088046c723c */ /* 0x050ff0000004186c */
[C---:B------:R-:W-:Y:S01]  /*90e0*/  HMMA.16816.F32.BF16 R112, R4.reuse, R138, R112 ;  /* 0x0000008a0470723c */ /* 0x040fe20000041870 */
[----:B------:R-:W2:Y:S07]  /*90f0*/  LDSM.16.MT88.4 R136, [R165+0x18800] ;  /* 0x01880000a588783b */ /* 0x000eae0000004200 */
[----:B-1----:R-:W-:Y:S01]  /*9100*/  HMMA.16816.F32.BF16 R116, R4, R140, R116 ;  /* 0x0000008c0474723c */ /* 0x002fe20000041874 */
[--C-:B------:R-:W-:Y:S01]  /*9110*/  FFMA.FTZ R140, R200, UR4, -R195.reuse ;  /* 0x00000004c88c7c23 */ /* 0x100fe200080108c3 */
[----:B------:R-:W-:-:S02]  /*9120*/  FFMA.FTZ R200, R168, UR4, -R195 ;  /* 0x00000004a8c87c23 */ /* 0x000fc400080108c3 */
[----:B------:R-:W-:Y:S01]  /*9130*/  LDSM.16.MT88.4 R168, [R193+0x2800] ;  /* 0x00280000c1a8783b */ /* 0x000fe20000004200 */
[----:B------:R1:W4:Y:S03]  /*9140*/  MUFU.EX2 R202, R140 ;  /* 0x0000008c00ca7308 */ /* 0x0003260000000800 */
[C---:B------:R-:W-:Y:S01]  /*9150*/  HMMA.16816.F32.BF16 R8, R4.reuse, R12, R8 ;  /* 0x0000000c0408723c */ /* 0x040fe20000041808 */
[----:B------:R-:W4:Y:S07]  /*9160*/  MUFU.EX2 R200, R200 ;  /* 0x000000c800c87308 */ /* 0x000f2e0000000800 */
[C---:B------:R-:W-:Y:S01]  /*9170*/  HMMA.16816.F32.BF16 R12, R4.reuse, R14, R156 ;  /* 0x0000000e040c723c */ /* 0x040fe2000004189c */
[----:B------:R-:W-:Y:S07]  /*9180*/  LDSM.16.MT88.4 R156, [R194+0x1c800] ;  /* 0x01c80000c29c783b */ /* 0x000fee0000004200 */
[C---:B------:R-:W-:Y:S08]  /*9190*/  HMMA.16816.F32.BF16 R36, R4.reuse, R148, R36 ;  /* 0x000000940424723c */ /* 0x040ff00000041824 */
[C---:B------:R-:W-:Y:S01]  /*91a0*/  HMMA.16816.F32.BF16 R40, R4.reuse, R150, R40 ;  /* 0x000000960428723c */ /* 0x040fe20000041828 */
[----:B------:R-:W2:Y:S07]  /*91b0*/  LDSM.16.MT88.4 R148, [R194+0x18800] ;  /* 0x01880000c294783b */ /* 0x000eae0000004200 */
[C---:B------:R-:W-:Y:S01]  /*91c0*/  HMMA.16816.F32.BF16 R120, R4.reuse, R142, R120 ;  /* 0x0000008e0478723c */ /* 0x040fe20000041878 */
[----:B-1----:R-:W1:Y:S07]  /*91d0*/  LDSM.16.MT88.4 R140, [R192+0x800] ;  /* 0x00080000c08c783b */ /* 0x002e6e0000004200 */
[C---:B-----5:R-:W-:Y:S08]  /*91e0*/  HMMA.16816.F32.BF16 R124, R4.reuse, R152, R124 ;  /* 0x00000098047c723c */ /* 0x060ff0000004187c */
[----:B------:R-:W-:Y:S01]  /*91f0*/  HMMA.16816.F32.BF16 R4, R4, R154, R128 ;  /* 0x0000009a0404723c */ /* 0x000fe20000041880 */
[----:B---3--:R-:W-:Y:S01]  /*9200*/  F2FP.BF16.F32.PACK_AB R128, R198, R199 ;  /* 0x000000c7c680723e */ /* 0x008fe200000010ff */
[----:B------:R-:W-:Y:S01]  /*9210*/  LDSM.16.MT88.4 R152, [R192+0x2800] ;  /* 0x00280000c098783b */ /* 0x000fe20000004200 */
[----:B----4-:R-:W-:Y:S01]  /*9220*/  F2FP.BF16.F32.PACK_AB R129, R201, R202 ;  /* 0x000000cac981723e */ /* 0x010fe200000010ff */
[----:B------:R-:W-:Y:S01]  /*9230*/  FADD.FTZ R199, R199, R190 ;  /* 0x000000bec7c77221 */ /* 0x000fe20000010000 */
[----:B------:R-:W-:Y:S01]  /*9240*/  F2FP.BF16.F32.PACK_AB R130, R196, R197 ;  /* 0x000000c5c482723e */ /* 0x000fe200000010ff */
[----:B------:R-:W-:Y:S01]  /*9250*/  FADD.FTZ R202, R202, R3 ;  /* 0x00000003caca7221 */ /* 0x000fe20000010000 */
[----:B------:R-:W-:Y:S01]  /*9260*/  F2FP.BF16.F32.PACK_AB R131, R203, R200 ;  /* 0x000000c8cb83723e */ /* 0x000fe200000010ff */
        /* <DEDUP_REMOVED lines=28> */
[C---:B------:R-:W-:Y:S08]  /*9430*/  HMMA.16816.F32.BF16 R76, R128.reuse, R156, R76 ;  /* 0x0000009c804c723c */ /* 0x040ff0000004184c */
        /* <DEDUP_REMOVED lines=19> */
[C---:B-----5:R-:W-:Y:S08]  /*9570*/  HMMA.16816.F32.BF16 R116, R128.reuse, R152, R116 ;  /* 0x000000988074723c */ /* 0x060ff00000041874 */
[C---:B------:R-:W-:Y:S01]  /*9580*/  HMMA.16816.F32.BF16 R120, R128.reuse, R154, R120 ;  /* 0x0000009a8078723c */ /* 0x040fe20000041878 */
[----:B------:R-:W-:Y:S07]  /*9590*/  LDSM.16.MT88.4 R152, [R165+0x1d000] ;  /* 0x01d00000a598783b */ /* 0x000fee0000004200 */
[C---:B---3--:R-:W-:Y:S08]  /*95a0*/  HMMA.16816.F32.BF16 R124, R128.reuse, R144, R124 ;  /* 0x00000090807c723c */ /* 0x048ff0000004187c */
        /* <DEDUP_REMOVED lines=17> */
[----:B------:R-:W3:Y:S07]  /*96c0*/  LDSM.16.MT88.4 R12, [R165+0x1f000] ;  /* 0x01f00000a50c783b */ /* 0x000eee0000004200 */
[C---:B-1----:R-:W-:Y:S08]  /*96d0*/  HMMA.16816.F32.BF16 R24, R4.reuse, R136, R24 ;  /* 0x000000880418723c */ /* 0x042ff00000041818 */
[C---:B------:R-:W-:Y:S08]  /*96e0*/  HMMA.16816.F32.BF16 R28, R4.reuse, R138, R28 ;  /* 0x0000008a041c723c */ /* 0x040ff0000004181c */
[----:B------:R-:W-:Y:S01]  /*96f0*/  HMMA.16816.F32.BF16 R136, R4, R180, R32 ;  /* 0x000000b40488723c */ /* 0x000fe20000041820 */
[----:B------:R-:W1:Y:S01]  /*9700*/  LDSM.16.MT88.4 R32, [R192+0x5000] ;  /* 0x00500000c020783b */ /* 0x000e620000004200 */
[--C-:B------:R-:W-:Y:S01]  /*9710*/  FFMA.FTZ R180, R211, UR4, -R210.reuse ;  /* 0x00000004d3b47c23 */ /* 0x100fe200080108d2 */
[----:B------:R-:W-:-:S05]  /*9720*/  FFMA.FTZ R181, R209, UR4, -R210 ;  /* 0x00000004d1b57c23 */ /* 0x000fca00080108d2 */
[C---:B--2---:R-:W-:Y:S01]  /*9730*/  HMMA.16816.F32.BF16 R52, R4.reuse, R144, R52 ;  /* 0x000000900434723c */ /* 0x044fe20000041834 */
[----:B------:R-:W-:Y:S04]  /*9740*/  MUFU.EX2 R180, R180 ;  /* 0x000000b400b47308 */ /* 0x000fe80000000800 */
[----:B------:R-:W2:Y:S03]  /*9750*/  MUFU.EX2 R181, R181 ;  /* 0x000000b500b57308 */ /* 0x000ea60000000800 */
        /* <DEDUP_REMOVED lines=17> */
[C---:B---3--:R-:W-:Y:S08]  /*9870*/  HMMA.16816.F32.BF16 R124, R4.reuse, R12, R124 ;  /* 0x0000000c047c723c */ /* 0x048ff0000004187c */
[C---:B------:R-:W-:Y:S01]  /*9880*/  HMMA.16816.F32.BF16 R128, R4.reuse, R14, R128 ;  /* 0x0000000e0480723c */ /* 0x040fe20000041880 */
[----:B------:R-:W3:Y:S07]  /*9890*/  LDSM.16.MT88.4 R12, [R193+0x3800] ;  /* 0x00380000c10c783b */ /* 0x000eee0000004200 */
[C---:B-----5:R-:W-:Y:S08]  /*98a0*/  HMMA.16816.F32.BF16 R84, R4.reuse, R140, R84 ;  /* 0x0000008c0454723c */ /* 0x060ff00000041854 */
[C---:B------:R-:W-:Y:S01]  /*98b0*/  HMMA.16816.F32.BF16 R88, R4.reuse, R142, R88 ;  /* 0x0000008e0458723c */ /* 0x040fe20000041858 */
[----:B------:R-:W-:Y:S07]  /*98c0*/  LDSM.16.MT88.4 R140, [R193+0x1800] ;  /* 0x00180000c18c783b */ /* 0x000fee0000004200 */
[C---:B------:R-:W-:Y:S08]  /*98d0*/  HMMA.16816.F32.BF16 R108, R4.reuse, R8, R108 ;  /* 0x00000008046c723c */ /* 0x040ff0000004186c */
[C---:B------:R-:W-:Y:S01]  /*98e0*/  HMMA.16816.F32.BF16 R112, R4.reuse, R10, R112 ;  /* 0x0000000a0470723c */ /* 0x040fe20000041870 */
[----:B------:R-:W5:Y:S07]  /*98f0*/  LDSM.16.MT88.4 R8, [R194+0x1f800] ;  /* 0x01f80000c208783b */ /* 0x000f6e0000004200 */
[----:B------:R-:W-:Y:S01]  /*9900*/  HMMA.16816.F32.BF16 R132, R4, R182, R132 ;  /* 0x000000b60484723c */ /* 0x000fe20000041884 */
[--C-:B------:R-:W-:Y:S01]  /*9910*/  FFMA.FTZ R182, R205, UR4, -R210.reuse ;  /* 0x00000004cdb67c23 */ /* 0x100fe200080108d2 */
[----:B------:R-:W-:Y:S01]  /*9920*/  FFMA.FTZ R183, R207, UR4, -R210 ;  /* 0x00000004cfb77c23 */ /* 0x000fe200080108d2 */
[--C-:B------:R-:W-:Y:S01]  /*9930*/  FFMA.FTZ R210, R216, UR4, -R195.reuse ;  /* 0x00000004d8d27c23 */ /* 0x100fe200080108c3 */
[--C-:B------:R-:W-:Y:S01]  /*9940*/  FFMA.FTZ R205, R214, UR4, -R195.reuse ;  /* 0x00000004d6cd7c23 */ /* 0x100fe200080108c3 */
[----:B------:R-:W-:-:S02]  /*9950*/  FFMA.FTZ R207, R204, UR4, -R195 ;  /* 0x00000004cccf7c23 */ /* 0x000fc400080108c3 */
[----:B------:R-:W-:Y:S01]  /*9960*/  MUFU.EX2 R182, R182 ;  /* 0x000000b600b67308 */ /* 0x000fe20000000800 */
[C---:B------:R-:W-:Y:S03]  /*9970*/  HMMA.16816.F32.BF16 R44, R4.reuse, R176, R44 ;  /* 0x000000b0042c723c */ /* 0x040fe6000004182c */
[----:B------:R-:W-:Y:S04]  /*9980*/  MUFU.EX2 R183, R183 ;  /* 0x000000b700b77308 */ /* 0x000fe80000000800 */
[----:B------:R-:W-:Y:S01]  /*9990*/  MUFU.EX2 R210, R210 ;  /* 0x000000d200d27308 */ /* 0x000fe20000000800 */
[C---:B------:R-:W-:Y:S01]  /*99a0*/  HMMA.16816.F32.BF16 R48, R4.reuse, R178, R48 ;  /* 0x000000b20430723c */ /* 0x040fe20000041830 */
[----:B------:R-:W5:Y:S02]  /*99b0*/  LDSM.16.MT88.4 R176, [R193+0x5800] ;  /* 0x00580000c1b0783b */ /* 0x000f640000004200 */
[----:B------:R-:W1:Y:S04]  /*99c0*/  MUFU.EX2 R205, R205 ;  /* 0x000000cd00cd7308 */ /* 0x000e680000000800 */
[----:B------:R-:W-:Y:S01]  /*99d0*/  MUFU.EX2 R204, R206 ;  /* 0x000000ce00cc7308 */ /* 0x000fe20000000800 */
[C---:B------:R-:W-:Y:S03]  /*99e0*/  HMMA.16816.F32.BF16 R36, R4.reuse, R172, R36 ;  /* 0x000000ac0424723c */ /* 0x040fe60000041824 */
[----:B------:R-:W4:Y:S05]  /*99f0*/  MUFU.EX2 R207, R207 ;  /* 0x000000cf00cf7308 */ /* 0x000f2a0000000800 */
[C---:B------:R-:W-:Y:S01]  /*9a00*/  HMMA.16816.F32.BF16 R40, R4.reuse, R174, R40 ;  /* 0x000000ae0428723c */ /* 0x040fe20000041828 */
[----:B------:R-:W5:Y:S07]  /*9a10*/  LDSM.16.MT88.4 R172, [R193+0x7800] ;  /* 0x00780000c1ac783b */ /* 0x000f6e0000004200 */
[C---:B------:R-:W-:Y:S08]  /*9a20*/  HMMA.16816.F32.BF16 R60, R4.reuse, R168, R60 ;  /* 0x000000a8043c723c */ /* 0x040ff0000004183c */
[C---:B------:R-:W-:Y:S01]  /*9a30*/  HMMA.16816.F32.BF16 R64, R4.reuse, R170, R64 ;  /* 0x000000aa0440723c */ /* 0x040fe20000041840 */
[----:B------:R-:W5:Y:S07]  /*9a40*/  LDSM.16.MT88.4 R168, [R165+0x19800] ;  /* 0x01980000a5a8783b */ /* 0x000f6e0000004200 */
[C---:B------:R-:W-:Y:S08]  /*9a50*/  HMMA.16816.F32.BF16 R68, R4.reuse, R152, R68 ;  /* 0x000000980444723c */ /* 0x040ff00000041844 */
[----:B------:R-:W-:Y:S01]  /*9a60*/  HMMA.16816.F32.BF16 R72, R4, R154, R72 ;  /* 0x0000009a0448723c */ /* 0x000fe20000041848 */
[----:B--2---:R-:W-:Y:S01]  /*9a70*/  F2FP.BF16.F32.PACK_AB R4, R181, R180 ;  /* 0x000000b4b504723e */ /* 0x004fe200000010ff */
[----:B------:R-:W-:Y:S01]  /*9a80*/  FADD.FTZ R180, R180, R213 ;  /* 0x000000d5b4b47221 */ /* 0x000fe20000010000 */
[----:B-1----:R-:W-:Y:S01]  /*9a90*/  F2FP.BF16.F32.PACK_AB R5, R205, R210 ;  /* 0x000000d2cd05723e */ /* 0x002fe200000010ff */
[----:B------:R-:W-:Y:S01]  /*9aa0*/  FADD.FTZ R210, R210, R219 ;  /* 0x000000dbd2d27221 */ /* 0x000fe20000010000 */
[----:B------:R-:W-:Y:S01]  /*9ab0*/  F2FP.BF16.F32.PACK_AB R6, R183, R182 ;  /* 0x000000b6b706723e */ /* 0x000fe200000010ff */
[----:B------:R-:W-:Y:S01]  /*9ac0*/  FADD.FTZ R181, R181, R180 ;  /* 0x000000b4b5b57221 */ /* 0x000fe20000010000 */
[----:B----4-:R-:W-:Y:S01]  /*9ad0*/  F2FP.BF16.F32.PACK_AB R7, R207, R204 ;  /* 0x000000cccf07723e */ /* 0x010fe200000010ff */
[----:B------:R-:W-:-:S02]  /*9ae0*/  FADD.FTZ R205, R205, R210 ;  /* 0x000000d2cdcd7221 */ /* 0x000fc40000010000 */
[----:B------:R-:W-:Y:S02]  /*9af0*/  FADD.FTZ R182, R182, R181 ;  /* 0x000000b5b6b67221 */ /* 0x000fe40000010000 */
[----:B------:R-:W-:Y:S02]  /*9b00*/  FADD.FTZ R204, R204, R205 ;  /* 0x000000cdcccc7221 */ /* 0x000fe40000010000 */
[----:B------:R-:W-:Y:S01]  /*9b10*/  HMMA.16816.F32.BF16 R152, R4, R148, R16 ;  /* 0x000000940498723c */ /* 0x000fe20000041810 */
[----:B------:R-:W-:Y:S01]  /*9b20*/  LDSM.16.MT88.4 R16, [R192+0x3800] ;  /* 0x00380000c010783b */ /* 0x000fe20000004200 */
[----:B------:R-:W-:Y:S01]  /*9b30*/  FADD.FTZ R243, R183, R182 ;  /* 0x000000b6b7f37221 */ /* 0x000fe20000010000 */
[----:B------:R-:W-:-:S05]  /*9b40*/  FADD.FTZ R241, R207, R204 ;  /* 0x000000cccff17221 */ /* 0x000fca0000010000 */
[C---:B------:R-:W-:Y:S08]  /*9b50*/  HMMA.16816.F32.BF16 R44, R4.reuse, R32, R44 ;  /* 0x00000020042c723c */ /* 0x040ff0000004182c */
[C---:B------:R-:W-:Y:S01]  /*9b60*/  HMMA.16816.F32.BF16 R48, R4.reuse, R34, R48 ;  /* 0x000000220430723c */ /* 0x040fe20000041830 */
[----:B------:R-:W1:Y:S07]  /*9b70*/  LDSM.16.MT88.4 R32, [R192+0x1800] ;  /* 0x00180000c020783b */ /* 0x000e6e0000004200 */
[C---:B------:R-:W-:Y:S08]  /*9b80*/  HMMA.16816.F32.BF16 R76, R4.reuse, R144, R76 ;  /* 0x00000090044c723c */ /* 0x040ff0000004184c */
[C---:B------:R-:W-:Y:S08]  /*9b90*/  HMMA.16816.F32.BF16 R80, R4.reuse, R146, R80 ;  /* 0x000000920450723c */ /* 0x040ff00000041850 */
[C---:B---3--:R-:W-:Y:S08]  /*9ba0*/  HMMA.16816.F32.BF16 R52, R4.reuse, R12, R52 ;  /* 0x0000000c0434723c */ /* 0x048ff00000041834 */
[C---:B------:R-:W-:Y:S01]  /*9bb0*/  HMMA.16816.F32.BF16 R56, R4.reuse, R14, R56 ;  /* 0x0000000e0438723c */ /* 0x040fe20000041838 */
[----:B------:R-:W-:Y:S04]  /*9bc0*/  LDSM.16.MT88.4 R12, [R192+0x5800] ;  /* 0x00580000c00c783b */ /* 0x000fe80000004200 */
[----:B------:R-:W-:Y:S03]  /*9bd0*/  LDSM.16.MT88.4 R192, [R192+0x7800] ;  /* 0x00780000c0c0783b */ /* 0x000fe60000004200 */
[C---:B------:R-:W-:Y:S01]  /*9be0*/  HMMA.16816.F32.BF16 R148, R4.reuse, R150, R20 ;  /* 0x000000960494723c */ /* 0x040fe20000041814 */
[----:B------:R-:W2:Y:S07]  /*9bf0*/  LDSM.16.MT88.4 R20, [R165+0x1b800] ;  /* 0x01b80000a514783b */ /* 0x000eae0000004200 */
[C---:B-----5:R-:W-:Y:S08]  /*9c00*/  HMMA.16816.F32.BF16 R108, R4.reuse, R8, R108 ;  /* 0x00000008046c723c */ /* 0x060ff0000004186c */
        /* <DEDUP_REMOVED lines=23> */
[C---:B------:R-:W-:Y:S08]  /*9d80*/  HMMA.16816.F32.BF16 R124, R4.reuse, R192, R124 ;  /* 0x000000c0047c723c */ /* 0x040ff0000004187c */
[----:B------:R-:W-:Y:S01]  /*9d90*/  HMMA.16816.F32.BF16 R128, R4, R194, R128 ;  /* 0x000000c20480723c */ /* 0x000fe20000041880 */
[----:B------:R-:W-:-:S04]  /*9da0*/  NOP ;  /* 0x0000000000007918 */ /* 0x000fc80000000000 */
[----:B------:R-:W-:-:S15]  /*9db0*/  BRA.U !UP0, `(.L_x_1054) ;  /* 0x0000003d08347547 */ /* 0x000fde000b800000 */
[----:B------:R-:W-:-:S04]  /*9dc0*/  DEPBAR.LE SB0, 0x0 ;  /* 0x000080000000791a */ /* 0x000fc80000000000 */
[----:B------:R-:W-:Y:S01]  /*9dd0*/  UIADD3 UR7, UPT, UPT, UR20, -0x3, URZ ;  /* 0xfffffffd14077890 */ /* 0x000fe2000fffe0ff */
[----:B------:R-:W-:Y:S01]  /*9de0*/  IMAD.SHL.U32 R225, R222, 0x20, RZ ;  /* 0x00000020dee17824 */ /* 0x000fe200078e00ff */
[----:B------:R-:W-:Y:S01]  /*9df0*/  SHF.R.U32.HI R224, RZ, 0x1, R222 ;  /* 0x00000001ffe07819 */ /* 0x000fe200000116de */
[----:B------:R-:W-:Y:S01]  /*9e00*/  IMAD.MOV.U32 R227, RZ, RZ, 0x20 ;  /* 0x00000020ffe37424 */ /* 0x000fe200078e00ff */
[----:B------:R-:W-:Y:S01]  /*9e10*/  UIMAD.WIDE.U32 UR12, UR7, UR8, URZ ;  /* 0x00000008070c72a5 */ /* 0x000fe2000f8e00ff */
[----:B------:R-:W-:Y:S01]  /*9e20*/  VIADD R164, R226, UR5 ;  /* 0x00000005e2a47c36 */ /* 0x000fe20008000000 */
[----:B------:R-:W-:Y:S02]  /*9e30*/  LOP3.LUT R225, R225, 0x7c00, RZ, 0xc0, !PT ;  /* 0x00007c00e1e17812 */ /* 0x000fe400078ec0ff */
[----:B------:R-:W-:Y:S01]  /*9e40*/  UIMAD UR7, UR7, UR9, UR13 ;  /* 0x00000009070772a4 */ /* 0x000fe2000f8e020d */
[----:B------:R-:W-:Y:S01]  /*9e50*/  LOP3.LUT R7, R224, 0x8, RZ, 0xc0, !PT ;  /* 0x00000008e0077812 */ /* 0x000fe200078ec0ff */
[----:B------:R-:W-:Y:S01]  /*9e60*/  USHF.L.U32 UR4, UR12, 0x6, URZ ;  /* 0x000000060c047899 */ /* 0x000fe200080006ff */
[----:B------:R-:W-:Y:S01]  /*9e70*/  IMAD.U32 R4, RZ, RZ, UR12 ;  /* 0x0000000cff047e24 */ /* 0x000fe2000f8e00ff */
[----:B------:R-:W-:Y:S01]  /*9e80*/  USHF.L.U64.HI UR6, UR12, 0x6, UR7 ;  /* 0x000000060c067899 */ /* 0x000fe20008010207 */
[----:B------:R-:W-:Y:S01]  /*9e90*/  IMAD.U32 R5, RZ, RZ, UR13 ;  /* 0x0000000dff057e24 */ /* 0x000fe2000f8e00ff */
[----:B------:R-:W-:Y:S01]  /*9ea0*/  ULEA UR4, UP0, UR8, UR4, 0x5 ;  /* 0x0000000408047291 */ /* 0x000fe2000f8028ff */
[----:B------:R-:W-:Y:S01]  /*9eb0*/  IMAD.U32 R3, RZ, RZ, UR7 ;  /* 0x00000007ff037e24 */ /* 0x000fe2000f8e00ff */
[----:B------:R-:W-:Y:S01]  /*9ec0*/  BAR.SYNC.DEFER_BLOCKING 0x0 ;  /* 0x0000000000007b1d */ /* 0x000fe20000010000 */
[C---:B------:R-:W-:Y:S01]  /*9ed0*/  LEA R10, P6, R4.reuse, R232, 0x7 ;  /* 0x000000e8040a7211 */ /* 0x040fe200078c38ff */
[----:B------:R-:W-:Y:S01]  /*9ee0*/  ULEA.HI.X UR6, UR8, UR6, UR9, 0x5, UP0 ;  /* 0x0000000608067291 */ /* 0x000fe200080f2c09 */
[----:B------:R-:W-:Y:S01]  /*9ef0*/  SEL R227, R227, 0xffffffe0, !P2 ;  /* 0xffffffe0e3e37807 */ /* 0x000fe20005000000 */
[----:B------:R-:W-:Y:S01]  /*9f00*/  IMAD.U32 R5, RZ, RZ, UR4 ;  /* 0x00000004ff057e24 */ /* 0x000fe2000f8e00ff */
[----:B------:R-:W-:Y:S01]  /*9f10*/  LEA.HI.X R11, R4, R228, R3, 0x7, P6 ;  /* 0x000000e4040b7211 */ /* 0x000fe200030f3c03 */
[----:B------:R-:W-:Y:S01]  /*9f20*/  UISETP.NE.AND UP0, UPT, UR20, 0x3, UPT ;  /* 0x000000031400788c */ /* 0x000fe2000bf05270 */
[----:B------:R-:W-:Y:S01]  /*9f30*/  LOP3.LUT R4, R225, 0x200, R2, 0xf8, !PT ;  /* 0x00000200e1047812 */ /* 0x000fe200078ef802 */
[----:B------:R-:W-:Y:S01]  /*9f40*/  IMAD.U32 R3, RZ, RZ, UR6 ;  /* 0x00000006ff037e24 */ /* 0x000fe2000f8e00ff */
[----:B------:R-:W-:Y:S01]  /*9f50*/  LEA R8, P6, R5, R232, 0x1 ;  /* 0x000000e805087211 */ /* 0x000fe200078c08ff */
[----:B------:R-:W1:Y:S01]  /*9f60*/  LDCU UR4, c[0x0][0x50c] ;  /* 0x0000a180ff0477ac */ /* 0x000e620008000800 */
[----:B------:R-:W-:-:S02]  /*9f70*/  LOP3.LUT R4, R4, R0, R7, 0xf6, !PT ;  /* 0x0000000004047212 */ /* 0x000fc400078ef607 */
[----:B------:R-:W-:Y:S01]  /*9f80*/  LEA.HI.X R9, R5, R228, R3, 0x1, P6 ;  /* 0x000000e405097211 */ /* 0x000fe200030f0c03 */
[----:B------:R-:W-:Y:S01]  /*9f90*/  IMAD.IADD R3, R164, 0x1, R227 ;  /* 0x00000001a4037824 */ /* 0x000fe200078e02e3 */
[----:B------:R-:W-:Y:S01]  /*9fa0*/  LEA R237, R4, UR5, 0x1 ;  /* 0x0000000504ed7c11 */ /* 0x000fe2000f8e08ff */
[----:B------:R-:W-:-:S04]  /*9fb0*/  IMAD.IADD R164, R164, 0x1, R212 ;  /* 0x00000001a4a47824 */ /* 0x000fc800078e02d4 */
[C-C-:B------:R-:W-:Y:S02]  /*9fc0*/  IMAD.IADD R231, R227.reuse, 0x1, R237.reuse ;  /* 0x00000001e3e77824 */ /* 0x140fe400078e02ed */
[----:B------:R-:W-:Y:S01]  /*9fd0*/  IMAD.IADD R230, R212, 0x1, R237 ;  /* 0x00000001d4e67824 */ /* 0x000fe200078e02ed */
[----:B------:R-:W-:Y:S01]  /*9fe0*/  @!PT LDS RZ, [RZ] ;  /* 0x00000000fffff984 */ /* 0x000fe20000000800 */
[----:B------:R-:W-:Y:S01]  /*9ff0*/  @!PT LDS RZ, [RZ] ;  /* 0x00000000fffff984 */ /* 0x000fe20000000800 */
[----:B------:R-:W-:Y:S01]  /*a000*/  @!PT LDS RZ, [RZ] ;  /* 0x00000000fffff984 */ /* 0x000fe20000000800 */
[----:B------:R-:W-:Y:S03]  /*a010*/  @!P5 LDGSTS.E.BYPASS.LTC128B.128 [R235+0x18000], desc[UR24][R10.64] ;  /* 0x180000000aebdfae */ /* 0x000fe6000b981a18 */
        /* <DEDUP_REMOVED lines=220> */
[----:B------:R4:W-:Y:S07]  /*ade0*/  LDSM.16.M88.4 R16, [R3+0x17800] ;  /* 0x017800000310783b */ /* 0x0009ee0000000200 */
        /* <DEDUP_REMOVED lines=10> */
[----:B------:R-:W5:Y:S01]  /*ae90*/  LDSM.16.M88.4 R4, [R227+0x17000] ;  /* 0x01700000e304783b */ /* 0x000f620000000200 */
[----:B------:R-:W1:Y:S01]  /*aea0*/  MUFU.TANH R208, R208 ;  /* 0x000000d000d07308 */ /* 0x000e620000002400 */
        /* <DEDUP_REMOVED lines=15> */
[C---:B------:R-:W-:Y:S01]  /*afa0*/  VIADD R13, R28.reuse, 0xffffff40 ;  /* 0xffffff401c0d7836 */ /* 0x040fe20000000000 */
[----:B------:R-:W3:Y:S01]  /*afb0*/  MUFU.TANH R207, R207 ;  /* 0x000000cf00cf7308 */ /* 0x000ee20000002400 */
[----:B----4-:R-:W-:-:S03]  /*afc0*/  VIADD R3, R28, 0xffffff41 ;  /* 0xffffff411c037836 */ /* 0x010fc60000000000 */
[C---:B------:R-:W-:Y:S02]  /*afd0*/  ISETP.GE.AND P6, PT, R13.reuse, R221, PT ;  /* 0x000000dd0d00720c */ /* 0x040fe40003fc6270 */
[----:B------:R-:W-:Y:S02]  /*afe0*/  HMMA.16816.F32.BF16 R24, R176, R30, R24 ;  /* 0x0000001eb018723c */ /* 0x000fe40000041818 */
[----:B-1----:R-:W-:Y:S01]  /*aff0*/  FSEL R29, R208, -INF , !P6 ;  /* 0xff800000d01d7808 */ /* 0x002fe20007000000 */
[----:B------:R-:W1:Y:S01]  /*b000*/  MUFU.TANH R33, R33 ;  /* 0x0000002100217308 */ /* 0x000e620000002400 */
[----:B------:R-:W-:Y:S01]  /*b010*/  ISETP.GE.AND P6, PT, R13, R220, PT ;  /* 0x000000dc0d00720c */ /* 0x000fe20003fc6270 */
[----:B------:R-:W-:Y:S01]  /*b020*/  FMUL.FTZ R35, R168, UR4 ;  /* 0x00000004a8237c20 */ /* 0x000fe20008410000 */
[----:B------:R-:W-:Y:S01]  /*b030*/  FMUL.FTZ R12, R169, UR4 ;  /* 0x00000004a90c7c20 */ /* 0x000fe20008410000 */
[----:B------:R-:W-:Y:S01]  /*b040*/  FMUL.FTZ R169, R170, UR4 ;  /* 0x00000004aaa97c20 */ /* 0x000fe20008410000 */
[----:B------:R-:W-:Y:S01]  /*b050*/  HMMA.16816.F32.BF16 R192, R8, R14, R192 ;  /* 0x0000000e08c0723c */ /* 0x000fe200000418c0 */
[----:B------:R-:W-:-:S02]  /*b060*/  FMUL.FTZ R171, R171, UR4 ;  /* 0x00000004abab7c20 */ /* 0x000fc40008410000 */
[----:B------:R-:W4:Y:S05]  /*b070*/  MUFU.TANH R32, R32 ;  /* 0x0000002000207308 */ /* 0x000f2a0000002400 */
[----:B------:R-:W-:Y:S03]  /*b080*/  HMMA.16816.F32.BF16 R188, R20, R172, R188 ;  /* 0x000000ac14bc723c */ /* 0x000fe600000418bc */
[----:B------:R-:W-:Y:S01]  /*b090*/  FMUL.FTZ R24, R24, UR4 ;  /* 0x0000000418187c20 */ /* 0x000fe20008410000 */
[----:B------:R-:W-:Y:S01]  /*b0a0*/  FMUL.FTZ R245, R25, UR4 ;  /* 0x0000000419f57c20 */ /* 0x000fe20008410000 */
[----:B------:R-:W4:Y:S01]  /*b0b0*/  MUFU.TANH R34, R34 ;  /* 0x0000002200227308 */ /* 0x000f220000002400 */
[----:B------:R-:W-:-:S02]  /*b0c0*/  FMUL.FTZ R26, R26, UR4 ;  /* 0x000000041a1a7c20 */ /* 0x000fc40008410000 */
[----:B-----5:R-:W-:Y:S01]  /*b0d0*/  HMMA.16816.F32.BF16 R196, R176, R4, R196 ;  /* 0x00000004b0c4723c */ /* 0x020fe200000418c4 */
[----:B--2---:R-:W-:Y:S02]  /*b0e0*/  FSEL R5, R205, -INF , !P6 ;  /* 0xff800000cd057808 */ /* 0x004fe40007000000 */
[C---:B------:R-:W-:Y:S02]  /*b0f0*/  ISETP.GE.AND P6, PT, R3.reuse, R221, PT ;  /* 0x000000dd0300720c */ /* 0x040fe40003fc6270 */
[----:B------:R2:W-:Y:S02]  /*b100*/  MUFU.TANH R237, R24 ;  /* 0x0000001800ed7308 */ /* 0x0005e40000002400 */
[----:B------:R-:W-:Y:S01]  /*b110*/  FSEL R31, R204, -INF , !P6 ;  /* 0xff800000cc1f7808 */ /* 0x000fe20007000000 */
[----:B------:R-:W-:Y:S01]  /*b120*/  HMMA.16816.F32.BF16 R192, R200, R182, R192 ;  /* 0x000000b6c8c0723c */ /* 0x000fe200000418c0 */
[----:B------:R-:W-:Y:S01]  /*b130*/  ISETP.GE.AND P6, PT, R3, R220, PT ;  /* 0x000000dc0300720c */ /* 0x000fe20003fc6270 */
[----:B------:R-:W-:-:S03]  /*b140*/  VIADD R3, R28, 0xffffff48 ;  /* 0xffffff481c037836 */ /* 0x000fc60000000000 */
[----:B---3--:R-:W-:Y:S01]  /*b150*/  FSEL R25, R206, -INF , !P6 ;  /* 0xff800000ce197808 */ /* 0x008fe20007000000 */
[----:B------:R-:W3:Y:S01]  /*b160*/  MUFU.TANH R35, R35 ;  /* 0x0000002300237308 */ /* 0x000ee20000002400 */
[----:B------:R-:W-:Y:S01]  /*b170*/  ISETP.GE.AND P6, PT, R3, R221, PT ;  /* 0x000000dd0300720c */ /* 0x000fe20003fc6270 */
[----:B------:R-:W-:Y:S01]  /*b180*/  HMMA.16816.F32.BF16 R188, R8, R16, R188 ;  /* 0x0000001008bc723c */ /* 0x000fe200000418bc */
[----:B------:R-:W-:Y:S02]  /*b190*/  VIADD R16, R28, 0xffffff49 ;  /* 0xffffff491c107836 */ /* 0x000fe40000000000 */
[----:B------:R-:W-:Y:S01]  /*b1a0*/  FMUL.FTZ R231, R197, UR4 ;  /* 0x00000004c5e77c20 */ /* 0x000fe20008410000 */
[----:B------:R-:W-:Y:S01]  /*b1b0*/  FMUL.FTZ R4, R196, UR4 ;  /* 0x00000004c4047c20 */ /* 0x000fe20008410000 */
[----:B------:R-:W-:Y:S01]  /*b1c0*/  FMUL.FTZ R198, R198, UR4 ;  /* 0x00000004c6c67c20 */ /* 0x000fe20008410000 */
[----:B------:R5:W-:Y:S01]  /*b1d0*/  MUFU.TANH R30, R12 ;  /* 0x0000000c001e7308 */ /* 0x000be20000002400 */
[----:B--2---:R-:W-:Y:S01]  /*b1e0*/  FMUL.FTZ R24, R27, UR4 ;  /* 0x000000041b187c20 */ /* 0x004fe20008410000 */
[----:B------:R-:W-:Y:S01]  /*b1f0*/  FSEL R27, R207, -INF , !P6 ;  /* 0xff800000cf1b7808 */ /* 0x000fe20007000000 */
[----:B------:R-:W-:Y:S01]  /*b200*/  HMMA.16816.F32.BF16 R184, R20, R174, R184 ;  /* 0x000000ae14b8723c */ /* 0x000fe200000418b8 */
[----:B------:R-:W-:Y:S01]  /*b210*/  ISETP.GE.AND P6, PT, R3, R220, PT ;  /* 0x000000dc0300720c */ /* 0x000fe20003fc6270 */
[----:B------:R-:W-:Y:S01]  /*b220*/  LDSM.16.M88.4 R20, [R227+0x17800] ;  /* 0x01780000e314783b */ /* 0x000fe20000000200 */
[----:B------:R-:W-:-:S02]  /*b230*/  FMUL.FTZ R199, R199, UR4 ;  /* 0x00000004c7c77c20 */ /* 0x000fc40008410000 */
[----:B-1----:R-:W-:Y:S01]  /*b240*/  FSEL R33, R33, -INF , !P6 ;  /* 0xff80000021217808 */ /* 0x002fe20007000000 */
[----:B------:R-:W1:Y:S01]  /*b250*/  MUFU.TANH R169, R169 ;  /* 0x000000a900a97308 */ /* 0x000e620000002400 */
[----:B------:R-:W-:Y:S01]  /*b260*/  ISETP.GE.AND P6, PT, R16, R221, PT ;  /* 0x000000dd1000720c */ /* 0x000fe20003fc6270 */
[----:B------:R-:W-:Y:S01]  /*b270*/  HMMA.16816.F32.BF16 R192, R176, R6, R192 ;  /* 0x00000006b0c0723c */ /* 0x000fe200000418c0 */
[----:B------:R-:W-:Y:S02]  /*b280*/  VIADD R6, R28, 0xffffff51 ;  /* 0xffffff511c067836 */ /* 0x000fe40000000000 */
[----:B----4-:R-:W-:Y:S02]  /*b290*/  FSEL R17, R32, -INF , !P6 ;  /* 0xff80000020117808 */ /* 0x010fe40007000000 */
[----:B------:R-:W-:Y:S01]  /*b2a0*/  ISETP.GE.AND P6, PT, R16, R220, PT ;  /* 0x000000dc1000720c */ /* 0x000fe20003fc6270 */
[----:B------:R-:W-:Y:S01]  /*b2b0*/  VIADD R16, R28, 0xffffff50 ;  /* 0xffffff501c107836 */ /* 0x000fe20000000000 */
[----:B-----5:R-:W2:Y:S01]  /*b2c0*/  LDSM.16.M88.4 R12, [R164+0x17800] ;  /* 0x01780000a40c783b */ /* 0x020ea20000000200 */
[----:B------:R-:W4:Y:S01]  /*b2d0*/  MUFU.TANH R173, R171 ;  /* 0x000000ab00ad7308 */ /* 0x000f220000002400 */
[----:B------:R-:W-:Y:S01]  /*b2e0*/  FSEL R7, R34, -INF , !P6 ;  /* 0xff80000022077808 */ /* 0x000fe20007000000 */
[----:B------:R-:W-:-:S04]  /*b2f0*/  DEPBAR.LE SB0, 0x0 ;  /* 0x000080000000791a */ /* 0x000fc80000000000 */
[-C--:B------:R-:W-:Y:S01]  /*b300*/  ISETP.GE.AND P6, PT, R16, R221.reuse, PT ;  /* 0x000000dd1000720c */ /* 0x080fe20003fc6270 */
[----:B------:R-:W-:Y:S01]  /*b310*/  HMMA.16816.F32.BF16 R184, R8, R18, R184 ;  /* 0x0000001208b8723c */ /* 0x000fe200000418b8 */
[----:B------:R-:W5:Y:S02]  /*b320*/  MUFU.TANH R171, R26 ;  /* 0x0000001a00ab7308 */ /* 0x000f640000002400 */
[----:B---3--:R-:W-:Y:S01]  /*b330*/  FSEL R175, R35, -INF , !P6 ;  /* 0xff80000023af7808 */ /* 0x008fe20007000000 */
[----:B------:R-:W-:Y:S01]  /*b340*/  FMUL.FTZ R192, R192, UR4 ;  /* 0x00000004c0c07c20 */ /* 0x000fe20008410000 */
[----:B------:R-:W-:Y:S01]  /*b350*/  ISETP.GE.AND P6, PT, R16, R220, PT ;  /* 0x000000dc1000720c */ /* 0x000fe20003fc6270 */
[----:B------:R-:W-:Y:S01]  /*b360*/  FMUL.FTZ R194, R194, UR4 ;  /* 0x00000004c2c27c20 */ /* 0x000fe20008410000 */
[----:B------:R-:W-:Y:S01]  /*b370*/  FMUL.FTZ R193, R193, UR4 ;  /* 0x00000004c1c17c20 */ /* 0x000fe20008410000 */
[----:B------:R-:W-:Y:S01]  /*b380*/  FMUL.FTZ R195, R195, UR4 ;  /* 0x00000004c3c37c20 */ /* 0x000fe20008410000 */
[----:B-1----:R-:W-:Y:S01]  /*b390*/  FSEL R169, R169, -INF , !P6 ;  /* 0xff800000a9a97808 */ /* 0x002fe20007000000 */
[----:B------:R-:W1:Y:S01]  /*b3a0*/  MUFU.TANH R245, R245 ;  /* 0x000000f500f57308 */ /* 0x000e620000002400 */
[----:B------:R-:W-:-:S04]  /*b3b0*/  ISETP.GE.AND P6, PT, R6, R221, PT ;  /* 0x000000dd0600720c */ /* 0x000fc80003fc6270 */
[----:B------:R-:W-:Y:S02]  /*b3c0*/  FSEL R197, R30, -INF , !P6 ;  /* 0xff8000001ec57808 */ /* 0x000fe40007000000 */
[----:B------:R-:W-:Y:S01]  /*b3d0*/  ISETP.GE.AND P6, PT, R6, R220, PT ;  /* 0x000000dc0600720c */ /* 0x000fe20003fc6270 */
[----:B------:R-:W-:Y:S01]  /*b3e0*/  VIADD R6, R28, 0xffffff58 ;  /* 0xffffff581c067836 */ /* 0x000fe20000000000 */
[----:B------:R-:W3:Y:S02]  /*b3f0*/  MUFU.TANH R3, R24 ;  /* 0x0000001800037308 */ /* 0x000ee40000002400 */
[----:B----4-:R-:W-:Y:S02]  /*b400*/  FSEL R173, R173, -INF , !P6 ;  /* 0xff800000adad7808 */ /* 0x010fe40007000000 */
[----:B------:R-:W-:-:S04]  /*b410*/  ISETP.GE.AND P6, PT, R6, R221, PT ;  /* 0x000000dd0600720c */ /* 0x000fc80003fc6270 */
[----:B------:R-:W-:Y:S01]  /*b420*/  FSEL R237, R237, -INF , !P6 ;  /* 0xff800000eded7808 */ /* 0x000fe20007000000 */
[----:B------:R-:W4:Y:S01]  /*b430*/  MUFU.TANH R4, R4 ;  /* 0x0000000400047308 */ /* 0x000f220000002400 */
[-C--:B------:R-:W-:Y:S01]  /*b440*/  ISETP.GE.AND P6, PT, R6, R220.reuse, PT ;  /* 0x000000dc0600720c */ /* 0x080fe20003fc6270 */
[----:B------:R-:W-:Y:S01]  /*b450*/  VIADD R6, R28, 0xffffff59 ;  /* 0xffffff591c067836 */ /* 0x000fe20000000000 */
[C---:B--2---:R-:W-:Y:S02]  /*b460*/  HMMA.16816.F32.BF16 R188, R200.reuse, R12, R188 ;  /* 0x0000000cc8bc723c */ /* 0x044fe400000418bc */
[----:B-----5:R-:W-:Y:S02]  /*b470*/  FSEL R171, R171, -INF , !P6 ;  /* 0xff800000abab7808 */ /* 0x020fe40007000000 */
[C---:B------:R-:W-:Y:S01]  /*b480*/  ISETP.GE.AND P6, PT, R6.reuse, R221, PT ;  /* 0x000000dd0600720c */ /* 0x040fe20003fc6270 */
[----:B------:R-:W2:Y:S03]  /*b490*/  MUFU.TANH R211, R198 ;  /* 0x000000c600d37308 */ /* 0x000ea60000002400 */
[----:B-1----:R-:W-:Y:S01]  /*b4a0*/  FSEL R245, R245, -INF , !P6 ;  /* 0xff800000f5f57808 */ /* 0x002fe20007000000 */
[----:B------:R-:W-:Y:S01]  /*b4b0*/  HMMA.16816.F32.BF16 R184, R200, R14, R184 ;  /* 0x0000000ec8b8723c */ /* 0x000fe200000418b8 */
[----:B------:R-:W-:Y:S01]  /*b4c0*/  ISETP.GE.AND P6, PT, R6, R220, PT ;  /* 0x000000dc0600720c */ /* 0x000fe20003fc6270 */
[----:B------:R-:W-:-:S02]  /*b4d0*/  VIADD R6, R28, 0xffffff60 ;  /* 0xffffff601c067836 */ /* 0x000fc40000000000 */
[----:B------:R-:W1:Y:S08]  /*b4e0*/  MUFU.TANH R231, R231 ;  /* 0x000000e700e77308 */ /* 0x000e700000002400 */
[----:B------:R3:W5:Y:S01]  /*b4f0*/  MUFU.TANH R217, R199 ;  /* 0x000000c700d97308 */ /* 0x0007620000002400 */
[C---:B------:R-:W-:Y:S07]  /*b500*/  HMMA.16816.F32.BF16 R188, R176.reuse, R20, R188 ;  /* 0x00000014b0bc723c */ /* 0x040fee00000418bc */
[----:B------:R-:W5:Y:S01]  /*b510*/  MUFU.TANH R229, R192 ;  /* 0x000000c000e57308 */ /* 0x000f620000002400 */
[----:B------:R-:W-:Y:S07]  /*b520*/  HMMA.16816.F32.BF16 R184, R176, R22, R184 ;  /* 0x00000016b0b8723c */ /* 0x000fee00000418b8 */
[----:B------:R-:W5:Y:S01]  /*b530*/  MUFU.TANH R194, R194 ;  /* 0x000000c200c27308 */ /* 0x000f620000002400 */
[----:B---3--:R-:W-:Y:S01]  /*b540*/  FSEL R199, R3, -INF , !P6 ;  /* 0xff80000003c77808 */ /* 0x008fe20007000000 */
[----:B------:R-:W-:Y:S01]  /*b550*/  VIADD R3, R28, 0xffffff61 ;  /* 0xffffff611c037836 */ /* 0x000fe20000000000 */
[----:B------:R-:W-:Y:S01]  /*b560*/  ISETP.GE.AND P6, PT, R6, R221, PT ;  /* 0x000000dd0600720c */ /* 0x000fe20003fc6270 */
[----:B------:R-:W-:Y:S01]  /*b570*/  FMUL.FTZ R188, R188, UR4 ;  /* 0x00000004bcbc7c20 */ /* 0x000fe20008410000 */
[----:B------:R-:W-:Y:S01]  /*b580*/  FMUL.FTZ R190, R190, UR4 ;  /* 0x00000004bebe7c20 */ /* 0x000fe20008410000 */
[----:B------:R-:W-:Y:S01]  /*b590*/  FMUL.FTZ R189, R189, UR4 ;  /* 0x00000004bdbd7c20 */ /* 0x000fe20008410000 */
[----:B----4-:R-:W-:Y:S01]  /*b5a0*/  FSEL R227, R4, -INF , !P6 ;  /* 0xff80000004e37808 */ /* 0x010fe20007000000 */
[----:B------:R-:W3:Y:S01]  /*b5b0*/  MUFU.TANH R219, R193 ;  /* 0x000000c100db7308 */ /* 0x000ee20000002400 */
[----:B------:R-:W-:Y:S01]  /*b5c0*/  ISETP.GE.AND P6, PT, R6, R220, PT ;  /* 0x000000dc0600720c */ /* 0x000fe20003fc6270 */
[----:B------:R-:W-:-:S02]  /*b5d0*/  FMUL.FTZ R183, R191, UR4 ;  /* 0x00000004bfb77c20 */ /* 0x000fc40008410000 */
[----:B------:R-:W-:Y:S01]  /*b5e0*/  FMUL.FTZ R184, R184, UR4 ;  /* 0x00000004b8b87c20 */ /* 0x000fe20008410000 */
[----:B------:R-:W-:Y:S01]  /*b5f0*/  FMUL.FTZ R185, R185, UR4 ;  /* 0x00000004b9b97c20 */ /* 0x000fe20008410000 */
[----:B--2---:R-:W-:Y:S01]  /*b600*/  FSEL R211, R211, -INF , !P6 ;  /* 0xff800000d3d37808 */ /* 0x004fe20007000000 */
[----:B------:R-:W-:Y:S01]  /*b610*/  FMUL.FTZ R180, R186, UR4 ;  /* 0x00000004bab47c20 */ /* 0x000fe20008410000 */
[----:B------:R-:W-:Y:S01]  /*b620*/  ISETP.GE.AND P6, PT, R3, R221, PT ;  /* 0x000000dd0300720c */ /* 0x000fe20003fc6270 */
[----:B------:R-:W2:Y:S01]  /*b630*/  MUFU.TANH R213, R195 ;  /* 0x000000c300d57308 */ /* 0x000ea20000002400 */
[----:B------:R-:W-:Y:S01]  /*b640*/  FMNMX3.FTZ R4, R167, R29, R31, !PT ;  /* 0x0000001da7047276 */ /* 0x000fe2000781001f */
[----:B------:R-:W-:Y:S01]  /*b650*/  FMUL.FTZ R187, R187, UR4 ;  /* 0x00000004bbbb7c20 */ /* 0x000fe20008410000 */
[----:B-1----:R-:W-:Y:S02]  /*b660*/  FSEL R231, R231, -INF , !P6 ;  /* 0xff800000e7e77808 */ /* 0x002fe40007000000 */
[----:B------:R-:W-:Y:S01]  /*b670*/  ISETP.GE.AND P6, PT, R3, R220, PT ;  /* 0x000000dc0300720c */ /* 0x000fe20003fc6270 */
[----:B------:R-:W-:Y:S01]  /*b680*/  VIADD R3, R28, 0xffffff68 ;  /* 0xffffff681c037836 */ /* 0x000fe20000000000 */
[----:B------:R-:W-:Y:S01]  /*b690*/  FMNMX3.FTZ R4, R4, R27, R17, !PT ;  /* 0x0000001b04047276 */ /* 0x000fe20007810011 */
[----:B------:R-:W1:Y:S01]  /*b6a0*/  MUFU.TANH R209, R188 ;  /* 0x000000bc00d17308 */ /* 0x000e620000002400 */
[----:B-----5:R-:W-:-:S02]  /*b6b0*/  FSEL R217, R217, -INF , !P6 ;  /* 0xff800000d9d97808 */ /* 0x020fc40007000000 */
[----:B------:R-:W-:Y:S02]  /*b6c0*/  ISETP.GE.AND P6, PT, R3, R221, PT ;  /* 0x000000dd0300720c */ /* 0x000fe40003fc6270 */
[----:B------:R-:W-:Y:S02]  /*b6d0*/  FMNMX3.FTZ R6, R166, R5, R25, !PT ;  /* 0x00000005a6067276 */ /* 0x000fe40007810019 */
[----:B------:R-:W-:Y:S01]  /*b6e0*/  FSEL R229, R229, -INF , !P6 ;  /* 0xff800000e5e57808 */ /* 0x000fe20007000000 */
[----:B------:R-:W4:Y:S01]  /*b6f0*/  MUFU.TANH R203, R190 ;  /* 0x000000be00cb7308 */ /* 0x000f220000002400 */
[----:B------:R-:W-:Y:S01]  /*b700*/  ISETP.GE.AND P6, PT, R3, R220, PT ;  /* 0x000000dc0300720c */ /* 0x000fe20003fc6270 */
[----:B------:R-:W-:Y:S01]  /*b710*/  VIADD R3, R28, 0xffffff69 ;  /* 0xffffff691c037836 */ /* 0x000fe20000000000 */
[----:B------:R-:W-:Y:S02]  /*b720*/  FMNMX3.FTZ R4, R4, R175, R197, !PT ;  /* 0x000000af04047276 */ /* 0x000fe400078100c5 */
[----:B------:R-:W-:-:S02]  /*b730*/  FSEL R215, R194, -INF , !P6 ;  /* 0xff800000c2d77808 */ /* 0x000fc40007000000 */
[----:B------:R-:W-:Y:S01]  /*b740*/  ISETP.GE.AND P6, PT, R3, R221, PT ;  /* 0x000000dd0300720c */ /* 0x000fe20003fc6270 */
[----:B------:R-:W5:Y:S01]  /*b750*/  MUFU.TANH R207, R189 ;  /* 0x000000bd00cf7308 */ /* 0x000f620000002400 */
[----:B------:R-:W-:Y:S02]  /*b760*/  FMNMX3.FTZ R6, R6, R33, R7, !PT ;  /* 0x0000002106067276 */ /* 0x000fe40007810007 */
[----:B---3--:R-:W-:Y:S02]  /*b770*/  FSEL R219, R219, -INF , !P6 ;  /* 0xff800000dbdb7808 */ /* 0x008fe40007000000 */
[----:B------:R-:W-:Y:S01]  /*b780*/  ISETP.GE.AND P6, PT, R3, R220, PT ;  /* 0x000000dc0300720c */ /* 0x000fe20003fc6270 */
[----:B------:R-:W-:Y:S01]  /*b790*/  VIADD R3, R28, 0xffffff70 ;  /* 0xffffff701c037836 */ /* 0x000fe20000000000 */
[----:B------:R-:W-:Y:S01]  /*b7a0*/  FMNMX3.FTZ R4, R4, R237, R245, !PT ;  /* 0x000000ed04047276 */ /* 0x000fe200078100f5 */
[----:B------:R-:W3:Y:S01]  /*b7b0*/  MUFU.TANH R183, R183 ;  /* 0x000000b700b77308 */ /* 0x000ee20000002400 */
[----:B--2---:R-:W-:Y:S01]  /*b7c0*/  FSEL R213, R213, -INF , !P6 ;  /* 0xff800000d5d57808 */ /* 0x004fe20007000000 */
[----:B------:R-:W-:Y:S01]  /*b7d0*/  BAR.SYNC.DEFER_BLOCKING 0x0 ;  /* 0x0000000000007b1d */ /* 0x000fe20000010000 */
[----:B------:R-:W-:-:S02]  /*b7e0*/  ISETP.GE.AND P6, PT, R3, R221, PT ;  /* 0x000000dd0300720c */ /* 0x000fc40003fc6270 */
[----:B------:R-:W-:Y:S02]  /*b7f0*/  FMNMX3.FTZ R6, R6, R169, R173, !PT ;  /* 0x000000a906067276 */ /* 0x000fe400078100ad */
[----:B-1----:R-:W-:Y:S01]  /*b800*/  FSEL R209, R209, -INF , !P6 ;  /* 0xff800000d1d17808 */ /* 0x002fe20007000000 */
[----:B------:R-:W1:Y:S01]  /*b810*/  MUFU.TANH R204, R184 ;  /* 0x000000b800cc7308 */ /* 0x000e620000002400 */
[----:B------:R-:W-:Y:S01]  /*b820*/  ISETP.GE.AND P6, PT, R3, R220, PT ;  /* 0x000000dc0300720c */ /* 0x000fe20003fc6270 */
[----:B------:R-:W-:Y:S01]  /*b830*/  VIADD R3, R28, 0xffffff71 ;  /* 0xffffff711c037836 */ /* 0x000fe20000000000 */
[----:B------:R-:W-:Y:S02]  /*b840*/  FMNMX3.FTZ R4, R4, R227, R231, !PT ;  /* 0x000000e304047276 */ /* 0x000fe400078100e7 */
[----:B----4-:R-:W-:Y:S02]  /*b850*/  FSEL R203, R203, -INF , !P6 ;  /* 0xff800000cbcb7808 */ /* 0x010fe40007000000 */
[----:B------:R-:W-:Y:S01]  /*b860*/  ISETP.GE.AND P6, PT, R3, R221, PT ;  /* 0x000000dd0300720c */ /* 0x000fe20003fc6270 */
[----:B------:R-:W2:Y:S01]  /*b870*/  MUFU.TANH R205, R185 ;  /* 0x000000b900cd7308 */ /* 0x000ea20000002400 */
[----:B------:R-:W-:-:S02]  /*b880*/  FMNMX3.FTZ R6, R6, R171, R199, !PT ;  /* 0x000000ab06067276 */ /* 0x000fc400078100c7 */
[----:B-----5:R-:W-:Y:S02]  /*b890*/  FSEL R207, R207, -INF , !P6 ;  /* 0xff800000cfcf7808 */ /* 0x020fe40007000000 */
[----:B------:R-:W-:Y:S01]  /*b8a0*/  ISETP.GE.AND P6, PT, R3, R220, PT ;  /* 0x000000dc0300720c */ /* 0x000fe20003fc6270 */
[----:B------:R-:W-:Y:S01]  /*b8b0*/  VIADD R3, R28, 0xffffff78 ;  /* 0xffffff781c037836 */ /* 0x000fe20000000000 */
[----:B------:R-:W-:Y:S01]  /*b8c0*/  FMNMX3.FTZ R4, R4, R229, R219, !PT ;  /* 0x000000e504047276 */ /* 0x000fe200078100db */
[----:B------:R-:W4:Y:S01]  /*b8d0*/  MUFU.TANH R180, R180 ;  /* 0x000000b400b47308 */ /* 0x000f220000002400 */
[----:B---3--:R-:W-:Y:S01]  /*b8e0*/  FSEL R183, R183, -INF , !P6 ;  /* 0xff800000b7b77808 */ /* 0x008fe20007000000 */
[----:B------:R-:W-:Y:S01]  /*b8f0*/  VIADD R28, R28, 0xffffff79 ;  /* 0xffffff791c1c7836 */ /* 0x000fe20000000000 */
[----:B------:R-:W-:Y:S02]  /*b900*/  ISETP.GE.AND P6, PT, R3, R221, PT ;  /* 0x000000dd0300720c */ /* 0x000fe40003fc6270 */
[----:B------:R-:W-:-:S02]  /*b910*/  FMNMX3.FTZ R6, R6, R211, R217, !PT ;  /* 0x000000d306067276 */ /* 0x000fc400078100d9 */
[----:B-1----:R-:W-:Y:S01]  /*b920*/  FSEL R204, R204, -INF , !P6 ;  /* 0xff800000cccc7808 */ /* 0x002fe20007000000 */
[----:B------:R-:W1:Y:S01]  /*b930*/  MUFU.TANH R181, R187 ;  /* 0x000000bb00b57308 */ /* 0x000e620000002400 */
[----:B------:R-:W-:Y:S02]  /*b940*/  ISETP.GE.AND P6, PT, R28, R221, PT ;  /* 0x000000dd1c00720c */ /* 0x000fe40003fc6270 */
[----:B------:R-:W-:Y:S02]  /*b950*/  FMNMX3.FTZ R4, R4, R209, R207, !PT ;  /* 0x000000d104047276 */ /* 0x000fe400078100cf */
[----:B--2---:R-:W-:Y:S02]  /*b960*/  FSEL R205, R205, -INF , !P6 ;  /* 0xff800000cdcd7808 */ /* 0x004fe40007000000 */
[----:B------:R-:W-:Y:S02]  /*b970*/  ISETP.GE.AND P6, PT, R3, R220, PT ;  /* 0x000000dc0300720c */ /* 0x000fe40003fc6270 */
[----:B------:R-:W-:-:S02]  /*b980*/  FMNMX3.FTZ R6, R6, R215, R213, !PT ;  /* 0x000000d706067276 */ /* 0x000fc400078100d5 */
[----:B----4-:R-:W-:Y:S02]  /*b990*/  FSEL R180, R180, -INF , !P6 ;  /* 0xff800000b4b47808 */ /* 0x010fe40007000000 */
[----:B------:R-:W-:Y:S02]  /*b9a0*/  ISETP.GE.AND P6, PT, R28, R220, PT ;  /* 0x000000dc1c00720c */ /* 0x000fe40003fc6270 */
[----:B------:R-:W-:Y:S02]  /*b9b0*/  FMNMX3.FTZ R8, R4, R204, R205, !PT ;  /* 0x000000cc04087276 */ /* 0x000fe400078100cd */
[----:B-1----:R-:W-:Y:S01]  /*b9c0*/  FSEL R181, R181, -INF , !P6 ;  /* 0xff800000b5b57808 */ /* 0x002fe20007000000 */
        /* <DEDUP_REMOVED lines=58> */
.L_x_1056:
[----:B------:R-:W-:Y:S01]  /*bd70*/  FMNMX3.FTZ R6, R6, R203, R183, !PT ;  /* 0x000000cb06067276 */ /* 0x000fe200078100b7 */
[----:B------:R-:W2:Y:S01]  /*bd80*/  SHFL.BFLY PT, R9, R8, 0x2, 0x1f ;  /* 0x0c401f0008097f89 */ /* 0x000ea200000e0000 */
[----:B------:R-:W3:Y:S01]  /*bd90*/  LDCU UR4, c[0x0][0x45c] ;  /* 0x00008b80ff0477ac */ /* 0x000ee20008000800 */
[----:B------:R-:W-:Y:S02]  /*bda0*/  MOV R24, 0x20 ;  /* 0x0000002000187802 */ /* 0x000fe40000000f00 */
[----:B-1----:R-:W-:Y:S01]  /*bdb0*/  FMNMX3.FTZ R11, R6, R180, R181, !PT ;  /* 0x000000b4060b7276 */ /* 0x002fe200078100b5 */
[----:B------:R-:W-:Y:S01]  /*bdc0*/  LDSM.16.MT88.4 R12, [R165+0x18000] ;  /* 0x01800000a50c783b */ /* 0x000fe20000004200 */
[----:B------:R-:W-:Y:S01]  /*bdd0*/  SEL R24, R24, 0xffffffe0, !P2 ;  /* 0xffffffe018187807 */ /* 0x000fe20005000000 */
[----:B------:R-:W-:Y:S01]  /*bde0*/  UIADD3 UR6, UPT, UPT, UR20, -0x4, URZ ;  /* 0xfffffffc14067890 */ /* 0x000fe2000fffe0ff */
[----:B------:R-:W-:Y:S01]  /*bdf0*/  IADD3 R16, PT, PT, R165, 0x18000, RZ ;  /* 0x00018000a5107810 */ /* 0x000fe20007ffe0ff */
[----:B------:R-:W1:Y:S01]  /*be00*/  SHFL.BFLY PT, R4, R11, 0x2, 0x1f ;  /* 0x0c401f000b047f89 */ /* 0x000e6200000e0000 */
[----:B------:R-:W-:-:S02]  /*be10*/  IADD3 R202, PT, PT, R24, R165, RZ ;  /* 0x000000a518ca7210 */ /* 0x000fc40007ffe0ff */
[----:B------:R-:W-:Y:S01]  /*be20*/  IADD3 R201, PT, PT, R165, 0x18040, RZ ;  /* 0x00018040a5c97810 */ /* 0x000fe20007ffe0ff */
[----:B------:R-:W-:Y:S01]  /*be30*/  LDSM.16.MT88.4 R176, [R165+0x1a800] ;  /* 0x01a80000a5b0783b */ /* 0x000fe20000004200 */
[----:B------:R-:W-:-:S03]  /*be40*/  @P0 IADD3 R201, PT, PT, R16, -0x40, RZ ;  /* 0xffffffc010c90810 */ /* 0x000fc60007ffe0ff */
[----:B------:R-:W-:Y:S01]  /*be50*/  LDSM.16.MT88.4 R20, [R202+0x18000] ;  /* 0x01800000ca14783b */ /* 0x000fe20000004200 */
[----:B------:R-:W-:Y:S02]  /*be60*/  IADD3 R193, PT, PT, R24, R201, RZ ;  /* 0x000000c918c17210 */ /* 0x000fe40007ffe0ff */
[----:B--2---:R-:W-:-:S05]  /*be70*/  FMNMX.FTZ R9, R8, R9, !PT ;  /* 0x0000000908097209 */ /* 0x004fca0007810000 */
        /* <DEDUP_REMOVED lines=11> */
[----:B------:R-:W-:-:S03]  /*bf30*/  FADD.FTZ R4, R167, -R4 ;  /* 0x80000004a7047221 */ /* 0x000fc60000010000 */
[----:B------:R-:W-:Y:S01]  /*bf40*/  FSEL R182, R182, RZ, P1 ;  /* 0x000000ffb6b67208 */ /* 0x000fe20000800000 */
[----:B------:R-:W-:Y:S01]  /*bf50*/  FMUL.FTZ R192, R4, UR4 ;  /* 0x0000000404c07c20 */ /* 0x000fe20008410000 */
[--C-:B------:R-:W-:Y:S01]  /*bf60*/  FFMA.FTZ R190, R29, UR4, -R206.reuse ;  /* 0x000000041dbe7c23 */ /* 0x100fe200080108ce */
[--C-:B------:R-:W-:Y:S01]  /*bf70*/  FFMA.FTZ R187, R31, UR4, -R206.reuse ;  /* 0x000000041fbb7c23 */ /* 0x100fe200080108ce */
[----:B------:R-:W-:Y:S01]  /*bf80*/  FFMA.FTZ R188, R27, UR4, -R206 ;  /* 0x000000041bbc7c23 */ /* 0x000fe200080108ce */
[--C-:B------:R-:W-:Y:S01]  /*bf90*/  FFMA.FTZ R186, R5, UR4, -R182.reuse ;  /* 0x0000000405ba7c23 */ /* 0x100fe200080108b6 */
[----:B------:R-:W-:Y:S01]  /*bfa0*/  FSEL R5, R3, RZ, P1 ;  /* 0x000000ff03057208 */ /* 0x000fe20000800000 */
[----:B------:R-:W1:Y:S01]  /*bfb0*/  MUFU.EX2 R192, R192 ;  /* 0x000000c000c07308 */ /* 0x000e620000000800 */
[----:B------:R-:W-:Y:S01]  /*bfc0*/  FFMA.FTZ R33, R33, UR4, -R182 ;  /* 0x0000000421217c23 */ /* 0x000fe200080108b6 */
[----:B------:R-:W-:Y:S01]  /*bfd0*/  FFMA.FTZ R185, R17, UR4, -R206 ;  /* 0x0000000411b97c23 */ /* 0x000fe200080108ce */
[--C-:B------:R-:W-:Y:S01]  /*bfe0*/  FFMA.FTZ R184, R25, UR4, -R182.reuse ;  /* 0x0000000419b87c23 */ /* 0x100fe200080108b6 */
[----:B------:R-:W-:Y:S01]  /*bff0*/  FADD.FTZ R5, R166, -R5 ;  /* 0x80000005a6057221 */ /* 0x000fe20000010000 */
[----:B------:R2:W-:Y:S01]  /*c000*/  MUFU.EX2 R167, R33 ;  /* 0x0000002100a77308 */ /* 0x0005e20000000800 */
[----:B------:R-:W-:Y:S01]  /*c010*/  FFMA.FTZ R8, R7, UR4, -R182 ;  /* 0x0000000407087c23 */ /* 0x000fe200080108b6 */
[----:B------:R-:W3:Y:S01]  /*c020*/  LDSM.16.MT88.4 R28, [R201] ;  /* 0x00000000c91c783b */ /* 0x000ee20000004200 */
[----:B------:R-:W-:Y:S01]  /*c030*/  FMUL.FTZ R189, R5, UR4 ;  /* 0x0000000405bd7c20 */ /* 0x000fe20008410000 */
[----:B------:R-:W-:Y:S01]  /*c040*/  MUFU.EX2 R190, R190 ;  /* 0x000000be00be7308 */ /* 0x000fe20000000800 */
[--C-:B------:R-:W-:Y:S01]  /*c050*/  FFMA.FTZ R195, R197, UR4, -R206.reuse ;  /* 0x00000004c5c37c23 */ /* 0x100fe200080108ce */
[--C-:B------:R-:W-:Y:S01]  /*c060*/  FFMA.FTZ R198, R175, UR4, -R206.reuse ;  /* 0x00000004afc67c23 */ /* 0x100fe200080108ce */
[--C-:B------:R-:W-:Y:S01]  /*c070*/  FFMA.FTZ R194, R237, UR4, -R206.reuse ;  /* 0x00000004edc27c23 */ /* 0x100fe200080108ce */
[----:B------:R-:W4:Y:S01]  /*c080*/  MUFU.EX2 R187, R187 ;  /* 0x000000bb00bb7308 */ /* 0x000f220000000800 */
[-C--:B-1----:R-:W-:Y:S01]  /*c090*/  FMUL.FTZ R32, R136, R192.reuse ;  /* 0x000000c088207220 */ /* 0x082fe20000410000 */
[-C--:B------:R-:W-:Y:S01]  /*c0a0*/  FMUL.FTZ R44, R44, R192.reuse ;  /* 0x000000c02c2c7220 */ /* 0x080fe20000410000 */
[-C--:B------:R-:W-:Y:S01]  /*c0b0*/  FMUL.FTZ R45, R45, R192.reuse ;  /* 0x000000c02d2d7220 */ /* 0x080fe20000410000 */
[----:B------:R-:W1:Y:S01]  /*c0c0*/  MUFU.EX2 R189, R189 ;  /* 0x000000bd00bd7308 */ /* 0x000e620000000800 */
[-C--:B------:R-:W-:Y:S01]  /*c0d0*/  FMUL.FTZ R48, R48, R192.reuse ;  /* 0x000000c030307220 */ /* 0x080fe20000410000 */
[-C--:B--2---:R-:W-:Y:S01]  /*c0e0*/  FMUL.FTZ R33, R137, R192.reuse ;  /* 0x000000c089217220 */ /* 0x084fe20000410000 */
[-C--:B------:R-:W-:Y:S01]  /*c0f0*/  FMUL.FTZ R49, R49, R192.reuse ;  /* 0x000000c031317220 */ /* 0x080fe20000410000 */
[----:B------:R-:W-:Y:S01]  /*c100*/  MUFU.EX2 R188, R188 ;  /* 0x000000bc00bc7308 */ /* 0x000fe20000000800 */
[-C--:B------:R-:W-:Y:S01]  /*c110*/  FMUL.FTZ R24, R144, R192.reuse ;  /* 0x000000c090187220 */ /* 0x080fe20000410000 */
[-C--:B------:R-:W-:Y:S01]  /*c120*/  FMUL.FTZ R25, R145, R192.reuse ;  /* 0x000000c091197220 */ /* 0x080fe20000410000 */
[-C--:B------:R-:W-:Y:S01]  /*c130*/  FMUL.FTZ R140, R140, R192.reuse ;  /* 0x000000c08c8c7220 */ /* 0x080fe20000410000 */
[----:B------:R-:W2:Y:S01]  /*c140*/  MUFU.EX2 R185, R185 ;  /* 0x000000b900b97308 */ /* 0x000ea20000000800 */
[----:B------:R-:W-:Y:S01]  /*c150*/  FMUL.FTZ R141, R141, R192 ;  /* 0x000000c08d8d7220 */ /* 0x000fe20000410000 */
[----:B----4-:R-:W-:Y:S01]  /*c160*/  F2FP.BF16.F32.PACK_AB R4, R187, R190 ;  /* 0x000000bebb04723e */ /* 0x010fe200000010ff */
[-C--:B------:R-:W-:Y:S01]  /*c170*/  FMUL.FTZ R68, R68, R192.reuse ;  /* 0x000000c044447220 */ /* 0x080fe20000410000 */
[----:B------:R-:W-:Y:S01]  /*c180*/  MUFU.EX2 R186, R186 ;  /* 0x000000ba00ba7308 */ /* 0x000fe20000000800 */
[----:B------:R-:W-:Y:S01]  /*c190*/  FMUL.FTZ R69, R69, R192 ;  /* 0x000000c045457220 */ /* 0x000fe20000410000 */
[-C--:B-1----:R-:W-:Y:S01]  /*c1a0*/  FMUL.FTZ R34, R138, R189.reuse ;  /* 0x000000bd8a227220 */ /* 0x082fe20000410000 */
[-C--:B------:R-:W-:Y:S01]  /*c1b0*/  FMUL.FTZ R35, R139, R189.reuse ;  /* 0x000000bd8b237220 */ /* 0x080fe20000410000 */
[----:B------:R-:W1:Y:S01]  /*c1c0*/  MUFU.EX2 R184, R184 ;  /* 0x000000b800b87308 */ /* 0x000e620000000800 */
[----:B------:R-:W4:Y:S01]  /*c1d0*/  LDSM.16.MT88.4 R136, [R202+0x1a000] ;  /* 0x01a00000ca88783b */ /* 0x000f220000004200 */
[-C--:B------:R-:W-:Y:S01]  /*c1e0*/  FMUL.FTZ R46, R46, R189.reuse ;  /* 0x000000bd2e2e7220 */ /* 0x080fe20000410000 */
[-C--:B------:R-:W-:Y:S01]  /*c1f0*/  FMUL.FTZ R47, R47, R189.reuse ;  /* 0x000000bd2f2f7220 */ /* 0x080fe20000410000 */
[----:B------:R-:W5:Y:S01]  /*c200*/  MUFU.EX2 R166, R8 ;  /* 0x0000000800a67308 */ /* 0x000f620000000800 */
[-C--:B------:R-:W-:Y:S01]  /*c210*/  FMUL.FTZ R50, R50, R189.reuse ;  /* 0x000000bd32327220 */ /* 0x080fe20000410000 */
[----:B--2---:R-:W-:Y:S01]  /*c220*/  F2FP.BF16.F32.PACK_AB R6, R185, R188 ;  /* 0x000000bcb906723e */ /* 0x004fe200000010ff */
[-C--:B------:R-:W-:Y:S01]  /*c230*/  FMUL.FTZ R51, R51, R189.reuse ;  /* 0x000000bd33337220 */ /* 0x080fe20000410000 */
[-C--:B------:R-:W-:Y:S01]  /*c240*/  FMUL.FTZ R26, R146, R189.reuse ;  /* 0x000000bd921a7220 */ /* 0x080fe20000410000 */
[-C--:B------:R-:W-:Y:S01]  /*c250*/  FMUL.FTZ R27, R147, R189.reuse ;  /* 0x000000bd931b7220 */ /* 0x080fe20000410000 */
[-C--:B------:R-:W-:Y:S01]  /*c260*/  FMUL.FTZ R142, R142, R189.reuse ;  /* 0x000000bd8e8e7220 */ /* 0x080fe20000410000 */
[----:B------:R-:W2:Y:S01]  /*c270*/  LDSM.16.MT88.4 R144, [R201+0x2000] ;  /* 0x00200000c990783b */ /* 0x000ea20000004200 */
[-C--:B------:R-:W-:Y:S01]  /*c280*/  FMUL.FTZ R143, R143, R189.reuse ;  /* 0x000000bd8f8f7220 */ /* 0x080fe20000410000 */
[-C--:B------:R-:W-:Y:S01]  /*c290*/  FMUL.FTZ R70, R70, R189.reuse ;  /* 0x000000bd46467220 */ /* 0x080fe20000410000 */
[----:B-1----:R-:W-:Y:S01]  /*c2a0*/  F2FP.BF16.F32.PACK_AB R5, R184, R186 ;  /* 0x000000bab805723e */ /* 0x002fe200000010ff */
[----:B------:R-:W-:Y:S01]  /*c2b0*/  FMUL.FTZ R71, R71, R189 ;  /* 0x000000bd47477220 */ /* 0x000fe20000410000 */
[-C--:B------:R-:W-:Y:S01]  /*c2c0*/  FMUL.FTZ R72, R72, R192.reuse ;  /* 0x000000c048487220 */ /* 0x080fe20000410000 */
        /* <DEDUP_REMOVED lines=29> */
[----:B------:R-:W-:Y:S01]  /*c4a0*/  LDSM.16.MT88.4 R152, [R193] ;  /* 0x00000000c198783b */ /* 0x000fe20000004200 */
        /* <DEDUP_REMOVED lines=78> */
[----:B------:R-:W-:Y:S01]  /*c990*/  FFMA.FTZ R191, R245, UR4, -R206 ;  /* 0x00000004f5bf7c23 */ /* 0x000fe200080108ce */
[--C-:B------:R-:W-:Y:S01]  /*c9a0*/  FFMA.FTZ R197, R169, UR4, -R182.reuse ;  /* 0x00000004a9c57c23 */ /* 0x100fe200080108b6 */
[--C-:B------:R-:W-:Y:S01]  /*c9b0*/  FFMA.FTZ R200, R173, UR4, -R182.reuse ;  /* 0x00000004adc87c23 */ /* 0x100fe200080108b6 */
[--C-:B------:R-:W-:Y:S01]  /*c9c0*/  FFMA.FTZ R196, R171, UR4, -R182.reuse ;  /* 0x00000004abc47c23 */ /* 0x100fe200080108b6 */
[C---:B------:R-:W-:Y:S01]  /*c9d0*/  HMMA.16816.F32.BF16 R80, R4.reuse, R146, R80 ;  /* 0x000000920450723c */ /* 0x040fe20000041850 */
[----:B------:R-:W2:Y:S01]  /*c9e0*/  LDSM.16.MT88.4 R144, [R165+0x1e000] ;  /* 0x01e00000a590783b */ /* 0x000ea20000004200 */
[--C-:B------:R-:W-:Y:S01]  /*c9f0*/  FFMA.FTZ R199, R199, UR4, -R182.reuse ;  /* 0x00000004c7c77c23 */ /* 0x100fe200080108b6 */
[----:B------:R-:W-:Y:S01]  /*ca00*/  MUFU.EX2 R198, R198 ;  /* 0x000000c600c67308 */ /* 0x000fe20000000800 */
[-C--:B------:R-:W-:Y:S01]  /*ca10*/  FMUL.FTZ R108, R108, R192.reuse ;  /* 0x000000c06c6c7220 */ /* 0x080fe20000410000 */
[-C--:B------:R-:W-:Y:S01]  /*ca20*/  FMUL.FTZ R109, R109, R192.reuse ;  /* 0x000000c06d6d7220 */ /* 0x080fe20000410000 */
[-C--:B------:R-:W-:Y:S01]  /*ca30*/  FMUL.FTZ R110, R110, R189.reuse ;  /* 0x000000bd6e6e7220 */ /* 0x080fe20000410000 */
[----:B------:R-:W4:Y:S01]  /*ca40*/  MUFU.EX2 R195, R195 ;  /* 0x000000c300c37308 */ /* 0x000f220000000800 */
        /* <DEDUP_REMOVED lines=15> */
[----:B------:R-:W5:Y:S01]  /*cb40*/  MUFU.EX2 R200, R200 ;  /* 0x000000c800c87308 */ /* 0x000f620000000800 */
[C---:B-1----:R-:W-:Y:S01]  /*cb50*/  HMMA.16816.F32.BF16 R92, R4.reuse, R136, R92 ;  /* 0x00000088045c723c */ /* 0x042fe2000004185c */
[-C--:B------:R-:W-:Y:S01]  /*cb60*/  FMUL.FTZ R128, R128, R192.reuse ;  /* 0x000000c080807220 */ /* 0x080fe20000410000 */
[-C--:B------:R-:W-:Y:S01]  /*cb70*/  FMUL.FTZ R129, R129, R192.reuse ;  /* 0x000000c081817220 */ /* 0x080fe20000410000 */
[----:B------:R-:W-:Y:S01]  /*cb80*/  MUFU.EX2 R196, R196 ;  /* 0x000000c400c47308 */ /* 0x000fe20000000800 */
[-C--:B------:R-:W-:Y:S01]  /*cb90*/  FMUL.FTZ R130, R130, R189.reuse ;  /* 0x000000bd82827220 */ /* 0x080fe20000410000 */
[-C--:B------:R-:W-:Y:S01]  /*cba0*/  FMUL.FTZ R131, R131, R189.reuse ;  /* 0x000000bd83837220 */ /* 0x080fe20000410000 */
[----:B------:R-:W-:Y:S01]  /*cbb0*/  LDSM.16.MT88.4 R172, [R202+0x1a800] ;  /* 0x01a80000caac783b */ /* 0x000fe20000004200 */
[----:B------:R-:W1:Y:S01]  /*cbc0*/  MUFU.EX2 R199, R199 ;  /* 0x000000c700c77308 */ /* 0x000e620000000800 */
[C---:B------:R-:W-:Y:S01]  /*cbd0*/  HMMA.16816.F32.BF16 R96, R4.reuse, R138, R96 ;  /* 0x0000008a0460723c */ /* 0x040fe20000041860 */
[----:B------:R-:W-:Y:S01]  /*cbe0*/  FFMA.FTZ R212, R211, UR4, -R182 ;  /* 0x00000004d3d47c23 */ /* 0x000fe200080108b6 */
[----:B------:R-:W4:Y:S01]  /*cbf0*/  LDSM.16.MT88.4 R136, [R201+0x6000] ;  /* 0x00600000c988783b */ /* 0x000f220000004200 */
[--C-:B------:R-:W-:Y:S01]  /*cc00*/  FFMA.FTZ R208, R227, UR4, -R206.reuse ;  /* 0x00000004e3d07c23 */ /* 0x100fe200080108ce */
[--C-:B------:R-:W-:Y:S01]  /*cc10*/  FFMA.FTZ R221, R231, UR4, -R206.reuse ;  /* 0x00000004e7dd7c23 */ /* 0x100fe200080108ce */
[----:B------:R-:W-:Y:S01]  /*cc20*/  FFMA.FTZ R210, R219, UR4, -R206 ;  /* 0x00000004dbd27c23 */ /* 0x000fe200080108ce */
[----:B------:R-:W-:Y:S01]  /*cc30*/  LDSM.16.MT88.4 R168, [R201+0x2800] ;  /* 0x00280000c9a8783b */ /* 0x000fe20000004200 */
[--C-:B------:R-:W-:Y:S01]  /*cc40*/  FFMA.FTZ R211, R215, UR4, -R182.reuse ;  /* 0x00000004d7d37c23 */ /* 0x100fe200080108b6 */
[C---:B------:R-:W-:Y:S01]  /*cc50*/  HMMA.16816.F32.BF16 R84, R4.reuse, R140, R84 ;  /* 0x0000008c0454723c */ /* 0x040fe20000041854 */
[----:B------:R-:W-:Y:S01]  /*cc60*/  FFMA.FTZ R214, R213, UR4, -R182 ;  /* 0x00000004d5d67c23 */ /* 0x000fe200080108b6 */
[----:B------:R-:W-:Y:S01]  /*cc70*/  LDSM.16.MT88.4 R160, [R165+0x1c800] ;  /* 0x01c80000a5a0783b */ /* 0x000fe20000004200 */
[----:B------:R-:W-:Y:S01]  /*cc80*/  FFMA.FTZ R229, R229, UR4, -R206 ;  /* 0x00000004e5e57c23 */ /* 0x000fe200080108ce */
[----:B------:R-:W-:Y:S01]  /*cc90*/  FFMA.FTZ R217, R217, UR4, -R182 ;  /* 0x00000004d9d97c23 */ /* 0x000fe200080108b6 */
[----:B------:R-:W-:Y:S01]  /*cca0*/  MUFU.EX2 R208, R208 ;  /* 0x000000d000d07308 */ /* 0x000fe20000000800 */
[----:B------:R-:W-:Y:S01]  /*ccb0*/  FFMA.FTZ R209, R209, UR4, -R206 ;  /* 0x00000004d1d17c23 */ /* 0x000fe200080108ce */
[--C-:B------:R-:W-:Y:S01]  /*ccc0*/  FFMA.FTZ R203, R203, UR4, -R182.reuse ;  /* 0x00000004cbcb7c23 */ /* 0x100fe200080108b6 */
[C---:B------:R-:W-:Y:S01]  /*ccd0*/  HMMA.16816.F32.BF16 R88, R4.reuse, R142, R88 ;  /* 0x0000008e0458723c */ /* 0x040fe20000041858 */
[----:B------:R-:W5:Y:S01]  /*cce0*/  LDSM.16.MT88.4 R140, [R202+0x1e000] ;  /* 0x01e00000ca8c783b */ /* 0x000f620000004200 */
[----:B------:R-:W1:Y:S01]  /*ccf0*/  MUFU.EX2 R221, R221 ;  /* 0x000000dd00dd7308 */ /* 0x000e620000000800 */
[--C-:B------:R-:W-:Y:S01]  /*cd00*/  FFMA.FTZ R216, R183, UR4, -R182.reuse ;  /* 0x00000004b7d87c23 */ /* 0x100fe200080108b6 */
[----:B------:R-:W-:Y:S01]  /*cd10*/  FFMA.FTZ R218, R181, UR4, -R182 ;  /* 0x00000004b5da7c23 */ /* 0x000fe200080108b6 */
[----:B------:R-:W-:Y:S01]  /*cd20*/  FFMA.FTZ R190, R243, R192, R190 ;  /* 0x000000c0f3be7223 */ /* 0x000fe200000100be */
[----:B------:R-:W-:Y:S01]  /*cd30*/  MUFU.EX2 R219, R229 ;  /* 0x000000e500db7308 */ /* 0x000fe20000000800 */
[----:B------:R-:W-:Y:S01]  /*cd40*/  FFMA.FTZ R189, R241, R189, R186 ;  /* 0x000000bdf1bd7223 */ /* 0x000fe200000100ba */
        /* <DEDUP_REMOVED lines=8> */
[----:B------:R-:W3:Y:S01]  /*cdd0*/  LDSM.16.MT88.4 R148, [R165+0x18800] ;  /* 0x01880000a594783b */ /* 0x000ee20000004200 */
[----:B------:R-:W3:Y:S01]  /*cde0*/  MUFU.EX2 R215, R217 ;  /* 0x000000d900d77308 */ /* 0x000ee20000000800 */
[----:B------:R-:W-:Y:S01]  /*cdf0*/  FADD.FTZ R185, R185, R188 ;  /* 0x000000bcb9b97221 */ /* 0x000fe20000010000 */
[----:B------:R-:W-:Y:S02]  /*ce00*/  FADD.FTZ R166, R166, R167 ;  /* 0x000000a7a6a67221 */ /* 0x000fe40000010000 */
[----:B------:R-:W-:Y:S02]  /*ce10*/  MUFU.EX2 R211, R211 ;  /* 0x000000d300d37308 */ /* 0x000fe40000000800 */
[C---:B--2---:R-:W-:Y:S02]  /*ce20*/  HMMA.16816.F32.BF16 R100, R4.reuse, R144, R100 ;  /* 0x000000900464723c */ /* 0x044fe40000041864 */
[----:B------:R-:W2:Y:S04]  /*ce30*/  MUFU.EX2 R214, R214 ;  /* 0x000000d600d67308 */ /* 0x000ea80000000800 */
[----:B------:R-:W-:Y:S02]  /*ce40*/  MUFU.EX2 R203, R203 ;  /* 0x000000cb00cb7308 */ /* 0x000fe40000000800 */
[C---:B----4-:R-:W-:Y:S02]  /*ce50*/  HMMA.16816.F32.BF16 R116, R4.reuse, R136, R116 ;  /* 0x000000880474723c */ /* 0x050fe40000041874 */
[----:B------:R-:W-:Y:S04]  /*ce60*/  MUFU.EX2 R216, R216 ;  /* 0x000000d800d87308 */ /* 0x000fe80000000800 */
[----:B------:R-:W-:Y:S02]  /*ce70*/  MUFU.EX2 R218, R218 ;  /* 0x000000da00da7308 */ /* 0x000fe40000000800 */
[C---:B------:R-:W-:Y:S01]  /*ce80*/  HMMA.16816.F32.BF16 R120, R4.reuse, R138, R120 ;  /* 0x0000008a0478723c */ /* 0x040fe20000041878 */
[----:B------:R-:W4:Y:S07]  /*ce90*/  LDSM.16.MT88.4 R136, [R193+0x800] ;  /* 0x00080000c188783b */ /* 0x000f2e0000004200 */
[C---:B------:R-:W-:Y:S01]  /*cea0*/  HMMA.16816.F32.BF16 R104, R4.reuse, R146, R104 ;  /* 0x000000920468723c */ /* 0x040fe20000041868 */
[----:B------:R-:W2:Y:S07]  /*ceb0*/  LDSM.16.MT88.4 R144, [R202+0x18800] ;  /* 0x01880000ca90783b */ /* 0x000eae0000004200 */
[C---:B------:R-:W-:Y:S08]  /*cec0*/  HMMA.16816.F32.BF16 R8, R4.reuse, R12, R8 ;  /* 0x0000000c0408723c */ /* 0x040ff00000041808 */
[C---:B------:R-:W-:Y:S01]  /*ced0*/  HMMA.16816.F32.BF16 R12, R4.reuse, R14, R156 ;  /* 0x0000000e040c723c */ /* 0x040fe2000004189c */
[----:B------:R-:W-:Y:S07]  /*cee0*/  LDSM.16.MT88.4 R156, [R202+0x1c800] ;  /* 0x01c80000ca9c783b */ /* 0x000fee0000004200 */
[C---:B-----5:R-:W-:Y:S08]  /*cef0*/  HMMA.16816.F32.BF16 R108, R4.reuse, R140, R108 ;  /* 0x0000008c046c723c */ /* 0x060ff0000004186c */
[C---:B------:R-:W-:Y:S01]  /*cf00*/  HMMA.16816.F32.BF16 R112, R4.reuse, R142, R112 ;  /* 0x0000008e0470723c */ /* 0x040fe20000041870 */
[----:B------:R-:W5:Y:S07]  /*cf10*/  LDSM.16.MT88.4 R140, [R201+0x800] ;  /* 0x00080000c98c783b */ /* 0x000f6e0000004200 */
[C---:B------:R-:W-:Y:S08]  /*cf20*/  HMMA.16816.F32.BF16 R124, R4.reuse, R152, R124 ;  /* 0x00000098047c723c */ /* 0x040ff0000004187c */
[----:B------:R-:W-:Y:S01]  /*cf30*/  HMMA.16816.F32.BF16 R4, R4, R154, R128 ;  /* 0x0000009a0404723c */ /* 0x000fe20000041880 */
[----:B------:R-:W5:Y:S01]  /*cf40*/  LDSM.16.MT88.4 R152, [R193+0x2800] ;  /* 0x00280000c198783b */ /* 0x000f620000004200 */
[----:B------:R-:W-:Y:S01]  /*cf50*/  F2FP.BF16.F32.PACK_AB R128, R195, R198 ;  /* 0x000000c6c380723e */ /* 0x000fe200000010ff */
[----:B------:R-:W-:Y:S01]  /*cf60*/  FADD.FTZ R198, R198, R185 ;  /* 0x000000b9c6c67221 */ /* 0x000fe20000010000 */
[----:B------:R-:W-:-:S02]  /*cf70*/  F2FP.BF16.F32.PACK_AB R129, R200, R197 ;  /* 0x000000c5c881723e */ /* 0x000fc400000010ff */
[----:B------:R-:W-:Y:S01]  /*cf80*/  F2FP.BF16.F32.PACK_AB R130, R191, R194 ;  /* 0x000000c2bf82723e */ /* 0x000fe200000010ff */
[----:B------:R-:W-:Y:S01]  /*cf90*/  FADD.FTZ R195, R195, R198 ;  /* 0x000000c6c3c37221 */ /* 0x000fe20000010000 */
[----:B-1----:R-:W-:-:S03]  /*cfa0*/  F2FP.BF16.F32.PACK_AB R131, R199, R196 ;  /* 0x000000c4c783723e */ /* 0x002fc600000010ff */
[----:B------:R-:W-:-:S04]  /*cfb0*/  FADD.FTZ R194, R194, R195 ;  /* 0x000000c3c2c27221 */ /* 0x000fc80000010000 */
[----:B---3--:R-:W-:Y:S01]  /*cfc0*/  HMMA.16816.F32.BF16 R8, R128, R148, R8 ;  /* 0x000000948008723c */ /* 0x008fe20000041808 */
[----:B------:R-:W-:-:S07]  /*cfd0*/  FADD.FTZ R191, R191, R194 ;  /* 0x000000c2bfbf7221 */ /* 0x000fce0000010000 */
        /* <DEDUP_REMOVED lines=8> */
[C---:B-----5:R-:W-:Y:S08]  /*d060*/  HMMA.16816.F32.BF16 R24, R128.reuse, R140, R24 ;  /* 0x0000008c8018723c */ /* 0x060ff00000041818 */
        /* <DEDUP_REMOVED lines=33> */
[C---:B------:R-:W-:Y:S01]  /*d280*/  HMMA.16816.F32.BF16 R120, R128.reuse, R154, R120 ;  /* 0x0000009a8078723c */ /* 0x040fe20000041878 */
[----:B------:R-:W-:Y:S07]  /*d290*/  LDSM.16.MT88.4 R152, [R202+0x1d000] ;  /* 0x01d00000ca98783b */ /* 0x000fee0000004200 */
[C---:B------:R-:W-:Y:S08]  /*d2a0*/  HMMA.16816.F32.BF16 R124, R128.reuse, R156, R124 ;  /* 0x0000009c807c723c */ /* 0x040ff0000004187c */
[----:B------:R-:W-:Y:S01]  /*d2b0*/  HMMA.16816.F32.BF16 R128, R128, R158, R4 ;  /* 0x0000009e8080723c */ /* 0x000fe20000041804 */
[----:B------:R-:W-:Y:S01]  /*d2c0*/  F2FP.BF16.F32.PACK_AB R4, R221, R208 ;  /* 0x000000d0dd04723e */ /* 0x000fe200000010ff */
[----:B------:R-:W5:Y:S01]  /*d2d0*/  LDSM.16.MT88.4 R156, [R201+0x3000] ;  /* 0x00300000c99c783b */ /* 0x000f620000004200 */
[----:B------:R-:W-:Y:S01]  /*d2e0*/  F2FP.BF16.F32.PACK_AB R5, R215, R212 ;  /* 0x000000d4d705723e */ /* 0x000fe200000010ff */
[----:B------:R-:W-:Y:S01]  /*d2f0*/  FADD.FTZ R208, R208, R191 ;  /* 0x000000bfd0d07221 */ /* 0x000fe20000010000 */
[----:B------:R-:W-:-:S02]  /*d300*/  F2FP.BF16.F32.PACK_AB R6, R210, R219 ;  /* 0x000000dbd206723e */ /* 0x000fc400000010ff */
[----:B------:R-:W-:Y:S01]  /*d310*/  F2FP.BF16.F32.PACK_AB R7, R214, R211 ;  /* 0x000000d3d607723e */ /* 0x000fe200000010ff */
[----:B------:R-:W-:-:S04]  /*d320*/  FADD.FTZ R208, R221, R208 ;  /* 0x000000d0ddd07221 */ /* 0x000fc80000010000 */
[----:B------:R-:W-:Y:S02]  /*d330*/  FADD.FTZ R219, R219, R208 ;  /* 0x000000d0dbdb7221 */ /* 0x000fe40000010000 */
[----:B-1----:R-:W-:Y:S02]  /*d340*/  HMMA.16816.F32.BF16 R8, R4, R148, R8 ;  /* 0x000000940408723c */ /* 0x002fe40000041808 */
[----:B------:R-:W-:-:S06]  /*d350*/  FADD.FTZ R210, R210, R219 ;  /* 0x000000dbd2d27221 */ /* 0x000fcc0000010000 */
[C---:B------:R-:W-:Y:S01]  /*d360*/  HMMA.16816.F32.BF16 R12, R4.reuse, R150, R12 ;  /* 0x00000096040c723c */ /* 0x040fe2000004180c */
[----:B------:R-:W1:Y:S07]  /*d370*/  LDSM.16.MT88.4 R148, [R201+0x5000] ;  /* 0x00500000c994783b */ /* 0x000e6e0000004200 */
[C---:B---3--:R-:W-:Y:S08]  /*d380*/  HMMA.16816.F32.BF16 R24, R4.reuse, R136, R24 ;  /* 0x000000880418723c */ /* 0x048ff00000041818 */
[C---:B------:R-:W-:Y:S08]  /*d390*/  HMMA.16816.F32.BF16 R28, R4.reuse, R138, R28 ;  /* 0x0000008a041c723c */ /* 0x040ff0000004181c */
[C---:B--2---:R-:W-:Y:S01]  /*d3a0*/  HMMA.16816.F32.BF16 R136, R4.reuse, R144, R32 ;  /* 0x000000900488723c */ /* 0x044fe20000041820 */
[----:B------:R-:W-:Y:S07]  /*d3b0*/  LDSM.16.MT88.4 R32, [R165+0x1f000] ;  /* 0x01f00000a520783b */ /* 0x000fee0000004200 */
        /* <DEDUP_REMOVED lines=14> */
[----:B------:R-:W-:Y:S01]  /*d4a0*/  HMMA.16816.F32.BF16 R100, R4, R32, R100 ;  /* 0x000000200464723c */ /* 0x000fe20000041864 */
[--C-:B------:R-:W-:Y:S01]  /*d4b0*/  FFMA.FTZ R32, R207, UR4, -R206.reuse ;  /* 0x00000004cf207c23 */ /* 0x100fe200080108ce */
[--C-:B------:R-:W-:Y:S01]  /*d4c0*/  FFMA.FTZ R33, R204, UR4, -R206.reuse ;  /* 0x00000004cc217c23 */ /* 0x100fe200080108ce */
[----:B------:R5:W-:Y:S01]  /*d4d0*/  MUFU.EX2 R207, R209 ;  /* 0x000000d100cf7308 */ /* 0x000be20000000800 */
[----:B------:R-:W-:-:S03]  /*d4e0*/  FFMA.FTZ R206, R205, UR4, -R206 ;  /* 0x00000004cdce7c23 */ /* 0x000fc600080108ce */
[----:B------:R-:W1:Y:S01]  /*d4f0*/  MUFU.EX2 R204, R32 ;  /* 0x0000002000cc7308 */ /* 0x000e620000000800 */
[C---:B------:R-:W-:Y:S03]  /*d500*/  HMMA.16816.F32.BF16 R36, R4.reuse, R176, R36 ;  /* 0x000000b00424723c */ /* 0x040fe60000041824 */
[----:B------:R4:W-:Y:S04]  /*d510*/  MUFU.EX2 R205, R33 ;  /* 0x0000002100cd7308 */ /* 0x0009e80000000800 */
[----:B------:R-:W2:Y:S01]  /*d520*/  MUFU.EX2 R206, R206 ;  /* 0x000000ce00ce7308 */ /* 0x000ea20000000800 */
[C---:B------:R-:W-:Y:S01]  /*d530*/  HMMA.16816.F32.BF16 R40, R4.reuse, R178, R40 ;  /* 0x000000b20428723c */ /* 0x040fe20000041828 */
[----:B-----5:R-:W-:Y:S01]  /*d540*/  FFMA.FTZ R209, R180, UR4, -R182 ;  /* 0x00000004b4d17c23 */ /* 0x020fe200080108b6 */
[----:B------:R-:W-:Y:S04]  /*d550*/  LDSM.16.MT88.4 R176, [R202+0x1d800] ;  /* 0x01d80000cab0783b */ /* 0x000fe80000004200 */
[----:B------:R-:W-:Y:S01]  /*d560*/  LDSM.16.MT88.4 R180, [R202+0x1b800] ;  /* 0x01b80000cab4783b */ /* 0x000fe20000004200 */
[----:B------:R-:W5:Y:S01]  /*d570*/  MUFU.EX2 R209, R209 ;  /* 0x000000d100d17308 */ /* 0x000f620000000800 */
        /* <DEDUP_REMOVED lines=10> */
[----:B------:R-:W-:Y:S07]  /*d620*/  LDSM.16.MT88.4 R152, [R165+0x1f800] ;  /* 0x01f80000a598783b */ /* 0x000fee0000004200 */
[C---:B---3--:R-:W-:Y:S08]  /*d630*/  HMMA.16816.F32.BF16 R92, R4.reuse, R140, R92 ;  /* 0x0000008c045c723c */ /* 0x048ff0000004185c */
[C---:B------:R-:W-:Y:S01]  /*d640*/  HMMA.16816.F32.BF16 R96, R4.reuse, R142, R96 ;  /* 0x0000008e0460723c */ /* 0x040fe20000041860 */
[----:B------:R-:W3:Y:S07]  /*d650*/  LDSM.16.MT88.4 R140, [R165+0x1b800] ;  /* 0x01b80000a58c783b */ /* 0x000eee0000004200 */
[C---:B------:R-:W-:Y:S01]  /*d660*/  HMMA.16816.F32.BF16 R104, R4.reuse, R34, R104 ;  /* 0x000000220468723c */ /* 0x040fe20000041868 */
[----:B----4-:R-:W4:Y:S07]  /*d670*/  LDSM.16.MT88.4 R32, [R165+0x1d800] ;  /* 0x01d80000a520783b */ /* 0x010f2e0000004200 */
[C---:B------:R-:W-:Y:S08]  /*d680*/  HMMA.16816.F32.BF16 R116, R4.reuse, R156, R116 ;  /* 0x0000009c0474723c */ /* 0x040ff00000041874 */
[C---:B------:R-:W-:Y:S08]  /*d690*/  HMMA.16816.F32.BF16 R120, R4.reuse, R158, R120 ;  /* 0x0000009e0478723c */ /* 0x040ff00000041878 */
[C---:B-1----:R-:W-:Y:S08]  /*d6a0*/  HMMA.16816.F32.BF16 R124, R4.reuse, R148, R124 ;  /* 0x00000094047c723c */ /* 0x042ff0000004187c */
[----:B------:R-:W-:Y:S01]  /*d6b0*/  HMMA.16816.F32.BF16 R128, R4, R150, R128 ;  /* 0x000000960480723c */ /* 0x000fe20000041880 */
[----:B------:R-:W-:Y:S01]  /*d6c0*/  F2FP.BF16.F32.PACK_AB R4, R204, R207 ;  /* 0x000000cfcc04723e */ /* 0x000fe200000010ff */
[----:B------:R-:W1:Y:S01]  /*d6d0*/  LDSM.16.MT88.4 R148, [R202+0x19800] ;  /* 0x01980000ca94783b */ /* 0x000e620000004200 */
[----:B------:R-:W-:Y:S01]  /*d6e0*/  F2FP.BF16.F32.PACK_AB R5, R216, R203 ;  /* 0x000000cbd805723e */ /* 0x000fe200000010ff */
[----:B------:R-:W-:Y:S01]  /*d6f0*/  FADD.FTZ R207, R207, R210 ;  /* 0x000000d2cfcf7221 */ /* 0x000fe20000010000 */
[----:B--2---:R-:W-:-:S02]  /*d700*/  F2FP.BF16.F32.PACK_AB R6, R206, R205 ;  /* 0x000000cdce06723e */ /* 0x004fc400000010ff */
[----:B-----5:R-:W-:Y:S01]  /*d710*/  F2FP.BF16.F32.PACK_AB R7, R218, R209 ;  /* 0x000000d1da07723e */ /* 0x020fe200000010ff */
[----:B------:R-:W-:-:S04]  /*d720*/  FADD.FTZ R204, R204, R207 ;  /* 0x000000cfcccc7221 */ /* 0x000fc80000010000 */
[----:B------:R-:W-:Y:S02]  /*d730*/  FADD.FTZ R205, R205, R204 ;  /* 0x000000cccdcd7221 */ /* 0x000fe40000010000 */
[----:B------:R-:W-:Y:S01]  /*d740*/  HMMA.16816.F32.BF16 R160, R4, R144, R8 ;  /* 0x0000009004a0723c */ /* 0x000fe20000041808 */
[----:B------:R-:W2:Y:S01]  /*d750*/  LDSM.16.MT88.4 R8, [R193+0x1800] ;  /* 0x00180000c108783b */ /* 0x000ea20000004200 */
[----:B------:R-:W-:-:S06]  /*d760*/  FADD.FTZ R243, R206, R205 ;  /* 0x000000cdcef37221 */ /* 0x000fcc0000010000 */
[C---:B------:R-:W-:Y:S01]  /*d770*/  HMMA.16816.F32.BF16 R156, R4.reuse, R146, R12 ;  /* 0x00000092049c723c */ /* 0x040fe2000004180c */
[----:B------:R-:W5:Y:S04]  /*d780*/  LDSM.16.MT88.4 R12, [R193+0x3800] ;  /* 0x00380000c10c783b */ /* 0x000f680000004200 */
[----:B------:R-:W5:Y:S03]  /*d790*/  LDSM.16.MT88.4 R144, [R202+0x1f800] ;  /* 0x01f80000ca90783b */ /* 0x000f660000004200 */
        /* <DEDUP_REMOVED lines=8> */
[C---:B-1----:R-:W-:Y:S01]  /*d820*/  HMMA.16816.F32.BF16 R152, R4.reuse, R148, R16 ;  /* 0x000000940498723c */ /* 0x042fe20000041810 */
[----:B------:R-:W1:Y:S07]  /*d830*/  LDSM.16.MT88.4 R16, [R193+0x5800] ;  /* 0x00580000c110783b */ /* 0x000e6e0000004200 */
[C---:B--2---:R-:W-:Y:S08]  /*d840*/  HMMA.16816.F32.BF16 R136, R4.reuse, R8, R136 ;  /* 0x000000080488723c */ /* 0x044ff00000041888 */
[C---:B------:R-:W-:Y:S01]  /*d850*/  HMMA.16816.F32.BF16 R132, R4.reuse, R10, R132 ;  /* 0x0000000a0484723c */ /* 0x040fe20000041884 */
[----:B------:R-:W2:Y:S07]  /*d860*/  LDSM.16.MT88.4 R8, [R193+0x7800] ;  /* 0x00780000c108783b */ /* 0x000eae0000004200 */
[----:B-----5:R-:W-:Y:S01]  /*d870*/  HMMA.16816.F32.BF16 R60, R4, R12, R60 ;  /* 0x0000000c043c723c */ /* 0x020fe2000004183c */
        /* <DEDUP_REMOVED lines=8> */
[----:B---3--:R-:W-:Y:S01]  /*d900*/  HMMA.16816.F32.BF16 R144, R4, R140, R24 ;  /* 0x0000008c0490723c */ /* 0x008fe20000041818 */
        /* <DEDUP_REMOVED lines=19> */
[C---:B-1----:R-:W-:Y:S08]  /*da40*/  HMMA.16816.F32.BF16 R92, R4.reuse, R16, R92 ;  /* 0x00000010045c723c */ /* 0x042ff0000004185c */
[C---:B------:R-:W-:Y:S08]  /*da50*/  HMMA.16816.F32.BF16 R96, R4.reuse, R18, R96 ;  /* 0x000000120460723c */ /* 0x040ff00000041860 */
[C---:B--2---:R-:W-:Y:S08]  /*da60*/  HMMA.16816.F32.BF16 R124, R4.reuse, R8, R124 ;  /* 0x00000008047c723c */ /* 0x044ff0000004187c */
[----:B------:R-:W-:-:S15]  /*da70*/  HMMA.16816.F32.BF16 R128, R4, R10, R128 ;  /* 0x0000000a0480723c */ /* 0x000fde0000041880 */
[----:B------:R-:W-:-:S05]  /*da80*/  NOP ;  /* 0x0000000000007918 */ /* 0x000fca0000000000 */
.L_x_1054:
        /* <DEDUP_REMOVED lines=31> */
.L_x_1060:
[----:B------:R-:W1:Y:S01]  /*dc80*/  LDC.64 R2, c[0x0][0x3b8] ;  /* 0x0000ee00ff027b82 */ /* 0x000e620000000a00 */
[----:B------:R-:W-:Y:S01]  /*dc90*/  UIADD3 UR9, UPT, UPT, UR6, -0x1, URZ ;  /* 0xffffffff06097890 */ /* 0x000fe2000fffe0ff */
[----:B------:R-:W-:Y:S05]  /*dca0*/  ISETP.GE.AND P1, PT, R223, UR10, PT ;  /* 0x0000000adf007c0c */ /* 0x000fea000bf26270 */
[----:B-1----:R-:W-:Y:S04]  /*dcb0*/  IMAD.WIDE.U32 R12, R2, UR9, RZ ;  /* 0x00000009020c7c25 */ /* 0x002fe8000f8e00ff */
[----:B------:R-:W-:Y:S02]  /*dcc0*/  IMAD.SHL.U32 R5, R12, 0x40, RZ ;  /* 0x000000400c057824 */ /* 0x000fe400078e00ff */
[----:B------:R-:W-:Y:S01]  /*dcd0*/  IMAD R8, R3, UR9, R13 ;  /* 0x0000000903087c24 */ /* 0x000fe2000f8e020d */
[----:B------:R-:W-:Y:S02]  /*dce0*/  LOP3.LUT R13, R239, 0x1f8, RZ, 0xc0, !PT ;  /* 0x000001f8ef0d7812 */ /* 0x000fe400078ec0ff */
[----:B------:R-:W-:Y:S02]  /*dcf0*/  LEA R4, P5, R2, R5, 0x5 ;  /* 0x0000000502047211 */ /* 0x000fe400078a28ff */
[----:B------:R-:W-:Y:S02]  /*dd00*/  SHF.L.U64.HI R5, R12, 0x6, R8 ;  /* 0x000000060c057819 */ /* 0x000fe40000010208 */
[----:B------:R-:W-:Y:S02]  /*dd10*/  LOP3.LUT R6, R13, 0x38, R222, 0x78, !PT ;  /* 0x000000380d067812 */ /* 0x000fe400078e78de */
[----:B------:R-:W-:Y:S02]  /*dd20*/  LEA.HI.X R5, R2, R5, R3, 0x5, P5 ;  /* 0x0000000502057211 */ /* 0x000fe400028f2c03 */
[-C--:B------:R-:W-:Y:S02]  /*dd30*/  LEA R2, P6, R12, R234.reuse, 0x7 ;  /* 0x000000ea0c027211 */ /* 0x080fe400078c38ff */
[----:B------:R-:W-:Y:S02]  /*dd40*/  LOP3.LUT R6, R6, 0x1e00, R239, 0xf8, !PT ;  /* 0x00001e0006067812 */ /* 0x000fe400078ef8ef */
[-C--:B------:R-:W-:Y:S02]  /*dd50*/  LEA.HI.X R3, R12, R233.reuse, R8, 0x7, P6 ;  /* 0x000000e90c037211 */ /* 0x080fe400030f3c08 */
[----:B------:R-:W-:Y:S02]  /*dd60*/  LEA R235, R6, UR5, 0x1 ;  /* 0x0000000506eb7c11 */ /* 0x000fe4000f8e08ff */
[C---:B------:R-:W-:Y:S03]  /*dd70*/  LEA R14, P5, R4.reuse, R234, 0x1 ;  /* 0x000000ea040e7211 */ /* 0x040fe600078a08ff */
        /* <DEDUP_REMOVED lines=43> */
.L_x_1058:
        /* <DEDUP_REMOVED lines=11> */
[C---:B------:R-:W-:Y:S02]  /*e0e0*/  LOP3.LUT R244, R223.reuse, 0x40, RZ, 0xfc, !PT ;  /* 0x00000040dff47812 */ /* 0x040fe400078efcff */
[C-C-:B------:R-:W-:Y:S02]  /*e0f0*/  SHF.L.U64.HI R165, R206.reuse, 0x6, R205.reuse ;  /* 0x00000006cea57819 */ /* 0x140fe400000102cd */
[----:B------:R-:W-:Y:S02]  /*e100*/  LEA.HI.X R205, R206, R228, R205, 0x7, P2 ;  /* 0x000000e4cecd7211 */ /* 0x000fe400010f3ccd */
[----:B------:R-:W-:Y:S02]  /*e110*/  ISETP.GE.AND P4, PT, R244, UR10, PT ;  /* 0x0000000af4007c0c */ /* 0x000fe4000bf86270 */
[C---:B------:R-:W-:Y:S02]  /*e120*/  LOP3.LUT R242, R223.reuse, 0x80, RZ, 0xfc, !PT ;  /* 0x00000080dff27812 */ /* 0x040fe400078efcff */
[C---:B------:R-:W-:Y:S02]  /*e130*/  LOP3.LUT R240, R223.reuse, 0xc0, RZ, 0xfc, !PT ;  /* 0x000000c0dff07812 */ /* 0x040fe400078efcff */
[----:B------:R-:W-:Y:S01]  /*e140*/  ISETP.GE.AND P3, PT, R242, UR10, PT ;  /* 0x0000000af2007c0c */ /* 0x000fe2000bf66270 */
[----:B------:R-:W-:Y:S01]  /*e150*/  @!PT LDS RZ, [RZ] ;  /* 0x00000000fffff984 */ /* 0x000fe20000000800 */
[----:B------:R-:W-:Y:S01]  /*e160*/  @!PT LDS RZ, [RZ] ;  /* 0x00000000fffff984 */ /* 0x000fe20000000800 */
[----:B------:R-:W-:Y:S01]  /*e170*/  @!PT LDS RZ, [RZ] ;  /* 0x00000000fffff984 */ /* 0x000fe20000000800 */
[----:B------:R-:W-:Y:S01]  /*e180*/  @!P1 LDGSTS.E.BYPASS.LTC128B.128 [R235+0x18000], desc[UR24][R204.64] ;  /* 0x18000000cceb9fae */ /* 0x000fe2000b981a18 */
[----:B------:R-:W-:Y:S01]  /*e190*/  ISETP.GE.AND P2, PT, R240, UR10, PT ;  /* 0x0000000af0007c0c */ /* 0x000fe2000bf46270 */
[----:B------:R-:W-:Y:S01]  /*e1a0*/  UMOV UR5, UR8 ;  /* 0x0000000800057c82 */ /* 0x000fe20008000000 */
[C---:B------:R-:W-:Y:S02]  /*e1b0*/  LEA R167, P0, R230.reuse, R167, 0x5 ;  /* 0x000000a7e6a77211 */ /* 0x040fe400078028ff */
[----:B------:R-:W-:Y:S01]  /*e1c0*/  @P1 STS.128 [R235+0x18000], RZ ;  /* 0x018000ffeb001388 */ /* 0x000fe20000000c00 */
[--C-:B------:R-:W-:Y:S02]  /*e1d0*/  LOP3.LUT R171, R223, 0x1c0, R218.reuse, 0xf8, !PT ;  /* 0x000001c0dfab7812 */ /* 0x100fe400078ef8da */
[----:B------:R-:W-:Y:S02]  /*e1e0*/  LEA.HI.X R165, R230, R165, R231, 0x5, P0 ;  /* 0x000000a5e6a57211 */ /* 0x000fe400000f2ce7 */
        /* <DEDUP_REMOVED lines=23> */
[----:B------:R-:W-:Y:S02]  /*e360*/  SEL R2, R219, 0xffffffc0, !P0 ;  /* 0xffffffc0db027807 */ /* 0x000fe40004000000 */
[----:B------:R-:W-:Y:S02]  /*e370*/  IADD3 R3, PT, PT, R227, UR5, RZ ;  /* 0x00000005e3037c10 */ /* 0x000fe4000fffe0ff */
[----:B------:R-:W-:Y:S01]  /*e380*/  @P2 STS.128 [R235+0x1e000], RZ ;  /* 0x01e000ffeb002388 */ /* 0x000fe20000000c00 */
[----:B------:R-:W-:Y:S01]  /*e390*/  IMAD.IADD R226, R216, 0x1, R229 ;  /* 0x00000001d8e27824 */ /* 0x000fe200078e02e5 */
[----:B------:R-:W-:Y:S03]  /*e3a0*/  IADD3 R171, PT, PT, R2, R229, RZ ;  /* 0x000000e502ab7210 */ /* 0x000fe60007ffe0ff */
[----:B------:R-:W-:Y:S01]  /*e3b0*/  @!PT LDS RZ, [RZ] ;  /* 0x00000000fffff984 */ /* 0x000fe20000000800 */
[----:B------:R-:W-:Y:S01]  /*e3c0*/  @!PT LDS RZ, [RZ] ;  /* 0x00000000fffff984 */ /* 0x000fe20000000800 */
[----:B------:R-:W-:Y:S01]  /*e3d0*/  @!PT LDS RZ, [RZ] ;  /* 0x00000000fffff984 */ /* 0x000fe20000000800 */
[----:B------:R-:W-:Y:S01]  /*e3e0*/  @!P1 LDGSTS.E.BYPASS.LTC128B.128 [R235+0x19000], desc[UR24][R166.64] ;  /* 0x19000000a6eb9fae */ /* 0x000fe2000b981a18 */
[C---:B------:R-:W-:Y:S02]  /*e3f0*/  IMAD.IADD R170, R3.reuse, 0x1, R216 ;  /* 0x0000000103aa7824 */ /* 0x040fe400078e02d8 */
[----:B------:R-:W-:Y:S02]  /*e400*/  IMAD.IADD R3, R3, 0x1, R2 ;  /* 0x0000000103037824 */ /* 0x000fe400078e0202 */
[----:B------:R-:W-:Y:S01]  /*e410*/  @P1 STS.128 [R235+0x19000], RZ ;  /* 0x019000ffeb001388 */ /* 0x000fe20000000c00 */
[C---:B------:R-:W-:Y:S04]  /*e420*/  IMAD.IADD R168, R216.reuse, 0x1, R171 ;  /* 0x00000001d8a87824 */ /* 0x040fe800078e02ab */
[----:B------:R-:W-:Y:S01]  /*e430*/  @!PT LDS RZ, [RZ] ;  /* 0x00000000fffff984 */ /* 0x000fe20000000800 */
[----:B------:R-:W-:Y:S01]  /*e440*/  @!PT LDS RZ, [RZ] ;  /* 0x00000000fffff984 */ /* 0x000fe20000000800 */
[----:B------:R-:W-:Y:S01]  /*e450*/  @!PT LDS RZ, [RZ] ;  /* 0x00000000fffff984 */ /* 0x000fe20000000800 */
[----:B------:R-:W-:Y:S01]  /*e460*/  @!P4 LDGSTS.E.BYPASS.LTC128B.128 [R235+0x1b000], desc[UR24][R166.64+0x80] ;  /* 0x1b000080a6ebcfae */ /* 0x000fe2000b981a18 */
[----:B------:R-:W-:Y:S04]  /*e470*/  IADD3 R2, PT, PT, R216, R3, RZ ;  /* 0x00000003d8027210 */ /* 0x000fe80007ffe0ff */
        /* <DEDUP_REMOVED lines=20> */
[----:B-1----:R-:W-:Y:S01]  /*e5c0*/  LDSM.16.M88.4 R164, [R171] ;  /* 0x00000000aba4783b */ /* 0x002fe20000000200 */
[C---:B--2---:R-:W-:Y:S04]  /*e5d0*/  HMMA.16816.F32.BF16 R4, R172.reuse, R176, RZ ;  /* 0x000000b0ac04723c */ /* 0x044fe800000418ff */
[----:B------:R-:W-:Y:S04]  /*e5e0*/  LDSM.16.M88.4 R204, [R2+0x10000] ;  /* 0x0100000002cc783b */ /* 0x000fe80000000200 */
[C---:B------:R-:W-:Y:S01]  /*e5f0*/  HMMA.16816.F32.BF16 R8, R172.reuse, R178, RZ ;  /* 0x000000b2ac08723c */ /* 0x040fe200000418ff */
[----:B------:R-:W-:Y:S05]  /*e600*/  LDSM.16.M88.4 R176, [R170+0x11800] ;  /* 0x01180000aab0783b */ /* 0x000fea0000000200 */
[----:B------:R-:W-:Y:S02]  /*e610*/  LDSM.16.M88.4 R208, [R3+0x12000] ;  /* 0x0120000003d0783b */ /* 0x000fe40000000200 */
[C---:B---3--:R-:W-:Y:S03]  /*e620*/  HMMA.16816.F32.BF16 R12, R172.reuse, R180, RZ ;  /* 0x000000b4ac0c723c */ /* 0x048fe600000418ff */
[----:B------:R-:W-:Y:S05]  /*e630*/  LDSM.16.M88.4 R212, [R170+0x14000] ;  /* 0x01400000aad4783b */ /* 0x000fea0000000200 */
[C---:B------:R-:W-:Y:S01]  /*e640*/  HMMA.16816.F32.BF16 R16, R172.reuse, R182, RZ ;  /* 0x000000b6ac10723c */ /* 0x040fe200000418ff */
[----:B------:R-:W-:Y:S07]  /*e650*/  LDSM.16.M88.4 R180, [R3+0x10000] ;  /* 0x0100000003b4783b */ /* 0x000fee0000000200 */
[C---:B----4-:R-:W-:Y:S08]  /*e660*/  HMMA.16816.F32.BF16 R20, R172.reuse, R184, RZ ;  /* 0x000000b8ac14723c */ /* 0x050ff000000418ff */
[C---:B------:R-:W-:Y:S01]  /*e670*/  HMMA.16816.F32.BF16 R24, R172.reuse, R186, RZ ;  /* 0x000000baac18723c */ /* 0x040fe200000418ff */
[----:B------:R-:W-:Y:S07]  /*e680*/  LDSM.16.M88.4 R184, [R3+0x10800] ;  /* 0x0108000003b8783b */ /* 0x000fee0000000200 */
[C---:B-----5:R-:W-:Y:S08]  /*e690*/  HMMA.16816.F32.BF16 R28, R172.reuse, R188, RZ ;  /* 0x000000bcac1c723c */ /* 0x060ff000000418ff */
        /* <DEDUP_REMOVED lines=192> */
[----:B------:R-:W-:Y:S01]  /*f2a0*/  FMUL.FTZ R250, R15, UR7 ;  /* 0x000000070ffa7c20 */ /* 0x000fe20008410000 */
[----:B------:R-:W-:Y:S01]  /*f2b0*/  FMUL.FTZ R251, R12, UR7 ;  /* 0x000000070cfb7c20 */ /* 0x000fe20008410000 */
[----:B------:R-:W-:Y:S03]  /*f2c0*/  FMUL.FTZ R249, R13, UR7 ;  /* 0x000000070df97c20 */ /* 0x000fe60008410000 */
[----:B------:R-:W-:Y:S01]  /*f2d0*/  MUFU.TANH R198, R207 ;  /* 0x000000cf00c67308 */ /* 0x000fe20000002400 */
[C---:B------:R-:W-:Y:S03]  /*f2e0*/  HMMA.16816.F32.BF16 R24, R200.reuse, R174, R24 ;  /* 0x000000aec818723c */ /* 0x040fe60000041818 */
[----:B--2---:R-:W-:Y:S01]  /*f2f0*/  FMUL.FTZ R168, R10, UR7 ;  /* 0x000000070aa87c20 */ /* 0x004fe20008410000 */
[----:B------:R-:W-:Y:S01]  /*f300*/  FMUL.FTZ R248, R18, UR7 ;  /* 0x0000000712f87c20 */ /* 0x000fe20008410000 */
[----:B------:R-:W-:Y:S01]  /*f310*/  FMUL.FTZ R246, R19, UR7 ;  /* 0x0000000713f67c20 */ /* 0x000fe20008410000 */
[----:B------:R-:W-:Y:S03]  /*f320*/  FMUL.FTZ R245, R16, UR7 ;  /* 0x0000000710f57c20 */ /* 0x000fe60008410000 */
[----:B------:R1:W-:Y:S01]  /*f330*/  MUFU.TANH R10, R165 ;  /* 0x000000a5000a7308 */ /* 0x0003e20000002400 */
[----:B------:R-:W-:Y:S01]  /*f340*/  FMUL.FTZ R247, R17, UR7 ;  /* 0x0000000711f77c20 */ /* 0x000fe20008410000 */
[----:B------:R-:W-:Y:S01]  /*f350*/  FMUL.FTZ R213, R20, UR7 ;  /* 0x0000000714d57c20 */ /* 0x000fe20008410000 */
[----:B------:R-:W-:Y:S01]  /*f360*/  FMUL.FTZ R215, R21, UR7 ;  /* 0x0000000715d77c20 */ /* 0x000fe20008410000 */
[----:B------:R-:W-:Y:S01]  /*f370*/  FMUL.FTZ R210, R22, UR7 ;  /* 0x0000000716d27c20 */ /* 0x000fe20008410000 */
[----:B---3--:R-:W-:Y:S05]  /*f380*/  FMUL.FTZ R208, R23, UR7 ;  /* 0x0000000717d07c20 */ /* 0x008fea0008410000 */
[----:B------:R-:W2:Y:S01]  /*f390*/  MUFU.TANH R194, R206 ;  /* 0x000000ce00c27308 */ /* 0x000ea20000002400 */
[----:B------:R-:W-:Y:S01]  /*f3a0*/  FMUL.FTZ R211, R24, UR7 ;  /* 0x0000000718d37c20 */ /* 0x000fe20008410000 */
[----:B------:R-:W-:Y:S01]  /*f3b0*/  FMUL.FTZ R209, R25, UR7 ;  /* 0x0000000719d17c20 */ /* 0x000fe20008410000 */
[----:B------:R-:W-:Y:S01]  /*f3c0*/  FMUL.FTZ R212, R26, UR7 ;  /* 0x000000071ad47c20 */ /* 0x000fe20008410000 */
[----:B------:R-:W-:Y:S06]  /*f3d0*/  FMUL.FTZ R214, R27, UR7 ;  /* 0x000000071bd67c20 */ /* 0x000fec0008410000 */
[----:B------:R-:W3:Y:S01]  /*f3e0*/  MUFU.TANH R9, R168 ;  /* 0x000000a800097308 */ /* 0x000ee20000002400 */
[----:B-1----:R-:W1:Y:S01]  /*f3f0*/  LDSM.16.M88.4 R164, [R2+0x17800] ;  /* 0x0178000002a4783b */ /* 0x002e620000000200 */
[----:B------:R-:W-:Y:S08]  /*f400*/  DEPBAR.LE SB0, 0x0 ;  /* 0x000080000000791a */ /* 0x000ff00000000000 */
[----:B------:R-:W-:Y:S01]  /*f410*/  MUFU.TANH R199, R204 ;  /* 0x000000cc00c77308 */ /* 0x000fe20000002400 */
[----:B------:R-:W-:Y:S09]  /*f420*/  BAR.SYNC.DEFER_BLOCKING 0x0 ;  /* 0x0000000000007b1d */ /* 0x000ff20000010000 */
[----:B------:R-:W-:Y:S10]  /*f430*/  MUFU.TANH R197, R205 ;  /* 0x000000cd00c57308 */ /* 0x000ff40000002400 */
[----:B------:R-:W-:Y:S10]  /*f440*/  MUFU.TANH R252, R252 ;  /* 0x000000fc00fc7308 */ /* 0x000ff40000002400 */
[----:B------:R-:W4:Y:S10]  /*f450*/  MUFU.TANH R250, R250 ;  /* 0x000000fa00fa7308 */ /* 0x000f340000002400 */
[----:B------:R-:W-:Y:S01]  /*f460*/  MUFU.TANH R248, R248 ;  /* 0x000000f800f87308 */ /* 0x000fe20000002400 */
[C---:B-1----:R-:W-:Y:S05]  /*f470*/  HMMA.16816.F32.BF16 R28, R200.reuse, R164, R28 ;  /* 0x000000a4c81c723c */ /* 0x042fea000004181c */
[----:B--2---:R-:W-:Y:S04]  /*f480*/  FMNMX3.FTZ R165, R0, R198, R194, !PT ;  /* 0x000000c600a57276 */ /* 0x004fe800078100c2 */
[----:B------:R-:W1:Y:S01]  /*f490*/  MUFU.TANH R246, R246 ;  /* 0x000000f600f67308 */ /* 0x000e620000002400 */
[----:B------:R-:W-:Y:S03]  /*f4a0*/  HMMA.16816.F32.BF16 R32, R200, R166, R32 ;  /* 0x000000a6c820723c */ /* 0x000fe60000041820 */
[----:B---3--:R-:W-:Y:S02]  /*f4b0*/  FMNMX3.FTZ R165, R165, R9, R10, !PT ;  /* 0x00000009a5a57276 */ /* 0x008fe4000781000a */
[----:B------:R-:W-:Y:S04]  /*f4c0*/  FMNMX3.FTZ R166, R169, R195, R193, !PT ;  /* 0x000000c3a9a67276 */ /* 0x000fe800078100c1 */
[----:B------:R-:W-:Y:S01]  /*f4d0*/  MUFU.TANH R251, R251 ;  /* 0x000000fb00fb7308 */ /* 0x000fe20000002400 */
[----:B----4-:R-:W-:Y:S02]  /*f4e0*/  FMNMX3.FTZ R165, R165, R252, R250, !PT ;  /* 0x000000fca5a57276 */ /* 0x010fe400078100fa */
[----:B------:R-:W-:Y:S01]  /*f4f0*/  FMNMX3.FTZ R6, R166, R199, R197, !PT ;  /* 0x000000c7a6067276 */ /* 0x000fe200078100c5 */
[----:B------:R-:W-:Y:S01]  /*f500*/  FMUL.FTZ R206, R28, UR7 ;  /* 0x000000071cce7c20 */ /* 0x000fe20008410000 */
[----:B------:R-:W-:Y:S01]  /*f510*/  FMUL.FTZ R207, R29, UR7 ;  /* 0x000000071dcf7c20 */ /* 0x000fe20008410000 */
[----:B------:R-:W-:Y:S04]  /*f520*/  FMUL.FTZ R168, R30, UR7 ;  /* 0x000000071ea87c20 */ /* 0x000fe80008410000 */
[----:B------:R-:W2:Y:S01]  /*f530*/  MUFU.TANH R249, R249 ;  /* 0x000000f900f97308 */ /* 0x000ea20000002400 */
[----:B------:R-:W-:Y:S01]  /*f540*/  FMUL.FTZ R167, R31, UR7 ;  /* 0x000000071fa77c20 */ /* 0x000fe20008410000 */
[----:B-1----:R-:W-:Y:S01]  /*f550*/  FMNMX3.FTZ R5, R165, R248, R246, !PT ;  /* 0x000000f8a5057276 */ /* 0x002fe200078100f6 */
[----:B------:R-:W-:Y:S01]  /*f560*/  FMUL.FTZ R204, R32, UR7 ;  /* 0x0000000720cc7c20 */ /* 0x000fe20008410000 */
[----:B------:R-:W-:Y:S01]  /*f570*/  FMUL.FTZ R205, R33, UR7 ;  /* 0x0000000721cd7c20 */ /* 0x000fe20008410000 */
[----:B------:R-:W-:Y:S05]  /*f580*/  FMUL.FTZ R34, R34, UR7 ;  /* 0x0000000722227c20 */ /* 0x000fea0008410000 */
        /* <DEDUP_REMOVED lines=30> */
.L_x_1059:
[----:B------:R-:W2:Y:S01]  /*f770*/  SHFL.BFLY PT, R4, R11, 0x2, 0x1f ;  /* 0x0c401f000b047f89 */ /* 0x000ea200000e0000 */
[----:B------:R-:W-:Y:S01]  /*f780*/  MOV R185, R237 ;  /* 0x000000ed00b97202 */ /* 0x000fe20000000f00 */
[----:B------:R-:W-:Y:S01]  /*f790*/  UISETP.NE.AND UP0, UPT, UR6, URZ, UPT ;  /* 0x000000ff0600728c */ /* 0x000fe2000bf05270 */
[----:B------:R-:W-:Y:S05]  /*f7a0*/  @P0 IADD3 R185, PT, PT, R238, -0x40, RZ ;  /* 0xffffffc0eeb90810 */ /* 0x000fea0007ffe0ff */
[----:B-1----:R-:W1:Y:S01]  /*f7b0*/  SHFL.BFLY PT, R2, R7, 0x2, 0x1f ;  /* 0x0c401f0007027f89 */ /* 0x002e6200000e0000 */
[----:B------:R-:W-:Y:S01]  /*f7c0*/  UIADD3 UR6, UPT, UPT, UR6, -0x1, URZ ;  /* 0xffffffff06067890 */ /* 0x000fe2000fffe0ff */
[----:B------:R-:W-:Y:S06]  /*f7d0*/  IADD3 R184, PT, PT, R216, R185, RZ ;  /* 0x000000b9d8b87210 */ /* 0x000fec0007ffe0ff */
[----:B------:R-:W-:Y:S08]  /*f7e0*/  LDSM.16.MT88.4 R12, [R221+0x18000] ;  /* 0x01800000dd0c783b */ /* 0x000ff00000004200 */
[----:B------:R-:W-:Y:S08]  /*f7f0*/  LDSM.16.MT88.4 R20, [R220+0x18000] ;  /* 0x01800000dc14783b */ /* 0x000ff00000004200 */
[----:B------:R-:W-:Y:S08]  /*f800*/  LDSM.16.MT88.4 R28, [R185] ;  /* 0x00000000b91c783b */ /* 0x000ff00000004200 */
[----:B------:R-:W-:Y:S08]  /*f810*/  LDSM.16.MT88.4 R172, [R185+0x4800] ;  /* 0x00480000b9ac783b */ /* 0x000ff00000004200 */
[----:B------:R-:W-:Y:S08]  /*f820*/  LDSM.16.MT88.4 R176, [R184+0x4800] ;  /* 0x00480000b8b0783b */ /* 0x000ff00000004200 */
[----:B------:R-:W-:Y:S01]  /*f830*/  LDSM.16.MT88.4 R180, [R220+0x1e800] ;  /* 0x01e80000dcb4783b */ /* 0x000fe20000004200 */
[----:B--2---:R-:W-:Y:S02]  /*f840*/  FMNMX.FTZ R8, R11, R4, !PT ;  /* 0x000000040b087209 */ /* 0x004fe40007810000 */
[----:B-1----:R-:W-:Y:S05]  /*f850*/  FMNMX.FTZ R6, R7, R2, !PT ;  /* 0x0000000207067209 */ /* 0x002fea0007810000 */
        /* <DEDUP_REMOVED lines=89> */
[----:B------:R-:W2:Y:S01]  /*fdf0*/  LDSM.16.MT88.4 R152, [R184] ;  /* 0x00000000b898783b */ /* 0x000ea20000004200 */
        /* <DEDUP_REMOVED lines=12> */
[----:B------:R-:W3:Y:S01]  /*fec0*/  MUFU.EX2 R196, R196 ;  /* 0x000000c400c47308 */ /* 0x000ee20000000800 */
        /* <DEDUP_REMOVED lines=113> */
[--C-:B------:R-:W-:Y:S01]  /*105e0*/  FFMA.FTZ R200, R213, UR4, -R170.reuse ;  /* 0x00000004d5c87c23 */ /* 0x100fe200080108aa */
[----:B------:R-:W-:Y:S01]  /*105f0*/  FFMA.FTZ R213, R215, UR4, -R170 ;  /* 0x00000004d7d57c23 */ /* 0x000fe200080108aa */
[--C-:B------:R-:W-:Y:S01]  /*10600*/  FFMA.FTZ R215, R210, UR4, -R169.reuse ;  /* 0x00000004d2d77c23 */ /* 0x100fe200080108a9 */
[--C-:B------:R-:W-:Y:S01]  /*10610*/  FFMA.FTZ R210, R212, UR4, -R169.reuse ;  /* 0x00000004d4d27c23 */ /* 0x100fe200080108a9 */
[C---:B------:R-:W-:Y:S01]  /*10620*/  HMMA.16816.F32.BF16 R80, R160.reuse, R134, R80 ;  /* 0x00000086a050723c */ /* 0x040fe20000041850 */
[----:B------:R-:W4:Y:S01]  /*10630*/  LDSM.16.MT88.4 R132, [R221+0x1e000] ;  /* 0x01e00000dd84783b */ /* 0x000f220000004200 */
[----:B------:R-:W-:Y:S01]  /*10640*/  MUFU.EX2 R200, R200 ;  /* 0x000000c800c87308 */ /* 0x000fe20000000800 */
[----:B------:R-:W-:Y:S01]  /*10650*/  FFMA.FTZ R167, R167, UR4, -R169 ;  /* 0x00000004a7a77c23 */ /* 0x000fe200080108a9 */
[----:B------:R-:W-:Y:S01]  /*10660*/  FFMA.FTZ R195, R2, R243, R195 ;  /* 0x000000f302c37223 */ /* 0x000fe200000100c3 */
[----:B------:R-:W-:Y:S07]  /*10670*/  FFMA.FTZ R193, R0, R241, R193 ;  /* 0x000000f100c17223 */ /* 0x000fee00000100c1 */
[----:B------:R-:W2:Y:S01]  /*10680*/  MUFU.EX2 R213, R213 ;  /* 0x000000d500d57308 */ /* 0x000ea20000000800 */
[----:B------:R-:W-:Y:S01]  /*10690*/  MOV R0, R3 ;  /* 0x0000000300007202 */ /* 0x000fe20000000f00 */
[C---:B---3--:R-:W-:Y:S08]  /*106a0*/  HMMA.16816.F32.BF16 R84, R160.reuse, R140, R84 ;  /* 0x0000008ca054723c */ /* 0x048ff00000041854 */
[----:B------:R-:W3:Y:S01]  /*106b0*/  MUFU.EX2 R215, R215 ;  /* 0x000000d700d77308 */ /* 0x000ee20000000800 */
[----:B------:R-:W-:Y:S01]  /*106c0*/  FADD.FTZ R195, R191, R195 ;  /* 0x000000c3bfc37221 */ /* 0x000fe20000010000 */
[----:B------:R-:W-:Y:S08]  /*106d0*/  FADD.FTZ R188, R188, R193 ;  /* 0x000000c1bcbc7221 */ /* 0x000ff00000010000 */
[----:B------:R-:W-:Y:S01]  /*106e0*/  MUFU.EX2 R210, R210 ;  /* 0x000000d200d27308 */ /* 0x000fe20000000800 */
[----:B------:R-:W-:Y:S01]  /*106f0*/  FADD.FTZ R190, R190, R195 ;  /* 0x000000c3bebe7221 */ /* 0x000fe20000010000 */
[C---:B------:R-:W-:Y:S01]  /*10700*/  HMMA.16816.F32.BF16 R88, R160.reuse, R142, R88 ;  /* 0x0000008ea058723c */ /* 0x040fe20000041858 */
[----:B------:R-:W5:Y:S07]  /*10710*/  LDSM.16.MT88.4 R140, [R220+0x1e000] ;  /* 0x01e00000dc8c783b */ /* 0x000f6e0000004200 */
[----:B------:R-:W-:Y:S01]  /*10720*/  MUFU.EX2 R167, R167 ;  /* 0x000000a700a77308 */ /* 0x000fe20000000800 */
[----:B------:R-:W-:Y:S01]  /*10730*/  FADD.FTZ R187, R187, R188 ;  /* 0x000000bcbbbb7221 */ /* 0x000fe20000010000 */
[----:B------:R-:W-:Y:S03]  /*10740*/  FADD.FTZ R190, R189, R190 ;  /* 0x000000bebdbe7221 */ /* 0x000fe60000010000 */
[----:B------:R-:W-:Y:S01]  /*10750*/  FADD.FTZ R186, R186, R187 ;  /* 0x000000bbbaba7221 */ /* 0x000fe20000010000 */
        /* <DEDUP_REMOVED lines=8> */
[----:B------:R-:W-:Y:S07]  /*107e0*/  LDSM.16.MT88.4 R140, [R220+0x18800] ;  /* 0x01880000dc8c783b */ /* 0x000fee0000004200 */
[C---:B-1----:R-:W-:Y:S08]  /*107f0*/  HMMA.16816.F32.BF16 R116, R160.reuse, R136, R116 ;  /* 0x00000088a074723c */ /* 0x042ff00000041874 */
[C---:B------:R-:W-:Y:S01]  /*10800*/  HMMA.16816.F32.BF16 R120, R160.reuse, R138, R120 ;  /* 0x0000008aa078723c */ /* 0x040fe20000041878 */
[----:B------:R-:W1:Y:S07]  /*10810*/  LDSM.16.MT88.4 R136, [R221+0x18800] ;  /* 0x01880000dd88783b */ /* 0x000e6e0000004200 */
[C---:B----4-:R-:W-:Y:S03]  /*10820*/  HMMA.16816.F32.BF16 R124, R160.reuse, R132, R124 ;  /* 0x00000084a07c723c */ /* 0x050fe6000004187c */
        /* <DEDUP_REMOVED lines=8> */
[----:B--2---:R-:W-:Y:S01]  /*108b0*/  F2FP.BF16.F32.PACK_AB R135, R203, R198 ;  /* 0x000000c6cb87723e */ /* 0x004fe200000010ff */
        /* <DEDUP_REMOVED lines=33> */
[----:B---3--:R-:W-:Y:S07]  /*10ad0*/  LDSM.16.MT88.4 R156, [R185+0x3000] ;  /* 0x00300000b99c783b */ /* 0x008fee0000004200 */
[C---:B------:R-:W-:Y:S01]  /*10ae0*/  HMMA.16816.F32.BF16 R72, R132.reuse, R162, R72 ;  /* 0x000000a28448723c */ /* 0x040fe20000041848 */
[----:B------:R-:W-:Y:S07]  /*10af0*/  LDSM.16.MT88.4 R160, [R220+0x1d000] ;  /* 0x01d00000dca0783b */ /* 0x000fee0000004200 */
[C---:B----4-:R-:W-:Y:S08]  /*10b00*/  HMMA.16816.F32.BF16 R76, R132.reuse, R144, R76 ;  /* 0x00000090844c723c */ /* 0x050ff0000004184c */
        /* <DEDUP_REMOVED lines=147> */
.L_x_1057:
        /* <DEDUP_REMOVED lines=328> */
.L_x_1061:
        /* <DEDUP_REMOVED lines=45> */
.L_x_1063:
[----:B------:R-:W-:Y:S05]  /*12b90*/  BSYNC.RECONVERGENT B0 ;  /* 0x0000000000007941 */ /* 0x000fea0003800200 */
.L_x_1062:
        /* <DEDUP_REMOVED lines=42> */
.L_x_1065:
[----:B------:R-:W-:Y:S05]  /*12e40*/  BSYNC.RECONVERGENT B0 ;  /* 0x0000000000007941 */ /* 0x000fea0003800200 */
.L_x_1064:
        /* <DEDUP_REMOVED lines=27> */
.L_x_1067:
[----:B------:R-:W-:Y:S05]  /*13000*/  BSYNC.RECONVERGENT B0 ;  /* 0x0000000000007941 */ /* 0x000fea0003800200 */
.L_x_1066:
        /* <DEDUP_REMOVED lines=27> */
.L_x_1069:
[----:B------:R-:W-:Y:S05]  /*131c0*/  BSYNC.RECONVERGENT B0 ;  /* 0x0000000000007941 */ /* 0x000fea0003800200 */
.L_x_1068:
        /* <DEDUP_REMOVED lines=27> */
.L_x_1070:
        /* <DEDUP_REMOVED lines=16> */
.L_x_1202:


//--------------------- .text._ZN5flash16flash_fwd_kernelI23Flash_fwd_kernel_traitsILi256ELi128ELi64ELi8ELb0ELb0EN7cutlass10bfloat16_tE19Flash_kernel_traitsILi256ELi128ELi64ELi8ES3_EELb1ELb1ELb0ELb1ELb0ELb0ELb0ELb1EEEvNS_16Flash_fwd_paramsE --------------------------
	.section	.text._ZN5flash16flash_fwd_kernelI23Flash_fwd_kernel_traitsILi256ELi128ELi64ELi8ELb0ELb0EN7cutlass10bfloat16_tE19Flash_kernel_traitsILi256ELi128ELi64ELi8ES3_EELb1ELb1ELb0ELb1ELb0ELb0ELb0ELb1EEEvNS_16Flash_fwd_paramsE,"ax",@progbits
	.align	128
        .global         _ZN5flash16flash_fwd_kernelI23Flash_fwd_kernel_traitsILi256ELi128ELi64ELi8ELb0ELb0EN7cutlass10bfloat16_tE19Flash_kernel_traitsILi256ELi128ELi64ELi8ES3_EELb1ELb1ELb0ELb1ELb0ELb0ELb0ELb1EEEvNS_16Flash_fwd_paramsE
        .type           _ZN5flash16flash_fwd_kernelI23Flash_fwd_kernel_traitsILi256ELi128ELi64ELi8ELb0ELb0EN7cutlass10bfloat16_tE19Flash_kernel_traitsILi256ELi128ELi64ELi8ES3_EELb1ELb1ELb0ELb1ELb0ELb0ELb0ELb1EEEvNS_16Flash_fwd_paramsE,@function
        .size           _ZN5flash16flash_fwd_kernelI23Flash_fwd_kernel_traitsILi256ELi128ELi64ELi8ELb0ELb0EN7cutlass10bfloat16_tE19Flash_kernel_traitsILi256ELi128ELi64ELi8ES3_EELb1ELb1ELb0ELb1ELb0ELb0ELb0ELb1EEEvNS_16Flash_fwd_paramsE,(.L_x_1203 - _ZN5flash16flash_fwd_kernelI23Flash_fwd_kernel_traitsILi256ELi128ELi64ELi8ELb0ELb0EN7cutlass10bfloat16_tE19Flash_kernel_traitsILi256ELi128ELi64ELi8ES3_EELb1ELb1ELb0ELb1ELb0ELb0ELb0ELb1EEEvNS_16Flash_fwd_paramsE)
        .other          _ZN5flash16flash_fwd_kernelI23Flash_fwd_kernel_traitsILi256ELi128ELi64ELi8ELb0ELb0EN7cutlass10bfloat16_tE19Flash_kernel_traitsILi256ELi128ELi64ELi8ES3_EELb1ELb1ELb0ELb1ELb0ELb0ELb0ELb1EEEvNS_16Flash_fwd_paramsE,@"STO_CUDA_ENTRY STV_DEFAULT"
_ZN5flash16flash_fwd_kernelI23Flash_fwd_kernel_traitsILi256ELi128ELi64ELi8ELb0ELb0EN7cutlass10bfloat16_tE19Flash_kernel_traitsILi256ELi128ELi64ELi8ES3_EELb1ELb1ELb0ELb1ELb0ELb0ELb0ELb1EEEvNS_16Flash_fwd_paramsE:
.text._ZN5flash16flash_fwd_kernelI23Flash_fwd_kernel_traitsILi256ELi128ELi64ELi8ELb0ELb0EN7cutlass10bfloat16_tE19Flash_kernel_traitsILi256ELi128ELi64ELi8ES3_EELb1ELb1ELb0ELb1ELb0ELb0ELb0ELb1EEEvNS_16Flash_fwd_paramsE:
        /* <DEDUP_REMOVED lines=98> */
.L_x_1071:
        /* <DEDUP_REMOVED lines=48> */
.L_x_1073:
[----:B------:R-:W2:Y:S01]  /*0920*/  LDCU UR10, c[0x0][0x434] ;  /* 0x00008680ff0a77ac */ /* 0x000ea20008000800 */
[----:B------:R-:W-:Y:S01]  /*0930*/  IMAD.SHL.U32 R0, R207, 0x8, RZ ;  /* 0x00000008cf007824 */ /* 0x000fe200078e00ff */
[----:B------:R-:W-:Y:S01]  /*0940*/  SHF.R.U32.HI R207, RZ, 0x3, R207 ;  /* 0x00000003ffcf7819 */ /* 0x000fe200000116cf */
[----:B------:R-:W-:Y:S01]  /*0950*/  BSSY.RECONVERGENT B0, `(.L_x_1074) ;  /* 0x0000037000007945 */ /* 0x000fe20003800200 */
[----:B------:R-:W-:Y:S01]  /*0960*/  UISETP.NE.AND UP1, UPT, UR11, URZ, !UP1 ;  /* 0x000000ff0b00728c */ /* 0x000fe2000cf25270 */
[----:B------:R-:W3:Y:S01]  /*0970*/  LDCU.64 UR4, c[0x0][0x410] ;  /* 0x00008200ff0477ac */ /* 0x000ee20008000a00 */
[----:B------:R-:W-:Y:S01]  /*0980*/  LOP3.LUT R0, R0, 0x38, RZ, 0xc0, !PT ;  /* 0x0000003800007812 */ /* 0x000fe200078ec0ff */
[C---:B------:R-:W-:Y:S01]  /*0990*/  VIADD R9, R207.reuse, 0x20 ;  /* 0x00000020cf097836 */ /* 0x040fe20000000000 */
        /* <DEDUP_REMOVED lines=25> */
[----:B------:R-:W-:Y:S01]  /*0b30*/  UIADD3 UR7, UP1, UP0, UR29, UR7, UR8 ;  /* 0x000000071d077290 */ /* 0x000fe2000f83e008 */
[----:B------:R-:W-:Y:S01]  /*0b40*/  IMAD R17, R16, UR28, R3 ;  /* 0x0000001c10117c24 */ /* 0x000fe2000f8e0203 */
        /* <DEDUP_REMOVED lines=23> */
.L_x_1075:
[----:B------:R-:W-:Y:S05]  /*0cc0*/  BSYNC.RECONVERGENT B0 ;  /* 0x0000000000007941 */ /* 0x000fea0003800200 */
.L_x_1074:
        /* <DEDUP_REMOVED lines=24> */
.L_x_1077:
[----:B------:R-:W-:Y:S05]  /*0e50*/  BSYNC.RECONVERGENT B0 ;  /* 0x0000000000007941 */ /* 0x000fea0003800200 */
.L_x_1076:
        /* <DEDUP_REMOVED lines=24> */
.L_x_1079:
[----:B------:R-:W-:Y:S05]  /*0fe0*/  BSYNC.RECONVERGENT B0 ;  /* 0x0000000000007941 */ /* 0x000fea0003800200 */
.L_x_1078:
        /* <DEDUP_REMOVED lines=26> */
.L_x_1081:
[----:B------:R-:W-:Y:S05]  /*1190*/  BSYNC.RECONVERGENT B0 ;  /* 0x0000000000007941 */ /* 0x000fea0003800200 */
.L_x_1080:
        /* <DEDUP_REMOVED lines=10> */
.L_x_1083:
[----:B------:R-:W-:Y:S05]  /*1240*/  BSYNC.RECONVERGENT B0 ;  /* 0x0000000000007941 */ /* 0x000fea0003800200 */
.L_x_1082:
        /* <DEDUP_REMOVED lines=10> */
.L_x_1085:
[----:B------:R-:W-:Y:S05]  /*12f0*/  BSYNC.RECONVERGENT B0 ;  /* 0x0000000000007941 */ /* 0x000fea0003800200 */
.L_x_1084:
        /* <DEDUP_REMOVED lines=10> */
.L_x_1087:
[----:B------:R-:W-:Y:S05]  /*13a0*/  BSYNC.RECONVERGENT B0 ;  /* 0x0000000000007941 */ /* 0x000fea0003800200 */
.L_x_1086:
        /* <DEDUP_REMOVED lines=10> */
.L_x_1072:
        /* <DEDUP_REMOVED lines=24> */
.L_x_1088:
[----:B------:R-:W1:Y:S01]  /*15d0*/  LDCU.64 UR10, c[0x0][0x3b8] ;  /* 0x00007700ff0a77ac */ /* 0x000e620008000a00 */
[----:B------:R-:W-:-:S04]  /*15e0*/  UIADD3 UR13, UPT, UPT, UR12, UR14, URZ ;  /* 0x0000000e0c0d7290 */ /* 0x000fc8000fffe0ff */
[----:B-1----:R-:W-:Y:S02]  /*15f0*/  UIMAD.WIDE.U32 UR16, UR13, UR10, URZ ;  /* 0x0000000a0d1072a5 */ /* 0x002fe4000f8e00ff */
[----:B------:R-:W-:-:S04]  /*1600*/  UIMAD UR13, UR13, UR11, URZ ;  /* 0x0000000b0d0d72a4 */ /* 0x000fc8000f8e02ff */
[----:B------:R-:W-:Y:S02]  /*1610*/  UIADD3 UR13, UPT, UPT, UR17, UR13, URZ ;  /* 0x0000000d110d7290 */ /* 0x000fe4000fffe0ff */
.L_x_1089:
        /* <DEDUP_REMOVED lines=41> */
[----:B------:R-:W-:-:S03]  /*18b0*/  UIMAD UR14, UR27, UR5, UR19 ;  /* 0x000000051b0e72a4 */ /* 0x000fc6000f8e0213 */
[----:B------:R-:W-:Y:S01]  /*18c0*/  UMOV UR12, UR18 ;  /* 0x00000012000c7c82 */ /* 0x000fe20008000000 */
[----:B------:R-:W-:Y:S08]  /*18d0*/  BRA `(.L_x_1091) ;  /* 0x0000000000187947 */ /* 0x000ff00003800000 */
.L_x_1090:
[----:B------:R-:W1:Y:S01]  /*18e0*/  LDCU.64 UR8, c[0x0][0x3c0] ;  /* 0x00007800ff0877ac */ /* 0x000e620008000a00 */
[----:B------:R-:W-:-:S04]  /*18f0*/  UIADD3 UR12, UPT, UPT, UR12, UR14, URZ ;  /* 0x0000000e0c0c7290 */ /* 0x000fc8000fffe0ff */
[----:B-1----:R-:W-:Y:S02]  /*1900*/  UIMAD.WIDE.U32 UR4, UR12, UR8, URZ ;  /* 0x000000080c0472a5 */ /* 0x002fe4000f8e00ff */
[----:B------:R-:W-:-:S04]  /*1910*/  UIMAD UR12, UR12, UR9, URZ ;  /* 0x000000090c0c72a4 */ /* 0x000fc8000f8e02ff */
[----:B------:R-:W-:-:S03]  /*1920*/  UIADD3 UR14, UPT, UPT, UR5, UR12, URZ ;  /* 0x0000000c050e7290 */ /* 0x000fc6000fffe0ff */
[----:B------:R-:W-:-:S09]  /*1930*/  UMOV UR12, UR4 ;  /* 0x00000004000c7c82 */ /* 0x000fd20008000000 */
.L_x_1091:
[C---:B------:R-:W-:Y:S01]  /*1940*/  IMAD.SHL.U32 R3, R207.reuse, 0x8, RZ ;  /* 0x00000008cf037824 */ /* 0x040fe200078e00ff */
[----:B------:R-:W1:Y:S01]  /*1950*/  LDCU.64 UR18, c[0x0][0x3c8] ;  /* 0x00007900ff1277ac */ /* 0x000e620008000a00 */
[--C-:B------:R-:W-:Y:S01]  /*1960*/  SHF.R.U32.HI R6, RZ, 0x3, R207.reuse ;  /* 0x00000003ff067819 */ /* 0x100fe200000116cf */
[----:B------:R-:W-:Y:S01]  /*1970*/  IMAD.SHL.U32 R181, R207, 0x2, RZ ;  /* 0x00000002cfb57824 */ /* 0x000fe200078e00ff */
[----:B------:R-:W-:Y:S01]  /*1980*/  SHF.R.U32.HI R209, RZ, 0x1, R207 ;  /* 0x00000001ffd17819 */ /* 0x000fe200000116cf */
[----:B------:R-:W-:Y:S01]  /*1990*/  UIADD3 UR20, UPT, UPT, -UR29, UR33, URZ ;  /* 0x000000211d147290 */ /* 0x000fe2000fffe1ff */
[C---:B------:R-:W-:Y:S01]  /*19a0*/  LOP3.LUT R205, R3.reuse, 0x38, RZ, 0xc0, !PT ;  /* 0x0000003803cd7812 */ /* 0x040fe200078ec0ff */
[----:B------:R2:W-:Y:S01]  /*19b0*/  STL [R1+0x1c], R3 ;  /* 0x00001c0301007387 */ /* 0x0005e20000100800 */
[----:B------:R-:W-:Y:S01]  /*19c0*/  LOP3.LUT R251, R3, 0x1f8, RZ, 0xc0, !PT ;  /* 0x000001f803fb7812 */ /* 0x000fe200078ec0ff */
[----:B------:R-:W-:Y:S01]  /*19d0*/  USHF.R.S32.HI UR39, URZ, 0x1f, UR35 ;  /* 0x0000001fff277899 */ /* 0x000fe20008011423 */
[C---:B------:R-:W-:Y:S01]  /*19e0*/  IADD3 R14, P0, PT, R205.reuse, UR6, RZ ;  /* 0x00000006cd0e7c10 */ /* 0x040fe2000ff1e0ff */
[----:B------:R-:W-:Y:S01]  /*19f0*/  BSSY.RECONVERGENT B0, `(.L_x_1092) ;  /* 0x0000063000007945 */ /* 0x000fe20003800200 */
[----:B------:R-:W-:Y:S01]  /*1a00*/  IADD3 R10, P1, PT, R205, UR16, RZ ;  /* 0x00000010cd0a7c10 */ /* 0x000fe2000ff3e0ff */
[----:B------:R-:W3:Y:S01]  /*1a10*/  LDCU.64 UR16, c[0x0][0x388] ;  /* 0x00007100ff1077ac */ /* 0x000ee20008000a00 */
[----:B------:R-:W-:Y:S01]  /*1a20*/  LOP3.LUT R5, R3, 0x1e00, RZ, 0xc0, !PT ;  /* 0x00001e0003057812 */ /* 0x000fe200078ec0ff */
[----:B------:R-:W-:Y:S01]  /*1a30*/  IMAD.X R15, RZ, RZ, UR7, P0 ;  /* 0x00000007ff0f7e24 */ /* 0x000fe200080e06ff */
[----:B------:R-:W-:Y:S01]  /*1a40*/  SHF.R.S32.HI R247, RZ, 0x1f, R8 ;  /* 0x0000001ffff77819 */ /* 0x000fe20000011408 */
[----:B------:R-:W4:Y:S01]  /*1a50*/  LDCU.128 UR4, c[0x0][0x3d0] ;  /* 0x00007a00ff0477ac */ /* 0x000f220008000c00 */
[----:B------:R-:W-:Y:S01]  /*1a60*/  IMAD.X R11, RZ, RZ, UR13, P1 ;  /* 0x0000000dff0b7e24 */ /* 0x000fe200088e06ff */
[----:B------:R-:W-:Y:S01]  /*1a70*/  IADD3 R16, P0, PT, R205, UR12, RZ ;  /* 0x0000000ccd107c10 */ /* 0x000fe2000ff1e0ff */
[----:B-1----:R-:W-:Y:S01]  /*1a80*/  IMAD.U32 R12, RZ, RZ, UR18 ;  /* 0x00000012ff0c7e24 */ /* 0x002fe2000f8e00ff */
[----:B------:R-:W1:Y:S01]  /*1a90*/  LDCU.64 UR12, c[0x0][0x418] ;  /* 0x00008300ff0c77ac */ /* 0x000e620008000a00 */
[----:B------:R-:W-:Y:S01]  /*1aa0*/  IMAD.WIDE.U32 R10, R6, UR10, R10 ;  /* 0x0000000a060a7c25 */ /* 0x000fe2000f8e000a */
[----:B------:R-:W5:Y:S01]  /*1ab0*/  S2UR UR18, SR_CgaCtaId ;  /* 0x00000000001279c3 */ /* 0x000f620000008800 */
[----:B------:R-:W-:-:S02]  /*1ac0*/  LOP3.LUT R180, R181, 0x6, RZ, 0xc0, !PT ;  /* 0x00000006b5b47812 */ /* 0x000fc400078ec0ff */
[----:B------:R-:W-:Y:S01]  /*1ad0*/  IMAD.WIDE.U32 R12, R12, UR28, R14 ;  /* 0x0000001c0c0c7c25 */ /* 0x000fe2000f8e000e */
[C---:B------:R-:W-:Y:S02]  /*1ae0*/  LOP3.LUT R101, R205.reuse, 0x40, RZ, 0xfc, !PT ;  /* 0x00000040cd657812 */ /* 0x040fe400078efcff */
[C---:B------:R-:W-:Y:S01]  /*1af0*/  LOP3.LUT R100, R205.reuse, 0x80, RZ, 0xfc, !PT ;  /* 0x00000080cd647812 */ /* 0x040fe200078efcff */
[C---:B------:R-:W-:Y:S01]  /*1b00*/  IMAD R15, R6.reuse, UR11, R11 ;  /* 0x0000000b060f7c24 */ /* 0x040fe2000f8e020b */
[----:B------:R-:W-:Y:S01]  /*1b10*/  LOP3.LUT R99, R205, 0xc0, RZ, 0xfc, !PT ;  /* 0x000000c0cd637812 */ /* 0x000fe200078efcff */
[----:B--2---:R-:W-:Y:S01]  /*1b20*/  VIADD R3, R6, 0x40 ;  /* 0x0000004006037836 */ /* 0x004fe20000000000 */
[----:B------:R-:W-:Y:S01]  /*1b30*/  LOP3.LUT R251, R251, 0x38, R207, 0x78, !PT ;  /* 0x00000038fbfb7812 */ /* 0x000fe200078e78cf */
[----:B------:R-:W-:Y:S01]  /*1b40*/  IMAD.MOV.U32 R14, RZ, RZ, R10 ;  /* 0x000000ffff0e7224 */ /* 0x000fe200078e000a */
[----:B------:R2:W-:Y:S01]  /*1b50*/  STL [R1+0x30], R101 ;  /* 0x0000306501007387 */ /* 0x0005e20000100800 */
[----:B----4-:R-:W-:Y:S01]  /*1b60*/  IMAD R249, R247, UR4, RZ ;  /* 0x00000004f7f97c24 */ /* 0x010fe2000f8e02ff */
[----:B------:R-:W-:Y:S01]  /*1b70*/  ISETP.GE.AND P1, PT, R3, UR20, PT ;  /* 0x0000001403007c0c */ /* 0x000fe2000bf26270 */
[----:B------:R-:W-:Y:S01]  /*1b80*/  IMAD.X R17, RZ, RZ, UR14, P0 ;  /* 0x0000000eff117e24 */ /* 0x000fe200080e06ff */
[----:B------:R-:W-:Y:S01]  /*1b90*/  LOP3.LUT R3, R209, 0x70, RZ, 0xc0, !PT ;  /* 0x00000070d1037812 */ /* 0x000fe200078ec0ff */
[----:B------:R-:W4:Y:S01]  /*1ba0*/  LDCU.64 UR14, c[0x0][0x390] ;  /* 0x00007200ff0e77ac */ /* 0x000f220008000a00 */
[----:B------:R-:W-:Y:S01]  /*1bb0*/  IMAD R249, R8, UR5, R249 ;  /* 0x0000000508f97c24 */ /* 0x000fe2000f8e02f9 */
[----:B------:R2:W-:Y:S01]  /*1bc0*/  STL [R1+0x2c], R100 ;  /* 0x00002c6401007387 */ /* 0x0005e20000100800 */
[----:B------:R-:W-:Y:S01]  /*1bd0*/  LEA.HI R3, R4, R3, RZ, 0x1e ;  /* 0x0000000304037211 */ /* 0x000fe200078ff0ff */
[----:B------:R-:W-:Y:S01]  /*1be0*/  IMAD.WIDE.U32 R14, R8, UR4, R14 ;  /* 0x00000004080e7c25 */ /* 0x000fe2000f8e000e */
[----:B------:R-:W-:Y:S01]  /*1bf0*/  LOP3.LUT R251, R251, R5, RZ, 0xfc, !PT ;  /* 0x00000005fbfb7212 */ /* 0x000fe200078efcff */
[----:B------:R2:W-:Y:S01]  /*1c00*/  STL [R1+0x28], R99 ;  /* 0x0000286301007387 */ /* 0x0005e20000100800 */
[----:B------:R-:W-:Y:S01]  /*1c10*/  UMOV UR5, 0x400 ;  /* 0x0000040000057882 */ /* 0x000fe20000000000 */
[----:B------:R-:W-:Y:S01]  /*1c20*/  IMAD R3, R3, UR25, R180 ;  /* 0x0000001903037c24 */ /* 0x000fe2000f8e02b4 */
[----:B---3--:R-:W-:Y:S01]  /*1c30*/  LEA R250, P2, R14, UR16, 0x1 ;  /* 0x000000100efa7c11 */ /* 0x008fe2000f8408ff */
[----:B------:R-:W-:Y:S01]  /*1c40*/  IMAD.WIDE.U32 R16, R6, UR8, R16 ;  /* 0x0000000806107c25 */ /* 0x000fe2000f8e0010 */
[----:B-----5:R-:W-:-:S02]  /*1c50*/  ULEA UR5, UR18, UR5, 0x18 ;  /* 0x0000000512057291 */ /* 0x020fc4000f8ec0ff */
[----:B------:R-:W-:Y:S01]  /*1c60*/  IADD3 R5, P0, PT, R3, UR35, RZ ;  /* 0x0000002303057c10 */ /* 0x000fe2000ff1e0ff */
[----:B------:R-:W-:Y:S01]  /*1c70*/  IMAD.IADD R249, R15, 0x1, R249 ;  /* 0x000000010ff97824 */ /* 0x000fe200078e02f9 */
[----:B------:R-:W-:Y:S01]  /*1c80*/  USHF.L.U64.HI UR4, UR10, 0x6, UR11 ;  /* 0x000000060a047899 */ /* 0x000fe2000801020b */
[----:B------:R-:W-:Y:S01]  /*1c90*/  IMAD R247, R247, UR6, RZ ;  /* 0x00000006f7f77c24 */ /* 0x000fe2000f8e02ff */
[----:B------:R-:W-:Y:S01]  /*1ca0*/  LEA.HI.X.SX32 R3, R3, UR39, 0x1, P0 ;  /* 0x0000002703037c11 */ /* 0x000fe200080f0eff */
[----:B------:R-:W-:Y:S01]  /*1cb0*/  IMAD R17, R6, UR9, R17 ;  /* 0x0000000906117c24 */ /* 0x000fe2000f8e0211 */
[----:B------:R-:W-:Y:S01]  /*1cc0*/  LEA.HI.X R249, R14, UR17, R249, 0x1, P2 ;  /* 0x000000110ef97c11 */ /* 0x000fe200090f0cf9 */
[----:B------:R-:W-:Y:S01]  /*1cd0*/  IMAD R247, R8, UR7, R247 ;  /* 0x0000000708f77c24 */ /* 0x000fe2000f8e02f7 */
[----:B------:R-:W-:Y:S01]  /*1ce0*/  ISETP.GE.AND P2, PT, R6, UR20, PT ;  /* 0x0000001406007c0c */ /* 0x000fe2000bf46270 */
[----:B------:R-:W-:Y:S01]  /*1cf0*/  IMAD.WIDE.U32 R8, R8, UR6, R16 ;  /* 0x0000000608087c25 */ /* 0x000fe2000f8e0010 */
[----:B-1----:R-:W-:Y:S01]  /*1d00*/  LEA R10, P0, R5, UR12, 0x1 ;  /* 0x0000000c050a7c11 */ /* 0x002fe2000f8008ff */
[----:B------:R-:W-:Y:S01]  /*1d10*/  UIMAD.WIDE.U32 UR38, UR38, 0x80, URZ ;  /* 0x00000080262678a5 */ /* 0x000fe2000f8e00ff */
[----:B------:R-:W-:Y:S01]  /*1d20*/  LEA R251, R251, UR5, 0x1 ;  /* 0x00000005fbfb7c11 */ /* 0x000fe2000f8e08ff */
[----:B------:R-:W-:Y:S01]  /*1d30*/  IMAD.IADD R247, R9, 0x1, R247 ;  /* 0x0000000109f77824 */ /* 0x000fe200078e02f7 */
[----:B------:R-:W-:Y:S01]  /*1d40*/  LEA.HI.X R11, R5, UR13, R3, 0x1, P0 ;  /* 0x0000000d050b7c11 */ /* 0x000fe200080f0c03 */
[----:B------:R-:W-:Y:S01]  /*1d50*/  VIADD R5, R6, 0x20 ;  /* 0x0000002006057836 */ /* 0x000fe20000000000 */
[----:B----4-:R-:W-:Y:S01]  /*1d60*/  LEA R248, P0, R8, UR14, 0x1 ;  /* 0x0000000e08f87c11 */ /* 0x010fe2000f8008ff */
[----:B------:R-:W-:Y:S01]  /*1d70*/  IMAD.U32 R14, RZ, RZ, UR19 ;  /* 0x00000013ff0e7e24 */ /* 0x000fe2000f8e00ff */
[----:B------:R-:W-:-:S02]  /*1d80*/  USHF.L.U32 UR14, UR10, 0x6, URZ ;  /* 0x000000060a0e7899 */ /* 0x000fc400080006ff */
[----:B------:R-:W-:Y:S01]  /*1d90*/  LEA.HI.X R247, R8, UR15, R247, 0x1, P0 ;  /* 0x0000000f08f77c11 */ /* 0x000fe200080f0cf7 */
[----:B------:R-:W-:Y:S01]  /*1da0*/  UIADD3 UR15, UPT, UPT, -UR22, UR32, URZ ;  /* 0x00000020160f7290 */ /* 0x000fe2000fffe1ff */
[----:B------:R-:W-:Y:S01]  /*1db0*/  ISETP.GE.AND P0, PT, R5, UR20, PT ;  /* 0x0000001405007c0c */ /* 0x000fe2000bf06270 */
[----:B------:R-:W-:Y:S01]  /*1dc0*/  IMAD R15, R14, UR28, R13 ;  /* 0x0000001c0e0f7c24 */ /* 0x000fe2000f8e020d */
[----:B------:R-:W-:Y:S01]  /*1dd0*/  LOP3.LUT R8, R6, UR38, RZ, 0xfc, !PT ;  /* 0x0000002606087c12 */ /* 0x000fe2000f8efcff */
[----:B--2---:R-:W-:Y:S10]  /*1de0*/  @P2 BRA `(.L_x_1093) ;  /* 0x00000000008c2947 */ /* 0x004ff40003800000 */
        /* <DEDUP_REMOVED lines=35> */
.L_x_1093:
[----:B------:R-:W-:Y:S05]  /*2020*/  BSYNC.RECONVERGENT B0 ;  /* 0x0000000000007941 */ /* 0x000fea0003800200 */
.L_x_1092:
        /* <DEDUP_REMOVED lines=42> */
.L_x_1095:
[----:B------:R-:W-:Y:S05]  /*22d0*/  BSYNC.RECONVERGENT B0 ;  /* 0x0000000000007941 */ /* 0x000fea0003800200 */
.L_x_1094:
        /* <DEDUP_REMOVED lines=41> */
.L_x_1097:
[----:B------:R-:W-:Y:S05]  /*2570*/  BSYNC.RECONVERGENT B0 ;  /* 0x0000000000007941 */ /* 0x000fea0003800200 */
.L_x_1096:
[----:B------:R-:W-:Y:S01]  /*2580*/  UIMAD.WIDE.U32 UR40, UR14, UR23, URZ ;  /* 0x000000170e2872a5 */ /* 0x000fe2000f8e00ff */
[----:B------:R-:W-:Y:S01]  /*2590*/  BSSY.RECONVERGENT B0, `(.L_x_1098) ;  /* 0x0000028000007945 */ /* 0x000fe20003800200 */
[----:B------:R-:W-:-:S03]  /*25a0*/  ISETP.GE.AND P5, PT, R5, UR15, PT ;  /* 0x0000000f05007c0c */ /* 0x000fc6000bfa6270 */
[----:B------:R-:W-:Y:S10]  /*25b0*/  @P0 BRA `(.L_x_1099) ;  /* 0x0000000000940947 */ /* 0x000ff40003800000 */
[----:B------:R-:W4:Y:S01]  /*25c0*/  LDCU.64 UR12, c[0x0][0x3b0] ;  /* 0x00007600ff0c77ac */ /* 0x000f220008000a00 */
[----:B------:R-:W-:Y:S01]  /*25d0*/  IADD3 R8, P0, PT, R8, 0x60, RZ ;  /* 0x0000006008087810 */ /* 0x000fe20007f1e0ff */
[----:B---3--:R-:W-:Y:S01]  /*25e0*/  IMAD.MOV.U32 R6, RZ, RZ, R12 ;  /* 0x000000ffff067224 */ /* 0x008fe200078e000c */
[----:B------:R-:W3:Y:S01]  /*25f0*/  LDCU UR18, c[0x0][0x440] ;  /* 0x00008800ff1277ac */ /* 0x000ee20008000800 */
[----:B------:R-:W-:Y:S02]  /*2600*/  IMAD.MOV.U32 R7, RZ, RZ, R15 ;  /* 0x000000ffff077224 */ /* 0x000fe400078e000f */
[----:B------:R-:W-:Y:S01]  /*2610*/  IMAD.X R3, RZ, RZ, UR39, P0 ;  /* 0x00000027ff037e24 */ /* 0x000fe200080e06ff */
[----:B------:R-:W5:Y:S03]  /*2620*/  LDCU.64 UR6, c[0x0][0x380] ;  /* 0x00007000ff0677ac */ /* 0x000f660008000a00 */
[----:B----4-:R-:W-:-:S02]  /*2630*/  IMAD R3, R3, UR12, RZ ;  /* 0x0000000c03037c24 */ /* 0x010fc4000f8e02ff */
[----:B------:R-:W-:Y:S01]  /*2640*/  IMAD.WIDE.U32 R6, R8, UR12, R6 ;  /* 0x0000000c08067c25 */ /* 0x000fe2000f8e0006 */
[----:B---3--:R-:W-:-:S03]  /*2650*/  ISETP.GE.AND P3, PT, R205, UR18, PT ;  /* 0x00000012cd007c0c */ /* 0x008fc6000bf66270 */
        /* <DEDUP_REMOVED lines=27> */
.L_x_1099:
[----:B------:R-:W-:Y:S05]  /*2810*/  BSYNC.RECONVERGENT B0 ;  /* 0x0000000000007941 */ /* 0x000fea0003800200 */
.L_x_1098:
[----:B------:R-:W-:Y:S01]  /*2820*/  UIMAD UR7, UR4, UR23, URZ ;  /* 0x00000017040772a4 */ /* 0x000fe2000f8e02ff */
[----:B------:R-:W-:Y:S03]  /*2830*/  BSSY.RECONVERGENT B0, `(.L_x_1100) ;  /* 0x0000021000007945 */ /* 0x000fe60003800200 */
[----:B------:R-:W-:Y:S01]  /*2840*/  UIADD3 UR7, UPT, UPT, UR41, UR7, URZ ;  /* 0x0000000729077290 */ /* 0x000fe2000fffe0ff */
[----:B------:R-:W-:Y:S11]  /*2850*/  @P6 BRA `(.L_x_1101) ;  /* 0x0000000000786947 */ /* 0x000ff60003800000 */
[----:B------:R-:W5:Y:S01]  /*2860*/  LDCU UR6, c[0x0][0x440] ;  /* 0x00008800ff0677ac */ /* 0x000f620008000800 */
[----:B---3--:R-:W-:Y:S02]  /*2870*/  IMAD.U32 R6, RZ, RZ, UR40 ;  /* 0x00000028ff067e24 */ /* 0x008fe4000f8e00ff */
        /* <DEDUP_REMOVED lines=28> */
.L_x_1101:
[----:B------:R-:W-:Y:S05]  /*2a40*/  BSYNC.RECONVERGENT B0 ;  /* 0x0000000000007941 */ /* 0x000fea0003800200 */
.L_x_1100:
[----:B------:R-:W-:Y:S04]  /*2a50*/  BSSY.RECONVERGENT B0, `(.L_x_1102) ;  /* 0x0000021000007945 */ /* 0x000fe80003800200 */
[----:B------:R-:W-:Y:S05]  /*2a60*/  @P5 BRA `(.L_x_1103) ;  /* 0x00000000007c5947 */ /* 0x000fea0003800000 */
[----:B------:R-:W5:Y:S01]  /*2a70*/  LDCU UR6, c[0x0][0x440] ;  /* 0x00008800ff0677ac */ /* 0x000f620008000800 */
[----:B------:R-:W-:-:S04]  /*2a80*/  UIADD3 UR13, UP0, UPT, UR17, UR40, URZ ;  /* 0x00000028110d7290 */ /* 0x000fc8000ff1e0ff */
[----:B------:R-:W-:Y:S02]  /*2a90*/  UIADD3.X UR12, UPT, UPT, UR16, UR7, URZ, UP0, !UPT ;  /* 0x00000007100c7290 */ /* 0x000fe400087fe4ff */
[----:B---3--:R-:W-:-:S04]  /*2aa0*/  IMAD.U32 R6, RZ, RZ, UR13 ;  /* 0x0000000dff067e24 */ /* 0x008fc8000f8e00ff */
[----:B------:R-:W-:Y:S01]  /*2ab0*/  IMAD.U32 R3, RZ, RZ, UR12 ;  /* 0x0000000cff037e24 */ /* 0x000fe2000f8e00ff */
[----:B----4-:R-:W-:Y:S02]  /*2ac0*/  LEA R8, P4, R6, R250, 0x1 ;  /* 0x000000fa06087211 */ /* 0x010fe400078808ff */
        /* <DEDUP_REMOVED lines=25> */
.L_x_1103:
[----:B------:R-:W-:Y:S05]  /*2c60*/  BSYNC.RECONVERGENT B0 ;  /* 0x0000000000007941 */ /* 0x000fea0003800200 */
.L_x_1102:
[----:B------:R-:W5:Y:S01]  /*2c70*/  LDCU.64 UR12, c[0x0][0x538] ;  /* 0x0000a700ff0c77ac */ /* 0x000f620008000a00 */
[----:B------:R-:W0:Y:S01]  /*2c80*/  LDGDEPBAR ;  /* 0x00000000000079af */ /* 0x000e220000000000 */
[----:B-----5:R-:W-:-:S04]  /*2c90*/  UISETP.NE.U32.AND UP1, UPT, UR12, URZ, UPT ;  /* 0x000000ff0c00728c */ /* 0x020fc8000bf25070 */
[----:B------:R-:W-:Y:S01]  /*2ca0*/  UISETP.NE.AND.EX UP1, UPT, UR13, URZ, UPT, UP1 ;  /* 0x000000ff0d00728c */ /* 0x000fe2000bf25310 */
[----:B------:R-:W5:Y:S01]  /*2cb0*/  S2R R3, SR_CTAID.X ;  /* 0x0000000000037919 */ /* 0x000f620000002500 */
[----:B------:R-:W-:Y:S01]  /*2cc0*/  IMAD.U32 R25, RZ, RZ, UR29 ;  /* 0x0000001dff197e24 */ /* 0x000fe2000f8e00ff */
[----:B---34-:R-:W-:Y:S01]  /*2cd0*/  LOP3.LUT R8, R209, 0x1f0, RZ, 0xc0, !PT ;  /* 0x000001f0d1087812 */ /* 0x018fe200078ec0ff */
[----:B------:R-:W-:Y:S01]  /*2ce0*/  IMAD.SHL.U32 R206, R207, 0x20, RZ ;  /* 0x00000020cfce7824 */ /* 0x000fe200078e00ff */
[----:B------:R-:W-:-:S04]  /*2cf0*/  DEPBAR.LE SB0, 0x0 ;  /* 0x000080000000791a */ /* 0x000fc80000000000 */
[----:B------:R-:W-:Y:S02]  /*2d00*/  PLOP3.LUT P0, PT, PT, PT, UP1, 0x80, 0x8 ;  /* 0x000000000008781c */ /* 0x000fe40003f0f018 */
[----:B------:R-:W3:Y:S01]  /*2d10*/  @UP1 LDCU.64 UR6, c[0x0][0x540] ;  /* 0x0000a800ff0617ac */ /* 0x000ee20008000a00 */
[----:B------:R-:W-:Y:S01]  /*2d20*/  @UP1 UMOV UR18, UR28 ;  /* 0x0000001c00121c82 */ /* 0x000fe20008000000 */
[----:B------:R-:W-:Y:S02]  /*2d30*/  @UP1 UMOV UR19, URZ ;  /* 0x000000ff00131c82 */ /* 0x000fe40008000000 */
[----:B---3--:R-:W-:Y:S01]  /*2d40*/  @UP1 UIMAD.WIDE.U32 UR18, UR27, UR6, UR18 ;  /* 0x000000061b1212a5 */ /* 0x008fe2000f8e0012 */
[----:B------:R-:W3:Y:S03]  /*2d50*/  @UP1 LDCU UR6, c[0x0][0x458] ;  /* 0x00008b00ff0617ac */ /* 0x000ee60008000800 */
[----:B------:R-:W-:-:S02]  /*2d60*/  @UP1 UIMAD UR7, UR27, UR7, UR19 ;  /* 0x000000071b0712a4 */ /* 0x000fc4000f8e0213 */
[----:B------:R-:W-:-:S04]  /*2d70*/  @UP1 ULEA UR12, UP0, UR18, UR12, 0x2 ;  /* 0x0000000c120c1291 */ /* 0x000fc8000f8010ff */
[----:B------:R-:W-:Y:S02]  /*2d80*/  @UP1 ULEA.HI.X UR13, UR18, UR13, UR7, 0x2, UP0 ;  /* 0x0000000d120d1291 */ /* 0x000fe400080f1407 */
[----:B------:R-:W-:-:S04]  /*2d90*/  IMAD.U32 R6, RZ, RZ, UR12 ;  /* 0x0000000cff067e24 */ /* 0x000fc8000f8e00ff */
[----:B------:R-:W-:-:S05]  /*2da0*/  IMAD.U32 R7, RZ, RZ, UR13 ;  /* 0x0000000dff077e24 */ /* 0x000fca000f8e00ff */
[----:B------:R3:W4:Y:S01]  /*2db0*/  @P0 LDG.E R9, desc[UR30][R6.64] ;  /* 0x0000001e06090981 */ /* 0x000722000c1e1900 */
[----:B------:R-:W-:Y:S01]  /*2dc0*/  USHF.L.U32 UR12, UR34, 0x5, URZ ;  /* 0x00000005220c7899 */ /* 0x000fe200080006ff */
[----:B------:R-:W-:Y:S01]  /*2dd0*/  IADD3 R25, PT, PT, R8, 0x1, R25 ;  /* 0x0000000108197810 */ /* 0x000fe20007ffe019 */
[----:B------:R-:W-:Y:S01]  /*2de0*/  USHF.L.U32 UR18, UR8, 0x6, URZ ;  /* 0x0000000608127899 */ /* 0x000fe200080006ff */
[--C-:B------:R-:W-:Y:S01]  /*2df0*/  SHF.R.U32.HI R8, RZ, 0x5, R207.reuse ;  /* 0x00000005ff087819 */ /* 0x100fe200000116cf */
[----:B------:R-:W-:Y:S01]  /*2e00*/  USHF.L.U64.HI UR7, UR8, 0x6, UR9 ;  /* 0x0000000608077899 */ /* 0x000fe20008010209 */
[----:B------:R-:W-:Y:S01]  /*2e10*/  LOP3.LUT R206, R206, 0x7c00, RZ, 0xc0, !PT ;  /* 0x00007c00cece7812 */ /* 0x000fe200078ec0ff */
[----:B------:R-:W-:Y:S01]  /*2e20*/  UIMAD.WIDE.U32 UR18, UR18, UR23, URZ ;  /* 0x00000017121272a5 */ /* 0x000fe2000f8e00ff */
[----:B------:R-:W-:Y:S01]  /*2e30*/  BAR.SYNC.DEFER_BLOCKING 0x0 ;  /* 0x0000000000007b1d */ /* 0x000fe20000010000 */
[----:B------:R-:W-:Y:S01]  /*2e40*/  IADD3 R2, P2, P1, R2, UR12, R4 ;  /* 0x0000000c02027c10 */ /* 0x000fe2000f95e004 */
[----:B------:R-:W-:Y:S01]  /*2e50*/  USHF.R.S32.HI UR12, URZ, 0x1f, UR12 ;  /* 0x0000001fff0c7899 */ /* 0x000fe2000801140c */
[----:B-----5:R-:W-:Y:S01]  /*2e60*/  IMAD R3, R3, 0x8, R8 ;  /* 0x0000000803037824 */ /* 0x020fe200078e0208 */
[----:B------:R-:W-:Y:S01]  /*2e70*/  UIMAD UR7, UR7, UR23, URZ ;  /* 0x00000017070772a4 */ /* 0x000fe2000f8e02ff */
[----:B------:R-:W-:Y:S01]  /*2e80*/  IMAD.U32 R4, RZ, RZ, UR32 ;  /* 0x00000020ff047e24 */ /* 0x000fe2000f8e00ff */
[----:B------:R-:W-:Y:S01]  /*2e90*/  LOP3.LUT R33, R209, 0x8, RZ, 0xc0, !PT ;  /* 0x00000008d1217812 */ /* 0x000fe200078ec0ff */
[----:B------:R-:W-:Y:S01]  /*2ea0*/  BSSY.RECONVERGENT B0, `(.L_x_1104) ;  /* 0x0000034000007945 */ /* 0x000fe20003800200 */
[----:B------:R-:W-:Y:S01]  /*2eb0*/  UIADD3 UR7, UPT, UPT, UR19, UR7, URZ ;  /* 0x0000000713077290 */ /* 0x000fe2000fffe0ff */
[----:B------:R-:W-:Y:S01]  /*2ec0*/  IADD3.X R0, PT, PT, R0, UR12, RZ, P2, P1 ;  /* 0x0000000c00007c10 */ /* 0x000fe200097e24ff */
[----:B---3--:R-:W4:Y:S01]  /*2ed0*/  @P0 MUFU.RCP R6, UR6 ;  /* 0x0000000600060d08 */ /* 0x008f220008001000 */
[----:B------:R-:W-:Y:S01]  /*2ee0*/  SHF.R.U32.HI R7, RZ, 0x2, R207 ;  /* 0x00000002ff077819 */ /* 0x000fe200000116cf */
[----:B------:R-:W-:-:S03]  /*2ef0*/  UMOV UR6, URZ ;  /* 0x000000ff00067c82 */ /* 0x000fc60008000000 */
[----:B------:R-:W-:-:S04]  /*2f00*/  LOP3.LUT R7, R7, 0x7, RZ, 0xc0, !PT ;  /* 0x0000000707077812 */ /* 0x000fc800078ec0ff */
[----:B------:R-:W-:-:S04]  /*2f10*/  IADD3 R25, PT, PT, R25, -UR33, R7 ;  /* 0x8000002119197c10 */ /* 0x000fc8000fffe007 */
[----:B------:R-:W-:Y:S01]  /*2f20*/  IADD3 R25, PT, PT, R25, UR26, R4 ;  /* 0x0000001a19197c10 */ /* 0x000fe2000fffe004 */
[----:B----4-:R-:W-:Y:S01]  /*2f30*/  @P0 FMUL.FTZ R6, R9, R6 ;  /* 0x0000000609060220 */ /* 0x010fe20000410000 */
[----:B------:R-:W-:-:S04]  /*2f40*/  IMAD.SHL.U32 R9, R207, 0x40, RZ ;  /* 0x00000040cf097824 */ /* 0x000fc800078e00ff */
[----:B------:R-:W-:Y:S02]  /*2f50*/  @P0 R2UR UR13, R6 ;  /* 0x00000000060d02ca */ /* 0x000fe400000e0000 */
[--C-:B------:R-:W-:Y:S02]  /*2f60*/  LOP3.LUT R8, R205, 0x1c0, R9.reuse, 0xf8, !PT ;  /* 0x000001c0cd087812 */ /* 0x100fe400078ef809 */
[----:B------:R-:W-:Y:S02]  /*2f70*/  LOP3.LUT R32, R206, 0x200, R9, 0xf8, !PT ;  /* 0x00000200ce207812 */ /* 0x000fe400078ef809 */
[----:B------:R-:W-:-:S07]  /*2f80*/  LOP3.LUT R33, R8, R33, RZ, 0x3c, !PT ;  /* 0x0000002108217212 */ /* 0x000fce00078e3cff */
[----:B------:R-:W-:Y:S01]  /*2f90*/  @UP1 UMOV UR6, UR13 ;  /* 0x0000000d00061c82 */ /* 0x000fe20008000000 */
[----:B------:R-:W-:Y:S05]  /*2fa0*/  @P6 BRA `(.L_x_1105) ;  /* 0x00000000007c6947 */ /* 0x000fea0003800000 */
[----:B------:R-:W3:Y:S01]  /*2fb0*/  LDCU UR12, c[0x0][0x440] ;  /* 0x00008800ff0c77ac */ /* 0x000ee20008000800 */
[----:B------:R-:W-:Y:S02]  /*2fc0*/  IMAD.U32 R6, RZ, RZ, UR18 ;  /* 0x00000012ff067e24 */ /* 0x000fe4000f8e00ff */
[----:B------:R-:W-:Y:S02]  /*2fd0*/  IMAD.U32 R4, RZ, RZ, UR7 ;  /* 0x00000007ff047e24 */ /* 0x000fe4000f8e00ff */
[----:B------:R-:W-:Y:S01]  /*2fe0*/  IMAD.U32 R7, RZ, RZ, UR19 ;  /* 0x00000013ff077e24 */ /* 0x000fe2000f8e00ff */
[----:B------:R-:W-:-:S04]  /*2ff0*/  LEA R12, P4, R6, R248, 0x1 ;  /* 0x000000f8060c7211 */ /* 0x000fc800078808ff */
[----:B------:R-:W-:Y:S02]  /*3000*/  LEA.HI.X R13, R6, R247, R4, 0x1, P4 ;  /* 0x000000f7060d7211 */ /* 0x000fe400020f0c04 */
[----:B---3--:R-:W-:Y:S02]  /*3010*/  ISETP.GE.AND P3, PT, R205, UR12, PT ;  /* 0x0000000ccd007c0c */ /* 0x008fe4000bf66270 */
        /* <DEDUP_REMOVED lines=24> */
.L_x_1105:
[----:B------:R4:W-:Y:S04]  /*31a0*/  STS.128 [R251+0x18000], RZ ;  /* 0x018000fffb007388 */ /* 0x0009e80000000c00 */
[----:B------:R4:W-:Y:S04]  /*31b0*/  STS.128 [R251+0x1a000], RZ ;  /* 0x01a000fffb007388 */ /* 0x0009e80000000c00 */
[----:B------:R4:W-:Y:S04]  /*31c0*/  STS.128 [R251+0x1c000], RZ ;  /* 0x01c000fffb007388 */ /* 0x0009e80000000c00 */
[----:B------:R4:W-:Y:S02]  /*31d0*/  STS.128 [R251+0x1e000], RZ ;  /* 0x01e000fffb007388 */ /* 0x0009e40000000c00 */
.L_x_1106:
[----:B------:R-:W-:Y:S05]  /*31e0*/  BSYNC.RECONVERGENT B0 ;  /* 0x0000000000007941 */ /* 0x000fea0003800200 */
.L_x_1104:
        /* <DEDUP_REMOVED lines=44> */
.L_x_1108:
[----:B------:R-:W-:Y:S05]  /*34b0*/  BSYNC.RECONVERGENT B0 ;  /* 0x0000000000007941 */ /* 0x000fea0003800200 */
.L_x_1107:
        /* <DEDUP_REMOVED lines=8> */
[----:B------:R-:W4:Y:S01]  /*3540*/  LDSM.16.M88.4 R48, [R97+UR5+0x10800] ;  /* 0x010800056130783b */ /* 0x000f220008000200 */
[----:B------:R-:W-:Y:S01]  /*3550*/  ISETP.NE.AND P0, PT, R16, RZ, PT ;  /* 0x000000ff1000720c */ /* 0x000fe20003f05270 */
[----:B------:R-:W-:Y:S01]  /*3560*/  IMAD.U32 R182, RZ, RZ, UR32 ;  /* 0x00000020ffb67e24 */ /* 0x000fe2000f8e00ff */
[C---:B------:R-:W-:Y:S01]  /*3570*/  VIMNMX R183, PT, PT, R25.reuse, UR32, PT ;  /* 0x0000002019b77c48 */ /* 0x040fe2000bfe0100 */
[--C-:B------:R-:W-:Y:S01]  /*3580*/  IMAD.IADD R96, R98, 0x1, R24.reuse ;  /* 0x0000000162607824 */ /* 0x100fe200078e0218 */
[----:B------:R-:W4:Y:S01]  /*3590*/  LDSM.16.M88.4 R40, [R97+UR5+0x11000] ;  /* 0x011000056128783b */ /* 0x000f220008000200 */
[----:B------:R-:W-:Y:S01]  /*35a0*/  IMAD.IADD R35, R212, 0x1, R24 ;  /* 0x00000001d4237824 */ /* 0x000fe200078e0218 */
[----:B------:R-:W-:Y:S01]  /*35b0*/  SEL R188, R188, 0xffffffc0, !P0 ;  /* 0xffffffc0bcbc7807 */ /* 0x000fe20004000000 */
[----:B------:R-:W-:Y:S01]  /*35c0*/  UISETP.NE.AND UP1, UPT, UR24, 0x1, UPT ;  /* 0x000000011800788c */ /* 0x000fe2000bf25270 */
[----:B------:R-:W4:Y:S01]  /*35d0*/  LDSM.16.M88.4 R72, [R97+UR5+0x11800] ;  /* 0x011800056148783b */ /* 0x000f220008000200 */
[----:B------:R-:W-:Y:S01]  /*35e0*/  VIADDMNMX R182, R25, 0x8, R182, PT ;  /* 0x0000000819b67846 */ /* 0x000fe200038001b6 */
[----:B------:R-:W2:Y:S01]  /*35f0*/  LDCU.U8 UR7, c[0x0][0x4f8] ;  /* 0x00009f00ff0777ac */ /* 0x000ea20008000000 */
[--C-:B------:R-:W-:Y:S01]  /*3600*/  IMAD.IADD R34, R98, 0x1, R188.reuse ;  /* 0x0000000162227824 */ /* 0x100fe200078e02bc */
[----:B-1----:R-:W-:Y:S01]  /*3610*/  LDSM.16.M88.4 R4, [R96] ;  /* 0x000000006004783b */ /* 0x002fe20000000200 */
[----:B------:R-:W-:-:S02]  /*3620*/  IMAD.IADD R213, R212, 0x1, R188 ;  /* 0x00000001d4d57824 */ /* 0x000fc400078e02bc */
[C---:B------:R-:W-:Y:S01]  /*3630*/  IMAD.IADD R27, R24.reuse, 0x1, R34 ;  /* 0x00000001181b7824 */ /* 0x040fe200078e0222 */
[----:B---3--:R-:W1:Y:S01]  /*3640*/  LDSM.16.M88.4 R12, [R35+0x10000] ;  /* 0x01000000230c783b */ /* 0x008e620000000200 */
[----:B------:R-:W-:-:S03]  /*3650*/  IMAD.IADD R26, R24, 0x1, R213 ;  /* 0x00000001181a7824 */ /* 0x000fc600078e02d5 */
[----:B------:R-:W3:Y:S04]  /*3660*/  LDSM.16.M88.4 R68, [R35+0x10800] ;  /* 0x010800002344783b */ /* 0x000ee80000000200 */
[----:B------:R-:W3:Y:S04]  /*3670*/  LDSM.16.M88.4 R64, [R35+0x11000] ;  /* 0x011000002340783b */ /* 0x000ee80000000200 */
[----:B--2---:R-:W2:Y:S04]  /*3680*/  LDSM.16.M88.4 R16, [R35+0x11800] ;  /* 0x011800002310783b */ /* 0x004ea80000000200 */
[----:B------:R-:W-:Y:S01]  /*3690*/  LDSM.16.M88.4 R20, [R34] ;  /* 0x000000002214783b */ /* 0x000fe20000000200 */
[C---:B-----5:R-:W-:Y:S03]  /*36a0*/  HMMA.16816.F32.BF16 R60, R36.reuse, R56, RZ ;  /* 0x00000038243c723c */ /* 0x060fe600000418ff */
[----:B------:R-:W5:Y:S04]  /*36b0*/  LDSM.16.M88.4 R28, [R213+0x10000] ;  /* 0x01000000d51c783b */ /* 0x000f680000000200 */
[----:B------:R-:W-:Y:S01]  /*36c0*/  LDSM.16.M88.4 R80, [R213+0x11000] ;  /* 0x01100000d550783b */ /* 0x000fe20000000200 */
[C---:B------:R-:W-:Y:S03]  /*36d0*/  HMMA.16816.F32.BF16 R56, R36.reuse, R58, RZ ;  /* 0x0000003a2438723c */ /* 0x040fe600000418ff */
[----:B------:R-:W-:Y:S04]  /*36e0*/  LDSM.16.M88.4 R76, [R213+0x11800] ;  /* 0x01180000d54c783b */ /* 0x000fe80000000200 */
[----:B------:R-:W-:Y:S01]  /*36f0*/  LDSM.16.M88.4 R88, [R35+0x13000] ;  /* 0x013000002358783b */ /* 0x000fe20000000200 */
[C---:B----4-:R-:W-:Y:S03]  /*3700*/  HMMA.16816.F32.BF16 R52, R36.reuse, R48, RZ ;  /* 0x000000302434723c */ /* 0x050fe600000418ff */
[----:B------:R-:W-:Y:S04]  /*3710*/  LDSM.16.M88.4 R92, [R35+0x15000] ;  /* 0x01500000235c783b */ /* 0x000fe80000000200 */
[----:B------:R-:W0:Y:S01]  /*3720*/  LDGDEPBAR ;  /* 0x00000000000079af */ /* 0x000e220000000000 */
[C---:B------:R-:W-:Y:S08]  /*3730*/  HMMA.16816.F32.BF16 R44, R36.reuse, R40, RZ ;  /* 0x00000028242c723c */ /* 0x040ff000000418ff */
        /* <DEDUP_REMOVED lines=8> */
[C---:B---3--:R-:W-:Y:S08]  /*37c0*/  HMMA.16816.F32.BF16 R52, R4.reuse, R68, R52 ;  /* 0x000000440434723c */ /* 0x048ff00000041834 */
[C---:B------:R-:W-:Y:S01]  /*37d0*/  HMMA.16816.F32.BF16 R48, R4.reuse, R70, R48 ;  /* 0x000000460430723c */ /* 0x040fe20000041830 */
[----:B------:R-:W-:Y:S07]  /*37e0*/  LDSM.16.M88.4 R68, [R26+0x11000] ;  /* 0x011000001a44783b */ /* 0x000fee0000000200 */
[C---:B------:R-:W-:Y:S08]  /*37f0*/  HMMA.16816.F32.BF16 R44, R4.reuse, R64, R44 ;  /* 0x00000040042c723c */ /* 0x040ff0000004182c */
[C---:B------:R-:W-:Y:S01]  /*3800*/  HMMA.16816.F32.BF16 R40, R4.reuse, R66, R40 ;  /* 0x000000420428723c */ /* 0x040fe20000041828 */
[----:B------:R-:W-:Y:S07]  /*3810*/  LDSM.16.M88.4 R64, [R26+0x11800] ;  /* 0x011800001a40783b */ /* 0x000fee0000000200 */
[C---:B--2---:R-:W-:Y:S08]  /*3820*/  HMMA.16816.F32.BF16 R84, R4.reuse, R16, R84 ;  /* 0x000000100454723c */ /* 0x044ff00000041854 */
        /* <DEDUP_REMOVED lines=118> */
[----:B------:R-:W3:Y:S04]  /*3f90*/  LDSM.16.M88.4 R68, [R97+UR5+0x16800] ;  /* 0x016800056144783b */ /* 0x000ee80008000200 */
[----:B------:R-:W-:Y:S03]  /*3fa0*/  LDSM.16.M88.4 R76, [R213+0x16000] ;  /* 0x01600000d54c783b */ /* 0x000fe60000000200 */
[C---:B--2---:R-:W-:Y:S08]  /*3fb0*/  HMMA.16816.F32.BF16 R60, R4.reuse, R64, R60 ;  /* 0x00000040043c723c */ /* 0x044ff0000004183c */
[C---:B------:R-:W-:Y:S01]  /*3fc0*/  HMMA.16816.F32.BF16 R56, R4.reuse, R66, R56 ;  /* 0x000000420438723c */ /* 0x040fe20000041838 */
[----:B------:R-:W2:Y:S07]  /*3fd0*/  LDSM.16.M88.4 R64, [R97+UR5+0x17000] ;  /* 0x017000056140783b */ /* 0x000eae0008000200 */
[C---:B------:R-:W-:Y:S08]  /*3fe0*/  HMMA.16816.F32.BF16 R52, R4.reuse, R28, R52 ;  /* 0x0000001c0434723c */ /* 0x040ff00000041834 */
[C---:B------:R-:W-:Y:S01]  /*3ff0*/  HMMA.16816.F32.BF16 R48, R4.reuse, R30, R48 ;  /* 0x0000001e0430723c */ /* 0x040fe20000041830 */
[----:B------:R-:W5:Y:S07]  /*4000*/  LDSM.16.M88.4 R28, [R97+UR5+0x17800] ;  /* 0x01780005611c783b */ /* 0x000f6e0008000200 */
[C---:B----4-:R-:W-:Y:S08]  /*4010*/  HMMA.16816.F32.BF16 R44, R4.reuse, R16, R44 ;  /* 0x00000010042c723c */ /* 0x050ff0000004182c */
[C---:B------:R-:W-:Y:S01]  /*4020*/  HMMA.16816.F32.BF16 R40, R4.reuse, R18, R40 ;  /* 0x000000120428723c */ /* 0x040fe20000041828 */
[----:B------:R-:W-:Y:S07]  /*4030*/  LDSM.16.M88.4 R16, [R35+0x16000] ;  /* 0x016000002310783b */ /* 0x000fee0000000200 */
[C---:B-1----:R-:W-:Y:S08]  /*4040*/  HMMA.16816.F32.BF16 R84, R4.reuse, R12, R84 ;  /* 0x0000000c0454723c */ /* 0x042ff00000041854 */
[----:B------:R-:W-:Y:S01]  /*4050*/  HMMA.16816.F32.BF16 R36, R4, R14, R36 ;  /* 0x0000000e0424723c */ /* 0x000fe20000041824 */
[----:B------:R-:W1:Y:S04]  /*4060*/  LDSM.16.M88.4 R12, [R35+0x16800] ;  /* 0x01680000230c783b */ /* 0x000e680000000200 */
[----:B------:R-:W4:Y:S03]  /*4070*/  LDSM.16.M88.4 R4, [R35+0x17000] ;  /* 0x017000002304783b */ /* 0x000f260000000200 */
[C---:B---3--:R-:W-:Y:S08]  /*4080*/  HMMA.16816.F32.BF16 R52, R20.reuse, R68, R52 ;  /* 0x000000441434723c */ /* 0x048ff00000041834 */
[C---:B------:R-:W-:Y:S01]  /*4090*/  HMMA.16816.F32.BF16 R48, R20.reuse, R70, R48 ;  /* 0x000000461430723c */ /* 0x040fe20000041830 */
[----:B------:R-:W-:Y:S07]  /*40a0*/  LDSM.16.M88.4 R68, [R213+0x17000] ;  /* 0x01700000d544783b */ /* 0x000fee0000000200 */
[C---:B--2---:R-:W-:Y:S08]  /*40b0*/  HMMA.16816.F32.BF16 R44, R20.reuse, R64, R44 ;  /* 0x00000040142c723c */ /* 0x044ff0000004182c */
[C---:B------:R-:W-:Y:S01]  /*40c0*/  HMMA.16816.F32.BF16 R40, R20.reuse, R66, R40 ;  /* 0x000000421428723c */ /* 0x040fe20000041828 */
[----:B------:R-:W2:Y:S07]  /*40d0*/  LDSM.16.M88.4 R64, [R213+0x17800] ;  /* 0x01780000d540783b */ /* 0x000eae0000000200 */
[C---:B------:R-:W-:Y:S08]  /*40e0*/  HMMA.16816.F32.BF16 R60, R20.reuse, R72, R60 ;  /* 0x00000048143c723c */ /* 0x040ff0000004183c */
[C---:B------:R-:W-:Y:S01]  /*40f0*/  HMMA.16816.F32.BF16 R56, R20.reuse, R74, R56 ;  /* 0x0000004a1438723c */ /* 0x040fe20000041838 */
[----:B------:R-:W3:Y:S07]  /*4100*/  LDSM.16.M88.4 R72, [R213+0x16800] ;  /* 0x01680000d548783b */ /* 0x000eee0000000200 */
[C---:B-----5:R-:W-:Y:S08]  /*4110*/  HMMA.16816.F32.BF16 R36, R20.reuse, R30, R36 ;  /* 0x0000001e1424723c */ /* 0x060ff00000041824 */
[----:B------:R-:W-:Y:S01]  /*4120*/  HMMA.16816.F32.BF16 R84, R20, R28, R84 ;  /* 0x0000001c1454723c */ /* 0x000fe20000041854 */
[----:B------:R-:W-:Y:S04]  /*4130*/  LDSM.16.M88.4 R28, [R26+0x16000] ;  /* 0x016000001a1c783b */ /* 0x000fe80000000200 */
[----:B------:R-:W-:Y:S03]  /*4140*/  LDSM.16.M88.4 R20, [R26+0x16800] ;  /* 0x016800001a14783b */ /* 0x000fe60000000200 */
[C---:B-1----:R-:W-:Y:S08]  /*4150*/  HMMA.16816.F32.BF16 R52, R88.reuse, R12, R52 ;  /* 0x0000000c5834723c */ /* 0x042ff00000041834 */
[C---:B------:R-:W-:Y:S01]  /*4160*/  HMMA.16816.F32.BF16 R48, R88.reuse, R14, R48 ;  /* 0x0000000e5830723c */ /* 0x040fe20000041830 */
[----:B------:R-:W-:Y:S07]  /*4170*/  LDSM.16.M88.4 R12, [R26+0x17800] ;  /* 0x017800001a0c783b */ /* 0x000fee0000000200 */
[C---:B----4-:R-:W-:Y:S08]  /*4180*/  HMMA.16816.F32.BF16 R44, R88.reuse, R4, R44 ;  /* 0x00000004582c723c */ /* 0x050ff0000004182c */
[C---:B------:R-:W-:Y:S01]  /*4190*/  HMMA.16816.F32.BF16 R40, R88.reuse, R6, R40 ;  /* 0x000000065828723c */ /* 0x040fe20000041828 */
[----:B------:R-:W1:Y:S07]  /*41a0*/  LDSM.16.M88.4 R4, [R27+0xc000] ;  /* 0x00c000001b04783b */ /* 0x000e6e0000000200 */
[C---:B------:R-:W-:Y:S08]  /*41b0*/  HMMA.16816.F32.BF16 R60, R88.reuse, R16, R60 ;  /* 0x00000010583c723c */ /* 0x040ff0000004183c */
[----:B------:R-:W-:Y:S01]  /*41c0*/  HMMA.16816.F32.BF16 R56, R88, R18, R56 ;  /* 0x000000125838723c */ /* 0x000fe20000041838 */
[----:B------:R4:W5:Y:S01]  /*41d0*/  LDSM.16.M88.4 R16, [R26+0x17000] ;  /* 0x017000001a10783b */ /* 0x0009620000000200 */
[----:B------:R-:W-:-:S06]  /*41e0*/  DEPBAR.LE SB0, 0x0 ;  /* 0x000080000000791a */ /* 0x000fcc0000000000 */
[C---:B------:R-:W-:Y:S08]  /*41f0*/  HMMA.16816.F32.BF16 R36, R88.reuse, R94, R36 ;  /* 0x0000005e5824723c */ /* 0x040ff00000041824 */
[----:B------:R-:W-:Y:S08]  /*4200*/  HMMA.16816.F32.BF16 R84, R88, R92, R84 ;  /* 0x0000005c5854723c */ /* 0x000ff00000041854 */
[C---:B------:R-:W-:Y:S08]  /*4210*/  HMMA.16816.F32.BF16 R60, R80.reuse, R76, R60 ;  /* 0x0000004c503c723c */ /* 0x040ff0000004183c */
[C---:B------:R-:W-:Y:S08]  /*4220*/  HMMA.16816.F32.BF16 R56, R80.reuse, R78, R56 ;  /* 0x0000004e5038723c */ /* 0x040ff00000041838 */
[C---:B--2---:R-:W-:Y:S08]  /*4230*/  HMMA.16816.F32.BF16 R36, R80.reuse, R66, R36 ;  /* 0x000000425024723c */ /* 0x044ff00000041824 */
[C---:B---3--:R-:W-:Y:S08]  /*4240*/  HMMA.16816.F32.BF16 R52, R80.reuse, R72, R52 ;  /* 0x000000485034723c */ /* 0x048ff00000041834 */
[C---:B------:R-:W-:Y:S08]  /*4250*/  HMMA.16816.F32.BF16 R48, R80.reuse, R74, R48 ;  /* 0x0000004a5030723c */ /* 0x040ff00000041830 */
[C---:B------:R-:W-:Y:S08]  /*4260*/  HMMA.16816.F32.BF16 R44, R80.reuse, R68, R44 ;  /* 0x00000044502c723c */ /* 0x040ff0000004182c */
[C---:B------:R-:W-:Y:S08]  /*4270*/  HMMA.16816.F32.BF16 R40, R80.reuse, R70, R40 ;  /* 0x000000465028723c */ /* 0x040ff00000041828 */
[----:B------:R-:W-:Y:S08]  /*4280*/  HMMA.16816.F32.BF16 R84, R80, R64, R84 ;  /* 0x000000405054723c */ /* 0x000ff00000041854 */
[C---:B-1----:R-:W-:Y:S08]  /*4290*/  HMMA.16816.F32.BF16 R60, R4.reuse, R28, R60 ;  /* 0x0000001c043c723c */ /* 0x042ff0000004183c */
[C---:B------:R-:W-:Y:S08]  /*42a0*/  HMMA.16816.F32.BF16 R56, R4.reuse, R30, R56 ;  /* 0x0000001e0438723c */ /* 0x040ff00000041838 */
[----:B------:R-:W-:Y:S01]  /*42b0*/  HMMA.16816.F32.BF16 R36, R4, R14, R36 ;  /* 0x0000000e0424723c */ /* 0x000fe20000041824 */
[----:B------:R-:W-:-:S04]  /*42c0*/  VIADD R14, R180, UR22 ;  /* 0x00000016b40e7c36 */ /* 0x000fc80008000000 */
[C---:B------:R-:W-:Y:S02]  /*42d0*/  VIADD R35, R14.reuse, 0x38 ;  /* 0x000000380e237836 */ /* 0x040fe40000000000 */
[C---:B----4-:R-:W-:Y:S01]  /*42e0*/  VIADD R26, R14.reuse, 0x20 ;  /* 0x000000200e1a7836 */ /* 0x050fe20000000000 */
[C---:B------:R-:W-:Y:S01]  /*42f0*/  HMMA.16816.F32.BF16 R52, R4.reuse, R20, R52 ;  /* 0x000000140434723c */ /* 0x040fe20000041834 */
[C---:B------:R-:W-:Y:S01]  /*4300*/  VIADD R15, R14.reuse, 0x28 ;  /* 0x000000280e0f7836 */ /* 0x040fe20000000000 */
[----:B------:R-:W-:Y:S01]  /*4310*/  BAR.SYNC.DEFER_BLOCKING 0x0 ;  /* 0x0000000000007b1d */ /* 0x000fe20000010000 */
[C---:B------:R-:W-:Y:S02]  /*4320*/  ISETP.GE.AND P1, PT, R35.reuse, R183, PT ;  /* 0x000000b72300720c */ /* 0x040fe40003f26270 */
[----:B------:R-:W-:Y:S02]  /*4330*/  ISETP.GE.AND P4, PT, R35, R182, PT ;  /* 0x000000b62300720c */ /* 0x000fe40003f86270 */
[----:B------:R-:W-:Y:S01]  /*4340*/  I2FP.F32.U32 R35, R35 ;  /* 0x0000002300237245 */ /* 0x000fe20000201000 */
[----:B------:R-:W-:Y:S04]  /*4350*/  HMMA.16816.F32.BF16 R48, R4, R22, R48 ;  /* 0x000000160430723c */ /* 0x000fe80000041830 */
[----:B------:R-:W-:Y:S01]  /*4360*/  FFMA.FTZ R25, R35, UR6, R36 ;  /* 0x0000000623197c23 */ /* 0x000fe20008010024 */
[----:B------:R-:W-:-:S03]  /*4370*/  VIADD R36, R14, 0x29 ;  /* 0x000000290e247836 */ /* 0x000fc60000000000 */
[----:B-----5:R-:W-:Y:S01]  /*4380*/  HMMA.16816.F32.BF16 R44, R4, R16, R44 ;  /* 0x00000010042c723c */ /* 0x020fe2000004182c */
[----:B------:R-:W-:Y:S01]  /*4390*/  FSEL R25, R25, -INF , !P1 ;  /* 0xff80000019197808 */ /* 0x000fe20004800000 */
[C---:B------:R-:W-:Y:S02]  /*43a0*/  VIADD R16, R14.reuse, 0x21 ;  /* 0x000000210e107836 */ /* 0x040fe40000000000 */
[----:B------:R-:W-:-:S04]  /*43b0*/  VIADD R17, R14, 0x31 ;  /* 0x000000310e117836 */ /* 0x000fc80000000000 */
[----:B------:R-:W-:Y:S01]  /*43c0*/  HMMA.16816.F32.BF16 R40, R4, R18, R40 ;  /* 0x000000120428723c */ /* 0x000fe20000041828 */
[----:B------:R-:W-:-:S07]  /*43d0*/  VIADD R18, R14, 0x30 ;  /* 0x000000300e127836 */ /* 0x000fce0000000000 */
[----:B------:R-:W-:Y:S01]  /*43e0*/  HMMA.16816.F32.BF16 R84, R4, R12, R84 ;  /* 0x0000000c0454723c */ /* 0x000fe20000041854 */
[C---:B------:R-:W-:Y:S02]  /*43f0*/  VIADD R5, R14.reuse, 0x1 ;  /* 0x000000010e057836 */ /* 0x040fe40000000000 */
[C---:B------:R-:W-:Y:S02]  /*4400*/  VIADD R4, R14.reuse, 0x8 ;  /* 0x000000080e047836 */ /* 0x040fe40000000000 */
[----:B------:R-:W-:Y:S01]  /*4410*/  VIADD R6, R14, 0x9 ;  /* 0x000000090e067836 */ /* 0x000fe20000000000 */
[CC--:B------:R-:W-:Y:S02]  /*4420*/  ISETP.GE.AND P6, PT, R5.reuse, R183.reuse, PT ;  /* 0x000000b70500720c */ /* 0x0c0fe40003fc6270 */
[----:B------:R-:W-:Y:S02]  /*4430*/  ISETP.GE.AND P5, PT, R5, R182, PT ;  /* 0x000000b60500720c */ /* 0x000fe40003fa6270 */
[----:B------:R-:W-:-:S02]  /*4440*/  ISETP.GE.AND P3, PT, R4, R183, PT ;  /* 0x000000b70400720c */ /* 0x000fc40003f66270 */
[----:B------:R-:W-:Y:S02]  /*4450*/  ISETP.GE.AND P2, PT, R4, R182, PT ;  /* 0x000000b60400720c */ /* 0x000fe40003f46270 */
[----:B------:R-:W-:Y:S02]  /*4460*/  I2FP.F32.U32 R5, R5 ;  /* 0x0000000500057245 */ /* 0x000fe40000201000 */
[----:B------:R-:W-:Y:S02]  /*4470*/  I2FP.F32.U32 R4, R4 ;  /* 0x0000000400047245 */ /* 0x000fe40000201000 */
[----:B------:R-:W-:Y:S01]  /*4480*/  ISETP.GE.AND P0, PT, R6, R183, PT ;  /* 0x000000b70600720c */ /* 0x000fe20003f06270 */
[C---:B------:R-:W-:Y:S01]  /*4490*/  FFMA.FTZ R61, R5.reuse, UR6, R61 ;  /* 0x00000006053d7c23 */ /* 0x040fe2000801003d */
[----:B------:R-:W-:Y:S01]  /*44a0*/  FFMA.FTZ R63, R5, UR6, R63 ;  /* 0x00000006053f7c23 */ /* 0x000fe2000801003f */
[C---:B------:R-:W-:Y:S01]  /*44b0*/  FFMA.FTZ R56, R4.reuse, UR6, R56 ;  /* 0x0000000604387c23 */ /* 0x040fe20008010038 */
[----:B------:R-:W-:Y:S01]  /*44c0*/  FFMA.FTZ R58, R4, UR6, R58 ;  /* 0x00000006043a7c23 */ /* 0x000fe2000801003a */
[C---:B------:R-:W-:Y:S01]  /*44d0*/  VIADD R5, R14.reuse, 0x10 ;  /* 0x000000100e057836 */ /* 0x040fe20000000000 */
[----:B------:R-:W-:Y:S01]  /*44e0*/  FSEL R104, R61, -INF , !P6 ;  /* 0xff8000003d687808 */ /* 0x000fe20007000000 */
[----:B------:R-:W-:Y:S01]  /*44f0*/  VIADD R4, R14, 0x11 ;  /* 0x000000110e047836 */ /* 0x000fe20000000000 */
[----:B------:R-:W-:-:S02]  /*4500*/  FSEL R103, R63, -INF , !P5 ;  /* 0xff8000003f677808 */ /* 0x000fc40006800000 */
[----:B------:R-:W-:Y:S02]  /*4510*/  FSEL R235, R56, -INF , !P3 ;  /* 0xff80000038eb7808 */ /* 0x000fe40005800000 */
[----:B------:R-:W-:Y:S02]  /*4520*/  FSEL R234, R58, -INF , !P2 ;  /* 0xff8000003aea7808 */ /* 0x000fe40005000000 */
[-C--:B------:R-:W-:Y:S02]  /*4530*/  ISETP.GE.AND P1, PT, R6, R182.reuse, PT ;  /* 0x000000b60600720c */ /* 0x080fe40003f26270 */
[CC--:B------:R-:W-:Y:S02]  /*4540*/  ISETP.GE.AND P6, PT, R5.reuse, R183.reuse, PT ;  /* 0x000000b70500720c */ /* 0x0c0fe40003fc6270 */
[----:B------:R-:W-:Y:S02]  /*4550*/  ISETP.GE.AND P5, PT, R5, R182, PT ;  /* 0x000000b60500720c */ /* 0x000fe40003fa6270 */
[----:B------:R-:W-:-:S02]  /*4560*/  ISETP.GE.AND P3, PT, R4, R183, PT ;  /* 0x000000b70400720c */ /* 0x000fc40003f66270 */
[----:B------:R-:W-:Y:S02]  /*4570*/  ISETP.GE.AND P2, PT, R4, R182, PT ;  /* 0x000000b60400720c */ /* 0x000fe40003f46270 */
[----:B------:R-:W-:Y:S02]  /*4580*/  I2FP.F32.U32 R6, R6 ;  /* 0x0000000600067245 */ /* 0x000fe40000201000 */
[----:B------:R-:W-:Y:S02]  /*4590*/  I2FP.F32.U32 R5, R5 ;  /* 0x0000000500057245 */ /* 0x000fe40000201000 */
[----:B------:R-:W-:Y:S01]  /*45a0*/  I2FP.F32.U32 R4, R4 ;  /* 0x0000000400047245 */ /* 0x000fe20000201000 */
[C---:B------:R-:W-:Y:S01]  /*45b0*/  FFMA.FTZ R57, R6.reuse, UR6, R57 ;  /* 0x0000000606397c23 */ /* 0x040fe20008010039 */
[----:B------:R-:W-:Y:S01]  /*45c0*/  FFMA.FTZ R59, R6, UR6, R59 ;  /* 0x00000006063b7c23 */ /* 0x000fe2000801003b */
        /* <DEDUP_REMOVED lines=24> */
[----:B------:R-:W-:-:S02]  /*4750*/  I2FP.F32.U32 R26, R26 ;  /* 0x0000001a001a7245 */ /* 0x000fc40000201000 */
[----:B------:R-:W-:Y:S02]  /*4760*/  I2FP.F32.U32 R4, R14 ;  /* 0x0000000e00047245 */ /* 0x000fe40000201000 */
[----:B------:R-:W-:Y:S01]  /*4770*/  FSEL R225, R50, -INF , !P1 ;  /* 0xff80000032e17808 */ /* 0x000fe20004800000 */
[C---:B------:R-:W-:Y:S01]  /*4780*/  FFMA.FTZ R28, R26.reuse, UR6, R44 ;  /* 0x000000061a1c7c23 */ /* 0x040fe2000801002c */
[----:B------:R-:W-:Y:S01]  /*4790*/  FSEL R223, R49, -INF , !P6 ;  /* 0xff80000031df7808 */ /* 0x000fe20007000000 */
[----:B------:R-:W-:Y:S01]  /*47a0*/  FFMA.FTZ R26, R26, UR6, R46 ;  /* 0x000000061a1a7c23 */ /* 0x000fe2000801002e */
[----:B------:R-:W-:Y:S01]  /*47b0*/  ISETP.GE.AND P1, PT, R16, R183, PT ;  /* 0x000000b71000720c */ /* 0x000fe20003f26270 */
[----:B------:R-:W-:Y:S01]  /*47c0*/  FFMA.FTZ R60, R4, UR6, R60 ;  /* 0x00000006043c7c23 */ /* 0x000fe2000801003c */
[----:B------:R-:W-:Y:S01]  /*47d0*/  ISETP.GE.AND P6, PT, R16, R182, PT ;  /* 0x000000b61000720c */ /* 0x000fe20003fc6270 */
[----:B------:R-:W-:Y:S01]  /*47e0*/  FFMA.FTZ R4, R4, UR6, R62 ;  /* 0x0000000604047c23 */ /* 0x000fe2000801003e */
[----:B------:R-:W-:-:S02]  /*47f0*/  FSEL R226, R48, -INF , !P0 ;  /* 0xff80000030e27808 */ /* 0x000fc40004000000 */
[----:B------:R-:W-:Y:S02]  /*4800*/  I2FP.F32.U32 R16, R16 ;  /* 0x0000001000107245 */ /* 0x000fe40000201000 */
[-C--:B------:R-:W-:Y:S02]  /*4810*/  ISETP.GE.AND P0, PT, R14, R183.reuse, PT ;  /* 0x000000b70e00720c */ /* 0x080fe40003f06270 */
[----:B------:R-:W-:Y:S01]  /*4820*/  P2R R6, PR, RZ, 0x40 ;  /* 0x00000040ff067803 */ /* 0x000fe20000000000 */
[----:B------:R-:W-:Y:S01]  /*4830*/  FFMA.FTZ R27, R16, UR6, R45 ;  /* 0x00000006101b7c23 */ /* 0x000fe2000801002d */
[----:B------:R-:W-:Y:S02]  /*4840*/  FSEL R218, R51, -INF , !P5 ;  /* 0xff80000033da7808 */ /* 0x000fe40006800000 */
[C---:B------:R-:W-:Y:S02]  /*4850*/  ISETP.GE.AND P5, PT, R15.reuse, R183, PT ;  /* 0x000000b70f00720c */ /* 0x040fe40003fa6270 */
[----:B------:R-:W-:-:S02]  /*4860*/  ISETP.GE.AND P6, PT, R15, R182, PT ;  /* 0x000000b60f00720c */ /* 0x000fc40003fc6270 */
[----:B------:R-:W-:Y:S02]  /*4870*/  I2FP.F32.U32 R15, R15 ;  /* 0x0000000f000f7245 */ /* 0x000fe40000201000 */
[----:B------:R-:W-:Y:S02]  /*4880*/  FSEL R26, R26, -INF , !P2 ;  /* 0xff8000001a1a7808 */ /* 0x000fe40005000000 */
[----:B------:R-:W-:Y:S01]  /*4890*/  FSEL R105, R60, -INF , !P0 ;  /* 0xff8000003c697808 */ /* 0x000fe20004000000 */
[----:B------:R-:W-:Y:S01]  /*48a0*/  FFMA.FTZ R40, R15, UR6, R40 ;  /* 0x000000060f287c23 */ /* 0x000fe20008010028 */
[----:B------:R-:W-:Y:S02]  /*48b0*/  ISETP.GE.AND P2, PT, R36, R183, PT ;  /* 0x000000b72400720c */ /* 0x000fe40003f46270 */
[----:B------:R-:W-:Y:S02]  /*48c0*/  ISETP.GE.AND P0, PT, R14, R182, PT ;  /* 0x000000b60e00720c */ /* 0x000fe40003f06270 */
[----:B------:R-:W-:-:S02]  /*48d0*/  P2R R12, PR, RZ, 0x20 ;  /* 0x00000020ff0c7803 */ /* 0x000fc40000000000 */
[----:B------:R-:W-:Y:S02]  /*48e0*/  ISETP.GE.AND P5, PT, R36, R182, PT ;  /* 0x000000b62400720c */ /* 0x000fe40003fa6270 */
[----:B------:R-:W-:Y:S02]  /*48f0*/  FSEL R28, R28, -INF , !P3 ;  /* 0xff8000001c1c7808 */ /* 0x000fe40005800000 */
[----:B------:R-:W-:Y:S02]  /*4900*/  FSEL R27, R27, -INF , !P1 ;  /* 0xff8000001b1b7808 */ /* 0x000fe40004800000 */
[----:B------:R-:W-:Y:S02]  /*4910*/  P2R R7, PR, RZ, 0x4 ;  /* 0x00000004ff077803 */ /* 0x000fe40000000000 */
[----:B------:R-:W-:Y:S02]  /*4920*/  I2FP.F32.U32 R36, R36 ;  /* 0x0000002400247245 */ /* 0x000fe40000201000 */
[----:B------:R-:W-:Y:S01]  /*4930*/  P2R R5, PR, RZ, 0x1 ;  /* 0x00000001ff057803 */ /* 0x000fe20000000000 */
[----:B------:R-:W-:Y:S06]  /*4940*/  BRA.U !UP1, `(.L_x_1109) ;  /* 0x0000000109f47547 */ /* 0x000fec000b800000 */
        /* <DEDUP_REMOVED lines=8> */
[----:B------:R-:W-:Y:S01]  /*49d0*/  UIADD3.X UR4, UPT, UPT, UR16, UR4, URZ, UP0, !UPT ;  /* 0x0000000410047290 */ /* 0x000fe200087fe4ff */
[----:B------:R-:W-:Y:S01]  /*49e0*/  LEA R20, P0, R22, R250, 0x1 ;  /* 0x000000fa16147211 */ /* 0x000fe200078008ff */
[----:B------:R-:W-:-:S03]  /*49f0*/  IMAD.U32 R19, RZ, RZ, UR14 ;  /* 0x0000000eff137e24 */ /* 0x000fc6000f8e00ff */
[----:B------:R-:W-:Y:S01]  /*4a00*/  LEA.HI.X R21, R22, R249, R13, 0x1, P0 ;  /* 0x000000f916157211 */ /* 0x000fe200000f0c0d */
[----:B------:R-:W-:Y:S01]  /*4a10*/  IMAD.U32 R13, RZ, RZ, UR4 ;  /* 0x00000004ff0d7e24 */ /* 0x000fe2000f8e00ff */
[----:B------:R-:W-:-:S04]  /*4a20*/  LEA R22, P0, R19, R250, 0x1 ;  /* 0x000000fa13167211 */ /* 0x000fc800078008ff */
[----:B------:R-:W1:Y:S01]  /*4a30*/  LDCU UR4, c[0x0][0x440] ;  /* 0x00008800ff0477ac */ /* 0x000e620008000800 */
        /* <DEDUP_REMOVED lines=46> */
.L_x_1109:
[----:B------:R-:W-:Y:S01]  /*4d20*/  ISETP.NE.AND P0, PT, R12, RZ, PT ;  /* 0x000000ff0c00720c */ /* 0x000fe20003f05270 */
[----:B------:R-:W-:Y:S01]  /*4d30*/  FFMA.FTZ R41, R36, UR6, R41 ;  /* 0x0000000624297c23 */ /* 0x000fe20008010029 */
[----:B------:R-:W-:Y:S01]  /*4d40*/  FMNMX3.FTZ R12, R105, R104, R235, !PT ;  /* 0x00000068690c7276 */ /* 0x000fe200078100eb */
[----:B------:R-:W-:Y:S01]  /*4d50*/  FFMA.FTZ R35, R35, UR6, R38 ;  /* 0x0000000623237c23 */ /* 0x000fe20008010026 */
[----:B------:R-:W-:Y:S01]  /*4d60*/  ISETP.NE.AND P2, PT, R5, RZ, PT ;  /* 0x000000ff0500720c */ /* 0x000fe20003f45270 */
[----:B------:R-:W-:Y:S01]  /*4d70*/  VIADD R5, R14, 0x39 ;  /* 0x000000390e057836 */ /* 0x000fe20000000000 */
[----:B------:R-:W-:Y:S01]  /*4d80*/  I2FP.F32.U32 R13, R18 ;  /* 0x00000012000d7245 */ /* 0x000fe20000201000 */
[----:B------:R-:W-:Y:S01]  /*4d90*/  FFMA.FTZ R38, R16, UR6, R47 ;  /* 0x0000000610267c23 */ /* 0x000fe2000801002f */
[----:B------:R-:W-:Y:S01]  /*4da0*/  FMNMX3.FTZ R12, R12, R127, R233, !PT ;  /* 0x0000007f0c0c7276 */ /* 0x000fe200078100e9 */
[----:B------:R-:W-:Y:S01]  /*4db0*/  FFMA.FTZ R36, R36, UR6, R43 ;  /* 0x0000000624247c23 */ /* 0x000fe2000801002b */
[----:B------:R-:W-:Y:S01]  /*4dc0*/  ISETP.NE.AND P3, PT, R6, RZ, PT ;  /* 0x000000ff0600720c */ /* 0x000fe20003f65270 */
[C---:B------:R-:W-:Y:S01]  /*4dd0*/  FFMA.FTZ R58, R13.reuse, UR6, R84 ;  /* 0x000000060d3a7c23 */ /* 0x040fe20008010054 */
[----:B------:R-:W-:Y:S01]  /*4de0*/  FSEL R67, R40, -INF , !P0 ;  /* 0xff80000028437808 */ /* 0x000fe20004000000 */
[----:B------:R-:W-:Y:S01]  /*4df0*/  FFMA.FTZ R54, R13, UR6, R86 ;  /* 0x000000060d367c23 */ /* 0x000fe20008010056 */
[----:B------:R-:W-:Y:S01]  /*4e00*/  I2FP.F32.U32 R6, R5 ;  /* 0x0000000500067245 */ /* 0x000fe20000201000 */
[----:B------:R-:W-:Y:S01]  /*4e10*/  USHF.L.U32 UR23, UR23, 0x1, URZ ;  /* 0x0000000117177899 */ /* 0x000fe200080006ff */
[----:B------:R-:W-:Y:S01]  /*4e20*/  FSEL R4, R4, -INF , !P2 ;  /* 0xff80000004047808 */ /* 0x000fe20005000000 */
[----:B------:R-:W-:Y:S01]  /*4e30*/  IMAD.WIDE.U32 R108, R3, -0x326172a9, RZ ;  /* 0xcd9e8d57036c7825 */ /* 0x000fe200078e00ff */
[----:B------:R-:W-:-:S03]  /*4e40*/  ISETP.GE.AND P0, PT, R18, R183, PT ;  /* 0x000000b71200720c */ /* 0x000fc60003f06270 */
[----:B------:R-:W-:Y:S01]  /*4e50*/  FFMA.FTZ R37, R6, UR6, R37 ;  /* 0x0000000606257c23 */ /* 0x000fe20008010025 */
[----:B------:R-:W-:Y:S01]  /*4e60*/  FMNMX3.FTZ R12, R12, R229, R226, !PT ;  /* 0x000000e50c0c7276 */ /* 0x000fe200078100e2 */
[----:B------:R-:W-:Y:S01]  /*4e70*/  FFMA.FTZ R34, R6, UR6, R39 ;  /* 0x0000000606227c23 */ /* 0x000fe20008010027 */
[----:B------:R-:W-:Y:S01]  /*4e80*/  ISETP.NE.AND P1, PT, R7, RZ, PT ;  /* 0x000000ff0700720c */ /* 0x000fe20003f25270 */
[----:B------:R-:W-:Y:S01]  /*4e90*/  IMAD.WIDE.U32 R110, R2, -0x2daee0ad, RZ ;  /* 0xd2511f53026e7825 */ /* 0x000fe200078e00ff */
[----:B------:R-:W-:Y:S01]  /*4ea0*/  I2FP.F32.U32 R7, R17 ;  /* 0x0000001100077245 */ /* 0x000fe20000201000 */
[----:B------:R-:W-:Y:S01]  /*4eb0*/  UIADD3 UR17, UPT, UPT, UR36, -0x61c88647, URZ ;  /* 0x9e3779b924117890 */ /* 0x000fe2000fffe0ff */
[----:B------:R-:W-:Y:S01]  /*4ec0*/  FMNMX3.FTZ R14, R4, R103, R234, !PT ;  /* 0x00000067040e7276 */ /* 0x000fe200078100ea */
[----:B------:R-:W-:Y:S01]  /*4ed0*/  IMAD.U32 R60, RZ, RZ, UR37 ;  /* 0x00000025ff3c7e24 */ /* 0x000fe2000f8e00ff */
[----:B------:R-:W-:Y:S01]  /*4ee0*/  FMNMX3.FTZ R12, R12, R223, R28, !PT ;  /* 0x000000df0c0c7276 */ /* 0x000fe2000781001c */
[C---:B------:R-:W-:Y:S01]  /*4ef0*/  FFMA.FTZ R57, R7.reuse, UR6, R85 ;  /* 0x0000000607397c23 */ /* 0x040fe20008010055 */
[----:B------:R-:W-:Y:S01]  /*4f00*/  FSEL R58, R58, -INF , !P0 ;  /* 0xff8000003a3a7808 */ /* 0x000fe20004000000 */
[----:B------:R-:W-:Y:S01]  /*4f10*/  FFMA.FTZ R53, R7, UR6, R87 ;  /* 0x0000000607357c23 */ /* 0x000fe20008010057 */
[-C--:B------:R-:W-:Y:S01]  /*4f20*/  ISETP.GE.AND P0, PT, R5, R183.reuse, PT ;  /* 0x000000b70500720c */ /* 0x080fe20003f06270 */
[----:B------:R-:W-:Y:S01]  /*4f30*/  UIADD3 UR4, UPT, UPT, UR37, -0x4498517b, URZ ;  /* 0xbb67ae8525047890 */ /* 0x000fe2000fffe0ff */
[----:B------:R-:W-:Y:S01]  /*4f40*/  FSEL R59, R41, -INF , !P1 ;  /* 0xff800000293b7808 */ /* 0x000fe20004800000 */
[----:B------:R-:W-:Y:S01]  /*4f50*/  UIADD3 UR27, UPT, UPT, UR37, 0x76cf5d0a, URZ ;  /* 0x76cf5d0a251b7890 */ /* 0x000fe2000fffe0ff */
[----:B------:R-:W-:Y:S01]  /*4f60*/  FMNMX3.FTZ R14, R14, R126, R231, !PT ;  /* 0x0000007e0e0e7276 */ /* 0x000fe200078100e7 */
[----:B------:R-:W-:Y:S01]  /*4f70*/  UIADD3 UR16, UPT, UPT, UR36, 0x3c6ef372, URZ ;  /* 0x3c6ef37224107890 */ /* 0x000fe2000fffe0ff */
[----:B------:R-:W-:Y:S01]  /*4f80*/  ISETP.GE.AND P1, PT, R17, R183, PT ;  /* 0x000000b71100720c */ /* 0x000fe20003f26270 */
[----:B------:R-:W-:Y:S01]  /*4f90*/  UIADD3 UR15, UPT, UPT, UR36, -0x255992d5, URZ ;  /* 0xdaa66d2b240f7890 */ /* 0x000fe2000fffe0ff */
[----:B------:R-:W-:Y:S01]  /*4fa0*/  FMNMX3.FTZ R12, R12, R27, R67, !PT ;  /* 0x0000001b0c0c7276 */ /* 0x000fe20007810043 */
[----:B------:R-:W-:Y:S01]  /*4fb0*/  UIADD3 UR26, UPT, UPT, UR37, 0x32370b8f, URZ ;  /* 0x32370b8f251a7890 */ /* 0x000fe2000fffe0ff */
[----:B------:R-:W-:Y:S01]  /*4fc0*/  FSEL R55, R37, -INF , !P0 ;  /* 0xff80000025377808 */ /* 0x000fe20004000000 */
[----:B------:R-:W-:Y:S01]  /*4fd0*/  FFMA.FTZ R37, R15, UR6, R42 ;  /* 0x000000060f257c23 */ /* 0x000fe2000801002a */
[----:B------:R-:W-:Y:S01]  /*4fe0*/  FMNMX3.FTZ R14, R14, R228, R225, !PT ;  /* 0x000000e40e0e7276 */ /* 0x000fe200078100e1 */
[----:B------:R-:W-:Y:S01]  /*4ff0*/  UIADD3 UR22, UPT, UPT, UR37, -0x126145ec, URZ ;  /* 0xed9eba1425167890 */ /* 0x000fe2000fffe0ff */
[----:B------:R-:W-:Y:S01]  /*5000*/  FSEL R57, R57, -INF , !P1 ;  /* 0xff80000039397808 */ /* 0x000fe20004800000 */
[----:B------:R-:W2:Y:S01]  /*5010*/  LDCU UR18, c[0x0][0x45c] ;  /* 0x00008b80ff1277ac */ /* 0x000ea20008000800 */
[----:B------:R-:W-:Y:S01]  /*5020*/  FMNMX3.FTZ R12, R12, R59, R58, !PT ;  /* 0x0000003b0c0c7276 */ /* 0x000fe2000781003a */
[----:B------:R-:W-:Y:S01]  /*5030*/  STL.64 [R1+0x50], R206 ;  /* 0x000050ce01007387 */ /* 0x000fe20000100a00 */
[----:B------:R-:W-:Y:S01]  /*5040*/  ISETP.GE.AND P1, PT, R18, R182, PT ;  /* 0x000000b61200720c */ /* 0x000fe20003f26270 */
[----:B------:R-:W-:Y:S01]  /*5050*/  UIADD3 UR13, UPT, UPT, UR36, 0x1715609d, URZ ;  /* 0x1715609d240d7890 */ /* 0x000fe2000fffe0ff */
[----:B------:R-:W-:Y:S01]  /*5060*/  FSEL R38, R38, -INF , !P3 ;  /* 0xff80000026267808 */ /* 0x000fe20005800000 */
[----:B------:R-:W-:Y:S01]  /*5070*/  UIADD3 UR14, UPT, UPT, UR36, 0x78dde6e4, URZ ;  /* 0x78dde6e4240e7890 */ /* 0x000fe2000fffe0ff */
[----:B------:R-:W-:Y:S01]  /*5080*/  FSEL R37, R37, -INF , !P6 ;  /* 0xff80000025257808 */ /* 0x000fe20007000000 */
[----:B------:R-:W-:Y:S01]  /*5090*/  UIADD3 UR19, UPT, UPT, UR37, -0x56f99767, URZ ;  /* 0xa906689925137890 */ /* 0x000fe2000fffe0ff */
[----:B------:R-:W-:Y:S01]  /*50a0*/  FMNMX3.FTZ R14, R14, R218, R26, !PT ;  /* 0x000000da0e0e7276 */ /* 0x000fe2000781001a */
[----:B------:R-:W-:Y:S01]  /*50b0*/  UIADD3 UR12, UPT, UPT, UR36, -0x4ab325aa, URZ ;  /* 0xb54cda56240c7890 */ /* 0x000fe2000fffe0ff */
[----:B------:R-:W-:Y:S01]  /*50c0*/  FMNMX3.FTZ R12, R12, R57, R25, !PT ;  /* 0x000000390c0c7276 */ /* 0x000fe20007810019 */
[----:B------:R-:W-:Y:S01]  /*50d0*/  UIADD3 UR28, UPT, UPT, UR23, 0x1, URZ ;  /* 0x00000001171c7890 */ /* 0x000fe2000fffe0ff */
[-C--:B------:R-:W-:Y:S01]  /*50e0*/  ISETP.GE.AND P2, PT, R17, R182.reuse, PT ;  /* 0x000000b61100720c */ /* 0x080fe20003f46270 */
[----:B------:R-:W-:Y:S01]  /*50f0*/  STL.64 [R1+0x48], R180 ;  /* 0x000048b401007387 */ /* 0x000fe20000100a00 */
[----:B------:R-:W-:-:S02]  /*5100*/  ISETP.GE.AND P0, PT, R5, R182, PT ;  /* 0x000000b60500720c */ /* 0x000fc40003f06270 */
[----:B------:R-:W-:Y:S01]  /*5110*/  FSEL R36, R36, -INF , !P5 ;  /* 0xff80000024247808 */ /* 0x000fe20006800000 */
[----:B------:R-:W-:Y:S01]  /*5120*/  STL.64 [R1+0x20], R108 ;  /* 0x0000206c01007387 */ /* 0x000fe20000100a00 */
[----:B------:R-:W-:Y:S02]  /*5130*/  FSEL R54, R54, -INF , !P1 ;  /* 0xff80000036367808 */ /* 0x000fe40004800000 */
[----:B------:R-:W-:Y:S01]  /*5140*/  FMNMX3.FTZ R14, R14, R38, R37, !PT ;  /* 0x000000260e0e7276 */ /* 0x000fe20007810025 */
[----:B------:R-:W-:Y:S01]  /*5150*/  STL.64 [R1+0x10], R110 ;  /* 0x0000106e01007387 */ /* 0x000fe20000100a00 */
[----:B------:R-:W-:Y:S02]  /*5160*/  FMNMX.FTZ R5, R55, R12, !PT ;  /* 0x0000000c37057209 */ /* 0x000fe40007810000 */
[----:B------:R-:W-:Y:S02]  /*5170*/  FSEL R35, R35, -INF , !P4 ;  /* 0xff80000023237808 */ /* 0x000fe40006000000 */
[----:B------:R-:W-:Y:S01]  /*5180*/  FSEL R53, R53, -INF , !P2 ;  /* 0xff80000035357808 */ /* 0x000fe20005000000 */
[----:B------:R-:W3:Y:S01]  /*5190*/  SHFL.BFLY PT, R12, R5, 0x2, 0x1f ;  /* 0x0c401f00050c7f89 */ /* 0x000ee200000e0000 */
[----:B------:R-:W-:-:S02]  /*51a0*/  FMNMX3.FTZ R14, R14, R36, R54, !PT ;  /* 0x000000240e0e7276 */ /* 0x000fc40007810036 */
[----:B------:R-:W-:Y:S02]  /*51b0*/  FSEL R34, R34, -INF , !P0 ;  /* 0xff80000022227808 */ /* 0x000fe40004000000 */
[----:B------:R-:W-:Y:S02]  /*51c0*/  FMNMX3.FTZ R7, R14, R53, R35, !PT ;  /* 0x000000350e077276 */ /* 0x000fe40007810023 */
[----:B------:R-:W-:Y:S02]  /*51d0*/  LOP3.LUT R60, R60, UR23, R111, 0x96, !PT ;  /* 0x000000173c3c7c12 */ /* 0x000fe4000f8e966f */
[----:B------:R-:W-:Y:S02]  /*51e0*/  FMNMX.FTZ R7, R34, R7, !PT ;  /* 0x0000000722077209 */ /* 0x000fe40007810000 */
[----:B------:R-:W-:Y:S01]  /*51f0*/  LOP3.LUT R0, R0, UR36, R109, 0x96, !PT ;  /* 0x0000002400007c12 */ /* 0x000fe2000f8e966d */
[----:B------:R-:W-:Y:S02]  /*5200*/  IMAD.WIDE.U32 R60, R60, -0x326172a9, RZ ;  /* 0xcd9e8d573c3c7825 */ /* 0x000fe400078e00ff */
[----:B------:R-:W4:Y:S02]  /*5210*/  SHFL.BFLY PT, R3, R7, 0x2, 0x1f ;  /* 0x0c401f0007037f89 */ /* 0x000f2400000e0000 */
[----:B------:R-:W-:-:S05]  /*5220*/  IMAD.WIDE.U32 R132, R0, -0x2daee0ad, RZ ;  /* 0xd2511f5300847825 */ /* 0x000fca00078e00ff */
[----:B------:R-:W-:Y:S01]  /*5230*/  LOP3.LUT R0, R110, UR4, R133, 0x96, !PT ;  /* 0x000000046e007c12 */ /* 0x000fe2000f8e9685 */
[----:B------:R-:W-:Y:S01]  /*5240*/  UIADD3 UR4, UPT, UPT, UR37, 0x646e171e, URZ ;  /* 0x646e171e25047890 */ /* 0x000fe2000fffe0ff */
[----:B------:R-:W-:Y:S01]  /*5250*/  STL.64 [R1+0x8], R132 ;  /* 0x0000088401007387 */ /* 0x000fe20000100a00 */
[----:B---3--:R-:W-:Y:S02]  /*5260*/  FMNMX.FTZ R5, R5, R12, !PT ;  /* 0x0000000c05057209 */ /* 0x008fe40007810000 */
[----:B------:R-:W-:Y:S01]  /*5270*/  LOP3.LUT R12, R108, UR17, R61, 0x96, !PT ;  /* 0x000000116c0c7c12 */ /* 0x000fe2000f8e963d */
[----:B------:R-:W-:Y:S02]  /*5280*/  IMAD.WIDE.U32 R152, R0, -0x326172a9, RZ ;  /* 0xcd9e8d5700987825 */ /* 0x000fe400078e00ff */
[----:B------:R-:W3:Y:S02]  /*5290*/  SHFL.BFLY PT, R6, R5, 0x1, 0x1f ;  /* 0x0c201f0005067f89 */ /* 0x000ee400000e0000 */
[----:B------:R-:W-:Y:S01]  /*52a0*/  IMAD.WIDE.U32 R12, R12, -0x2daee0ad, RZ ;  /* 0xd2511f530c0c7825 */ /* 0x000fe200078e00ff */
[----:B------:R-:W-:Y:S01]  /*52b0*/  LOP3.LUT R60, R60, UR16, R153, 0x96, !PT ;  /* 0x000000103c3c7c12 */ /* 0x000fe2000f8e9699 */
[----:B------:R-:W-:Y:S03]  /*52c0*/  STL.64 [R1], R152 ;  /* 0x0000009801007387 */ /* 0x000fe60000100a00 */
[----:B------:R-:W-:Y:S01]  /*52d0*/  LOP3.LUT R106, R132, UR27, R13, 0x96, !PT ;  /* 0x0000001b846a7c12 */ /* 0x000fe2000f8e960d */
[----:B------:R-:W-:Y:S01]  /*52e0*/  IMAD.WIDE.U32 R60, R60, -0x2daee0ad, RZ ;  /* 0xd2511f533c3c7825 */ /* 0x000fe200078e00ff */
[----:B----4-:R-:W-:-:S03]  /*52f0*/  FMNMX.FTZ R3, R7, R3, !PT ;  /* 0x0000000307037209 */ /* 0x010fc60007810000 */
[----:B------:R-:W-:Y:S02]  /*5300*/  IMAD.WIDE.U32 R106, R106, -0x326172a9, RZ ;  /* 0xcd9e8d576a6a7825 */ /* 0x000fe400078e00ff */
[----:B------:R-:W4:Y:S03]  /*5310*/  SHFL.BFLY PT, R0, R3, 0x1, 0x1f ;  /* 0x0c201f0003007f89 */ /* 0x000f2600000e0000 */
[----:B------:R-:W-:-:S05]  /*5320*/  LOP3.LUT R64, R152, UR15, R107, 0x96, !PT ;  /* 0x0000000f98407c12 */ /* 0x000fca000f8e966b */
[----:B------:R-:W-:Y:S01]  /*5330*/  IMAD.WIDE.U32 R64, R64, -0x2daee0ad, RZ ;  /* 0xd2511f5340407825 */ /* 0x000fe200078e00ff */
[----:B---3--:R-:W-:Y:S02]  /*5340*/  FMNMX.FTZ R2, R5, R6, !PT ;  /* 0x0000000605027209 */ /* 0x008fe40007810000 */
[----:B------:R-:W-:Y:S02]  /*5350*/  LOP3.LUT R6, R12, UR26, R61, 0x96, !PT ;  /* 0x0000001a0c067c12 */ /* 0x000fe4000f8e963d */
[----:B------:R-:W-:Y:S01]  /*5360*/  LOP3.LUT R60, R60, UR22, R65, 0x96, !PT ;  /* 0x000000163c3c7c12 */ /* 0x000fe2000f8e9641 */
[C---:B--2---:R-:W-:Y:S01]  /*5370*/  FMUL.FTZ R56, R2.reuse, UR18 ;  /* 0x0000001202387c20 */ /* 0x044fe20008410000 */
[----:B------:R-:W-:Y:S01]  /*5380*/  FSETP.NEU.FTZ.AND P0, PT, R2, -INF , PT ;  /* 0xff8000000200780b */ /* 0x000fe20003f1d000 */
[----:B------:R-:W-:-:S03]  /*5390*/  IMAD.WIDE.U32 R6, R6, -0x326172a9, RZ ;  /* 0xcd9e8d5706067825 */ /* 0x000fc600078e00ff */
[----:B------:R-:W-:Y:S01]  /*53a0*/  FSEL R56, R56, RZ, P0 ;  /* 0x000000ff38387208 */ /* 0x000fe20000000000 */
[----:B------:R-:W-:Y:S01]  /*53b0*/  IMAD.WIDE.U32 R60, R60, -0x326172a9, RZ ;  /* 0xcd9e8d573c3c7825 */ /* 0x000fe200078e00ff */
[----:B------:R-:W-:Y:S02]  /*53c0*/  LOP3.LUT R106, R106, UR14, R7, 0x96, !PT ;  /* 0x0000000e6a6a7c12 */ /* 0x000fe4000f8e9607 */
[----:B----4-:R-:W-:Y:S01]  /*53d0*/  FMNMX.FTZ R0, R3, R0, !PT ;  /* 0x0000000003007209 */ /* 0x010fe20007810000 */
[----:B------:R-:W-:Y:S01]  /*53e0*/  FFMA.FTZ R105, R105, UR18, -R56 ;  /* 0x0000001269697c23 */ /* 0x000fe20008010838 */
[----:B------:R-:W-:Y:S01]  /*53f0*/  LOP3.LUT R3, R6, UR13, R61, 0x96, !PT ;  /* 0x0000000d06037c12 */ /* 0x000fe2000f8e963d */
[----:B------:R-:W-:-:S04]  /*5400*/  IMAD.WIDE.U32 R106, R106, -0x2daee0ad, RZ ;  /* 0xd2511f536a6a7825 */ /* 0x000fc800078e00ff */
[--C-:B------:R-:W-:Y:S01]  /*5410*/  FFMA.FTZ R104, R104, UR18, -R56.reuse ;  /* 0x0000001268687c23 */ /* 0x100fe20008010838 */
[C---:B------:R-:W-:Y:S01]  /*5420*/  FMUL.FTZ R52, R0.reuse, UR18 ;  /* 0x0000001200347c20 */ /* 0x040fe20008410000 */
[----:B------:R-:W-:Y:S01]  /*5430*/  FSETP.NEU.FTZ.AND P0, PT, R0, -INF , PT ;  /* 0xff8000000000780b */ /* 0x000fe20003f1d000 */
[----:B------:R-:W-:Y:S01]  /*5440*/  IMAD.WIDE.U32 R206, R3, -0x2daee0ad, RZ ;  /* 0xd2511f5303ce7825 */ /* 0x000fe200078e00ff */
[----:B------:R-:W-:Y:S01]  /*5450*/  LOP3.LUT R64, R64, UR19, R107, 0x96, !PT ;  /* 0x0000001340407c12 */ /* 0x000fe2000f8e966b */
[----:B------:R-:W2:Y:S01]  /*5460*/  LDC R3, c[0x0][0x4f8] ;  /* 0x00013e00ff037b82 */ /* 0x000ea20000000800 */
[----:B------:R-:W-:Y:S01]  /*5470*/  FSEL R52, R52, RZ, P0 ;  /* 0x000000ff34347208 */ /* 0x000fe20000000000 */
[----:B------:R-:W-:Y:S01]  /*5480*/  MUFU.EX2 R105, R105 ;  /* 0x0000006900697308 */ /* 0x000fe20000000800 */
[----:B------:R-:W-:Y:S01]  /*5490*/  FFMA.FTZ R235, R235, UR18, -R56 ;  /* 0x00000012ebeb7c23 */ /* 0x000fe20008010838 */
[----:B------:R-:W-:-:S04]  /*54a0*/  IMAD.WIDE.U32 R64, R64, -0x326172a9, RZ ;  /* 0xcd9e8d5740407825 */ /* 0x000fc800078e00ff */
[----:B------:R-:W-:Y:S01]  /*54b0*/  FFMA.FTZ R127, R127, UR18, -R56 ;  /* 0x000000127f7f7c23 */ /* 0x000fe20008010838 */
[----:B------:R-:W3:Y:S01]  /*54c0*/  MUFU.EX2 R104, R104 ;  /* 0x0000006800687308 */ /* 0x000ee20000000800 */
[--C-:B------:R-:W-:Y:S01]  /*54d0*/  FFMA.FTZ R120, R4, UR18, -R52.reuse ;  /* 0x0000001204787c23 */ /* 0x100fe20008010834 */
[----:B------:R-:W-:Y:S01]  /*54e0*/  LOP3.LUT R4, R33, 0x200, R9, 0xf8, !PT ;  /* 0x0000020021047812 */ /* 0x000fe200078ef809 */
[--C-:B------:R-:W-:Y:S01]  /*54f0*/  FFMA.FTZ R103, R103, UR18, -R52.reuse ;  /* 0x0000001267677c23 */ /* 0x100fe20008010834 */
[----:B------:R-:W-:Y:S01]  /*5500*/  LOP3.LUT R60, R60, UR12, R65, 0x96, !PT ;  /* 0x0000000c3c3c7c12 */ /* 0x000fe2000f8e9641 */
[--C-:B------:R-:W-:Y:S01]  /*5510*/  FFMA.FTZ R234, R234, UR18, -R52.reuse ;  /* 0x00000012eaea7c23 */ /* 0x100fe20008010834 */
[----:B------:R-:W-:Y:S01]  /*5520*/  FFMA.FTZ R126, R126, UR18, -R52 ;  /* 0x000000127e7e7c23 */ /* 0x000fe20008010834 */
[--C-:B------:R-:W-:Y:S01]  /*5530*/  FFMA.FTZ R233, R233, UR18, -R56.reuse ;  /* 0x00000012e9e97c23 */ /* 0x100fe20008010838 */
[C---:B------:R-:W-:Y:S01]  /*5540*/  LOP3.LUT R73, R60.reuse, 0xffff, RZ, 0xc0, !PT ;  /* 0x0000ffff3c497812 */ /* 0x040fe200078ec0ff */
[----:B------:R-:W-:Y:S01]  /*5550*/  FFMA.FTZ R229, R229, UR18, -R56 ;  /* 0x00000012e5e57c23 */ /* 0x000fe20008010838 */
[----:B------:R-:W-:Y:S01]  /*5560*/  LOP3.LUT R74, R60, 0xff, RZ, 0xc0, !PT ;  /* 0x000000ff3c4a7812 */ /* 0x000fe200078ec0ff */
[----:B------:R-:W-:Y:S01]  /*5570*/  MUFU.EX2 R235, R235 ;  /* 0x000000eb00eb7308 */ /* 0x000fe20000000800 */
[----:B------:R-:W-:Y:S01]  /*5580*/  SHF.R.U32.HI R73, RZ, 0x8, R73 ;  /* 0x00000008ff497819 */ /* 0x000fe20000011649 */
[--C-:B------:R-:W-:Y:S01]  /*5590*/  FFMA.FTZ R231, R231, UR18, -R52.reuse ;  /* 0x00000012e7e77c23 */ /* 0x100fe20008010834 */
[----:B---3--:R-:W-:Y:S01]  /*55a0*/  F2FP.BF16.F32.PACK_AB R227, R104, R105 ;  /* 0x0000006968e3723e */ /* 0x008fe200000010ff */
[----:B------:R-:W-:Y:S01]  /*55b0*/  MUFU.EX2 R127, R127 ;  /* 0x0000007f007f7308 */ /* 0x000fe20000000800 */
[----:B------:R-:W-:Y:S01]  /*55c0*/  PRMT R128, R74, 0x5410, R73 ;  /* 0x000054104a807816 */ /* 0x000fe20000000049 */
[----:B------:R-:W-:Y:S01]  /*55d0*/  FFMA.FTZ R228, R228, UR18, -R52 ;  /* 0x00000012e4e47c23 */ /* 0x000fe20008010834 */
[----:B--2---:R-:W-:Y:S01]  /*55e0*/  LOP3.LUT R66, R3, 0xff, RZ, 0xc0, !PT ;  /* 0x000000ff03427812 */ /* 0x004fe200078ec0ff */
[----:B------:R-:W-:Y:S01]  /*55f0*/  MUFU.EX2 R120, R120 ;  /* 0x0000007800787308 */ /* 0x000fe20000000800 */
[----:B------:R-:W-:Y:S01]  /*5600*/  LEA R3, R4, UR5, 0x1 ;  /* 0x0000000504037c11 */ /* 0x000fe2000f8e08ff */
[----:B------:R-:W-:Y:S01]  /*5610*/  FFMA.FTZ R226, R226, UR18, -R56 ;  /* 0x00000012e2e27c23 */ /* 0x000fe20008010838 */
[----:B------:R-:W-:Y:S01]  /*5620*/  PRMT R224, R227, 0x7632, R224 ;  /* 0x00007632e3e07816 */ /* 0x000fe200000000e0 */
[----:B------:R-:W2:Y:S01]  /*5630*/  MUFU.EX2 R103, R103 ;  /* 0x0000006700677308 */ /* 0x000ea20000000800 */
[----:B------:R-:W-:-:S02]  /*5640*/  IMAD R66, R66, 0x10000, R66 ;  /* 0x0001000042427824 */ /* 0x000fc400078e0242 */
[----:B------:R-:W-:Y:S01]  /*5650*/  FFMA.FTZ R223, R223, UR18, -R56 ;  /* 0x00000012dfdf7c23 */ /* 0x000fe20008010838 */
[----:B------:R-:W-:Y:S01]  /*5660*/  IMAD.IADD R65, R24, 0x1, R3 ;  /* 0x0000000118417824 */ /* 0x000fe200078e0203 */
[----:B------:R-:W-:Y:S01]  /*5670*/  MUFU.EX2 R234, R234 ;  /* 0x000000ea00ea7308 */ /* 0x000fe20000000800 */
[----:B------:R-:W-:Y:S01]  /*5680*/  PRMT R4, R227, 0x5410, R224 ;  /* 0x00005410e3047816 */ /* 0x000fe200000000e0 */
[----:B------:R-:W-:Y:S01]  /*5690*/  IMAD.MOV.U32 R5, RZ, RZ, R64 ;  /* 0x000000ffff057224 */ /* 0x000fe200078e0040 */
[--C-:B------:R-:W-:Y:S01]  /*56a0*/  HSET2.LE.AND R128, R128, R66.reuse, PT ;  /* 0x0000004280807233 */ /* 0x100fe20003803000 */
[----:B------:R-:W3:Y:S01]  /*56b0*/  MUFU.EX2 R126, R126 ;  /* 0x0000007e007e7308 */ /* 0x000ee20000000800 */
[----:B------:R-:W4:Y:S01]  /*56c0*/  LDSM.16.MT88.4 R144, [R65+0x18000] ;  /* 0x018000004190783b */ /* 0x000f220000004200 */
[C---:B------:R-:W-:Y:S01]  /*56d0*/  PRMT R63, R64.reuse, 0x7773, RZ ;  /* 0x00007773403f7816 */ /* 0x040fe200000000ff */
[----:B------:R-:W-:Y:S01]  /*56e0*/  IMAD.MOV.U32 R12, RZ, RZ, R206 ;  /* 0x000000ffff0c7224 */ /* 0x000fe200078e00ce */
[----:B------:R-:W-:Y:S01]  /*56f0*/  MUFU.EX2 R233, R233 ;  /* 0x000000e900e97308 */ /* 0x000fe20000000800 */
[----:B------:R-:W4:Y:S01]  /*5700*/  LDSM.16.MT88.4 R48, [R65+0x1a000] ;  /* 0x01a000004130783b */ /* 0x000f220000004200 */
[----:B------:R-:W-:Y:S01]  /*5710*/  PRMT R62, R64, 0x7772, RZ ;  /* 0x00007772403e7816 */ /* 0x000fe200000000ff */
[----:B------:R-:W-:Y:S01]  /*5720*/  FFMA.FTZ R225, R225, UR18, -R52 ;  /* 0x00000012e1e17c23 */ /* 0x000fe20008010834 */
[----:B------:R-:W3:Y:S01]  /*5730*/  MUFU.EX2 R229, R229 ;  /* 0x000000e500e57308 */ /* 0x000ee20000000800 */
[----:B------:R-:W-:Y:S01]  /*5740*/  PRMT R72, R60, 0x7632, R72 ;  /* 0x000076323c487816 */ /* 0x000fe20000000048 */
[----:B------:R-:W4:Y:S01]  /*5750*/  LDSM.16.MT88.4 R80, [R65+0x1c000] ;  /* 0x01c000004150783b */ /* 0x000f220000004200 */
[----:B------:R-:W-:Y:S01]  /*5760*/  LOP3.LUT R106, R106, UR4, R207, 0x96, !PT ;  /* 0x000000046a6a7c12 */ /* 0x000fe2000f8e96cf */
[----:B------:R-:W-:Y:S01]  /*5770*/  MUFU.EX2 R231, R231 ;  /* 0x000000e700e77308 */ /* 0x000fe20000000800 */
[----:B------:R-:W-:Y:S01]  /*5780*/  LOP3.LUT R128, R4, R128, RZ, 0xc0, !PT ;  /* 0x0000008004807212 */ /* 0x000fe200078ec0ff */
[----:B-1----:R-:W1:Y:S01]  /*5790*/  LDSM.16.MT88.4 R20, [R65+0x18800] ;  /* 0x018800004114783b */ /* 0x002e620000004200 */
[----:B------:R-:W-:Y:S01]  /*57a0*/  SHF.R.U32.HI R60, RZ, 0x18, R60 ;  /* 0x00000018ff3c7819 */ /* 0x000fe2000001163c */
[----:B------:R-:W4:Y:S01]  /*57b0*/  MUFU.EX2 R228, R228 ;  /* 0x000000e400e47308 */ /* 0x000f220000000800 */
[----:B------:R-:W-:Y:S01]  /*57c0*/  PRMT R4, R62, 0x5410, R63 ;  /* 0x000054103e047816 */ /* 0x000fe2000000003f */
[----:B------:R-:W-:Y:S01]  /*57d0*/  FFMA.FTZ R218, R218, UR18, -R52 ;  /* 0x00000012dada7c23 */ /* 0x000fe20008010834 */
[----:B------:R-:W-:Y:S01]  /*57e0*/  LOP3.LUT R72, R72, 0xff, RZ, 0xc0, !PT ;  /* 0x000000ff48487812 */ /* 0x000fe200078ec0ff */
[----:B------:R-:W-:Y:S01]  /*57f0*/  MUFU.EX2 R226, R226 ;  /* 0x000000e200e27308 */ /* 0x000fe20000000800 */
[----:B------:R-:W-:Y:S01]  /*5800*/  PRMT R61, R64, 0x7771, RZ ;  /* 0x00007771403d7816 */ /* 0x000fe200000000ff */
[----:B------:R-:W-:Y:S01]  /*5810*/  LDSM.16.MT88.4 R112, [R65+0x1e000] ;  /* 0x01e000004170783b */ /* 0x000fe20000004200 */
[----:B------:R-:W-:Y:S01]  /*5820*/  LOP3.LUT R5, R5, 0xff, RZ, 0xc0, !PT ;  /* 0x000000ff05057812 */ /* 0x000fe200078ec0ff */
[----:B------:R-:W4:Y:S01]  /*5830*/  MUFU.EX2 R223, R223 ;  /* 0x000000df00df7308 */ /* 0x000f220000000800 */
[----:B------:R-:W-:Y:S01]  /*5840*/  LOP3.LUT R90, R106, 0xffff, RZ, 0xc0, !PT ;  /* 0x0000ffff6a5a7812 */ /* 0x000fe200078ec0ff */
[----:B------:R-:W-:Y:S01]  /*5850*/  LDSM.16.MT88.4 R136, [R3+0x18000] ;  /* 0x018000000388783b */ /* 0x000fe20000004200 */
[----:B--2---:R-:W-:Y:S01]  /*5860*/  F2FP.BF16.F32.PACK_AB R222, R103, R120 ;  /* 0x0000007867de723e */ /* 0x004fe200000010ff */
[----:B------:R-:W-:Y:S01]  /*5870*/  MUFU.EX2 R225, R225 ;  /* 0x000000e100e17308 */ /* 0x000fe20000000800 */
[----:B------:R-:W-:Y:S01]  /*5880*/  F2FP.BF16.F32.PACK_AB R215, R127, R235 ;  /* 0x000000eb7fd7723e */ /* 0x000fe200000010ff */
[--C-:B------:R-:W-:Y:S01]  /*5890*/  FFMA.FTZ R219, R28, UR18, -R56.reuse ;  /* 0x000000121cdb7c23 */ /* 0x100fe20008010838 */
[----:B---3--:R-:W-:Y:S01]  /*58a0*/  F2FP.BF16.F32.PACK_AB R204, R126, R234 ;  /* 0x000000ea7ecc723e */ /* 0x008fe200000010ff */
[----:B------:R-:W2:Y:S01]  /*58b0*/  MUFU.EX2 R218, R218 ;  /* 0x000000da00da7308 */ /* 0x000ea20000000800 */
[----:B------:R-:W-:Y:S01]  /*58c0*/  LOP3.LUT R4, R4, 0xff00ff, RZ, 0xc0, !PT ;  /* 0x00ff00ff04047812 */ /* 0x000fe200078ec0ff */
[----:B------:R-:W-:Y:S01]  /*58d0*/  FFMA.FTZ R211, R27, UR18, -R56 ;  /* 0x000000121bd37c23 */ /* 0x000fe20008010838 */
[----:B------:R-:W-:Y:S01]  /*58e0*/  PRMT R6, R72, 0x5410, R60 ;  /* 0x0000541048067816 */ /* 0x000fe2000000003c */
[----:B------:R-:W-:Y:S01]  /*58f0*/  LDSM.16.MT88.4 R40, [R3+0x18800] ;  /* 0x018800000328783b */ /* 0x000fe20000004200 */
[----:B------:R-:W-:Y:S01]  /*5900*/  PRMT R5, R5, 0x5410, R61 ;  /* 0x0000541005057816 */ /* 0x000fe2000000003d */
[----:B------:R-:W-:Y:S01]  /*5910*/  MUFU.EX2 R219, R219 ;  /* 0x000000db00db7308 */ /* 0x000fe20000000800 */
[----:B------:R-:W-:Y:S01]  /*5920*/  LOP3.LUT R91, R106, 0xff, RZ, 0xc0, !PT ;  /* 0x000000ff6a5b7812 */ /* 0x000fe200078ec0ff */
[----:B------:R-:W-:Y:S01]  /*5930*/  FFMA.FTZ R217, R26, UR18, -R52 ;  /* 0x000000121ad97c23 */ /* 0x000fe20008010834 */
[----:B------:R-:W-:Y:S01]  /*5940*/  SHF.R.U32.HI R90, RZ, 0x8, R90 ;  /* 0x00000008ff5a7819 */ /* 0x000fe2000001165a */
[----:B------:R-:W3:Y:S01]  /*5950*/  MUFU.EX2 R211, R211 ;  /* 0x000000d300d37308 */ /* 0x000ee20000000800 */
[----:B------:R-:W-:Y:S01]  /*5960*/  PRMT R221, R222, 0x7632, R221 ;  /* 0x00007632dedd7816 */ /* 0x000fe200000000dd */
[----:B------:R-:W-:Y:S01]  /*5970*/  FFMA.FTZ R208, R38, UR18, -R52 ;  /* 0x0000001226d07c23 */ /* 0x000fe20008010834 */
[----:B------:R-:W-:Y:S01]  /*5980*/  PRMT R214, R215, 0x7632, R214 ;  /* 0x00007632d7d67816 */ /* 0x000fe200000000d6 */
[--C-:B------:R-:W-:Y:S01]  /*5990*/  FFMA.FTZ R210, R67, UR18, -R56.reuse ;  /* 0x0000001243d27c23 */ /* 0x100fe20008010838 */
[----:B------:R-:W-:Y:S01]  /*59a0*/  PRMT R203, R204, 0x7632, R203 ;  /* 0x00007632cccb7816 */ /* 0x000fe200000000cb */
[----:B------:R-:W-:Y:S01]  /*59b0*/  FFMA.FTZ R200, R59, UR18, -R56 ;  /* 0x000000123bc87c23 */ /* 0x000fe20008010838 */
[----:B------:R-:W-:Y:S01]  /*59c0*/  F2FP.BF16.F32.PACK_AB R202, R229, R233 ;  /* 0x000000e9e5ca723e */ /* 0x000fe200000010ff */
[----:B------:R-:W-:Y:S01]  /*59d0*/  MUFU.EX2 R217, R217 ;  /* 0x000000d900d97308 */ /* 0x000fe20000000800 */
[----:B------:R-:W-:Y:S01]  /*59e0*/  PRMT R97, R106, 0x7632, R97 ;  /* 0x000076326a617816 */ /* 0x000fe20000000061 */
[--C-:B------:R-:W-:Y:S01]  /*59f0*/  FFMA.FTZ R199, R37, UR18, -R52.reuse ;  /* 0x0000001225c77c23 */ /* 0x100fe20008010834 */
[--C-:B------:R-:W-:Y:S01]  /*5a00*/  HSET2.LE.AND R6, R6, R66.reuse, PT ;  /* 0x0000004206067233 */ /* 0x100fe20003803000 */
[----:B------:R-:W1:Y:S01]  /*5a10*/  MUFU.EX2 R208, R208 ;  /* 0x000000d000d07308 */ /* 0x000e620000000800 */
[--C-:B------:R-:W-:Y:S01]  /*5a20*/  HSET2.LE.AND R5, R5, R66.reuse, PT ;  /* 0x0000004205057233 */ /* 0x100fe20003803000 */
[----:B------:R-:W-:Y:S01]  /*5a30*/  FFMA.FTZ R198, R36, UR18, -R52 ;  /* 0x0000001224c67c23 */ /* 0x000fe20008010834 */
[--C-:B------:R-:W-:Y:S01]  /*5a40*/  HSET2.LE.AND R4, R4, R66.reuse, PT ;  /* 0x0000004204047233 */ /* 0x100fe20003803000 */
[----:B------:R-:W-:Y:S01]  /*5a50*/  MUFU.EX2 R210, R210 ;  /* 0x000000d200d27308 */ /* 0x000fe20000000800 */
[----:B------:R-:W-:Y:S01]  /*5a60*/  PRMT R16, R91, 0x5410, R90 ;  /* 0x000054105b107816 */ /* 0x000fe2000000005a */
[----:B------:R-:W-:Y:S01]  /*5a70*/  FFMA.FTZ R167, R25, UR18, -R56 ;  /* 0x0000001219a77c23 */ /* 0x000fe20008010838 */
[----:B------:R-:W-:Y:S01]  /*5a80*/  PRMT R129, R222, 0x5410, R221 ;  /* 0x00005410de817816 */ /* 0x000fe200000000dd */
[----:B------:R-:W1:Y:S01]  /*5a90*/  MUFU.EX2 R200, R200 ;  /* 0x000000c800c87308 */ /* 0x000e620000000800 */
[----:B------:R-:W-:Y:S01]  /*5aa0*/  PRMT R130, R215, 0x5410, R214 ;  /* 0x00005410d7827816 */ /* 0x000fe200000000d6 */
[----:B------:R-:W-:Y:S01]  /*5ab0*/  FFMA.FTZ R165, R55, UR18, -R56 ;  /* 0x0000001237a57c23 */ /* 0x000fe20008010838 */
[----:B------:R-:W-:Y:S01]  /*5ac0*/  PRMT R131, R204, 0x5410, R203 ;  /* 0x00005410cc837816 */ /* 0x000fe200000000cb */
[----:B------:R-:W-:Y:S01]  /*5ad0*/  MUFU.EX2 R199, R199 ;  /* 0x000000c700c77308 */ /* 0x000fe20000000800 */
[----:B------:R-:W-:Y:S01]  /*5ae0*/  PRMT R201, R202, 0x7632, R201 ;  /* 0x00007632cac97816 */ /* 0x000fe200000000c9 */
[----:B------:R-:W-:Y:S01]  /*5af0*/  FFMA.FTZ R35, R35, UR18, -R52 ;  /* 0x0000001223237c23 */ /* 0x000fe20008010834 */
[----:B------:R-:W-:Y:S01]  /*5b00*/  PRMT R107, R206, 0x7771, RZ ;  /* 0x00007771ce6b7816 */ /* 0x000fe200000000ff */
[----:B------:R-:W1:Y:S01]  /*5b10*/  MUFU.EX2 R198, R198 ;  /* 0x000000c600c67308 */ /* 0x000e620000000800 */
[----:B------:R-:W-:Y:S01]  /*5b20*/  SHF.R.U32.HI R106, RZ, 0x18, R106 ;  /* 0x00000018ff6a7819 */ /* 0x000fe2000001166a */
[----:B------:R-:W-:Y:S01]  /*5b30*/  FFMA.FTZ R34, R34, UR18, -R52 ;  /* 0x0000001222227c23 */ /* 0x000fe20008010834 */
[----:B------:R-:W-:Y:S01]  /*5b40*/  LOP3.LUT R97, R97, 0xff, RZ, 0xc0, !PT ;  /* 0x000000ff61617812 */ /* 0x000fe200078ec0ff */
[----:B------:R-:W-:Y:S01]  /*5b50*/  MUFU.EX2 R167, R167 ;  /* 0x000000a700a77308 */ /* 0x000fe20000000800 */
[----:B------:R-:W-:Y:S01]  /*5b60*/  LOP3.LUT R12, R12, 0xff, RZ, 0xc0, !PT ;  /* 0x000000ff0c0c7812 */ /* 0x000fe200078ec0ff */
[--C-:B------:R-:W-:Y:S01]  /*5b70*/  FFMA.FTZ R174, R58, UR18, -R56.reuse ;  /* 0x000000123aae7c23 */ /* 0x100fe20008010838 */
[----:B----4-:R-:W-:Y:S01]  /*5b80*/  F2FP.BF16.F32.PACK_AB R197, R228, R231 ;  /* 0x000000e7e4c5723e */ /* 0x010fe200000010ff */
[----:B------:R-:W4:Y:S01]  /*5b90*/  MUFU.EX2 R165, R165 ;  /* 0x000000a500a57308 */ /* 0x000f220000000800 */
[----:B------:R-:W-:Y:S01]  /*5ba0*/  F2FP.BF16.F32.PACK_AB R195, R223, R226 ;  /* 0x000000e2dfc3723e */ /* 0x000fe200000010ff */
[----:B------:R-:W-:Y:S01]  /*5bb0*/  FFMA.FTZ R168, R57, UR18, -R56 ;  /* 0x0000001239a87c23 */ /* 0x000fe20008010838 */
[----:B------:R-:W-:Y:S01]  /*5bc0*/  LOP3.LUT R129, R129, R6, RZ, 0xc0, !PT ;  /* 0x0000000681817212 */ /* 0x000fe200078ec0ff */
[----:B------:R-:W-:Y:S01]  /*5bd0*/  MUFU.EX2 R35, R35 ;  /* 0x0000002300237308 */ /* 0x000fe20000000800 */
[----:B------:R-:W-:Y:S01]  /*5be0*/  LOP3.LUT R130, R130, R5, RZ, 0xc0, !PT ;  /* 0x0000000582827212 */ /* 0x000fe200078ec0ff */
[----:B------:R-:W-:Y:S01]  /*5bf0*/  LDSM.16.MT88.4 R56, [R65+0x1f000] ;  /* 0x01f000004138783b */ /* 0x000fe20000004200 */
[----:B------:R-:W-:Y:S01]  /*5c00*/  LOP3.LUT R131, R131, R4, RZ, 0xc0, !PT ;  /* 0x0000000483837212 */ /* 0x000fe200078ec0ff */
[----:B------:R-:W4:Y:S01]  /*5c10*/  MUFU.EX2 R34, R34 ;  /* 0x0000002200227308 */ /* 0x000f220000000800 */
[--C-:B------:R-:W-:Y:S01]  /*5c20*/  HSET2.LE.AND R16, R16, R66.reuse, PT ;  /* 0x0000004210107233 */ /* 0x100fe20003803000 */
[----:B------:R-:W4:Y:S01]  /*5c30*/  LDSM.16.MT88.4 R4, [R65+0x1a800] ;  /* 0x01a800004104783b */ /* 0x000f220000004200 */
[----:B------:R-:W-:Y:S01]  /*5c40*/  PRMT R13, R202, 0x5410, R201 ;  /* 0x00005410ca0d7816 */ /* 0x000fe200000000c9 */
[----:B------:R-:W-:Y:S01]  /*5c50*/  FFMA.FTZ R173, R54, UR18, -R52 ;  /* 0x0000001236ad7c23 */ /* 0x000fe20008010834 */
[----:B------:R-:W-:Y:S01]  /*5c60*/  PRMT R17, R97, 0x5410, R106 ;  /* 0x0000541061117816 */ /* 0x000fe2000000006a */
[C---:B------:R-:W-:Y:S01]  /*5c70*/  HMMA.16816.F32.BF16 R140, R128.reuse, R144, RZ ;  /* 0x00000090808c723c */ /* 0x040fe200000418ff */
[----:B------:R-:W-:Y:S01]  /*5c80*/  PRMT R12, R12, 0x5410, R107 ;  /* 0x000054100c0c7816 */ /* 0x000fe2000000006b */
[----:B------:R-:W-:Y:S01]  /*5c90*/  FFMA.FTZ R166, R53, UR18, -R52 ;  /* 0x0000001235a67c23 */ /* 0x000fe20008010834 */
[----:B------:R-:W-:Y:S01]  /*5ca0*/  PRMT R196, R197, 0x7632, R196 ;  /* 0x00007632c5c47816 */ /* 0x000fe200000000c4 */
[----:B------:R-:W-:Y:S01]  /*5cb0*/  MUFU.EX2 R174, R174 ;  /* 0x000000ae00ae7308 */ /* 0x000fe20000000800 */
[----:B------:R-:W-:Y:S01]  /*5cc0*/  PRMT R194, R195, 0x7632, R194 ;  /* 0x00007632c3c27816 */ /* 0x000fe200000000c2 */
[----:B------:R-:W-:Y:S01]  /*5cd0*/  IMAD.IADD R232, R188, 0x1, R3 ;  /* 0x00000001bce87824 */ /* 0x000fe200078e0203 */
[----:B------:R-:W-:Y:S01]  /*5ce0*/  LOP3.LUT R16, R13, R16, RZ, 0xc0, !PT ;  /* 0x000000100d107212 */ /* 0x000fe200078ec0ff */
[C---:B------:R-:W-:Y:S01]  /*5cf0*/  HMMA.16816.F32.BF16 R44, R128.reuse, R48, RZ ;  /* 0x00000030802c723c */ /* 0x040fe200000418ff */
[--C-:B------:R-:W-:Y:S01]  /*5d00*/  HSET2.LE.AND R17, R17, R66.reuse, PT ;  /* 0x0000004211117233 */ /* 0x100fe20003803000 */
[----:B------:R-:W4:Y:S01]  /*5d10*/  MUFU.EX2 R168, R168 ;  /* 0x000000a800a87308 */ /* 0x000f220000000800 */
[----:B------:R-:W-:Y:S01]  /*5d20*/  HSET2.LE.AND R12, R12, R66, PT ;  /* 0x000000420c0c7233 */ /* 0x000fe20003803000 */
[----:B------:R-:W-:Y:S01]  /*5d30*/  IMAD.IADD R220, R24, 0x1, R232 ;  /* 0x0000000118dc7824 */ /* 0x000fe200078e02e8 */
[----:B------:R-:W-:Y:S01]  /*5d40*/  PRMT R13, R197, 0x5410, R196 ;  /* 0x00005410c50d7816 */ /* 0x000fe200000000c4 */
[----:B------:R-:W-:Y:S01]  /*5d50*/  MUFU.EX2 R173, R173 ;  /* 0x000000ad00ad7308 */ /* 0x000fe20000000800 */
[----:B------:R-:W-:Y:S01]  /*5d60*/  PRMT R18, R195, 0x5410, R194 ;  /* 0x00005410c3127816 */ /* 0x000fe200000000c2 */
[----:B------:R-:W-:Y:S01]  /*5d70*/  HMMA.16816.F32.BF16 R48, R128, R50, RZ ;  /* 0x000000328030723c */ /* 0x000fe200000418ff */
[----:B------:R-:W-:Y:S01]  /*5d80*/  LOP3.LUT R17, R13, R17, RZ, 0xc0, !PT ;  /* 0x000000110d117212 */ /* 0x000fe200078ec0ff */
[----:B------:R-:W4:Y:S01]  /*5d90*/  MUFU.EX2 R166, R166 ;  /* 0x000000a600a67308 */ /* 0x000f220000000800 */
[----:B------:R-:W-:Y:S01]  /*5da0*/  LOP3.LUT R18, R18, R12, RZ, 0xc0, !PT ;  /* 0x0000000c12127212 */ /* 0x000fe200078ec0ff */
[----:B------:R-:W-:Y:S01]  /*5db0*/  LDSM.16.MT88.4 R52, [R65+0x19800] ;  /* 0x019800004134783b */ /* 0x000fe20000004200 */
[----:B------:R-:W-:-:S02]  /*5dc0*/  PRMT R99, R206, 0x7772, RZ ;  /* 0x00007772ce637816 */ /* 0x000fc400000000ff */
[----:B------:R-:W-:Y:S01]  /*5dd0*/  PRMT R98, R206, 0x7773, RZ ;  /* 0x00007773ce627816 */ /* 0x000fe200000000ff */
[----:B------:R-:W4:Y:S01]  /*5de0*/  LDSM.16.MT88.4 R12, [R65+0x1c800] ;  /* 0x01c80000410c783b */ /* 0x000f220000004200 */
[----:B--2---:R-:W-:Y:S01]  /*5df0*/  F2FP.BF16.F32.PACK_AB R193, R218, R225 ;  /* 0x000000e1dac1723e */ /* 0x004fe200000010ff */
[C---:B------:R-:W-:Y:S01]  /*5e00*/  HMMA.16816.F32.BF16 R76, R128.reuse, R80, RZ ;  /* 0x00000050804c723c */ /* 0x040fe200000418ff */
[----:B------:R-:W-:Y:S01]  /*5e10*/  PRMT R19, R99, 0x5410, R98 ;  /* 0x0000541063137816 */ /* 0x000fe20000000062 */
[----:B------:R-:W-:Y:S01]  /*5e20*/  LDSM.16.MT88.4 R160, [R220+0x18000] ;  /* 0x01800000dca0783b */ /* 0x000fe20000004200 */
[----:B------:R-:W-:Y:S02]  /*5e30*/  PRMT R192, R193, 0x7632, R192 ;  /* 0x00007632c1c07816 */ /* 0x000fe400000000c0 */
[----:B------:R-:W-:Y:S02]  /*5e40*/  LOP3.LUT R19, R19, 0xff00ff, RZ, 0xc0, !PT ;  /* 0x00ff00ff13137812 */ /* 0x000fe400078ec0ff */
[----:B------:R-:W-:Y:S01]  /*5e50*/  PRMT R39, R193, 0x5410, R192 ;  /* 0x00005410c1277816 */ /* 0x000fe200000000c0 */
[----:B------:R-:W-:Y:S01]  /*5e60*/  HMMA.16816.F32.BF16 R144, R128, R146, RZ ;  /* 0x000000928090723c */ /* 0x000fe200000418ff */
[----:B---3--:R-:W-:-:S02]  /*5e70*/  F2FP.BF16.F32.PACK_AB R191, R211, R219 ;  /* 0x000000dbd3bf723e */ /* 0x008fc400000010ff */
[----:B------:R-:W-:Y:S02]  /*5e80*/  HSET2.LE.AND R19, R19, R66, PT ;  /* 0x0000004213137233 */ /* 0x000fe40003803000 */
[----:B------:R-:W-:Y:S02]  /*5e90*/  PRMT R190, R191, 0x7632, R190 ;  /* 0x00007632bfbe7816 */ /* 0x000fe400000000be */
[----:B-1----:R-:W-:Y:S01]  /*5ea0*/  F2FP.BF16.F32.PACK_AB R189, R208, R217 ;  /* 0x000000d9d0bd723e */ /* 0x002fe200000010ff */
[----:B------:R-:W-:Y:S01]  /*5eb0*/  HMMA.16816.F32.BF16 R80, R128, R82, RZ ;  /* 0x000000528050723c */ /* 0x000fe200000418ff */
[----:B------:R-:W-:Y:S02]  /*5ec0*/  LOP3.LUT R19, R39, R19, RZ, 0xc0, !PT ;  /* 0x0000001327137212 */ /* 0x000fe400078ec0ff */
[----:B------:R-:W-:Y:S01]  /*5ed0*/  PRMT R187, R189, 0x7632, R187 ;  /* 0x00007632bdbb7816 */ /* 0x000fe200000000bb */
[----:B------:R-:W-:Y:S01]  /*5ee0*/  LDSM.16.MT88.4 R36, [R65+0x19000] ;  /* 0x019000004124783b */ /* 0x000fe20000004200 */
[----:B------:R-:W-:-:S02]  /*5ef0*/  F2FP.BF16.F32.PACK_AB R186, R200, R210 ;  /* 0x000000d2c8ba723e */ /* 0x000fc400000010ff */
[----:B------:R-:W-:Y:S01]  /*5f00*/  F2FP.BF16.F32.PACK_AB R184, R198, R199 ;  /* 0x000000c7c6b8723e */ /* 0x000fe200000010ff */
[C---:B------:R-:W-:Y:S01]  /*5f10*/  HMMA.16816.F32.BF16 R140, R16.reuse, R20, R140 ;  /* 0x00000014108c723c */ /* 0x040fe2000004188c */
[----:B------:R-:W-:Y:S01]  /*5f20*/  IMAD.U32 R20, RZ, RZ, UR28 ;  /* 0x0000001cff147e24 */ /* 0x000fe2000f8e00ff */
[----:B------:R-:W-:Y:S02]  /*5f30*/  PRMT R185, R186, 0x7632, R185 ;  /* 0x00007632bab97816 */ /* 0x000fe400000000b9 */
[----:B------:R-:W-:Y:S02]  /*5f40*/  PRMT R179, R184, 0x7632, R179 ;  /* 0x00007632b8b37816 */ /* 0x000fe400000000b3 */
[----:B------:R-:W-:Y:S02]  /*5f50*/  LOP3.LUT R20, R20, UR37, R111, 0x96, !PT ;  /* 0x0000002514147c12 */ /* 0x000fe4000f8e966f */
[----:B----4-:R-:W-:Y:S01]  /*5f60*/  HMMA.16816.F32.BF16 R44, R16, R4, R44 ;  /* 0x00000004102c723c */ /* 0x010fe2000004182c */
[----:B------:R-:W-:-:S02]  /*5f70*/  F2FP.BF16.F32.PACK_AB R172, R165, R167 ;  /* 0x000000a7a5ac723e */ /* 0x000fc400000010ff */
[----:B------:R-:W-:Y:S01]  /*5f80*/  IMAD.WIDE.U32 R20, R20, -0x326172a9, RZ ;  /* 0xcd9e8d5714147825 */ /* 0x000fe200078e00ff */
[----:B------:R-:W-:Y:S02]  /*5f90*/  F2FP.BF16.F32.PACK_AB R170, R34, R35 ;  /* 0x0000002322aa723e */ /* 0x000fe400000010ff */
[----:B------:R-:W-:Y:S02]  /*5fa0*/  PRMT R171, R172, 0x7632, R171 ;  /* 0x00007632acab7816 */ /* 0x000fe400000000ab */
[C---:B------:R-:W-:Y:S01]  /*5fb0*/  HMMA.16816.F32.BF16 R48, R16.reuse, R6, R48 ;  /* 0x000000061030723c */ /* 0x040fe20000041830 */
[----:B------:R-:W1:Y:S01]  /*5fc0*/  LDSM.16.MT88.4 R4, [R65+0x1e800] ;  /* 0x01e800004104783b */ /* 0x000e620000004200 */
[----:B------:R-:W-:Y:S02]  /*5fd0*/  LOP3.LUT R122, R20, UR16, R153, 0x96, !PT ;  /* 0x00000010147a7c12 */ /* 0x000fe4000f8e9699 */
[----:B------:R-:W-:Y:S02]  /*5fe0*/  PRMT R169, R170, 0x7632, R169 ;  /* 0x00007632aaa97816 */ /* 0x000fe400000000a9 */
[----:B------:R-:W-:Y:S01]  /*5ff0*/  F2FP.BF16.F32.PACK_AB R178, R168, R174 ;  /* 0x000000aea8b2723e */ /* 0x000fe200000010ff */
[----:B------:R-:W-:Y:S01]  /*6000*/  IMAD.WIDE.U32 R122, R122, -0x2daee0ad, RZ ;  /* 0xd2511f537a7a7825 */ /* 0x000fe200078e00ff */
[----:B------:R-:W-:Y:S01]  /*6010*/  HMMA.16816.F32.BF16 R76, R16, R12, R76 ;  /* 0x0000000c104c723c */ /* 0x000fe2000004184c */
[----:B------:R-:W-:-:S02]  /*6020*/  LOP3.LUT R12, R108, UR17, R21, 0x96, !PT ;  /* 0x000000116c0c7c12 */ /* 0x000fc4000f8e9615 */
[----:B------:R-:W-:Y:S02]  /*6030*/  PRMT R177, R178, 0x7632, R177 ;  /* 0x00007632b2b17816 */ /* 0x000fe400000000b1 */
[----:B------:R-:W-:Y:S01]  /*6040*/  F2FP.BF16.F32.PACK_AB R176, R166, R173 ;  /* 0x000000ada6b0723e */ /* 0x000fe200000010ff */
[----:B------:R-:W-:Y:S01]  /*6050*/  IMAD.WIDE.U32 R150, R12, -0x2daee0ad, RZ ;  /* 0xd2511f530c967825 */ /* 0x000fe200078e00ff */
[----:B------:R-:W-:Y:S01]  /*6060*/  PRMT R64, R64, 0x7770, RZ ;  /* 0x0000777040407816 */ /* 0x000fe200000000ff */
[----:B------:R-:W-:Y:S01]  /*6070*/  HMMA.16816.F32.BF16 R108, R128, R112, RZ ;  /* 0x00000070806c723c */ /* 0x000fe200000418ff */
[----:B------:R-:W-:Y:S02]  /*6080*/  PRMT R175, R176, 0x7632, R175 ;  /* 0x00007632b0af7816 */ /* 0x000fe400000000af */
[----:B------:R-:W-:Y:S02]  /*6090*/  LOP3.LUT R12, R132, UR27, R151, 0x96, !PT ;  /* 0x0000001b840c7c12 */ /* 0x000fe4000f8e9697 */
[----:B------:R-:W-:-:S03]  /*60a0*/  LOP3.LUT R150, R150, UR26, R123, 0x96, !PT ;  /* 0x0000001a96967c12 */ /* 0x000fc6000f8e967b */
[----:B------:R-:W-:Y:S01]  /*60b0*/  IMAD.WIDE.U32 R148, R12, -0x326172a9, RZ ;  /* 0xcd9e8d570c947825 */ /* 0x000fe200078e00ff */
[----:B------:R-:W-:Y:S03]  /*60c0*/  HMMA.16816.F32.BF16 R112, R128, R114, RZ ;  /* 0x000000728070723c */ /* 0x000fe600000418ff */
[----:B------:R-:W-:Y:S01]  /*60d0*/  IMAD.WIDE.U32 R150, R150, -0x326172a9, RZ ;  /* 0xcd9e8d5796967825 */ /* 0x000fe200078e00ff */
[----:B------:R-:W-:-:S04]  /*60e0*/  LOP3.LUT R12, R152, UR15, R149, 0x96, !PT ;  /* 0x0000000f980c7c12 */ /* 0x000fc8000f8e9695 */
[----:B------:R-:W-:Y:S01]  /*60f0*/  LOP3.LUT R148, R148, UR14, R151, 0x96, !PT ;  /* 0x0000000e94947c12 */ /* 0x000fe2000f8e9697 */
[----:B------:R-:W-:Y:S01]  /*6100*/  IMAD.WIDE.U32 R12, R12, -0x2daee0ad, RZ ;  /* 0xd2511f530c0c7825 */ /* 0x000fe200078e00ff */
[----:B------:R-:W-:Y:S03]  /*6110*/  HMMA.16816.F32.BF16 R132, R128, R136, RZ ;  /* 0x000000888084723c */ /* 0x000fe600000418ff */
[----:B------:R-:W-:Y:S01]  /*6120*/  IMAD.WIDE.U32 R148, R148, -0x2daee0ad, RZ ;  /* 0xd2511f5394947825 */ /* 0x000fe200078e00ff */
[----:B------:R-:W-:-:S04]  /*6130*/  LOP3.LUT R122, R122, UR22, R13, 0x96, !PT ;  /* 0x000000167a7a7c12 */ /* 0x000fc8000f8e960d */
[----:B-1----:R-:W-:Y:S01]  /*6140*/  HMMA.16816.F32.BF16 R108, R16, R4, R108 ;  /* 0x00000004106c723c */ /* 0x002fe2000004186c */
[----:B------:R-:W-:Y:S01]  /*6150*/  LOP3.LUT R4, R12, UR19, R149, 0x96, !PT ;  /* 0x000000130c047c12 */ /* 0x000fe2000f8e9695 */
[----:B------:R-:W-:-:S04]  /*6160*/  IMAD.WIDE.U32 R122, R122, -0x326172a9, RZ ;  /* 0xcd9e8d577a7a7825 */ /* 0x000fc800078e00ff */
[----:B------:R-:W-:Y:S01]  /*6170*/  IMAD.WIDE.U32 R152, R4, -0x326172a9, RZ ;  /* 0xcd9e8d5704987825 */ /* 0x000fe200078e00ff */
[----:B------:R-:W-:Y:S01]  /*6180*/  PRMT R4, R191, 0x5410, R190 ;  /* 0x00005410bf047816 */ /* 0x000fe200000000be */
[C---:B------:R-:W-:Y:S01]  /*6190*/  HMMA.16816.F32.BF16 R112, R16.reuse, R6, R112 ;  /* 0x000000061070723c */ /* 0x040fe20000041870 */
[----:B------:R-:W-:Y:S01]  /*61a0*/  LOP3.LUT R123, R150, UR13, R123, 0x96, !PT ;  /* 0x0000000d967b7c12 */ /* 0x000fe2000f8e967b */
[----:B------:R-:W-:Y:S01]  /*61b0*/  IMAD.MOV.U32 R13, RZ, RZ, R152 ;  /* 0x000000ffff0d7224 */ /* 0x000fe200078e0098 */
[--C-:B------:R-:W-:Y:S01]  /*61c0*/  LOP3.LUT R242, R122, UR12, R153.reuse, 0x96, !PT ;  /* 0x0000000c7af27c12 */ /* 0x100fe2000f8e9699 */
[----:B------:R-:W-:Y:S01]  /*61d0*/  IMAD.MOV.U32 R67, RZ, RZ, R153 ;  /* 0x000000ffff437224 */ /* 0x000fe200078e0099 */
[----:B------:R-:W-:Y:S01]  /*61e0*/  PRMT R245, R152, 0x7771, RZ ;  /* 0x0000777198f57816 */ /* 0x000fe200000000ff */
[----:B------:R-:W-:Y:S01]  /*61f0*/  IMAD.WIDE.U32 R180, R123, -0x2daee0ad, RZ ;  /* 0xd2511f537bb47825 */ /* 0x000fe200078e00ff */
[C---:B------:R-:W-:Y:S01]  /*6200*/  LOP3.LUT R121, R242.reuse, 0xffff, RZ, 0xc0, !PT ;  /* 0x0000fffff2797812 */ /* 0x040fe200078ec0ff */
[----:B------:R-:W-:Y:S01]  /*6210*/  HMMA.16816.F32.BF16 R132, R16, R40, R132 ;  /* 0x000000281084723c */ /* 0x000fe20000041884 */
[----:B------:R-:W-:-:S02]  /*6220*/  LOP3.LUT R241, R242, 0xff, RZ, 0xc0, !PT ;  /* 0x000000fff2f17812 */ /* 0x000fc400078ec0ff */
[----:B------:R-:W-:Y:S02]  /*6230*/  SHF.R.U32.HI R121, RZ, 0x8, R121 ;  /* 0x00000008ff797819 */ /* 0x000fe40000011679 */
[----:B------:R-:W-:Y:S02]  /*6240*/  PRMT R122, R242, 0x7632, R122 ;  /* 0x00007632f27a7816 */ /* 0x000fe4000000007a */
[----:B------:R-:W-:Y:S01]  /*6250*/  PRMT R12, R241, 0x5410, R121 ;  /* 0x00005410f10c7816 */ /* 0x000fe20000000079 */
[----:B------:R-:W-:Y:S01]  /*6260*/  HMMA.16816.F32.BF16 R144, R16, R22, R144 ;  /* 0x000000161090723c */ /* 0x000fe20000041890 */
[----:B------:R-:W-:Y:S01]  /*6270*/  SHF.R.U32.HI R242, RZ, 0x18, R242 ;  /* 0x00000018fff27819 */ /* 0x000fe200000116f2 */
[----:B------:R-:W1:Y:S01]  /*6280*/  LDSM.16.MT88.4 R20, [R65+0x1b000] ;  /* 0x01b000004114783b */ /* 0x000e620000004200 */
[----:B------:R-:W-:Y:S02]  /*6290*/  LOP3.LUT R122, R122, 0xff, RZ, 0xc0, !PT ;  /* 0x000000ff7a7a7812 */ /* 0x000fe400078ec0ff */
[----:B------:R-:W-:-:S02]  /*62a0*/  HSET2.LE.AND R12, R12, R66, PT ;  /* 0x000000420c0c7233 */ /* 0x000fc40003803000 */
[----:B------:R-:W-:Y:S01]  /*62b0*/  LOP3.LUT R13, R13, 0xff, RZ, 0xc0, !PT ;  /* 0x000000ff0d0d7812 */ /* 0x000fe200078ec0ff */
[----:B------:R-:W-:Y:S01]  /*62c0*/  HMMA.16816.F32.BF16 R80, R16, R14, R80 ;  /* 0x0000000e1050723c */ /* 0x000fe20000041850 */
[----:B------:R-:W-:Y:S02]  /*62d0*/  PRMT R40, R122, 0x5410, R242 ;  /* 0x000054107a287816 */ /* 0x000fe400000000f2 */
[----:B------:R-:W-:Y:S02]  /*62e0*/  LOP3.LUT R12, R4, R12, RZ, 0xc0, !PT ;  /* 0x0000000c040c7212 */ /* 0x000fe400078ec0ff */
[----:B------:R-:W2:Y:S01]  /*62f0*/  LDSM.16.MT88.4 R4, [R65+0x1d000] ;  /* 0x01d000004104783b */ /* 0x000ea20000004200 */
[----:B------:R-:W-:Y:S02]  /*6300*/  PRMT R13, R13, 0x5410, R245 ;  /* 0x000054100d0d7816 */ /* 0x000fe400000000f5 */
[C---:B------:R-:W-:Y:S01]  /*6310*/  PRMT R244, R152.reuse, 0x7773, RZ ;  /* 0x0000777398f47816 */ /* 0x040fe200000000ff */
[----:B------:R-:W-:Y:S01]  /*6320*/  HMMA.16816.F32.BF16 R136, R128, R138, RZ ;  /* 0x0000008a8088723c */ /* 0x000fe200000418ff */
[----:B------:R-:W-:-:S02]  /*6330*/  PRMT R243, R152, 0x7772, RZ ;  /* 0x0000777298f37816 */ /* 0x000fc400000000ff */
[--C-:B------:R-:W-:Y:S02]  /*6340*/  HSET2.LE.AND R40, R40, R66.reuse, PT ;  /* 0x0000004228287233 */ /* 0x100fe40003803000 */
[----:B------:R-:W-:Y:S02]  /*6350*/  HSET2.LE.AND R14, R13, R66, PT ;  /* 0x000000420d0e7233 */ /* 0x000fe40003803000 */
[----:B------:R-:W-:Y:S01]  /*6360*/  PRMT R15, R243, 0x5410, R244 ;  /* 0x00005410f30f7816 */ /* 0x000fe200000000f4 */
[----:B------:R-:W-:Y:S01]  /*6370*/  HMMA.16816.F32.BF16 R156, R128, R160, RZ ;  /* 0x000000a0809c723c */ /* 0x000fe200000418ff */
[----:B------:R-:W-:Y:S02]  /*6380*/  PRMT R13, R189, 0x5410, R187 ;  /* 0x00005410bd0d7816 */ /* 0x000fe400000000bb */
[----:B------:R-:W-:Y:S02]  /*6390*/  LOP3.LUT R15, R15, 0xff00ff, RZ, 0xc0, !PT ;  /* 0x00ff00ff0f0f7812 */ /* 0x000fe400078ec0ff */
[----:B------:R-:W-:-:S02]  /*63a0*/  LOP3.LUT R13, R13, R40, RZ, 0xc0, !PT ;  /* 0x000000280d0d7212 */ /* 0x000fc400078ec0ff */
[----:B------:R-:W-:Y:S01]  /*63b0*/  PRMT R40, R186, 0x5410, R185 ;  /* 0x00005410ba287816 */ /* 0x000fe200000000b9 */
[----:B------:R-:W-:Y:S01]  /*63c0*/  HMMA.16816.F32.BF16 R160, R128, R162, RZ ;  /* 0x000000a280a0723c */ /* 0x000fe200000418ff */
[----:B------:R-:W-:Y:S02]  /*63d0*/  HSET2.LE.AND R15, R15, R66, PT ;  /* 0x000000420f0f7233 */ /* 0x000fe40003803000 */
[----:B------:R-:W-:Y:S02]  /*63e0*/  LOP3.LUT R14, R40, R14, RZ, 0xc0, !PT ;  /* 0x0000000e280e7212 */ /* 0x000fe400078ec0ff */
[----:B------:R-:W-:Y:S02]  /*63f0*/  PRMT R40, R184, 0x5410, R179 ;  /* 0x00005410b8287816 */ /* 0x000fe400000000b3 */
[----:B------:R-:W-:Y:S01]  /*6400*/  PRMT R123, R180, 0x7771, RZ ;  /* 0x00007771b47b7816 */ /* 0x000fe200000000ff */
[----:B------:R-:W-:Y:S01]  /*6410*/  HMMA.16816.F32.BF16 R136, R16, R42, R136 ;  /* 0x0000002a1088723c */ /* 0x000fe20000041888 */
[----:B------:R-:W-:-:S02]  /*6420*/  LOP3.LUT R15, R40, R15, RZ, 0xc0, !PT ;  /* 0x0000000f280f7212 */ /* 0x000fc400078ec0ff */
[C---:B------:R-:W-:Y:S01]  /*6430*/  PRMT R239, R180.reuse, 0x7772, RZ ;  /* 0x00007772b4ef7816 */ /* 0x040fe200000000ff */
[----:B------:R-:W3:Y:S01]  /*6440*/  LDSM.16.MT88.4 R40, [R65+0x1b800] ;  /* 0x01b800004128783b */ /* 0x000ee20000004200 */
[----:B------:R-:W-:Y:S02]  /*6450*/  PRMT R240, R180, 0x7773, RZ ;  /* 0x00007773b4f07816 */ /* 0x000fe400000000ff */
[----:B------:R-:W-:Y:S01]  /*6460*/  LOP3.LUT R148, R148, UR4, R181, 0x96, !PT ;  /* 0x0000000494947c12 */ /* 0x000fe2000f8e96b5 */
[----:B-1----:R-:W-:Y:S01]  /*6470*/  HMMA.16816.F32.BF16 R44, R12, R20, R44 ;  /* 0x000000140c2c723c */ /* 0x002fe2000004182c */
[----:B------:R-:W-:Y:S02]  /*6480*/  PRMT R20, R172, 0x5410, R171 ;  /* 0x00005410ac147816 */ /* 0x000fe400000000ab */
[C---:B------:R-:W-:Y:S02]  /*6490*/  LOP3.LUT R230, R148.reuse, 0xffff, RZ, 0xc0, !PT ;  /* 0x0000ffff94e67812 */ /* 0x040fe400078ec0ff */
[----:B------:R-:W-:-:S02]  /*64a0*/  LOP3.LUT R238, R148, 0xff, RZ, 0xc0, !PT ;  /* 0x000000ff94ee7812 */ /* 0x000fc400078ec0ff */
[----:B------:R-:W-:Y:S01]  /*64b0*/  SHF.R.U32.HI R230, RZ, 0x8, R230 ;  /* 0x00000008ffe67819 */ /* 0x000fe200000116e6 */
[C---:B--2---:R-:W-:Y:S01]  /*64c0*/  HMMA.16816.F32.BF16 R76, R12.reuse, R4, R76 ;  /* 0x000000040c4c723c */ /* 0x044fe2000004184c */
[----:B------:R-:W-:Y:S01]  /*64d0*/  IMAD.MOV.U32 R4, RZ, RZ, R180 ;  /* 0x000000ffff047224 */ /* 0x000fe200078e00b4 */
[----:B------:R-:W-:Y:S02]  /*64e0*/  PRMT R236, R148, 0x7632, R236 ;  /* 0x0000763294ec7816 */ /* 0x000fe400000000ec */
[----:B------:R-:W-:Y:S02]  /*64f0*/  SHF.R.U32.HI R237, RZ, 0x18, R148 ;  /* 0x00000018ffed7819 */ /* 0x000fe40000011694 */
[----:B------:R-:W-:Y:S02]  /*6500*/  LOP3.LUT R236, R236, 0xff, RZ, 0xc0, !PT ;  /* 0x000000ffecec7812 */ /* 0x000fe400078ec0ff */
[----:B------:R-:W-:Y:S01]  /*6510*/  HMMA.16816.F32.BF16 R80, R12, R6, R80 ;  /* 0x000000060c50723c */ /* 0x000fe20000041850 */
[----:B------:R-:W-:-:S02]  /*6520*/  LOP3.LUT R6, R4, 0xff, RZ, 0xc0, !PT ;  /* 0x000000ff04067812 */ /* 0x000fc400078ec0ff */
[----:B------:R-:W-:Y:S02]  /*6530*/  PRMT R7, R239, 0x5410, R240 ;  /* 0x00005410ef077816 */ /* 0x000fe400000000f0 */
[----:B------:R-:W-:Y:S02]  /*6540*/  PRMT R6, R6, 0x5410, R123 ;  /* 0x0000541006067816 */ /* 0x000fe4000000007b */
[----:B------:R-:W-:Y:S01]  /*6550*/  LOP3.LUT R7, R7, 0xff00ff, RZ, 0xc0, !PT ;  /* 0x00ff00ff07077812 */ /* 0x000fe200078ec0ff */
[----:B------:R-:W-:Y:S01]  /*6560*/  HMMA.16816.F32.BF16 R48, R12, R22, R48 ;  /* 0x000000160c30723c */ /* 0x000fe20000041830 */
[----:B------:R-:W-:Y:S02]  /*6570*/  PRMT R4, R238, 0x5410, R230 ;  /* 0x00005410ee047816 */ /* 0x000fe400000000e6 */
[--C-:B------:R-:W-:Y:S02]  /*6580*/  HSET2.LE.AND R6, R6, R66.reuse, PT ;  /* 0x0000004206067233 */ /* 0x100fe40003803000 */
[----:B------:R-:W-:-:S02]  /*6590*/  HSET2.LE.AND R7, R7, R66, PT ;  /* 0x0000004207077233 */ /* 0x000fc40003803000 */
[----:B------:R-:W-:Y:S01]  /*65a0*/  PRMT R5, R236, 0x5410, R237 ;  /* 0x00005410ec057816 */ /* 0x000fe200000000ed */
[C---:B------:R-:W-:Y:S01]  /*65b0*/  HMMA.16816.F32.BF16 R108, R12.reuse, R56, R108 ;  /* 0x000000380c6c723c */ /* 0x040fe2000004186c */
[----:B------:R-:W-:Y:S02]  /*65c0*/  LOP3.LUT R6, R20, R6, RZ, 0xc0, !PT ;  /* 0x0000000614067212 */ /* 0x000fe400078ec0ff */
[----:B------:R-:W-:Y:S02]  /*65d0*/  PRMT R20, R170, 0x5410, R169 ;  /* 0x00005410aa147816 */ /* 0x000fe400000000a9 */
[----:B------:R-:W-:Y:S02]  /*65e0*/  HSET2.LE.AND R4, R4, R66, PT ;  /* 0x0000004204047233 */ /* 0x000fe40003803000 */
[----:B------:R-:W-:Y:S01]  /*65f0*/  LOP3.LUT R7, R20, R7, RZ, 0xc0, !PT ;  /* 0x0000000714077212 */ /* 0x000fe200078ec0ff */
[----:B------:R-:W-:Y:S01]  /*6600*/  HMMA.16816.F32.BF16 R112, R12, R58, R112 ;  /* 0x0000003a0c70723c */ /* 0x000fe20000041870 */
[----:B------:R-:W1:Y:S01]  /*6610*/  LDSM.16.MT88.4 R20, [R65+0x1f800] ;  /* 0x01f800004114783b */ /* 0x000e620000004200 */
[----:B------:R-:W-:-:S02]  /*6620*/  PRMT R56, R178, 0x5410, R177 ;  /* 0x00005410b2387816 */ /* 0x000fc400000000b1 */
[----:B------:R-:W-:Y:S01]  /*6630*/  HSET2.LE.AND R5, R5, R66, PT ;  /* 0x0000004205057233 */ /* 0x000fe20003803000 */
[----:B------:R-:W-:Y:S01]  /*6640*/  IMAD.MOV.U32 R66, RZ, RZ, R152 ;  /* 0x000000ffff427224 */ /* 0x000fe200078e0098 */
[----:B------:R-:W-:Y:S01]  /*6650*/  LOP3.LUT R4, R56, R4, RZ, 0xc0, !PT ;  /* 0x0000000438047212 */ /* 0x000fe200078ec0ff */
[----:B------:R-:W2:Y:S01]  /*6660*/  LDSM.16.MT88.4 R152, [R232+0x18000] ;  /* 0x01800000e898783b */ /* 0x000ea20000004200 */
[----:B------:R-:W-:Y:S01]  /*6670*/  PRMT R56, R176, 0x5410, R175 ;  /* 0x00005410b0387816 */ /* 0x000fe200000000af */
[C---:B------:R-:W-:Y:S03]  /*6680*/  HMMA.16816.F32.BF16 R140, R12.reuse, R36, R140 ;  /* 0x000000240c8c723c */ /* 0x040fe6000004188c */
[----:B------:R-:W-:Y:S02]  /*6690*/  LOP3.LUT R5, R56, R5, RZ, 0xc0, !PT ;  /* 0x0000000538057212 */ /* 0x000fe400078ec0ff */
[----:B------:R-:W-:Y:S03]  /*66a0*/  LDSM.16.MT88.4 R56, [R232+0x18800] ;  /* 0x01880000e838783b */ /* 0x000fe60000004200 */
[----:B------:R-:W-:Y:S01]  /*66b0*/  HMMA.16816.F32.BF16 R144, R12, R38, R144 ;  /* 0x000000260c90723c */ /* 0x000fe20000041890 */
[----:B------:R-:W4:Y:S07]  /*66c0*/  LDSM.16.MT88.4 R36, [R65+0x1d800] ;  /* 0x01d800004124783b */ /* 0x000f2e0000004200 */
[C---:B---3--:R-:W-:Y:S08]  /*66d0*/  HMMA.16816.F32.BF16 R44, R4.reuse, R40, R44 ;  /* 0x00000028042c723c */ /* 0x048ff0000004182c */
[C---:B------:R-:W-:Y:S08]  /*66e0*/  HMMA.16816.F32.BF16 R140, R4.reuse, R52, R140 ;  /* 0x00000034048c723c */ /* 0x040ff0000004188c */
[C---:B-1----:R-:W-:Y:S08]  /*66f0*/  HMMA.16816.F32.BF16 R108, R4.reuse, R20, R108 ;  /* 0x00000014046c723c */ /* 0x042ff0000004186c */
[C---:B------:R-:W-:Y:S01]  /*6700*/  HMMA.16816.F32.BF16 R112, R4.reuse, R22, R112 ;  /* 0x000000160470723c */ /* 0x040fe20000041870 */
[----:B------:R-:W1:Y:S07]  /*6710*/  LDSM.16.MT88.4 R20, [R220+0x18800] ;  /* 0x01880000dc14783b */ /* 0x000e6e0000004200 */
[C---:B------:R-:W-:Y:S01]  /*6720*/  HMMA.16816.F32.BF16 R144, R4.reuse, R54, R144 ;  /* 0x000000360490723c */ /* 0x040fe20000041890 */
[----:B------:R-:W3:Y:S07]  /*6730*/  LDSM.16.MT88.4 R52, [R3+0x1a000] ;  /* 0x01a000000334783b */ /* 0x000eee0000004200 */
[----:B------:R-:W-:Y:S01]  /*6740*/  HMMA.16816.F32.BF16 R48, R4, R42, R48 ;  /* 0x0000002a0430723c */ /* 0x000fe20000041830 */
[----:B------:R-:W3:Y:S07]  /*6750*/  LDSM.16.MT88.4 R40, [R3+0x1a800] ;  /* 0x01a800000328783b */ /* 0x000eee0000004200 */
[C---:B--2---:R-:W-:Y:S08]  /*6760*/  HMMA.16816.F32.BF16 R148, R128.reuse, R152, RZ ;  /* 0x000000988094723c */ /* 0x044ff000000418ff */
[----:B------:R-:W-:Y:S08]  /*6770*/  HMMA.16816.F32.BF16 R152, R128, R154, RZ ;  /* 0x0000009a8098723c */ /* 0x000ff000000418ff */
[----:B----4-:R-:W-:Y:S08]  /*6780*/  HMMA.16816.F32.BF16 R76, R4, R36, R76 ;  /* 0x00000024044c723c */ /* 0x010ff0000004184c */
[C---:B-1----:R-:W-:Y:S08]  /*6790*/  HMMA.16816.F32.BF16 R156, R16.reuse, R20, R156 ;  /* 0x00000014109c723c */ /* 0x042ff0000004189c */
[----:B------:R-:W-:Y:S01]  /*67a0*/  HMMA.16816.F32.BF16 R160, R16, R22, R160 ;  /* 0x0000001610a0723c */ /* 0x000fe200000418a0 */
[----:B------:R-:W1:Y:S07]  /*67b0*/  LDSM.16.MT88.4 R20, [R232+0x1a000] ;  /* 0x01a00000e814783b */ /* 0x000e6e0000004200 */
[----:B------:R-:W-:Y:S08]  /*67c0*/  HMMA.16816.F32.BF16 R80, R4, R38, R80 ;  /* 0x000000260450723c */ /* 0x000ff00000041850 */
[----:B---3--:R-:W-:Y:S08]  /*67d0*/  HMMA.16816.F32.BF16 R36, R128, R52, RZ ;  /* 0x000000348024723c */ /* 0x008ff000000418ff */
[C---:B------:R-:W-:Y:S08]  /*67e0*/  HMMA.16816.F32.BF16 R148, R16.reuse, R56, R148 ;  /* 0x000000381094723c */ /* 0x040ff00000041894 */
[----:B------:R-:W-:Y:S01]  /*67f0*/  HMMA.16816.F32.BF16 R152, R16, R58, R152 ;  /* 0x0000003a1098723c */ /* 0x000fe20000041898 */
[----:B------:R-:W2:Y:S07]  /*6800*/  LDSM.16.MT88.4 R56, [R232+0x1a800] ;  /* 0x01a80000e838783b */ /* 0x000eae0000004200 */
[----:B------:R-:W-:Y:S08]  /*6810*/  HMMA.16816.F32.BF16 R52, R128, R54, RZ ;  /* 0x000000368034723c */ /* 0x000ff000000418ff */
[----:B------:R-:W-:-:S12]  /*6820*/  HMMA.16816.F32.BF16 R36, R16, R40, R36 ;  /* 0x000000281024723c */ /* 0x000fd80000041824 */
[----:B------:R-:W-:Y:S08]  /*6830*/  HMMA.16816.F32.BF16 R40, R16, R42, R52 ;  /* 0x0000002a1028723c */ /* 0x000ff00000041834 */
[C---:B-1----:R-:W-:Y:S08]  /*6840*/  HMMA.16816.F32.BF16 R52, R128.reuse, R20, RZ ;  /* 0x000000148034723c */ /* 0x042ff000000418ff */
[----:B------:R-:W-:Y:S01]  /*6850*/  HMMA.16816.F32.BF16 R20, R128, R22, RZ ;  /* 0x000000168014723c */ /* 0x000fe200000418ff */
[----:B------:R-:W-:-:S11]  /*6860*/  ISETP.LE.U32.AND P0, PT, R64, UR7, PT ;  /* 0x0000000740007c0c */ /* 0x000fd6000bf03070 */
[C---:B--2---:R-:W-:Y:S08]  /*6870*/  HMMA.16816.F32.BF16 R52, R16.reuse, R56, R52 ;  /* 0x000000381034723c */ /* 0x044ff00000041834 */
[----:B------:R-:W-:Y:S01]  /*6880*/  HMMA.16816.F32.BF16 R56, R16, R58, R20 ;  /* 0x0000003a1038723c */ /* 0x000fe20000041814 */
[----:B------:R-:W-:Y:S02]  /*6890*/  IMAD.MOV.U32 R22, RZ, RZ, R66 ;  /* 0x000000ffff167224 */ /* 0x000fe400078e0042 */
[----:B------:R-:W-:-:S02]  /*68a0*/  IMAD.MOV.U32 R23, RZ, RZ, R67 ;  /* 0x000000ffff177224 */ /* 0x000fc400078e0043 */
[----:B------:R-:W1:Y:S01]  /*68b0*/  LDSM.16.MT88.4 R64, [R220+0x1a000] ;  /* 0x01a00000dc40783b */ /* 0x000e620000004200 */
[----:B------:R-:W-:Y:S02]  /*68c0*/  IMAD.MOV.U32 R20, RZ, RZ, R206 ;  /* 0x000000ffff147224 */ /* 0x000fe400078e00ce */
[----:B------:R-:W-:Y:S01]  /*68d0*/  IMAD.MOV.U32 R21, RZ, RZ, R207 ;  /* 0x000000ffff157224 */ /* 0x000fe200078e00cf */
[----:B------:R-:W-:Y:S01]  /*68e0*/  ISETP.GT.U32.AND P2, PT, R63, UR7, PT ;  /* 0x000000073f007c0c */ /* 0x000fe2000bf44070 */
[----:B------:R-:W-:Y:S01]  /*68f0*/  IMAD.MOV.U32 R75, RZ, RZ, R23 ;  /* 0x000000ffff4b7224 */ /* 0x000fe200078e0017 */
[----:B------:R-:W-:Y:S01]  /*6900*/  ISETP.GT.U32.AND P4, PT, R62, UR7, PT ;  /* 0x000000073e007c0c */ /* 0x000fe2000bf84070 */
[----:B------:R-:W-:Y:S01]  /*6910*/  IMAD.MOV.U32 R62, RZ, RZ, R20 ;  /* 0x000000ffff3e7224 */ /* 0x000fe200078e0014 */
[----:B------:R-:W-:Y:S01]  /*6920*/  ISETP.LE.U32.AND P3, PT, R74, UR7, PT ;  /* 0x000000074a007c0c */ /* 0x000fe2000bf63070 */
[----:B------:R-:W-:Y:S01]  /*6930*/  IMAD.MOV.U32 R63, RZ, RZ, R21 ;  /* 0x000000ffff3f7224 */ /* 0x000fe200078e0015 */
[----:B------:R-:W-:Y:S01]  /*6940*/  ISETP.GT.U32.AND P1, PT, R61, UR7, PT ;  /* 0x000000073d007c0c */ /* 0x000fe2000bf24070 */
[----:B------:R-:W-:Y:S01]  /*6950*/  IMAD.MOV.U32 R74, RZ, RZ, R22 ;  /* 0x000000ffff4a7224 */ /* 0x000fe200078e0016 */
[----:B------:R-:W-:Y:S01]  /*6960*/  ISETP.LE.U32.AND P6, PT, R60, UR7, PT ;  /* 0x000000073c007c0c */ /* 0x000fe2000bfc3070 */
[----:B------:R-:W2:Y:S01]  /*6970*/  LDSM.16.MT88.4 R20, [R220+0x1a800] ;  /* 0x01a80000dc14783b */ /* 0x000ea20000004200 */
[----:B------:R-:W-:-:S02]  /*6980*/  PRMT R252, R62, 0x7770, RZ ;  /* 0x000077703efc7816 */ /* 0x000fc400000000ff */
[----:B------:R-:W-:Y:S01]  /*6990*/  LOP3.LUT R73, R73, 0xffff, RZ, 0xc0, !PT ;  /* 0x0000ffff49497812 */ /* 0x000fe200078ec0ff */
[----:B------:R-:W-:Y:S01]  /*69a0*/  @!P0 HFMA2.BF16_V2 R89, -RZ.H0_H0, RZ.H0_H0, -R215.H0_H0 ;  /* 0x200000ffff598231 */ /* 0x000fe200003409d7 */
[----:B------:R-:W-:Y:S01]  /*69b0*/  LOP3.LUT R90, R90, 0xffff, RZ, 0xc0, !PT ;  /* 0x0000ffff5a5a7812 */ /* 0x000fe200078ec0ff */
[----:B------:R-:W-:Y:S01]  /*69c0*/  USHF.L.U32 UR25, UR25, 0x3, URZ ;  /* 0x0000000319197899 */ /* 0x000fe200080006ff */
[----:B------:R-:W-:Y:S01]  /*69d0*/  LOP3.LUT R121, R121, 0xffff, RZ, 0xc0, !PT ;  /* 0x0000ffff79797812 */ /* 0x000fe200078ec0ff */
[----:B------:R-:W-:Y:S01]  /*69e0*/  @!P3 HFMA2.BF16_V2 R71, -RZ.H0_H0, RZ.H0_H0, -R227.H0_H0 ;  /* 0x200000ffff47b231 */ /* 0x000fe200003409e3 */
[----:B------:R-:W-:Y:S01]  /*69f0*/  LOP3.LUT R230, R230, 0xffff, RZ, 0xc0, !PT ;  /* 0x0000ffffe6e67812 */ /* 0x000fe200078ec0ff */
[----:B------:R3:W5:Y:S01]  /*6a00*/  LDL.LU.64 R206, [R1+0x50] ;  /* 0x0000500001ce7983 */ /* 0x0007620000300a00 */
[----:B------:R-:W-:Y:S01]  /*6a10*/  ISETP.LE.U32.AND P5, PT, R73, UR7, PT ;  /* 0x0000000749007c0c */ /* 0x000fe2000bfa3070 */
[----:B------:R-:W-:Y:S01]  /*6a20*/  @!P6 HFMA2.BF16_V2 R68, -RZ.H0_H0, RZ.H0_H0, -R221.H0_H0 ;  /* 0x200000ffff44e231 */ /* 0x000fe200003409dd */
[----:B------:R-:W-:-:S02]  /*6a30*/  @!P3 PRMT R227, R71, 0x5410, RZ ;  /* 0x0000541047e3b816 */ /* 0x000fc400000000ff */
[----:B------:R-:W-:Y:S02]  /*6a40*/  ISETP.LE.U32.AND P3, PT, R72, UR7, PT ;  /* 0x0000000748007c0c */ /* 0x000fe4000bf63070 */
[----:B------:R-:W-:Y:S01]  /*6a50*/  @!P6 PRMT R221, R68, 0x5410, RZ ;  /* 0x0000541044dde816 */ /* 0x000fe200000000ff */
[C---:B-1----:R-:W-:Y:S06]  /*6a60*/  HMMA.16816.F32.BF16 R60, R128.reuse, R64, RZ ;  /* 0x00000040803c723c */ /* 0x042fec00000418ff */
[----:B------:R-:W-:Y:S02]  /*6a70*/  @!P5 HFMA2.BF16_V2 R70, -RZ.H0_H0, RZ.H0_H0, -R224.H0_H0 ;  /* 0x200000ffff46d231 */ /* 0x000fe400003409e0 */
[----:B------:R-:W-:Y:S01]  /*6a80*/  @P1 HFMA2.BF16_V2 R88, -RZ.H0_H0, RZ.H0_H0, -R214.H0_H0 ;  /* 0x200000ffff581231 */ /* 0x000fe200003409d6 */
[----:B------:R-:W-:Y:S01]  /*6a90*/  @!P0 PRMT R215, R89, 0x5410, RZ ;  /* 0x0000541059d78816 */ /* 0x000fe200000000ff */
[----:B------:R-:W-:Y:S01]  /*6aa0*/  @!P3 HFMA2.BF16_V2 R69, -RZ.H0_H0, RZ.H0_H0, -R222.H0_H0 ;  /* 0x200000ffff45b231 */ /* 0x000fe200003409de */
[----:B------:R-:W-:Y:S01]  /*6ab0*/  @!P5 PRMT R224, R70, 0x5410, RZ ;  /* 0x0000541046e0d816 */ /* 0x000fe200000000ff */
[----:B------:R-:W-:Y:S01]  /*6ac0*/  HMMA.16816.F32.BF16 R64, R128, R66, RZ ;  /* 0x000000428040723c */ /* 0x000fe200000418ff */
[----:B------:R-:W-:-:S02]  /*6ad0*/  ISETP.LE.U32.AND P6, PT, R91, UR7, PT ;  /* 0x000000075b007c0c */ /* 0x000fc4000bfc3070 */
[----:B------:R-:W-:-:S05]  /*6ae0*/  @!P3 PRMT R222, R69, 0x5410, RZ ;  /* 0x0000541045deb816 */ /* 0x000fca00000000ff */
[----:B--2---:R-:W-:Y:S01]  /*6af0*/  HMMA.16816.F32.BF16 R60, R16, R20, R60 ;  /* 0x00000014103c723c */ /* 0x004fe2000004183c */
[----:B------:R-:W-:Y:S01]  /*6b00*/  IMAD.MOV.U32 R20, RZ, RZ, R74 ;  /* 0x000000ffff147224 */ /* 0x000fe200078e004a */
[----:B------:R-:W-:Y:S01]  /*6b10*/  ISETP.LE.U32.AND P0, PT, R90, UR7, PT ;  /* 0x000000075a007c0c */ /* 0x000fe2000bf03070 */
[----:B------:R-:W-:Y:S01]  /*6b20*/  IMAD.MOV.U32 R21, RZ, RZ, R75 ;  /* 0x000000ffff157224 */ /* 0x000fe200078e004b */
[----:B------:R-:W-:Y:S01]  /*6b30*/  @P1 PRMT R214, R88, 0x5410, RZ ;  /* 0x0000541058d61816 */ /* 0x000fe200000000ff */
[----:B------:R-:W1:Y:S01]  /*6b40*/  LDSM.16.MT88.4 R72, [R3+0x1c000] ;  /* 0x01c000000348783b */ /* 0x000e620000004200 */
[----:B------:R-:W-:-:S06]  /*6b50*/  PRMT R246, R20, 0x7770, RZ ;  /* 0x0000777014f67816 */ /* 0x000fcc00000000ff */
[----:B------:R-:W-:Y:S01]  /*6b60*/  HMMA.16816.F32.BF16 R64, R16, R22, R64 ;  /* 0x000000161040723c */ /* 0x000fe20000041840 */
[----:B------:R-:W2:Y:S01]  /*6b70*/  LDSM.16.MT88.4 R20, [R3+0x1c800] ;  /* 0x01c800000314783b */ /* 0x000ea20000004200 */
[----:B------:R-:W-:Y:S01]  /*6b80*/  @P4 HFMA2.BF16_V2 R87, -RZ.H0_H0, RZ.H0_H0, -R204.H0_H0 ;  /* 0x200000ffff574231 */ /* 0x000fe200003409cc */
[----:B------:R-:W-:Y:S02]  /*6b90*/  ISETP.GT.U32.AND P3, PT, R107, UR7, PT ;  /* 0x000000076b007c0c */ /* 0x000fe4000bf64070 */
[----:B------:R-:W4:Y:S01]  /*6ba0*/  LDSM.16.MT88.4 R88, [R232+0x1c000] ;  /* 0x01c00000e858783b */ /* 0x000f220000004200 */
[----:B------:R-:W-:Y:S01]  /*6bb0*/  @P2 HFMA2.BF16_V2 R86, -RZ.H0_H0, RZ.H0_H0, -R203.H0_H0 ;  /* 0x200000ffff562231 */ /* 0x000fe200003409cb */
[----:B------:R-:W-:Y:S01]  /*6bc0*/  ISETP.LE.U32.AND P5, PT, R252, UR7, PT ;  /* 0x00000007fc007c0c */ /* 0x000fe2000bfa3070 */
[----:B-1----:R-:W-:Y:S01]  /*6bd0*/  HMMA.16816.F32.BF16 R68, R128, R72, RZ ;  /* 0x000000488044723c */ /* 0x002fe200000418ff */
[----:B------:R-:W-:Y:S02]  /*6be0*/  IMAD.MOV.U32 R72, RZ, RZ, R180 ;  /* 0x000000ffff487224 */ /* 0x000fe400078e00b4 */
[----:B------:R-:W-:-:S02]  /*6bf0*/  IMAD.MOV.U32 R73, RZ, RZ, R181 ;  /* 0x000000ffff497224 */ /* 0x000fc400078e00b5 */
[----:B------:R-:W-:Y:S01]  /*6c00*/  @!P6 HFMA2.BF16_V2 R85, -RZ.H0_H0, RZ.H0_H0, -R202.H0_H0 ;  /* 0x200000ffff55e231 */ /* 0x000fe200003409ca */
[----:B------:R-:W-:Y:S01]  /*6c10*/  @P4 PRMT R204, R87, 0x5410, RZ ;  /* 0x0000541057cc4816 */ /* 0x000fe200000000ff */
[----:B------:R-:W-:-:S13]  /*6c20*/  @!P0 HFMA2.BF16_V2 R84, -RZ.H0_H0, RZ.H0_H0, -R201.H0_H0 ;  /* 0x200000ffff548231 */ /* 0x000fda00003409c9 */
[----:B--2---:R-:W-:Y:S01]  /*6c30*/  HMMA.16816.F32.BF16 R68, R16, R20, R68 ;  /* 0x000000141044723c */ /* 0x004fe20000041844 */
[----:B------:R-:W-:Y:S01]  /*6c40*/  IMAD.MOV.U32 R20, RZ, RZ, R72 ;  /* 0x000000ffff147224 */ /* 0x000fe200078e0048 */
[----:B------:R-:W-:Y:S01]  /*6c50*/  @P2 PRMT R203, R86, 0x5410, RZ ;  /* 0x0000541056cb2816 */ /* 0x000fe200000000ff */
[----:B------:R-:W-:Y:S01]  /*6c60*/  IMAD.MOV.U32 R21, RZ, RZ, R73 ;  /* 0x000000ffff157224 */ /* 0x000fe200078e0049 */
[----:B------:R-:W-:Y:S01]  /*6c70*/  ISETP.GT.U32.AND P1, PT, R99, UR7, PT ;  /* 0x0000000763007c0c */ /* 0x000fe2000bf24070 */
[----:B------:R-:W-:Y:S01]  /*6c80*/  @!P5 HFMA2.BF16_V2 R94, -RZ.H0_H0, RZ.H0_H0, -R195.H0_H0 ;  /* 0x200000ffff5ed231 */ /* 0x000fe200003409c3 */
[----:B------:R-:W-:Y:S02]  /*6c90*/  STG.E.U16 desc[UR30][R10.64], R227 ;  /* 0x000000e30a007986 */ /* 0x000fe4000c10151e */
[C---:B------:R-:W-:Y:S01]  /*6ca0*/  HMMA.16816.F32.BF16 R72, R128.reuse, R74, RZ ;  /* 0x0000004a8048723c */ /* 0x040fe200000418ff */
[----:B------:R-:W-:Y:S01]  /*6cb0*/  ISETP.LE.U32.AND P4, PT, R106, UR7, PT ;  /* 0x000000076a007c0c */ /* 0x000fe2000bf83070 */
[----:B------:R-:W-:Y:S01]  /*6cc0*/  IMAD.MOV.U32 R106, RZ, RZ, R20 ;  /* 0x000000ffff6a7224 */ /* 0x000fe200078e0014 */
[----:B------:R-:W-:Y:S01]  /*6cd0*/  @!P6 PRMT R202, R85, 0x5410, RZ ;  /* 0x0000541055cae816 */ /* 0x000fe200000000ff */
[----:B------:R-:W-:Y:S01]  /*6ce0*/  IMAD.MOV.U32 R107, RZ, RZ, R21 ;  /* 0x000000ffff6b7224 */ /* 0x000fe200078e0015 */
[----:B------:R-:W-:Y:S01]  /*6cf0*/  ISETP.LE.U32.AND P6, PT, R97, UR7, PT ;  /* 0x0000000761007c0c */ /* 0x000fe2000bfc3070 */
[----:B------:R-:W-:Y:S01]  /*6d00*/  @P3 HFMA2.BF16_V2 R93, -RZ.H0_H0, RZ.H0_H0, -R194.H0_H0 ;  /* 0x200000ffff5d3231 */ /* 0x000fe200003409c2 */
[----:B------:R-:W-:Y:S04]  /*6d10*/  STG.E.U16 desc[UR30][R10.64+0x2], R224 ;  /* 0x000002e00a007986 */ /* 0x000fe8000c10151e */
[----:B------:R3:W5:Y:S01]  /*6d20*/  LDL.LU.64 R180, [R1+0x48] ;  /* 0x0000480001b47983 */ /* 0x0007620000300a00 */
[----:B------:R-:W-:Y:S01]  /*6d30*/  @!P0 PRMT R201, R84, 0x5410, RZ ;  /* 0x0000541054c98816 */ /* 0x000fe200000000ff */
[----:B------:R-:W-:Y:S01]  /*6d40*/  @P1 HFMA2.BF16_V2 R92, -RZ.H0_H0, RZ.H0_H0, -R193.H0_H0 ;  /* 0x200000ffff5c1231 */ /* 0x000fe200003409c1 */
[----:B------:R-:W-:Y:S01]  /*6d50*/  ISETP.GT.U32.AND P2, PT, R98, UR7, PT ;  /* 0x0000000762007c0c */ /* 0x000fe2000bf44070 */
[----:B----4-:R-:W-:Y:S01]  /*6d60*/  HMMA.16816.F32.BF16 R84, R128, R88, RZ ;  /* 0x000000588054723c */ /* 0x010fe200000418ff */
[----:B------:R-:W-:Y:S01]  /*6d70*/  @!P4 HFMA2.BF16_V2 R95, -RZ.H0_H0, RZ.H0_H0, -R196.H0_H0 ;  /* 0x200000ffff5fc231 */ /* 0x000fe200003409c4 */
[----:B------:R-:W-:Y:S01]  /*6d80*/  @!P5 PRMT R195, R94, 0x5410, RZ ;  /* 0x000054105ec3d816 */ /* 0x000fe200000000ff */
[----:B------:R-:W-:Y:S01]  /*6d90*/  @!P6 HFMA2.BF16_V2 R96, -RZ.H0_H0, RZ.H0_H0, -R197.H0_H0 ;  /* 0x200000ffff60e231 */ /* 0x000fe200003409c5 */
[----:B------:R-:W-:Y:S01]  /*6da0*/  @P3 PRMT R194, R93, 0x5410, RZ ;  /* 0x000054105dc23816 */ /* 0x000fe200000000ff */
[----:B------:R-:W-:Y:S01]  /*6db0*/  UMOV UR19, 0xffffffff ;  /* 0xffffffff00137882 */ /* 0x000fe20000000000 */
[----:B------:R-:W-:-:S02]  /*6dc0*/  @!P4 PRMT R196, R95, 0x5410, RZ ;  /* 0x000054105fc4c816 */ /* 0x000fc400000000ff */
[----:B------:R-:W-:Y:S01]  /*6dd0*/  HMMA.16816.F32.BF16 R72, R16, R22, R72 ;  /* 0x000000161048723c */ /* 0x000fe20000041848 */
[----:B------:R-:W1:Y:S01]  /*6de0*/  LDSM.16.MT88.4 R20, [R232+0x1c800] ;  /* 0x01c80000e814783b */ /* 0x000e620000004200 */
[----:B------:R-:W-:Y:S02]  /*6df0*/  @!P6 PRMT R197, R96, 0x5410, RZ ;  /* 0x0000541060c5e816 */ /* 0x000fe400000000ff */
[----:B------:R-:W-:Y:S01]  /*6e00*/  ISETP.GT.U32.AND P5, PT, R243, UR7, PT ;  /* 0x00000007f3007c0c */ /* 0x000fe2000bfa4070 */
[----:B------:R-:W2:Y:S01]  /*6e10*/  LDSM.16.MT88.4 R96, [R220+0x1c000] ;  /* 0x01c00000dc60783b */ /* 0x000ea20000004200 */
[----:B------:R-:W-:Y:S01]  /*6e20*/  ISETP.LE.U32.AND P3, PT, R241, UR7, PT ;  /* 0x00000007f1007c0c */ /* 0x000fe2000bf63070 */
[----:B------:R-:W-:Y:S01]  /*6e30*/  FADD.FTZ R241, R105, R104 ;  /* 0x0000006869f17221 */ /* 0x000fe20000010000 */
[----:B------:R-:W-:Y:S01]  /*6e40*/  HMMA.16816.F32.BF16 R88, R128, R90, RZ ;  /* 0x0000005a8058723c */ /* 0x000fe200000418ff */
[----:B------:R-:W-:Y:S01]  /*6e50*/  @P1 PRMT R193, R92, 0x5410, RZ ;  /* 0x000054105cc11816 */ /* 0x000fe200000000ff */
[----:B------:R-:W-:Y:S01]  /*6e60*/  @P2 HFMA2.BF16_V2 R102, -RZ.H0_H0, RZ.H0_H0, -R192.H0_H0 ;  /* 0x200000ffff662231 */ /* 0x000fe200003409c0 */
[----:B------:R-:W-:Y:S01]  /*6e70*/  PRMT R243, R106, 0x7770, RZ ;  /* 0x000077706af37816 */ /* 0x000fe200000000ff */
[----:B------:R-:W-:Y:S01]  /*6e80*/  FADD.FTZ R241, R235, R241 ;  /* 0x000000f1ebf17221 */ /* 0x000fe20000010000 */
[----:B------:R-:W4:Y:S01]  /*6e90*/  LDSM.16.MT88.4 R104, [R3+0x1e000] ;  /* 0x01e000000368783b */ /* 0x000f220000004200 */
[----:B------:R-:W-:Y:S01]  /*6ea0*/  ISETP.LE.U32.AND P1, PT, R242, UR7, PT ;  /* 0x00000007f2007c0c */ /* 0x000fe2000bf23070 */
[----:B------:R-:W-:Y:S01]  /*6eb0*/  FADD.FTZ R242, R120, R103 ;  /* 0x0000006778f27221 */ /* 0x000fe20000010000 */
[----:B------:R-:W-:Y:S01]  /*6ec0*/  @P2 PRMT R192, R102, 0x5410, RZ ;  /* 0x0000541066c02816 */ /* 0x000fe200000000ff */
[----:B------:R-:W-:Y:S01]  /*6ed0*/  @P5 HFMA2.BF16_V2 R124, -RZ.H0_H0, RZ.H0_H0, -R184.H0_H0 ;  /* 0x200000ffff7c5231 */ /* 0x000fe200003409b8 */
[----:B------:R-:W-:Y:S01]  /*6ee0*/  ISETP.LE.U32.AND P2, PT, R122, UR7, PT ;  /* 0x000000077a007c0c */ /* 0x000fe2000bf43070 */
[----:B------:R-:W-:Y:S01]  /*6ef0*/  @!P3 HFMA2.BF16_V2 R101, -RZ.H0_H0, RZ.H0_H0, -R191.H0_H0 ;  /* 0x200000ffff65b231 */ /* 0x000fe200003409bf */
[----:B------:R-:W-:Y:S01]  /*6f00*/  ISETP.LE.U32.AND P0, PT, R246, UR7, PT ;  /* 0x00000007f6007c0c */ /* 0x000fe2000bf03070 */
[----:B------:R-:W-:Y:S01]  /*6f10*/  FADD.FTZ R234, R234, R242 ;  /* 0x000000f2eaea7221 */ /* 0x000fe20000010000 */
[----:B------:R-:W-:Y:S01]  /*6f20*/  ISETP.GT.U32.AND P6, PT, R245, UR7, PT ;  /* 0x00000007f5007c0c */ /* 0x000fe2000bfc4070 */
[----:B------:R-:W-:Y:S01]  /*6f30*/  FADD.FTZ R241, R127, R241 ;  /* 0x000000f17ff17221 */ /* 0x000fe20000010000 */
[----:B------:R-:W-:Y:S01]  /*6f40*/  @!P3 PRMT R191, R101, 0x5410, RZ ;  /* 0x0000541065bfb816 */ /* 0x000fe200000000ff */
[----:B------:R-:W-:Y:S01]  /*6f50*/  FADD.FTZ R234, R126, R234 ;  /* 0x000000ea7eea7221 */ /* 0x000fe20000010000 */
[----:B------:R-:W-:Y:S01]  /*6f60*/  ISETP.LE.U32.AND P3, PT, R121, UR7, PT ;  /* 0x0000000779007c0c */ /* 0x000fe2000bf63070 */
[----:B------:R-:W-:Y:S01]  /*6f70*/  @!P1 HFMA2.BF16_V2 R118, -RZ.H0_H0, RZ.H0_H0, -R187.H0_H0 ;  /* 0x200000ffff769231 */ /* 0x000fe200003409bb */
[----:B------:R-:W-:Y:S01]  /*6f80*/  ISETP.GT.U32.AND P4, PT, R244, UR7, PT ;  /* 0x00000007f4007c0c */ /* 0x000fe2000bf84070 */
[----:B------:R-:W-:Y:S01]  /*6f90*/  FADD.FTZ R233, R233, R241 ;  /* 0x000000f1e9e97221 */ /* 0x000fe20000010000 */
[----:B------:R-:W-:Y:S01]  /*6fa0*/  @P5 PRMT R184, R124, 0x5410, RZ ;  /* 0x000054107cb85816 */ /* 0x000fe200000000ff */
[----:B------:R-:W-:Y:S01]  /*6fb0*/  @!P2 HFMA2.BF16_V2 R119, -RZ.H0_H0, RZ.H0_H0, -R189.H0_H0 ;  /* 0x200000ffff77a231 */ /* 0x000fe200003409bd */
[----:B------:R-:W-:Y:S01]  /*6fc0*/  @!P1 PRMT R187, R118, 0x5410, RZ ;  /* 0x0000541076bb9816 */ /* 0x000fe200000000ff */
[----:B------:R-:W-:-:S02]  /*6fd0*/  @!P0 HFMA2.BF16_V2 R117, -RZ.H0_H0, RZ.H0_H0, -R186.H0_H0 ;  /* 0x200000ffff758231 */ /* 0x000fc400003409ba */
[----:B------:R-:W-:Y:S01]  /*6fe0*/  FADD.FTZ R234, R231, R234 ;  /* 0x000000eae7ea7221 */ /* 0x000fe20000010000 */
[----:B------:R-:W-:Y:S01]  /*6ff0*/  @P6 HFMA2.BF16_V2 R116, -RZ.H0_H0, RZ.H0_H0, -R185.H0_H0 ;  /* 0x200000ffff746231 */ /* 0x000fe200003409b9 */
[----:B------:R-:W-:Y:S01]  /*7000*/  @!P2 PRMT R189, R119, 0x5410, RZ ;  /* 0x0000541077bda816 */ /* 0x000fe200000000ff */
[----:B------:R-:W-:Y:S01]  /*7010*/  FADD.FTZ R233, R229, R233 ;  /* 0x000000e9e5e97221 */ /* 0x000fe20000010000 */
[----:B------:R-:W-:Y:S01]  /*7020*/  ISETP.GT.U32.AND P2, PT, R123, UR7, PT ;  /* 0x000000077b007c0c */ /* 0x000fe2000bf44070 */
[----:B------:R-:W-:Y:S01]  /*7030*/  @!P3 HFMA2.BF16_V2 R100, -RZ.H0_H0, RZ.H0_H0, -R190.H0_H0 ;  /* 0x200000ffff64b231 */ /* 0x000fe200003409be */
[----:B------:R-:W3:Y:S01]  /*7040*/  LDSM.16.MT88.4 R120, [R232+0x1e000] ;  /* 0x01e00000e878783b */ /* 0x000ee20000004200 */
[C---:B-1----:R-:W-:Y:S01]  /*7050*/  HMMA.16816.F32.BF16 R84, R16.reuse, R20, R84 ;  /* 0x000000141054723c */ /* 0x042fe20000041854 */
[----:B------:R-:W-:Y:S01]  /*7060*/  @!P0 PRMT R186, R117, 0x5410, RZ ;  /* 0x0000541075ba8816 */ /* 0x000fe200000000ff */
[----:B------:R-:W-:Y:S01]  /*7070*/  @P4 HFMA2.BF16_V2 R125, -RZ.H0_H0, RZ.H0_H0, -R179.H0_H0 ;  /* 0x200000ffff7d4231 */ /* 0x000fe200003409b3 */
[----:B------:R-:W-:Y:S01]  /*7080*/  @!P3 PRMT R190, R100, 0x5410, RZ ;  /* 0x0000541064beb816 */ /* 0x000fe200000000ff */
[----:B------:R-:W-:Y:S01]  /*7090*/  FADD.FTZ R234, R228, R234 ;  /* 0x000000eae4ea7221 */ /* 0x000fe20000010000 */
[----:B------:R-:W-:Y:S01]  /*70a0*/  @P6 PRMT R185, R116, 0x5410, RZ ;  /* 0x0000541074b96816 */ /* 0x000fe200000000ff */
[----:B------:R-:W-:Y:S01]  /*70b0*/  FADD.FTZ R226, R226, R233 ;  /* 0x000000e9e2e27221 */ /* 0x000fe20000010000 */
[----:B------:R-:W-:Y:S01]  /*70c0*/  @P4 PRMT R179, R125, 0x5410, RZ ;  /* 0x000054107db34816 */ /* 0x000fe200000000ff */
[----:B------:R-:W-:Y:S01]  /*70d0*/  HMMA.16816.F32.BF16 R88, R16, R22, R88 ;  /* 0x000000161058723c */ /* 0x000fe20000041858 */
[----:B------:R-:W1:Y:S01]  /*70e0*/  LDSM.16.MT88.4 R20, [R220+0x1c800] ;  /* 0x01c80000dc14783b */ /* 0x000e620000004200 */
[----:B------:R-:W-:Y:S01]  /*70f0*/  ISETP.LE.U32.AND P6, PT, R238, UR7, PT ;  /* 0x00000007ee007c0c */ /* 0x000fe2000bfc3070 */
[----:B------:R-:W-:Y:S01]  /*7100*/  FADD.FTZ R225, R225, R234 ;  /* 0x000000eae1e17221 */ /* 0x000fe20000010000 */
[----:B------:R-:W-:Y:S01]  /*7110*/  ISETP.GT.U32.AND P0, PT, R240, UR7, PT ;  /* 0x00000007f0007c0c */ /* 0x000fe2000bf04070 */
[----:B------:R-:W-:Y:S01]  /*7120*/  FADD.FTZ R226, R223, R226 ;  /* 0x000000e2dfe27221 */ /* 0x000fe20000010000 */
[----:B------:R-:W-:Y:S01]  /*7130*/  ISETP.GT.U32.AND P1, PT, R239, UR7, PT ;  /* 0x00000007ef007c0c */ /* 0x000fe2000bf24070 */
[----:B------:R-:W-:Y:S01]  /*7140*/  FADD.FTZ R225, R218, R225 ;  /* 0x000000e1dae17221 */ /* 0x000fe20000010000 */
[C---:B--2---:R-:W-:Y:S01]  /*7150*/  HMMA.16816.F32.BF16 R92, R128.reuse, R96, RZ ;  /* 0x00000060805c723c */ /* 0x044fe200000418ff */
[----:B------:R-:W-:Y:S01]  /*7160*/  FADD.FTZ R226, R219, R226 ;  /* 0x000000e2dbe27221 */ /* 0x000fe20000010000 */
[----:B------:R-:W-:Y:S01]  /*7170*/  ISETP.LE.U32.AND P4, PT, R237, UR7, PT ;  /* 0x00000007ed007c0c */ /* 0x000fe2000bf83070 */
[----:B------:R-:W-:Y:S01]  /*7180*/  FADD.FTZ R225, R217, R225 ;  /* 0x000000e1d9e17221 */ /* 0x000fe20000010000 */
[----:B------:R-:W-:Y:S01]  /*7190*/  ISETP.LE.U32.AND P5, PT, R236, UR7, PT ;  /* 0x00000007ec007c0c */ /* 0x000fe2000bfa3070 */
[----:B------:R-:W-:Y:S01]  /*71a0*/  FADD.FTZ R226, R211, R226 ;  /* 0x000000e2d3e27221 */ /* 0x000fe20000010000 */
[----:B------:R-:W-:Y:S01]  /*71b0*/  ISETP.LE.U32.AND P3, PT, R243, UR7, PT ;  /* 0x00000007f3007c0c */ /* 0x000fe2000bf63070 */
[----:B------:R-:W-:Y:S01]  /*71c0*/  @!P6 HFMA2.BF16_V2 R31, -RZ.H0_H0, RZ.H0_H0, -R178.H0_H0 ;  /* 0x200000ffff1fe231 */ /* 0x000fe200003409b2 */
[----:B------:R-:W-:Y:S01]  /*71d0*/  HMMA.16816.F32.BF16 R96, R128, R98, RZ ;  /* 0x000000628060723c */ /* 0x000fe200000418ff */
[----:B------:R-:W-:-:S02]  /*71e0*/  @P0 HFMA2.BF16_V2 R26, -RZ.H0_H0, RZ.H0_H0, -R169.H0_H0 ;  /* 0x200000ffff1a0231 */ /* 0x000fc400003409a9 */
[----:B------:R-:W-:Y:S01]  /*71f0*/  FADD.FTZ R225, R208, R225 ;  /* 0x000000e1d0e17221 */ /* 0x000fe20000010000 */
[----:B------:R-:W-:Y:S01]  /*7200*/  FADD.FTZ R226, R210, R226 ;  /* 0x000000e2d2e27221 */ /* 0x000fe20000010000 */
[----:B------:R-:W-:Y:S01]  /*7210*/  @!P6 PRMT R178, R31, 0x5410, RZ ;  /* 0x000054101fb2e816 */ /* 0x000fe200000000ff */
[----:B------:R-:W-:Y:S01]  /*7220*/  @P1 HFMA2.BF16_V2 R27, -RZ.H0_H0, RZ.H0_H0, -R170.H0_H0 ;  /* 0x200000ffff1b1231 */ /* 0x000fe200003409aa */
[----:B------:R-:W-:Y:S01]  /*7230*/  ISETP.LE.U32.AND P6, PT, R230, UR7, PT ;  /* 0x00000007e6007c0c */ /* 0x000fe2000bfc3070 */
[----:B------:R-:W-:Y:S01]  /*7240*/  FADD.FTZ R225, R199, R225 ;  /* 0x000000e1c7e17221 */ /* 0x000fe20000010000 */
[----:B----4-:R-:W-:Y:S01]  /*7250*/  HMMA.16816.F32.BF16 R100, R128, R104, RZ ;  /* 0x000000688064723c */ /* 0x010fe200000418ff */
[----:B------:R-:W-:Y:S01]  /*7260*/  @P0 PRMT R169, R26, 0x5410, RZ ;  /* 0x000054101aa90816 */ /* 0x000fe200000000ff */
[----:B------:R-:W-:Y:S02]  /*7270*/  IMAD.U32 R26, RZ, RZ, UR25 ;  /* 0x00000019ff1a7e24 */ /* 0x000fe4000f8e00ff */
[----:B------:R-:W-:Y:S01]  /*7280*/  FADD.FTZ R200, R200, R226 ;  /* 0x000000e2c8c87221 */ /* 0x000fe20000010000 */
[----:B------:R-:W-:Y:S01]  /*7290*/  FADD.FTZ R198, R198, R225 ;  /* 0x000000e1c6c67221 */ /* 0x000fe20000010000 */
[----:B------:R-:W-:Y:S01]  /*72a0*/  @P1 PRMT R170, R27, 0x5410, RZ ;  /* 0x000054101baa1816 */ /* 0x000fe200000000ff */
[----:B------:R-:W-:-:S04]  /*72b0*/  IMAD.WIDE R26, R26, 0x2, R10 ;  /* 0x000000021a1a7825 */ /* 0x000fc800078e020a */
[----:B------:R-:W-:Y:S01]  /*72c0*/  FADD.FTZ R200, R174, R200 ;  /* 0x000000c8aec87221 */ /* 0x000fe20000010000 */
[C---:B------:R-:W-:Y:S01]  /*72d0*/  HMMA.16816.F32.BF16 R104, R128.reuse, R106, RZ ;  /* 0x0000006a8068723c */ /* 0x040fe200000418ff */
[----:B------:R-:W-:Y:S01]  /*72e0*/  FADD.FTZ R198, R173, R198 ;  /* 0x000000c6adc67221 */ /* 0x000fe20000010000 */
[----:B------:R-:W-:Y:S02]  /*72f0*/  @!P4 HFMA2.BF16_V2 R30, -RZ.H0_H0, RZ.H0_H0, -R175.H0_H0 ;  /* 0x200000ffff1ec231 */ /* 0x000fe400003409af */
[----:B------:R-:W-:Y:S01]  /*7300*/  FADD.FTZ R200, R168, R200 ;  /* 0x000000c8a8c87221 */ /* 0x000fe20000010000 */
[----:B------:R-:W-:Y:S01]  /*7310*/  STG.E.U16 desc[UR30][R26.64], R222 ;  /* 0x000000de1a007986 */ /* 0x000fe2000c10151e */
[----:B------:R-:W-:Y:S02]  /*7320*/  @!P6 HFMA2.BF16_V2 R25, -RZ.H0_H0, RZ.H0_H0, -R177.H0_H0 ;  /* 0x200000ffff19e231 */ /* 0x000fe400003409b1 */
[----:B------:R-:W-:Y:S01]  /*7330*/  FADD.FTZ R198, R166, R198 ;  /* 0x000000c6a6c67221 */ /* 0x000fe20000010000 */
[----:B------:R-:W-:Y:S01]  /*7340*/  @!P5 HFMA2.BF16_V2 R24, -RZ.H0_H0, RZ.H0_H0, -R176.H0_H0 ;  /* 0x200000ffff18d231 */ /* 0x000fe200003409b0 */
[----:B---3--:R-:W-:Y:S01]  /*7350*/  HMMA.16816.F32.BF16 R116, R128, R120, RZ ;  /* 0x000000788074723c */ /* 0x008fe200000418ff */
[----:B------:R-:W-:Y:S01]  /*7360*/  STG.E.U16 desc[UR30][R26.64+0x2], R221 ;  /* 0x000002dd1a007986 */ /* 0x000fe2000c10151e */
[----:B------:R-:W-:-:S02]  /*7370*/  @!P3 HFMA2.BF16_V2 R29, -RZ.H0_H0, RZ.H0_H0, -R172.H0_H0 ;  /* 0x200000ffff1db231 */ /* 0x000fc400003409ac */
[----:B------:R-:W-:Y:S01]  /*7380*/  FADD.FTZ R200, R167, R200 ;  /* 0x000000c8a7c87221 */ /* 0x000fe20000010000 */
[----:B------:R-:W-:Y:S01]  /*7390*/  @P2 HFMA2.BF16_V2 R28, -RZ.H0_H0, RZ.H0_H0, -R171.H0_H0 ;  /* 0x200000ffff1c2231 */ /* 0x000fe200003409ab */
[----:B------:R-:W-:Y:S01]  /*73a0*/  STG.E.U16 desc[UR30][R10.64+0x10], R215 ;  /* 0x000010d70a007986 */ /* 0x000fe2000c10151e */
[----:B------:R-:W-:Y:S01]  /*73b0*/  FADD.FTZ R198, R35, R198 ;  /* 0x000000c623c67221 */ /* 0x000fe20000010000 */
[----:B------:R-:W-:Y:S01]  /*73c0*/  @!P6 PRMT R177, R25, 0x5410, RZ ;  /* 0x0000541019b1e816 */ /* 0x000fe200000000ff */
[C---:B-1----:R-:W-:Y:S01]  /*73d0*/  HMMA.16816.F32.BF16 R92, R16.reuse, R20, R92 ;  /* 0x00000014105c723c */ /* 0x042fe2000004185c */
[----:B------:R-:W-:Y:S01]  /*73e0*/  STG.E.U16 desc[UR30][R10.64+0x12], R214 ;  /* 0x000012d60a007986 */ /* 0x000fe2000c10151e */
[----:B------:R-:W-:Y:S01]  /*73f0*/  @!P4 PRMT R175, R30, 0x5410, RZ ;  /* 0x000054101eafc816 */ /* 0x000fe200000000ff */
[----:B------:R-:W-:Y:S01]  /*7400*/  FADD.FTZ R234, R165, R200 ;  /* 0x000000c8a5ea7221 */ /* 0x000fe20000010000 */
[----:B------:R-:W-:Y:S01]  /*7410*/  @!P5 PRMT R176, R24, 0x5410, RZ ;  /* 0x0000541018b0d816 */ /* 0x000fe200000000ff */
[----:B------:R-:W-:Y:S01]  /*7420*/  STG.E.U16 desc[UR30][R26.64+0x12], R203 ;  /* 0x000012cb1a007986 */ /* 0x000fe2000c10151e */
[----:B------:R-:W-:Y:S01]  /*7430*/  @!P3 PRMT R172, R29, 0x5410, RZ ;  /* 0x000054101dacb816 */ /* 0x000fe200000000ff */
[----:B------:R-:W-:Y:S01]  /*7440*/  FADD.FTZ R230, R34, R198 ;  /* 0x000000c622e67221 */ /* 0x000fe20000010000 */
[----:B------:R-:W-:Y:S01]  /*7450*/  HMMA.16816.F32.BF16 R96, R16, R22, R96 ;  /* 0x000000161060723c */ /* 0x000fe20000041860 */
[----:B------:R-:W1:Y:S01]  /*7460*/  LDSM.16.MT88.4 R20, [R3+0x1e800] ;  /* 0x01e800000314783b */ /* 0x000e620000004200 */
[----:B------:R-:W-:-:S03]  /*7470*/  @P2 PRMT R171, R28, 0x5410, RZ ;  /* 0x000054101cab2816 */ /* 0x000fc600000000ff */
[----:B------:R-:W-:Y:S03]  /*7480*/  STG.E.U16 desc[UR30][R26.64+0x10], R204 ;  /* 0x000010cc1a007986 */ /* 0x000fe6000c10151e */
[----:B------:R-:W-:Y:S01]  /*7490*/  HMMA.16816.F32.BF16 R120, R128, R122, RZ ;  /* 0x0000007a8078723c */ /* 0x000fe200000418ff */
[----:B------:R-:W-:Y:S04]  /*74a0*/  STG.E.U16 desc[UR30][R10.64+0x20], R202 ;  /* 0x000020ca0a007986 */ /* 0x000fe8000c10151e */
[----:B------:R-:W-:Y:S04]  /*74b0*/  STG.E.U16 desc[UR30][R10.64+0x22], R201 ;  /* 0x000022c90a007986 */ /* 0x000fe8000c10151e */
[----:B------:R-:W-:Y:S04]  /*74c0*/  STG.E.U16 desc[UR30][R26.64+0x20], R197 ;  /* 0x000020c51a007986 */ /* 0x000fe8000c10151e */
[----:B------:R-:W-:Y:S04]  /*74d0*/  STG.E.U16 desc[UR30][R26.64+0x22], R196 ;  /* 0x000022c41a007986 */ /* 0x000fe8000c10151e */
[----:B------:R-:W-:Y:S04]  /*74e0*/  STG.E.U16 desc[UR30][R10.64+0x30], R195 ;  /* 0x000030c30a007986 */ /* 0x000fe8000c10151e */
[----:B------:R-:W-:Y:S04]  /*74f0*/  STG.E.U16 desc[UR30][R10.64+0x32], R194 ;  /* 0x000032c20a007986 */ /* 0x000fe8000c10151e */
[----:B------:R-:W-:Y:S04]  /*7500*/  STG.E.U16 desc[UR30][R26.64+0x30], R193 ;  /* 0x000030c11a007986 */ /* 0x000fe8000c10151e */
[----:B------:R-:W-:Y:S01]  /*7510*/  STG.E.U16 desc[UR30][R26.64+0x32], R192 ;  /* 0x000032c01a007986 */ /* 0x000fe2000c10151e */
[C---:B-1----:R-:W-:Y:S03]  /*7520*/  HMMA.16816.F32.BF16 R100, R16.reuse, R20, R100 ;  /* 0x000000141064723c */ /* 0x042fe60000041864 */
[----:B------:R-:W-:Y:S04]  /*7530*/  STG.E.U16 desc[UR30][R10.64+0x40], R191 ;  /* 0x000040bf0a007986 */ /* 0x000fe8000c10151e */
[----:B------:R-:W-:Y:S01]  /*7540*/  STG.E.U16 desc[UR30][R10.64+0x42], R190 ;  /* 0x000042be0a007986 */ /* 0x000fe2000c10151e */
[C---:B------:R-:W-:Y:S03]  /*7550*/  HMMA.16816.F32.BF16 R104, R16.reuse, R22, R104 ;  /* 0x000000161068723c */ /* 0x040fe60000041868 */
[----:B------:R-:W1:Y:S04]  /*7560*/  LDSM.16.MT88.4 R20, [R232+0x1e800] ;  /* 0x01e80000e814783b */ /* 0x000e680000004200 */
        /* <DEDUP_REMOVED lines=12> */
[----:B------:R-:W-:Y:S03]  /*7630*/  HMMA.16816.F32.BF16 R120, R16, R22, R120 ;  /* 0x000000161078723c */ /* 0x000fe60000041878 */
[----:B------:R-:W1:Y:S04]  /*7640*/  LDSM.16.MT88.4 R20, [R220+0x1e000] ;  /* 0x01e00000dc14783b */ /* 0x000e680000004200 */
[----:B------:R-:W-:Y:S04]  /*7650*/  STG.E.U16 desc[UR30][R10.64+0x72], R171 ;  /* 0x000072ab0a007986 */ /* 0x000fe8000c10151e */
[----:B------:R-:W-:Y:S04]  /*7660*/  STG.E.U16 desc[UR30][R26.64+0x70], R170 ;  /* 0x000070aa1a007986 */ /* 0x000fe8000c10151e */
[----:B------:R-:W-:Y:S01]  /*7670*/  STG.E.U16 desc[UR30][R26.64+0x72], R169 ;  /* 0x000072a91a007986 */ /* 0x000fe2000c10151e */
[C---:B-1----:R-:W-:Y:S08]  /*7680*/  HMMA.16816.F32.BF16 R124, R128.reuse, R20, RZ ;  /* 0x00000014807c723c */ /* 0x042ff000000418ff */
[----:B------:R-:W-:Y:S01]  /*7690*/  HMMA.16816.F32.BF16 R128, R128, R22, RZ ;  /* 0x000000168080723c */ /* 0x000fe200000418ff */
[----:B------:R-:W1:Y:S11]  /*76a0*/  LDSM.16.MT88.4 R20, [R220+0x1e800] ;  /* 0x01e80000dc14783b */ /* 0x000e760000004200 */
[C---:B-1----:R-:W-:Y:S08]  /*76b0*/  HMMA.16816.F32.BF16 R124, R16.reuse, R20, R124 ;  /* 0x00000014107c723c */ /* 0x042ff0000004187c */
[----:B------:R-:W-:Y:S01]  /*76c0*/  HMMA.16816.F32.BF16 R128, R16, R22, R128 ;  /* 0x000000161080723c */ /* 0x000fe20000041880 */
[----:B------:R-:W1:Y:S04]  /*76d0*/  LDSM.16.MT88.4 R20, [R3+0x19000] ;  /* 0x019000000314783b */ /* 0x000e680000004200 */
[----:B------:R-:W2:Y:S03]  /*76e0*/  LDSM.16.MT88.4 R16, [R232+0x19000] ;  /* 0x01900000e810783b */ /* 0x000ea60000004200 */
        /* <DEDUP_REMOVED lines=34> */
[----:B------:R-:W-:Y:S01]  /*7910*/  HMMA.16816.F32.BF16 R128, R12, R18, R128 ;  /* 0x000000120c80723c */ /* 0x000fe20000041880 */
[----:B------:R-:W2:Y:S04]  /*7920*/  LDSM.16.MT88.4 R12, [R232+0x1b800] ;  /* 0x01b80000e80c783b */ /* 0x000ea80000004200 */
[----:B------:R-:W3:Y:S03]  /*7930*/  LDSM.16.MT88.4 R16, [R232+0x19800] ;  /* 0x01980000e810783b */ /* 0x000ee60000004200 */
        /* <DEDUP_REMOVED lines=19> */
[C---:B------:R-:W-:Y:S08]  /*7a70*/  HMMA.16816.F32.BF16 R96, R4.reuse, R22, R96 ;  /* 0x000000160460723c */ /* 0x040ff00000041860 */
        /* <DEDUP_REMOVED lines=10> */
[C---:B------:R-:W-:Y:S08]  /*7b20*/  HMMA.16816.F32.BF16 R104, R4.reuse, R18, R104 ;  /* 0x000000120468723c */ /* 0x040ff00000041868 */
[C---:B-1----:R-:W-:Y:S08]  /*7b30*/  HMMA.16816.F32.BF16 R124, R4.reuse, R12, R124 ;  /* 0x0000000c047c723c */ /* 0x042ff0000004187c */
[----:B------:R-:W-:Y:S01]  /*7b40*/  HMMA.16816.F32.BF16 R128, R4, R14, R128 ;  /* 0x0000000e0480723c */ /* 0x000fe20000041880 */
[----:B------:R-:W-:-:S05]  /*7b50*/  IADD3 R4, P0, PT, R10, -0x80, RZ ;  /* 0xffffff800a047810 */ /* 0x000fca0007f1e0ff */
[----:B------:R1:W-:Y:S04]  /*7b60*/  STL [R1+0x38], R4 ;  /* 0x0000380401007387 */ /* 0x0003e80000100800 */
[----:B------:R2:W-:Y:S01]  /*7b70*/  STL [R1+0x40], R234 ;  /* 0x000040ea01007387 */ /* 0x0005e20000100800 */
[----:B-1----:R-:W-:-:S05]  /*7b80*/  IADD3.X R4, PT, PT, R11, -0x1, RZ, P0, !PT ;  /* 0xffffffff0b047810 */ /* 0x002fca00007fe4ff */
[----:B------:R2:W-:Y:S04]  /*7b90*/  STL [R1+0x34], R4 ;  /* 0x0000340401007387 */ /* 0x0005e80000100800 */
[----:B------:R2:W-:Y:S01]  /*7ba0*/  STL [R1+0x3c], R230 ;  /* 0x00003ce601007387 */ /* 0x0005e20000100800 */
[----:B------:R-:W-:Y:S05]  /*7bb0*/  BRA.U !UP1, `(.L_x_1110) ;  /* 0x000000a509c87547 */ /* 0x000fea000b800000 */
[----:B------:R-:W3:Y:S04]  /*7bc0*/  LDL R245, [R1+0x30] ;  /* 0x0000300001f57983 */ /* 0x000ee80000100800 */
[----:B------:R-:W4:Y:S04]  /*7bd0*/  LDL R246, [R1+0x2c] ;  /* 0x00002c0001f67983 */ /* 0x000f280000100800 */
[----:B------:R-:W4:Y:S01]  /*7be0*/  LDL R252, [R1+0x28] ;  /* 0x0000280001fc7983 */ /* 0x000f220000100800 */
[----:B------:R-:W-:Y:S01]  /*7bf0*/  UIADD3 UR27, UPT, UPT, UR24, -0x2, URZ ;  /* 0xfffffffe181b7890 */ /* 0x000fe2000fffe0ff */
[----:B------:R-:W-:-:S04]  /*7c00*/  DEPBAR.LE SB0, 0x0 ;  /* 0x000080000000791a */ /* 0x000fc80000000000 */
[----:B------:R-:W-:Y:S01]  /*7c10*/  UIMAD.WIDE.U32 UR28, UR27, UR8, URZ ;  /* 0x000000081b1c72a5 */ /* 0x000fe2000f8e00ff */
[----:B------:R-:W-:Y:S01]  /*7c20*/  LOP3.LUT R210, R32, R33, RZ, 0xfc, !PT ;  /* 0x0000002120d27212 */ /* 0x000fe200078efcff */
[----:B------:R-:W1:Y:S01]  /*7c30*/  LDCU UR22, c[0x0][0x440] ;  /* 0x00008800ff1677ac */ /* 0x000e620008000800 */
[----:B------:R-:W-:Y:S02]  /*7c40*/  ISETP.NE.AND P4, PT, R164, RZ, PT ;  /* 0x000000ffa400720c */ /* 0x000fe40003f85270 */
[----:B------:R-:W-:Y:S01]  /*7c50*/  LEA R210, R210, UR5, 0x1 ;  /* 0x00000005d2d27c11 */ /* 0x000fe2000f8e08ff */
[----:B------:R-:W-:Y:S01]  /*7c60*/  UIMAD UR27, UR27, UR9, UR29 ;  /* 0x000000091b1b72a4 */ /* 0x000fe2000f8e021d */
[----:B------:R-:W-:Y:S01]  /*7c70*/  IMAD.U32 R16, RZ, RZ, UR28 ;  /* 0x0000001cff107e24 */ /* 0x000fe2000f8e00ff */
[----:B------:R-:W-:Y:S01]  /*7c80*/  USHF.L.U32 UR25, UR28, 0x6, URZ ;  /* 0x000000061c197899 */ /* 0x000fe200080006ff */
[----:B------:R-:W-:Y:S01]  /*7c90*/  SEL R211, R216, 0xffffffe0, !P4 ;  /* 0xffffffe0d8d37807 */ /* 0x000fe20006000000 */
[----:B------:R-:W-:Y:S01]  /*7ca0*/  USHF.L.U64.HI UR26, UR28, 0x6, UR27 ;  /* 0x000000061c1a7899 */ /* 0x000fe2000801021b */
[----:B------:R-:W-:Y:S01]  /*7cb0*/  IMAD.U32 R17, RZ, RZ, UR29 ;  /* 0x0000001dff117e24 */ /* 0x000fe2000f8e00ff */
[----:B------:R-:W-:Y:S01]  /*7cc0*/  ULEA UR25, UP0, UR8, UR25, 0x5 ;  /* 0x0000001908197291 */ /* 0x000fe2000f8028ff */
[----:B------:R-:W-:Y:S01]  /*7cd0*/  IMAD.U32 R6, RZ, RZ, UR27 ;  /* 0x0000001bff067e24 */ /* 0x000fe2000f8e00ff */
[-C--:B------:R-:W-:Y:S01]  /*7ce0*/  LEA R14, P1, R16, R248.reuse, 0x7 ;  /* 0x000000f8100e7211 */ /* 0x080fe200078238ff */
[----:B------:R-:W-:Y:S01]  /*7cf0*/  IMAD.IADD R208, R211, 0x1, R210 ;  /* 0x00000001d3d07824 */ /* 0x000fe200078e02d2 */
[----:B------:R-:W-:Y:S01]  /*7d00*/  ULEA.HI.X UR26, UR8, UR26, UR9, 0x5, UP0 ;  /* 0x0000001a081a7291 */ /* 0x000fe200080f2c09 */
[----:B------:R-:W-:Y:S01]  /*7d10*/  IMAD.IADD R204, R212, 0x1, R211 ;  /* 0x00000001d4cc7824 */ /* 0x000fe200078e02d3 */
[----:B------:R-:W-:Y:S01]  /*7d20*/  LEA.HI.X R15, R16, R247, R6, 0x7, P1 ;  /* 0x000000f7100f7211 */ /* 0x000fe200008f3c06 */
[----:B------:R-:W-:Y:S01]  /*7d30*/  IMAD.U32 R5, RZ, RZ, UR25 ;  /* 0x00000019ff057e24 */ /* 0x000fe2000f8e00ff */
[----:B-1----:R-:W-:Y:S01]  /*7d40*/  ISETP.GE.AND P3, PT, R205, UR22, PT ;  /* 0x00000016cd007c0c */ /* 0x002fe2000bf66270 */
[----:B------:R-:W-:Y:S01]  /*7d50*/  BAR.SYNC.DEFER_BLOCKING 0x0 ;  /* 0x0000000000007b1d */ /* 0x000fe20000010000 */
[----:B--2---:R-:W-:Y:S01]  /*7d60*/  IMAD.U32 R4, RZ, RZ, UR26 ;  /* 0x0000001aff047e24 */ /* 0x004fe2000f8e00ff */
[----:B------:R-:W-:Y:S01]  /*7d70*/  UISETP.GE.U32.AND UP1, UPT, UR24, 0x3, UPT ;  /* 0x000000031800788c */ /* 0x000fe2000bf26070 */
[----:B------:R-:W-:Y:S01]  /*7d80*/  LEA R12, P0, R5, R248, 0x1 ;  /* 0x000000f8050c7211 */ /* 0x000fe200078008ff */
[----:B------:R-:W-:-:S02]  /*7d90*/  IMAD.IADD R200, R188, 0x1, R210 ;  /* 0x00000001bcc87824 */ /* 0x000fc400078e02d2 */
[----:B------:R-:W-:Y:S01]  /*7da0*/  IMAD.IADD R214, R211, 0x1, R213 ;  /* 0x00000001d3d67824 */ /* 0x000fe200078e02d5 */
[----:B------:R-:W-:Y:S01]  /*7db0*/  LEA.HI.X R13, R5, R247, R4, 0x1, P0 ;  /* 0x000000f7050d7211 */ /* 0x000fe200000f0c04 */
[----:B------:R-:W-:-:S04]  /*7dc0*/  IMAD.IADD R215, R211, 0x1, R200 ;  /* 0x00000001d3d77824 */ /* 0x000fc800078e02c8 */
[----:B------:R-:W-:Y:S01]  /*7dd0*/  @!PT LDS RZ, [RZ] ;  /* 0x00000000fffff984 */ /* 0x000fe20000000800 */
[----:B------:R-:W-:Y:S01]  /*7de0*/  @!PT LDS RZ, [RZ] ;  /* 0x00000000fffff984 */ /* 0x000fe20000000800 */
[----:B------:R-:W-:Y:S01]  /*7df0*/  @!PT LDS RZ, [RZ] ;  /* 0x00000000fffff984 */ /* 0x000fe20000000800 */
[----:B------:R-:W-:Y:S04]  /*7e00*/  @!P3 LDGSTS.E.BYPASS.LTC128B.128 [R251+0x18000], desc[UR30][R14.64] ;  /* 0x180000000efbbfae */ /* 0x000fe8000b981a1e */
[----:B------:R-:W-:Y:S01]  /*7e10*/  @P3 STS.128 [R251+0x18000], RZ ;  /* 0x018000fffb003388 */ /* 0x000fe20000000c00 */
[----:B---3--:R-:W-:Y:S02]  /*7e20*/  ISETP.GE.AND P2, PT, R245, UR22, PT ;  /* 0x00000016f5007c0c */ /* 0x008fe4000bf46270 */
[----:B----4-:R-:W-:Y:S02]  /*7e30*/  ISETP.GE.AND P1, PT, R246, UR22, PT ;  /* 0x00000016f6007c0c */ /* 0x010fe4000bf26270 */
[----:B------:R-:W-:-:S09]  /*7e40*/  ISETP.GE.AND P0, PT, R252, UR22, PT ;  /* 0x00000016fc007c0c */ /* 0x000fd2000bf06270 */
        /* <DEDUP_REMOVED lines=38> */
[----:B------:R-:W1:Y:S04]  /*80b0*/  LDSM.16.M88.4 R4, [R212+0x10000] ;  /* 0x01000000d404783b */ /* 0x000e680000000200 */
[----:B------:R-:W4:Y:S04]  /*80c0*/  LDSM.16.M88.4 R28, [R212+0x11800] ;  /* 0x01180000d41c783b */ /* 0x000f280000000200 */
[----:B------:R-:W-:Y:S04]  /*80d0*/  LDSM.16.M88.4 R192, [R208] ;  /* 0x00000000d0c0783b */ /* 0x000fe80000000200 */
[----:B------:R-:W4:Y:S04]  /*80e0*/  LDSM.16.M88.4 R20, [R204+0x10800] ;  /* 0x01080000cc14783b */ /* 0x000f280000000200 */
[----:B------:R-:W4:Y:S04]  /*80f0*/  LDSM.16.M88.4 R16, [R204+0x11000] ;  /* 0x01100000cc10783b */ /* 0x000f280000000200 */
[----:B------:R-:W4:Y:S04]  /*8100*/  LDSM.16.M88.4 R24, [R204+0x10000] ;  /* 0x01000000cc18783b */ /* 0x000f280000000200 */
[----:B------:R-:W4:Y:S04]  /*8110*/  LDSM.16.M88.4 R196, [R204+0x11800] ;  /* 0x01180000ccc4783b */ /* 0x000f280000000200 */
[----:B------:R-:W-:Y:S01]  /*8120*/  LDSM.16.M88.4 R188, [R213+0x10000] ;  /* 0x01000000d5bc783b */ /* 0x000fe20000000200 */
[C---:B--2---:R-:W-:Y:S03]  /*8130*/  HMMA.16816.F32.BF16 R184, R32.reuse, R176, RZ ;  /* 0x000000b020b8723c */ /* 0x044fe600000418ff */
[----:B------:R-:W0:Y:S05]  /*8140*/  LDGDEPBAR ;  /* 0x00000000000079af */ /* 0x000e2a0000000000 */
[C---:B---3--:R-:W-:Y:S08]  /*8150*/  HMMA.16816.F32.BF16 R172, R32.reuse, R168, RZ ;  /* 0x000000a820ac723c */ /* 0x048ff000000418ff */
[C---:B------:R-:W-:Y:S08]  /*8160*/  HMMA.16816.F32.BF16 R176, R32.reuse, R178, RZ ;  /* 0x000000b220b0723c */ /* 0x040ff000000418ff */
[C---:B------:R-:W-:Y:S08]  /*8170*/  HMMA.16816.F32.BF16 R168, R32.reuse, R170, RZ ;  /* 0x000000aa20a8723c */ /* 0x040ff000000418ff */
[C---:B-1----:R-:W-:Y:S08]  /*8180*/  HMMA.16816.F32.BF16 R12, R32.reuse, R4, RZ ;  /* 0x00000004200c723c */ /* 0x042ff000000418ff */
[C---:B------:R-:W-:Y:S08]  /*8190*/  HMMA.16816.F32.BF16 R4, R32.reuse, R6, RZ ;  /* 0x000000062004723c */ /* 0x040ff000000418ff */
[----:B----4-:R-:W-:Y:S08]  /*81a0*/  HMMA.16816.F32.BF16 R164, R32, R28, RZ ;  /* 0x0000001c20a4723c */ /* 0x010ff000000418ff */
[C---:B------:R-:W-:Y:S08]  /*81b0*/  HMMA.16816.F32.BF16 R184, R192.reuse, R20, R184 ;  /* 0x00000014c0b8723c */ /* 0x040ff000000418b8 */
[C---:B------:R-:W-:Y:S01]  /*81c0*/  HMMA.16816.F32.BF16 R176, R192.reuse, R22, R176 ;  /* 0x00000016c0b0723c */ /* 0x040fe200000418b0 */
[----:B------:R-:W-:Y:S07]  /*81d0*/  LDSM.16.M88.4 R20, [R213+0x11800] ;  /* 0x01180000d514783b */ /* 0x000fee0000000200 */
[C---:B------:R-:W-:Y:S08]  /*81e0*/  HMMA.16816.F32.BF16 R172, R192.reuse, R16, R172 ;  /* 0x00000010c0ac723c */ /* 0x040ff000000418ac */
[----:B------:R-:W-:Y:S01]  /*81f0*/  HMMA.16816.F32.BF16 R168, R192, R18, R168 ;  /* 0x00000012c0a8723c */ /* 0x000fe200000418a8 */
[----:B------:R-:W1:Y:S07]  /*8200*/  LDSM.16.M88.4 R16, [R200] ;  /* 0x00000000c810783b */ /* 0x000e6e0000000200 */
[----:B------:R-:W-:Y:S01]  /*8210*/  HMMA.16816.F32.BF16 R32, R32, R30, RZ ;  /* 0x0000001e2020723c */ /* 0x000fe200000418ff */
[----:B------:R-:W2:Y:S07]  /*8220*/  LDSM.16.M88.4 R28, [R213+0x10800] ;  /* 0x01080000d51c783b */ /* 0x000eae0000000200 */
[C---:B------:R-:W-:Y:S08]  /*8230*/  HMMA.16816.F32.BF16 R12, R192.reuse, R24, R12 ;  /* 0x00000018c00c723c */ /* 0x040ff0000004180c */
[C---:B------:R-:W-:Y:S01]  /*8240*/  HMMA.16816.F32.BF16 R4, R192.reuse, R26, R4 ;  /* 0x0000001ac004723c */ /* 0x040fe20000041804 */
[----:B------:R-:W3:Y:S07]  /*8250*/  LDSM.16.M88.4 R24, [R213+0x11000] ;  /* 0x01100000d518783b */ /* 0x000eee0000000200 */
[C---:B------:R-:W-:Y:S08]  /*8260*/  HMMA.16816.F32.BF16 R164, R192.reuse, R196, R164 ;  /* 0x000000c4c0a4723c */ /* 0x040ff000000418a4 */
[----:B------:R-:W-:Y:S01]  /*8270*/  HMMA.16816.F32.BF16 R32, R192, R198, R32 ;  /* 0x000000c6c020723c */ /* 0x000fe20000041820 */
[----:B------:R-:W-:Y:S04]  /*8280*/  LDSM.16.M88.4 R196, [R214+0x10000] ;  /* 0x01000000d6c4783b */ /* 0x000fe80000000200 */
[----:B------:R-:W-:Y:S03]  /*8290*/  LDSM.16.M88.4 R192, [R214+0x10800] ;  /* 0x01080000d6c0783b */ /* 0x000fe60000000200 */
[C---:B-1----:R-:W-:Y:S08]  /*82a0*/  HMMA.16816.F32.BF16 R12, R16.reuse, R188, R12 ;  /* 0x000000bc100c723c */ /* 0x042ff0000004180c */
[C---:B------:R-:W-:Y:S08]  /*82b0*/  HMMA.16816.F32.BF16 R164, R16.reuse, R20, R164 ;  /* 0x0000001410a4723c */ /* 0x040ff000000418a4 */
[C---:B------:R-:W-:Y:S01]  /*82c0*/  HMMA.16816.F32.BF16 R32, R16.reuse, R22, R32 ;  /* 0x000000161020723c */ /* 0x040fe20000041820 */
[----:B------:R-:W1:Y:S07]  /*82d0*/  LDSM.16.M88.4 R20, [R215] ;  /* 0x00000000d714783b */ /* 0x000e6e0000000200 */
        /* <DEDUP_REMOVED lines=14> */
[----:B------:R-:W1:Y:S07]  /*83c0*/  LDSM.16.M88.4 R192, [R212+0x13000] ;  /* 0x01300000d4c0783b */ /* 0x000e6e0000000200 */
[C---:B----4-:R-:W-:Y:S08]  /*83d0*/  HMMA.16816.F32.BF16 R172, R20.reuse, R188, R172 ;  /* 0x000000bc14ac723c */ /* 0x050ff000000418ac */
        /* <DEDUP_REMOVED lines=33> */
[----:B------:R-:W-:Y:S07]  /*85f0*/  LDSM.16.M88.4 R16, [R215+0x4000] ;  /* 0x00400000d710783b */ /* 0x000fee0000000200 */
[C---:B----4-:R-:W-:Y:S08]  /*8600*/  HMMA.16816.F32.BF16 R164, R28.reuse, R188, R164 ;  /* 0x000000bc1ca4723c */ /* 0x050ff000000418a4 */
[----:B------:R-:W-:Y:S01]  /*8610*/  HMMA.16816.F32.BF16 R32, R28, R190, R32 ;  /* 0x000000be1c20723c */ /* 0x000fe20000041820 */
[----:B------:R-:W2:Y:S04]  /*8620*/  LDSM.16.M88.4 R188, [R214+0x12000] ;  /* 0x01200000d6bc783b */ /* 0x000ea80000000200 */
[----:B------:R-:W3:Y:S03]  /*8630*/  LDSM.16.M88.4 R28, [R214+0x12800] ;  /* 0x01280000d61c783b */ /* 0x000ee60000000200 */
        /* <DEDUP_REMOVED lines=8> */
[C---:B------:R-:W-:Y:S08]  /*86c0*/  HMMA.16816.F32.BF16 R164, R16.reuse, R20, R164 ;  /* 0x0000001410a4723c */ /* 0x040ff000000418a4 */
[C---:B------:R-:W-:Y:S01]  /*86d0*/  HMMA.16816.F32.BF16 R32, R16.reuse, R22, R32 ;  /* 0x000000161020723c */ /* 0x040fe20000041820 */
[----:B------:R-:W1:Y:S07]  /*86e0*/  LDSM.16.M88.4 R20, [R210+0x8000] ;  /* 0x00800000d214783b */ /* 0x000e6e0000000200 */
        /* <DEDUP_REMOVED lines=22> */
[C---:B----4-:R-:W-:Y:S01]  /*8850*/  HMMA.16816.F32.BF16 R12, R24.reuse, R16, R12 ;  /* 0x00000010180c723c */ /* 0x050fe2000004180c */
[----:B------:R-:W-:Y:S07]  /*8860*/  LDSM.16.M88.4 R200, [R200+0xc000] ;  /* 0x00c00000c8c8783b */ /* 0x000fee0000000200 */
        /* <DEDUP_REMOVED lines=25> */
[C---:B---3--:R-:W-:Y:S08]  /*8a00*/  HMMA.16816.F32.BF16 R184, R192.reuse, R20, R184 ;  /* 0x00000014c0b8723c */ /* 0x048ff000000418b8 */
[C---:B------:R-:W-:Y:S01]  /*8a10*/  HMMA.16816.F32.BF16 R176, R192.reuse, R22, R176 ;  /* 0x00000016c0b0723c */ /* 0x040fe200000418b0 */
[----:B------:R-:W-:Y:S07]  /*8a20*/  LDSM.16.M88.4 R20, [R212+0x17000] ;  /* 0x01700000d414783b */ /* 0x000fee0000000200 */
[C---:B----4-:R-:W-:Y:S08]  /*8a30*/  HMMA.16816.F32.BF16 R172, R192.reuse, R16, R172 ;  /* 0x00000010c0ac723c */ /* 0x050ff000000418ac */
[C---:B------:R-:W-:Y:S01]  /*8a40*/  HMMA.16816.F32.BF16 R168, R192.reuse, R18, R168 ;  /* 0x00000012c0a8723c */ /* 0x040fe200000418a8 */
[----:B------:R-:W2:Y:S07]  /*8a50*/  LDSM.16.M88.4 R16, [R210+0xc000] ;  /* 0x00c00000d210783b */ /* 0x000eae0000000200 */
[C---:B------:R-:W-:Y:S08]  /*8a60*/  HMMA.16816.F32.BF16 R12, R192.reuse, R24, R12 ;  /* 0x00000018c00c723c */ /* 0x040ff0000004180c */
        /* <DEDUP_REMOVED lines=35> */
[C---:B-1----:R-:W-:Y:S08]  /*8ca0*/  HMMA.16816.F32.BF16 R32, R200.reuse, R190, R32 ;  /* 0x000000bec820723c */ /* 0x042ff00000041820 */
[----:B------:R-:W-:Y:S01]  /*8cb0*/  HMMA.16816.F32.BF16 R168, R200, R194, R168 ;  /* 0x000000c2c8a8723c */ /* 0x000fe200000418a8 */
[----:B------:R-:W-:-:S04]  /*8cc0*/  IMAD.U32 R194, RZ, RZ, UR24 ;  /* 0x00000018ffc27e24 */ /* 0x000fc8000f8e00ff */
[----:B-----5:R-:W-:-:S03]  /*8cd0*/  IMAD R194, R194, 0x40, R180 ;  /* 0x00000040c2c27824 */ /* 0x020fc600078e02b4 */
[----:B------:R-:W-:Y:S08]  /*8ce0*/  HMMA.16816.F32.BF16 R184, R200, R196, R184 ;  /* 0x000000c4c8b8723c */ /* 0x000ff000000418b8 */
[C---:B--2---:R-:W-:Y:S08]  /*8cf0*/  HMMA.16816.F32.BF16 R12, R28.reuse, R24, R12 ;  /* 0x000000181c0c723c */ /* 0x044ff0000004180c */
[----:B------:R-:W-:Y:S01]  /*8d00*/  HMMA.16816.F32.BF16 R4, R28, R26, R4 ;  /* 0x0000001a1c04723c */ /* 0x000fe20000041804 */
[----:B------:R-:W1:Y:S01]  /*8d10*/  LDSM.16.M88.4 R24, [R214+0x17000] ;  /* 0x01700000d618783b */ /* 0x000e620000000200 */
[----:B------:R-:W-:-:S06]  /*8d20*/  DEPBAR.LE SB0, 0x0 ;  /* 0x000080000000791a */ /* 0x000fcc0000000000 */
[----:B---3--:R-:W-:Y:S01]  /*8d30*/  HMMA.16816.F32.BF16 R32, R28, R18, R32 ;  /* 0x000000121c20723c */ /* 0x008fe20000041820 */
[----:B------:R-:W-:-:S05]  /*8d40*/  VIADD R18, R194, 0xffffff80 ;  /* 0xffffff80c2127836 */ /* 0x000fca0000000000 */
[----:B------:R-:W-:Y:S02]  /*8d50*/  I2FP.F32.U32 R19, R18 ;  /* 0x0000001200137245 */ /* 0x000fe40000201000 */
[CC--:B------:R-:W-:Y:S01]  /*8d60*/  ISETP.GE.AND P4, PT, R18.reuse, R183.reuse, PT ;  /* 0x000000b71200720c */ /* 0x0c0fe20003f86270 */
[C---:B------:R-:W-:Y:S01]  /*8d70*/  HMMA.16816.F32.BF16 R172, R200.reuse, R192, R172 ;  /* 0x000000c0c8ac723c */ /* 0x040fe200000418ac */
[-C--:B------:R-:W-:Y:S01]  /*8d80*/  ISETP.GE.AND P5, PT, R18, R182.reuse, PT ;  /* 0x000000b61200720c */ /* 0x080fe20003fa6270 */
[C---:B------:R-:W-:Y:S01]  /*8d90*/  FFMA.FTZ R12, R19.reuse, UR6, R12 ;  /* 0x00000006130c7c23 */ /* 0x040fe2000801000c */
[C---:B------:R-:W-:Y:S02]  /*8da0*/  VIADD R18, R194.reuse, 0xffffff81 ;  /* 0xffffff81c2127836 */ /* 0x040fe40000000000 */
[----:B------:R-:W-:Y:S01]  /*8db0*/  FFMA.FTZ R14, R19, UR6, R14 ;  /* 0x00000006130e7c23 */ /* 0x000fe2000801000e */
[----:B------:R-:W-:Y:S01]  /*8dc0*/  VIADD R193, R194, 0xffffffb8 ;  /* 0xffffffb8c2c17836 */ /* 0x000fe20000000000 */
[----:B------:R-:W-:Y:S01]  /*8dd0*/  FSEL R192, R12, -INF , !P4 ;  /* 0xff8000000cc07808 */ /* 0x000fe20006000000 */
[----:B------:R-:W-:Y:S01]  /*8de0*/  HMMA.16816.F32.BF16 R176, R200, R198, R176 ;  /* 0x000000c6c8b0723c */ /* 0x000fe200000418b0 */
[----:B------:R-:W-:Y:S01]  /*8df0*/  ISETP.GE.AND P6, PT, R18, R183, PT ;  /* 0x000000b71200720c */ /* 0x000fe20003fc6270 */
[----:B------:R-:W-:Y:S01]  /*8e00*/  VIADD R19, R194, 0xffffff88 ;  /* 0xffffff88c2137836 */ /* 0x000fe20000000000 */
[----:B------:R-:W-:Y:S01]  /*8e10*/  BAR.SYNC.DEFER_BLOCKING 0x0 ;  /* 0x0000000000007b1d */ /* 0x000fe20000010000 */
[----:B------:R-:W-:-:S02]  /*8e20*/  ISETP.GE.AND P4, PT, R18, R182, PT ;  /* 0x000000b61200720c */ /* 0x000fc40003f86270 */
[----:B------:R-:W-:Y:S02]  /*8e30*/  I2FP.F32.U32 R18, R18 ;  /* 0x0000001200127245 */ /* 0x000fe40000201000 */
[----:B------:R-:W-:Y:S01]  /*8e40*/  HMMA.16816.F32.BF16 R164, R200, R188, R164 ;  /* 0x000000bcc8a4723c */ /* 0x000fe200000418a4 */
[----:B------:R-:W-:Y:S01]  /*8e50*/  FSEL R189, R14, -INF , !P5 ;  /* 0xff8000000ebd7808 */ /* 0x000fe20006800000 */
[----:B------:R-:W-:Y:S02]  /*8e60*/  VIADD R14, R194, 0xffffff89 ;  /* 0xffffff89c20e7836 */ /* 0x000fe40000000000 */
[C---:B------:R-:W-:Y:S01]  /*8e70*/  FFMA.FTZ R13, R18.reuse, UR6, R13 ;  /* 0x00000006120d7c23 */ /* 0x040fe2000801000d */
[----:B------:R-:W-:Y:S01]  /*8e80*/  I2FP.F32.U32 R196, R193 ;  /* 0x000000c100c47245 */ /* 0x000fe20000201000 */
[----:B------:R-:W-:Y:S01]  /*8e90*/  FFMA.FTZ R15, R18, UR6, R15 ;  /* 0x00000006120f7c23 */ /* 0x000fe2000801000f */
[----:B------:R-:W-:Y:S01]  /*8ea0*/  ISETP.GE.AND P5, PT, R193, R183, PT ;  /* 0x000000b7c100720c */ /* 0x000fe20003fa6270 */
[----:B------:R-:W-:Y:S01]  /*8eb0*/  HMMA.16816.F32.BF16 R184, R28, R20, R184 ;  /* 0x000000141cb8723c */ /* 0x000fe200000418b8 */
[----:B------:R-:W-:Y:S01]  /*8ec0*/  I2FP.F32.U32 R21, R19 ;  /* 0x0000001300157245 */ /* 0x000fe20000201000 */
[----:B------:R-:W-:Y:S01]  /*8ed0*/  FFMA.FTZ R12, R196, UR6, R32 ;  /* 0x00000006c40c7c23 */ /* 0x000fe20008010020 */
[----:B------:R-:W-:-:S02]  /*8ee0*/  FSEL R191, R13, -INF , !P6 ;  /* 0xff8000000dbf7808 */ /* 0x000fc40007000000 */
[----:B------:R-:W-:Y:S01]  /*8ef0*/  I2FP.F32.U32 R13, R14 ;  /* 0x0000000e000d7245 */ /* 0x000fe20000201000 */
[C---:B------:R-:W-:Y:S01]  /*8f00*/  FFMA.FTZ R4, R21.reuse, UR6, R4 ;  /* 0x0000000615047c23 */ /* 0x040fe20008010004 */
[----:B------:R-:W-:Y:S01]  /*8f10*/  FSEL R12, R12, -INF , !P5 ;  /* 0xff8000000c0c7808 */ /* 0x000fe20006800000 */
[----:B------:R-:W-:Y:S01]  /*8f20*/  FFMA.FTZ R21, R21, UR6, R6 ;  /* 0x0000000615157c23 */ /* 0x000fe20008010006 */
[----:B------:R-:W-:Y:S01]  /*8f30*/  FSEL R190, R15, -INF , !P4 ;  /* 0xff8000000fbe7808 */ /* 0x000fe20006000000 */
[----:B------:R-:W-:Y:S01]  /*8f40*/  FFMA.FTZ R5, R13, UR6, R5 ;  /* 0x000000060d057c23 */ /* 0x000fe20008010005 */
[CC--:B------:R-:W-:Y:S01]  /*8f50*/  ISETP.GE.AND P5, PT, R19.reuse, R183.reuse, PT ;  /* 0x000000b71300720c */ /* 0x0c0fe20003fa6270 */
[----:B------:R-:W-:Y:S01]  /*8f60*/  VIADD R6, R194, 0xffffff90 ;  /* 0xffffff90c2067836 */ /* 0x000fe20000000000 */
[----:B------:R-:W-:Y:S01]  /*8f70*/  ISETP.GE.AND P6, PT, R19, R182, PT ;  /* 0x000000b61300720c */ /* 0x000fe20003fc6270 */
[----:B------:R-:W-:Y:S01]  /*8f80*/  FFMA.FTZ R7, R13, UR6, R7 ;  /* 0x000000060d077c23 */ /* 0x000fe20008010007 */
[----:B------:R-:W-:Y:S01]  /*8f90*/  ISETP.GE.AND P4, PT, R14, R183, PT ;  /* 0x000000b70e00720c */ /* 0x000fe20003f86270 */
[----:B------:R-:W-:Y:S01]  /*8fa0*/  VIADD R13, R194, 0xffffff91 ;  /* 0xffffff91c20d7836 */ /* 0x000fe20000000000 */
[----:B------:R-:W-:Y:S01]  /*8fb0*/  HMMA.16816.F32.BF16 R176, R28, R22, R176 ;  /* 0x000000161cb0723c */ /* 0x000fe200000418b0 */
[----:B------:R-:W-:-:S02]  /*8fc0*/  FSEL R188, R4, -INF , !P5 ;  /* 0xff80000004bc7808 */ /* 0x000fc40006800000 */
[----:B------:R-:W-:Y:S02]  /*8fd0*/  FSEL R21, R21, -INF , !P6 ;  /* 0xff80000015157808 */ /* 0x000fe40007000000 */
[----:B------:R-:W-:Y:S01]  /*8fe0*/  FSEL R32, R5, -INF , !P4 ;  /* 0xff80000005207808 */ /* 0x000fe20006000000 */
[----:B------:R-:W-:Y:S01]  /*8ff0*/  VIADD R5, R194, 0xffffff98 ;  /* 0xffffff98c2057836 */ /* 0x000fe20000000000 */
[----:B------:R-:W-:Y:S01]  /*9000*/  ISETP.GE.AND P6, PT, R6, R183, PT ;  /* 0x000000b70600720c */ /* 0x000fe20003fc6270 */
[C---:B-1----:R-:W-:Y:S01]  /*9010*/  HMMA.16816.F32.BF16 R172, R28.reuse, R24, R172 ;  /* 0x000000181cac723c */ /* 0x042fe200000418ac */
[----:B------:R-:W-:Y:S01]  /*9020*/  I2FP.F32.U32 R4, R6 ;  /* 0x0000000600047245 */ /* 0x000fe20000201000 */
[----:B------:R-:W-:Y:S01]  /*9030*/  VIADD R24, R194, 0xffffffa1 ;  /* 0xffffffa1c2187836 */ /* 0x000fe20000000000 */
[-C--:B------:R-:W-:Y:S01]  /*9040*/  ISETP.GE.AND P4, PT, R6, R182.reuse, PT ;  /* 0x000000b60600720c */ /* 0x080fe20003f86270 */
[----:B------:R-:W-:Y:S01]  /*9050*/  VIADD R25, R194, 0xffffffb0 ;  /* 0xffffffb0c2197836 */ /* 0x000fe20000000000 */
[----:B------:R-:W-:Y:S01]  /*9060*/  I2FP.F32.U32 R6, R13 ;  /* 0x0000000d00067245 */ /* 0x000fe20000201000 */
[----:B------:R-:W-:Y:S01]  /*9070*/  FFMA.FTZ R15, R4, UR6, R186 ;  /* 0x00000006040f7c23 */ /* 0x000fe200080100ba */
[-C--:B------:R-:W-:Y:S01]  /*9080*/  ISETP.GE.AND P5, PT, R14, R182.reuse, PT ;  /* 0x000000b60e00720c */ /* 0x080fe20003fa6270 */
[----:B------:R-:W-:Y:S01]  /*9090*/  FFMA.FTZ R18, R4, UR6, R184 ;  /* 0x0000000604127c23 */ /* 0x000fe200080100b8 */
[C---:B------:R-:W-:Y:S01]  /*90a0*/  HMMA.16816.F32.BF16 R168, R28.reuse, R26, R168 ;  /* 0x0000001a1ca8723c */ /* 0x040fe200000418a8 */
[----:B------:R-:W-:Y:S01]  /*90b0*/  FFMA.FTZ R22, R6, UR6, R185 ;  /* 0x0000000606167c23 */ /* 0x000fe200080100b9 */
[----:B------:R-:W-:Y:S01]  /*90c0*/  FSEL R23, R7, -INF , !P5 ;  /* 0xff80000007177808 */ /* 0x000fe20006800000 */
[----:B------:R-:W-:Y:S01]  /*90d0*/  VIADD R7, R194, 0xffffff99 ;  /* 0xffffff99c2077836 */ /* 0x000fe20000000000 */
[----:B------:R-:W-:Y:S01]  /*90e0*/  ISETP.GE.AND P5, PT, R13, R183, PT ;  /* 0x000000b70d00720c */ /* 0x000fe20003fa6270 */
[----:B------:R-:W-:Y:S01]  /*90f0*/  FFMA.FTZ R19, R6, UR6, R187 ;  /* 0x0000000606137c23 */ /* 0x000fe200080100bb */
[----:B------:R-:W-:Y:S01]  /*9100*/  FSEL R15, R15, -INF , !P4 ;  /* 0xff8000000f0f7808 */ /* 0x000fe20006000000 */
[----:B------:R-:W-:Y:S01]  /*9110*/  VIADD R14, R194, 0xffffffa0 ;  /* 0xffffffa0c20e7836 */ /* 0x000fe20000000000 */
[----:B------:R-:W-:Y:S01]  /*9120*/  FSEL R22, R22, -INF , !P5 ;  /* 0xff80000016167808 */ /* 0x000fe20006800000 */
[----:B------:R-:W-:Y:S01]  /*9130*/  HMMA.16816.F32.BF16 R164, R28, R16, R164 ;  /* 0x000000101ca4723c */ /* 0x000fe200000418a4 */
[----:B------:R-:W-:Y:S01]  /*9140*/  I2FP.F32.U32 R4, R5 ;  /* 0x0000000500047245 */ /* 0x000fe20000201000 */
[C---:B------:R-:W-:Y:S01]  /*9150*/  VIADD R29, R194.reuse, 0xffffffa8 ;  /* 0xffffffa8c21d7836 */ /* 0x040fe20000000000 */
[C---:B------:R-:W-:Y:S01]  /*9160*/  ISETP.GE.AND P4, PT, R5.reuse, R183, PT ;  /* 0x000000b70500720c */ /* 0x040fe20003f86270 */
[----:B------:R-:W-:Y:S01]  /*9170*/  VIADD R26, R194, 0xffffffa9 ;  /* 0xffffffa9c21a7836 */ /* 0x000fe20000000000 */
[-C--:B------:R-:W-:Y:S01]  /*9180*/  ISETP.GE.AND P5, PT, R5, R182.reuse, PT ;  /* 0x000000b60500720c */ /* 0x080fe20003fa6270 */
[----:B------:R-:W-:Y:S01]  /*9190*/  FFMA.FTZ R6, R4, UR6, R176 ;  /* 0x0000000604067c23 */ /* 0x000fe200080100b0 */
[----:B------:R-:W-:Y:S01]  /*91a0*/  FSEL R18, R18, -INF , !P6 ;  /* 0xff80000012127808 */ /* 0x000fe20007000000 */
[----:B------:R-:W-:Y:S01]  /*91b0*/  FFMA.FTZ R4, R4, UR6, R178 ;  /* 0x0000000604047c23 */ /* 0x000fe200080100b2 */
[----:B------:R-:W-:Y:S01]  /*91c0*/  I2FP.F32.U32 R5, R7 ;  /* 0x0000000700057245 */ /* 0x000fe20000201000 */
[C---:B------:R-:W-:Y:S01]  /*91d0*/  VIADD R17, R194.reuse, 0xffffffb1 ;  /* 0xffffffb1c2117836 */ /* 0x040fe20000000000 */
[----:B------:R-:W-:Y:S01]  /*91e0*/  ISETP.GE.AND P6, PT, R13, R182, PT ;  /* 0x000000b60d00720c */ /* 0x000fe20003fc6270 */
[----:B------:R-:W-:Y:S01]  /*91f0*/  VIADD R194, R194, 0xffffffb9 ;  /* 0xffffffb9c2c27836 */ /* 0x000fe20000000000 */
[----:B------:R-:W-:Y:S01]  /*9200*/  FSEL R4, R4, -INF , !P5 ;  /* 0xff80000004047808 */ /* 0x000fe20006800000 */
[----:B------:R-:W-:Y:S01]  /*9210*/  FFMA.FTZ R20, R5, UR6, R177 ;  /* 0x0000000605147c23 */ /* 0x000fe200080100b1 */
[----:B------:R-:W-:Y:S01]  /*9220*/  FSEL R19, R19, -INF , !P6 ;  /* 0xff80000013137808 */ /* 0x000fe20007000000 */
[----:B------:R-:W-:Y:S01]  /*9230*/  FFMA.FTZ R5, R5, UR6, R179 ;  /* 0x0000000605057c23 */ /* 0x000fe200080100b3 */
[----:B------:R-:W-:-:S02]  /*9240*/  ISETP.GE.AND P6, PT, R7, R183, PT ;  /* 0x000000b70700720c */ /* 0x000fc40003fc6270 */
[----:B------:R-:W-:Y:S02]  /*9250*/  ISETP.GE.AND P5, PT, R14, R183, PT ;  /* 0x000000b70e00720c */ /* 0x000fe40003fa6270 */
[----:B------:R-:W-:Y:S02]  /*9260*/  FSEL R20, R20, -INF , !P6 ;  /* 0xff80000014147808 */ /* 0x000fe40007000000 */
[----:B------:R-:W-:Y:S02]  /*9270*/  ISETP.GE.AND P6, PT, R14, R182, PT ;  /* 0x000000b60e00720c */ /* 0x000fe40003fc6270 */
[----:B------:R-:W-:Y:S02]  /*9280*/  I2FP.F32.U32 R14, R14 ;  /* 0x0000000e000e7245 */ /* 0x000fe40000201000 */
[----:B------:R-:W-:Y:S02]  /*9290*/  I2FP.F32.U32 R31, R29 ;  /* 0x0000001d001f7245 */ /* 0x000fe40000201000 */
[----:B------:R-:W-:Y:S01]  /*92a0*/  FSEL R6, R6, -INF , !P4 ;  /* 0xff80000006067808 */ /* 0x000fe20006000000 */
[C---:B------:R-:W-:Y:S01]  /*92b0*/  FFMA.FTZ R13, R14.reuse, UR6, R172 ;  /* 0x000000060e0d7c23 */ /* 0x040fe200080100ac */
[----:B------:R-:W-:Y:S01]  /*92c0*/  I2FP.F32.U32 R30, R24 ;  /* 0x00000018001e7245 */ /* 0x000fe20000201000 */
[----:B------:R-:W-:Y:S01]  /*92d0*/  FFMA.FTZ R215, R31, UR6, R168 ;  /* 0x000000061fd77c23 */ /* 0x000fe200080100a8 */
[----:B------:R-:W-:Y:S01]  /*92e0*/  ISETP.GE.AND P4, PT, R7, R182, PT ;  /* 0x000000b60700720c */ /* 0x000fe20003f86270 */
[----:B------:R-:W-:Y:S01]  /*92f0*/  FFMA.FTZ R174, R14, UR6, R174 ;  /* 0x000000060eae7c23 */ /* 0x000fe200080100ae */
[----:B------:R-:W-:Y:S01]  /*9300*/  FMNMX3.FTZ R168, R2, R192, R191, !PT ;  /* 0x000000c002a87276 */ /* 0x000fe200078100bf */
[----:B------:R-:W-:Y:S01]  /*9310*/  FFMA.FTZ R7, R30, UR6, R173 ;  /* 0x000000061e077c23 */ /* 0x000fe200080100ad */
[----:B------:R-:W-:-:S02]  /*9320*/  I2FP.F32.U32 R27, R25 ;  /* 0x00000019001b7245 */ /* 0x000fc40000201000 */
[----:B------:R-:W-:Y:S02]  /*9330*/  FSEL R5, R5, -INF , !P4 ;  /* 0xff80000005057808 */ /* 0x000fe40006000000 */
[----:B------:R-:W-:Y:S01]  /*9340*/  FSEL R13, R13, -INF , !P5 ;  /* 0xff8000000d0d7808 */ /* 0x000fe20006800000 */
[----:B------:R-:W-:Y:S01]  /*9350*/  FFMA.FTZ R231, R27, UR6, R164 ;  /* 0x000000061be77c23 */ /* 0x000fe200080100a4 */
[----:B------:R-:W-:Y:S02]  /*9360*/  I2FP.F32.U32 R28, R26 ;  /* 0x0000001a001c7245 */ /* 0x000fe40000201000 */
[----:B------:R-:W-:Y:S02]  /*9370*/  FMNMX3.FTZ R168, R168, R188, R32, !PT ;  /* 0x000000bca8a87276 */ /* 0x000fe40007810020 */
[-C--:B------:R-:W-:Y:S01]  /*9380*/  ISETP.GE.AND P4, PT, R24, R183.reuse, PT ;  /* 0x000000b71800720c */ /* 0x080fe20003f86270 */
[----:B------:R-:W-:Y:S01]  /*9390*/  FFMA.FTZ R169, R28, UR6, R169 ;  /* 0x000000061ca97c23 */ /* 0x000fe200080100a9 */
[----:B------:R-:W-:-:S02]  /*93a0*/  ISETP.GE.AND P5, PT, R29, R183, PT ;  /* 0x000000b71d00720c */ /* 0x000fc40003fa6270 */
[----:B------:R-:W-:Y:S02]  /*93b0*/  FMNMX3.FTZ R164, R168, R18, R22, !PT ;  /* 0x00000012a8a47276 */ /* 0x000fe40007810016 */
[----:B------:R-:W-:Y:S02]  /*93c0*/  FSEL R7, R7, -INF , !P4 ;  /* 0xff80000007077808 */ /* 0x000fe40006000000 */
[----:B------:R-:W-:Y:S02]  /*93d0*/  FSEL R215, R215, -INF , !P5 ;  /* 0xff800000d7d77808 */ /* 0x000fe40006800000 */
[----:B------:R-:W-:Y:S02]  /*93e0*/  I2FP.F32.U32 R16, R17 ;  /* 0x0000001100107245 */ /* 0x000fe40000201000 */
[-C--:B------:R-:W-:Y:S02]  /*93f0*/  ISETP.GE.AND P4, PT, R26, R183.reuse, PT ;  /* 0x000000b71a00720c */ /* 0x080fe40003f86270 */
[----:B------:R-:W-:Y:S01]  /*9400*/  ISETP.GE.AND P5, PT, R25, R183, PT ;  /* 0x000000b71900720c */ /* 0x000fe20003fa6270 */
[----:B------:R-:W-:Y:S01]  /*9410*/  FFMA.FTZ R165, R16, UR6, R165 ;  /* 0x0000000610a57c23 */ /* 0x000fe200080100a5 */
[----:B------:R-:W-:-:S02]  /*9420*/  FMNMX3.FTZ R164, R164, R6, R20, !PT ;  /* 0x00000006a4a47276 */ /* 0x000fc40007810014 */
[----:B------:R-:W-:Y:S02]  /*9430*/  FSEL R213, R169, -INF , !P4 ;  /* 0xff800000a9d57808 */ /* 0x000fe40006000000 */
[----:B------:R-:W-:Y:S02]  /*9440*/  I2FP.F32.U32 R220, R194 ;  /* 0x000000c200dc7245 */ /* 0x000fe40000201000 */
[----:B------:R-:W-:Y:S02]  /*9450*/  FSEL R231, R231, -INF , !P5 ;  /* 0xff800000e7e77808 */ /* 0x000fe40006800000 */
[----:B------:R-:W-:Y:S01]  /*9460*/  ISETP.GE.AND P4, PT, R17, R183, PT ;  /* 0x000000b71100720c */ /* 0x000fe20003f86270 */
[----:B------:R-:W-:Y:S01]  /*9470*/  FFMA.FTZ R33, R220, UR6, R33 ;  /* 0x00000006dc217c23 */ /* 0x000fe20008010021 */
[----:B------:R-:W-:Y:S02]  /*9480*/  ISETP.GE.AND P5, PT, R24, R182, PT ;  /* 0x000000b61800720c */ /* 0x000fe40003fa6270 */
[----:B------:R-:W-:-:S02]  /*9490*/  FMNMX3.FTZ R24, R164, R13, R7, !PT ;  /* 0x0000000da4187276 */ /* 0x000fc40007810007 */
[----:B------:R-:W-:Y:S02]  /*94a0*/  FSEL R195, R165, -INF , !P4 ;  /* 0xff800000a5c37808 */ /* 0x000fe40006000000 */
[----:B------:R-:W-:Y:S02]  /*94b0*/  ISETP.GE.AND P4, PT, R194, R183, PT ;  /* 0x000000b7c200720c */ /* 0x000fe40003f86270 */
[----:B------:R-:W-:Y:S02]  /*94c0*/  FMNMX3.FTZ R24, R24, R215, R213, !PT ;  /* 0x000000d718187276 */ /* 0x000fe400078100d5 */
[----:B------:R-:W-:Y:S02]  /*94d0*/  FSEL R14, R33, -INF , !P4 ;  /* 0xff800000210e7808 */ /* 0x000fe40006000000 */
[----:B------:R-:W-:-:S04]  /*94e0*/  FMNMX3.FTZ R24, R24, R231, R195, !PT ;  /* 0x000000e718187276 */ /* 0x000fc800078100c3 */
[----:B------:R-:W-:Y:S01]  /*94f0*/  FMNMX3.FTZ R24, R24, R12, R14, !PT ;  /* 0x0000000c18187276 */ /* 0x000fe2000781000e */
[----:B------:R-:W-:Y:S06]  /*9500*/  BRA.U !UP1, `(.L_x_1111) ;  /* 0x0000000109e47547 */ /* 0x000fec000b800000 */
        /* <DEDUP_REMOVED lines=8> */
[----:B------:R-:W-:Y:S02]  /*9590*/  MOV R33, UR26 ;  /* 0x0000001a00217c02 */ /* 0x000fe40008000f00 */
[----:B------:R-:W-:Y:S01]  /*95a0*/  LEA R168, P4, R164, R250, 0x7 ;  /* 0x000000faa4a87211 */ /* 0x000fe200078838ff */
[----:B------:R-:W-:-:S03]  /*95b0*/  ULEA.HI.X UR25, UR10, UR25, UR11, 0x5, UP0 ;  /* 0x000000190a197291 */ /* 0x000fc600080f2c0b */
[----:B------:R-:W-:Y:S01]  /*95c0*/  LEA.HI.X R169, R164, R249, R33, 0x7, P4 ;  /* 0x000000f9a4a97211 */ /* 0x000fe200020f3c21 */
[----:B------:R-:W-:Y:S02]  /*95d0*/  IMAD.U32 R164, RZ, RZ, UR22 ;  /* 0x00000016ffa47e24 */ /* 0x000fe4000f8e00ff */
[----:B------:R-:W-:Y:S02]  /*95e0*/  MOV R33, UR25 ;  /* 0x0000001900217c02 */ /* 0x000fe40008000f00 */
[----:B------:R-:W-:Y:S01]  /*95f0*/  @!PT LDS RZ, [RZ] ;  /* 0x00000000fffff984 */ /* 0x000fe20000000800 */
[----:B------:R-:W-:Y:S01]  /*9600*/  @!PT LDS RZ, [RZ] ;  /* 0x00000000fffff984 */ /* 0x000fe20000000800 */
[----:B------:R-:W-:Y:S01]  /*9610*/  @!PT LDS RZ, [RZ] ;  /* 0x00000000fffff984 */ /* 0x000fe20000000800 */
[----:B------:R1:W-:Y:S01]  /*9620*/  @!P3 LDGSTS.E.BYPASS.LTC128B.128 [R251+0x10000], desc[UR30][R168.64] ;  /* 0x10000000a8fbbfae */ /* 0x0003e2000b981a1e */
[----:B------:R-:W-:-:S03]  /*9630*/  LEA R172, P4, R164, R250, 0x1 ;  /* 0x000000faa4ac7211 */ /* 0x000fc600078808ff */
[----:B------:R1:W-:Y:S01]  /*9640*/  @P3 STS.128 [R251+0x10000], RZ ;  /* 0x010000fffb003388 */ /* 0x0003e20000000c00 */
[----:B------:R-:W-:-:S03]  /*9650*/  LEA.HI.X R173, R164, R249, R33, 0x1, P4 ;  /* 0x000000f9a4ad7211 */ /* 0x000fc600020f0c21 */
        /* <DEDUP_REMOVED lines=36> */
.L_x_1111:
[----:B------:R-:W2:Y:S04]  /*98a0*/  LDL.64 R244, [R1+0x10] ;  /* 0x0000100001f47983 */ /* 0x000ea80000100a00 */
[----:B------:R-:W3:Y:S04]  /*98b0*/  LDL.64 R242, [R1] ;  /* 0x0000000001f27983 */ /* 0x000ee80000100a00 */
[----:B------:R-:W4:Y:S01]  /*98c0*/  LDL.64 R240, [R1+0x8] ;  /* 0x0000080001f07983 */ /* 0x000f220000100a00 */
[----:B------:R-:W5:Y:S01]  /*98d0*/  S2R R232, SR_CTAID.X ;  /* 0x0000000000e87919 */ /* 0x000f620000002500 */
[----:B------:R-:W-:-:S02]  /*98e0*/  ISETP.GE.AND P4, PT, R29, R182, PT ;  /* 0x000000b61d00720c */ /* 0x000fc40003f86270 */
[----:B------:R-:W5:Y:S01]  /*98f0*/  SHFL.BFLY PT, R29, R24, 0x2, 0x1f ;  /* 0x0c401f00181d7f89 */ /* 0x000f6200000e0000 */
[----:B------:R-:W-:Y:S01]  /*9900*/  FMNMX3.FTZ R165, R0, R189, R190, !PT ;  /* 0x000000bd00a57276 */ /* 0x000fe200078100be */
[----:B------:R-:W-:-:S03]  /*9910*/  FFMA.FTZ R175, R30, UR6, R175 ;  /* 0x000000061eaf7c23 */ /* 0x000fc600080100af */
[----:B------:R-:W-:Y:S01]  /*9920*/  FMNMX3.FTZ R165, R165, R21, R23, !PT ;  /* 0x00000015a5a57276 */ /* 0x000fe20007810017 */
[----:B------:R-:W-:Y:S01]  /*9930*/  FFMA.FTZ R170, R31, UR6, R170 ;  /* 0x000000061faa7c23 */ /* 0x000fe200080100aa */
[----:B------:R-:W-:Y:S02]  /*9940*/  FSEL R202, R175, -INF , !P5 ;  /* 0xff800000afca7808 */ /* 0x000fe40006800000 */
[----:B------:R-:W-:Y:S01]  /*9950*/  FMNMX3.FTZ R165, R165, R15, R19, !PT ;  /* 0x0000000fa5a57276 */ /* 0x000fe20007810013 */
[----:B------:R-:W-:Y:S01]  /*9960*/  FFMA.FTZ R171, R28, UR6, R171 ;  /* 0x000000061cab7c23 */ /* 0x000fe200080100ab */
[----:B------:R-:W-:Y:S01]  /*9970*/  ISETP.GE.AND P5, PT, R26, R182, PT ;  /* 0x000000b61a00720c */ /* 0x000fe20003fa6270 */
[----:B------:R-:W-:Y:S01]  /*9980*/  UIADD3 UR22, UPT, UPT, UR23, -0x2, URZ ;  /* 0xfffffffe17167890 */ /* 0x000fe2000fffe0ff */
[----:B------:R-:W-:Y:S01]  /*9990*/  FSEL R198, R174, -INF , !P6 ;  /* 0xff800000aec67808 */ /* 0x000fe20007000000 */
[----:B-1----:R-:W-:Y:S01]  /*99a0*/  IMAD.U32 R168, RZ, RZ, UR37 ;  /* 0x00000025ffa87e24 */ /* 0x002fe2000f8e00ff */
[----:B------:R-:W-:Y:S01]  /*99b0*/  FMNMX3.FTZ R165, R165, R4, R5, !PT ;  /* 0x00000004a5a57276 */ /* 0x000fe20007810005 */
[----:B------:R-:W-:Y:S01]  /*99c0*/  FFMA.FTZ R166, R27, UR6, R166 ;  /* 0x000000061ba67c23 */ /* 0x000fe200080100a6 */
[----:B------:R-:W-:Y:S01]  /*99d0*/  SHF.R.U32.HI R199, RZ, 0x5, R207 ;  /* 0x00000005ffc77819 */ /* 0x000fe200000116cf */
[----:B------:R-:W-:Y:S01]  /*99e0*/  FFMA.FTZ R167, R16, UR6, R167 ;  /* 0x0000000610a77c23 */ /* 0x000fe200080100a7 */
[----:B------:R-:W-:-:S02]  /*99f0*/  FSEL R214, R170, -INF , !P4 ;  /* 0xff800000aad67808 */ /* 0x000fc40006000000 */
[-C--:B------:R-:W-:Y:S02]  /*9a00*/  ISETP.GE.AND P4, PT, R25, R182.reuse, PT ;  /* 0x000000b61900720c */ /* 0x080fe40003f86270 */
[----:B------:R-:W-:Y:S02]  /*9a10*/  FSEL R203, R171, -INF , !P5 ;  /* 0xff800000abcb7808 */ /* 0x000fe40006800000 */
[----:B------:R-:W-:Y:S02]  /*9a20*/  ISETP.GE.AND P5, PT, R17, R182, PT ;  /* 0x000000b61100720c */ /* 0x000fe40003fa6270 */
[----:B------:R-:W-:Y:S01]  /*9a30*/  FMNMX3.FTZ R165, R165, R198, R202, !PT ;  /* 0x000000c6a5a57276 */ /* 0x000fe200078100ca */
[----:B-----5:R-:W-:Y:S01]  /*9a40*/  IMAD R232, R232, 0x8, R199 ;  /* 0x00000008e8e87824 */ /* 0x020fe200078e02c7 */
[----:B------:R-:W-:Y:S01]  /*9a50*/  FSEL R175, R166, -INF , !P4 ;  /* 0xff800000a6af7808 */ /* 0x000fe20006000000 */
[----:B------:R-:W-:Y:S01]  /*9a60*/  FFMA.FTZ R221, R196, UR6, R34 ;  /* 0x00000006c4dd7c23 */ /* 0x000fe20008010022 */
[----:B------:R-:W-:Y:S01]  /*9a70*/  FMNMX.FTZ R29, R24, R29, !PT ;  /* 0x0000001d181d7209 */ /* 0x000fe20007810000 */
[----:B------:R-:W-:Y:S01]  /*9a80*/  FFMA.FTZ R220, R220, UR6, R35 ;  /* 0x00000006dcdc7c23 */ /* 0x000fe20008010023 */
[----:B------:R-:W-:-:S02]  /*9a90*/  ISETP.GE.AND P6, PT, R193, R182, PT ;  /* 0x000000b6c100720c */ /* 0x000fc40003fc6270 */
[----:B------:R-:W-:Y:S02]  /*9aa0*/  ISETP.GE.AND P4, PT, R194, R182, PT ;  /* 0x000000b6c200720c */ /* 0x000fe40003f86270 */
[----:B------:R-:W-:Y:S02]  /*9ab0*/  FSEL R226, R167, -INF , !P5 ;  /* 0xff800000a7e27808 */ /* 0x000fe40006800000 */
[----:B------:R-:W-:Y:S01]  /*9ac0*/  FMNMX3.FTZ R165, R165, R214, R203, !PT ;  /* 0x000000d6a5a57276 */ /* 0x000fe200078100cb */
[----:B------:R-:W-:Y:S01]  /*9ad0*/  IMAD.WIDE.U32 R232, R232, -0x326172a9, RZ ;  /* 0xcd9e8d57e8e87825 */ /* 0x000fe200078e00ff */
[----:B------:R-:W1:Y:S01]  /*9ae0*/  SHFL.BFLY PT, R167, R29, 0x1, 0x1f ;  /* 0x0c201f001da77f89 */ /* 0x000e6200000e0000 */
[----:B------:R-:W-:Y:S02]  /*9af0*/  FSEL R221, R221, -INF , !P6 ;  /* 0xff800000dddd7808 */ /* 0x000fe40007000000 */
[----:B------:R-:W-:Y:S02]  /*9b00*/  FSEL R220, R220, -INF , !P4 ;  /* 0xff800000dcdc7808 */ /* 0x000fe40006000000 */
[----:B------:R-:W-:Y:S01]  /*9b10*/  FMNMX3.FTZ R165, R165, R175, R226, !PT ;  /* 0x000000afa5a57276 */ /* 0x000fe200078100e2 */
[----:B------:R-:W-:-:S03]  /*9b20*/  UIADD3 UR26, UPT, UPT, UR37, 0x76cf5d0a, URZ ;  /* 0x76cf5d0a251a7890 */ /* 0x000fc6000fffe0ff */
[----:B------:R-:W-:Y:S01]  /*9b30*/  FMNMX3.FTZ R165, R165, R221, R220, !PT ;  /* 0x000000dda5a57276 */ /* 0x000fe200078100dc */
[----:B------:R-:W-:Y:S02]  /*9b40*/  UIADD3 UR25, UPT, UPT, UR37, 0x32370b8f, URZ ;  /* 0x32370b8f25197890 */ /* 0x000fe4000fffe0ff */
[----:B------:R-:W-:Y:S01]  /*9b50*/  UIADD3 UR27, UPT, UPT, UR37, -0x56f99767, URZ ;  /* 0xa9066899251b7890 */ /* 0x000fe2000fffe0ff */
[----:B-1----:R-:W-:-:S04]  /*9b60*/  FMNMX.FTZ R29, R29, R167, !PT ;  /* 0x000000a71d1d7209 */ /* 0x002fc80007810000 */
[C---:B------:R-:W-:Y:S01]  /*9b70*/  FSETP.NEU.FTZ.AND P6, PT, R29.reuse, -INF , PT ;  /* 0xff8000001d00780b */ /* 0x040fe20003fdd000 */
[----:B------:R-:W-:-:S05]  /*9b80*/  FMUL.FTZ R224, R29, UR18 ;  /* 0x000000121de07c20 */ /* 0x000fca0008410000 */
[----:B------:R-:W-:-:S05]  /*9b90*/  FSEL R224, R224, RZ, P6 ;  /* 0x000000ffe0e07208 */ /* 0x000fca0003000000 */
[--C-:B------:R-:W-:Y:S01]  /*9ba0*/  FFMA.FTZ R174, R192, UR18, -R224.reuse ;  /* 0x00000012c0ae7c23 */ /* 0x100fe200080108e0 */
[----:B------:R-:W-:-:S05]  /*9bb0*/  FFMA.FTZ R194, R191, UR18, -R224 ;  /* 0x00000012bfc27c23 */ /* 0x000fca00080108e0 */
[----:B------:R-:W-:Y:S04]  /*9bc0*/  MUFU.EX2 R174, R174 ;  /* 0x000000ae00ae7308 */ /* 0x000fe80000000800 */
[----:B------:R-:W1:Y:S02]  /*9bd0*/  MUFU.EX2 R194, R194 ;  /* 0x000000c200c27308 */ /* 0x000e640000000800 */
[----:B-1----:R-:W-:-:S04]  /*9be0*/  F2FP.BF16.F32.PACK_AB R173, R194, R174 ;  /* 0x000000aec2ad723e */ /* 0x002fc800000010ff */
[----:B------:R-:W-:-:S04]  /*9bf0*/  PRMT R172, R173, 0x7632, R172 ;  /* 0x00007632adac7816 */ /* 0x000fc800000000ac */
[----:B------:R-:W-:Y:S02]  /*9c00*/  PRMT R235, R173, 0x5410, R172 ;  /* 0x00005410adeb7816 */ /* 0x000fe400000000ac */
[----:B--2---:R-:W-:-:S05]  /*9c10*/  LOP3.LUT R168, R168, UR22, R245, 0x96, !PT ;  /* 0x00000016a8a87c12 */ /* 0x004fca000f8e96f5 */
[----:B------:R-:W-:-:S05]  /*9c20*/  IMAD.WIDE.U32 R168, R168, -0x326172a9, RZ ;  /* 0xcd9e8d57a8a87825 */ /* 0x000fca00078e00ff */
[----:B------:R-:W-:Y:S02]  /*9c30*/  LOP3.LUT R28, R232, UR17, R169, 0x96, !PT ;  /* 0x00000011e81c7c12 */ /* 0x000fe4000f8e96a9 */
[----:B---3--:R-:W-:-:S03]  /*9c40*/  LOP3.LUT R186, R168, UR16, R243, 0x96, !PT ;  /* 0x00000010a8ba7c12 */ /* 0x008fc6000f8e96f3 */
[----:B------:R-:W-:Y:S02]  /*9c50*/  IMAD.WIDE.U32 R196, R28, -0x2daee0ad, RZ ;  /* 0xd2511f531cc47825 */ /* 0x000fe400078e00ff */
[----:B------:R-:W1:Y:S02]  /*9c60*/  SHFL.BFLY PT, R28, R165, 0x2, 0x1f ;  /* 0x0c401f00a51c7f89 */ /* 0x000e6400000e0000 */
[----:B------:R-:W-:Y:S01]  /*9c70*/  IMAD.WIDE.U32 R186, R186, -0x2daee0ad, RZ ;  /* 0xd2511f53baba7825 */ /* 0x000fe200078e00ff */
[----:B----4-:R-:W-:-:S04]  /*9c80*/  LOP3.LUT R166, R240, UR26, R197, 0x96, !PT ;  /* 0x0000001af0a67c12 */ /* 0x010fc8000f8e96c5 */
[----:B------:R-:W-:Y:S01]  /*9c90*/  LOP3.LUT R196, R196, UR25, R187, 0x96, !PT ;  /* 0x00000019c4c47c12 */ /* 0x000fe2000f8e96bb */
[----:B------:R-:W-:-:S04]  /*9ca0*/  IMAD.WIDE.U32 R184, R166, -0x326172a9, RZ ;  /* 0xcd9e8d57a6b87825 */ /* 0x000fc800078e00ff */
[----:B------:R-:W-:Y:S01]  /*9cb0*/  IMAD.WIDE.U32 R196, R196, -0x326172a9, RZ ;  /* 0xcd9e8d57c4c47825 */ /* 0x000fe200078e00ff */
[----:B------:R-:W-:-:S04]  /*9cc0*/  LOP3.LUT R166, R242, UR15, R185, 0x96, !PT ;  /* 0x0000000ff2a67c12 */ /* 0x000fc8000f8e96b9 */
[----:B------:R-:W-:Y:S01]  /*9cd0*/  LOP3.LUT R184, R184, UR14, R197, 0x96, !PT ;  /* 0x0000000eb8b87c12 */ /* 0x000fe2000f8e96c5 */
[----:B------:R-:W-:Y:S01]  /*9ce0*/  UIADD3 UR22, UPT, UPT, UR37, -0x126145ec, URZ ;  /* 0xed9eba1425167890 */ /* 0x000fe2000fffe0ff */
[----:B------:R-:W-:-:S04]  /*9cf0*/  IMAD.WIDE.U32 R166, R166, -0x2daee0ad, RZ ;  /* 0xd2511f53a6a67825 */ /* 0x000fc800078e00ff */
[----:B------:R-:W-:Y:S01]  /*9d00*/  IMAD.WIDE.U32 R184, R184, -0x2daee0ad, RZ ;  /* 0xd2511f53b8b87825 */ /* 0x000fe200078e00ff */
[----:B------:R-:W-:Y:S02]  /*9d10*/  LOP3.LUT R186, R186, UR22, R167, 0x96, !PT ;  /* 0x00000016baba7c12 */ /* 0x000fe4000f8e96a7 */
[----:B-1----:R-:W-:Y:S02]  /*9d20*/  FMNMX.FTZ R28, R165, R28, !PT ;  /* 0x0000001ca51c7209 */ /* 0x002fe40007810000 */
[----:B------:R-:W-:Y:S01]  /*9d30*/  LOP3.LUT R238, R166, UR27, R185, 0x96, !PT ;  /* 0x0000001ba6ee7c12 */ /* 0x000fe2000f8e96b9 */
[----:B------:R-:W-:Y:S02]  /*9d40*/  IMAD.WIDE.U32 R186, R186, -0x326172a9, RZ ;  /* 0xcd9e8d57baba7825 */ /* 0x000fe400078e00ff */
[----:B------:R-:W1:Y:S02]  /*9d50*/  SHFL.BFLY PT, R166, R28, 0x1, 0x1f ;  /* 0x0c201f001ca67f89 */ /* 0x000e6400000e0000 */
[----:B------:R-:W-:-:S05]  /*9d60*/  IMAD.WIDE.U32 R238, R238, -0x326172a9, RZ ;  /* 0xcd9e8d57eeee7825 */ /* 0x000fca00078e00ff */
[----:B------:R-:W-:-:S04]  /*9d70*/  LOP3.LUT R227, R186, UR12, R239, 0x96, !PT ;  /* 0x0000000cbae37c12 */ /* 0x000fc8000f8e96ef */
[----:B------:R-:W-:-:S04]  /*9d80*/  LOP3.LUT R165, R227, 0xff, RZ, 0xc0, !PT ;  /* 0x000000ffe3a57812 */ /* 0x000fc800078ec0ff */
[----:B------:R-:W-:Y:S02]  /*9d90*/  ISETP.LE.U32.AND P5, PT, R165, UR7, PT ;  /* 0x00000007a5007c0c */ /* 0x000fe4000bfa3070 */
[----:B------:R-:W-:-:S04]  /*9da0*/  LOP3.LUT R165, R227, 0xffff, RZ, 0xc0, !PT ;  /* 0x0000ffffe3a57812 */ /* 0x000fc800078ec0ff */
[----:B------:R-:W-:Y:S02]  /*9db0*/  SHF.R.U32.HI R165, RZ, 0x8, R165 ;  /* 0x00000008ffa57819 */ /* 0x000fe400000116a5 */
[----:B-1----:R-:W-:Y:S02]  /*9dc0*/  FMNMX.FTZ R28, R28, R166, !PT ;  /* 0x000000a61c1c7209 */ /* 0x002fe40007810000 */
[----:B------:R-:W-:-:S03]  /*9dd0*/  LOP3.LUT R165, R165, 0xffff, RZ, 0xc0, !PT ;  /* 0x0000ffffa5a57812 */ /* 0x000fc600078ec0ff */
[----:B------:R-:W-:Y:S02]  /*9de0*/  @!P5 HFMA2.BF16_V2 R164, -RZ.H0_H0, RZ.H0_H0, -R173.H0_H0 ;  /* 0x200000ffffa4d231 */ /* 0x000fe400003409ad */
[C---:B------:R-:W-:Y:S01]  /*9df0*/  FMUL.FTZ R200, R28.reuse, UR18 ;  /* 0x000000121cc87c20 */ /* 0x040fe20008410000 */
[----:B------:R-:W-:Y:S02]  /*9e00*/  FSETP.NEU.FTZ.AND P4, PT, R28, -INF , PT ;  /* 0xff8000001c00780b */ /* 0x000fe40003f9d000 */
[----:B------:R-:W-:Y:S02]  /*9e10*/  @!P5 PRMT R173, R164, 0x5410, RZ ;  /* 0x00005410a4add816 */ /* 0x000fe400000000ff */
[----:B------:R-:W-:Y:S02]  /*9e20*/  ISETP.LE.U32.AND P5, PT, R165, UR7, PT ;  /* 0x00000007a5007c0c */ /* 0x000fe4000bfa3070 */
        /* <DEDUP_REMOVED lines=45> */
[----:B------:R-:W-:-:S04]  /*a100*/  PRMT R185, R167, 0x5410, R166 ;  /* 0x00005410a7b97816 */ /* 0x000fc800000000a6 */
[----:B------:R-:W-:Y:S02]  /*a110*/  @P5 PRMT R167, R17, 0x5410, RZ ;  /* 0x0000541011a75816 */ /* 0x000fe400000000ff */
[----:B------:R-:W-:Y:S02]  /*a120*/  ISETP.GT.U32.AND P5, PT, R31, UR7, PT ;  /* 0x000000071f007c0c */ /* 0x000fe4000bfa4070 */
[----:B------:R-:W-:Y:S01]  /*a130*/  LOP3.LUT R236, R196, UR13, R187, 0x96, !PT ;  /* 0x0000000dc4ec7c12 */ /* 0x000fe2000f8e96bb */
[--C-:B------:R-:W-:Y:S01]  /*a140*/  FFMA.FTZ R187, R18, UR18, -R224.reuse ;  /* 0x0000001212bb7c23 */ /* 0x100fe200080108e0 */
[----:B------:R-:W-:-:S03]  /*a150*/  FFMA.FTZ R223, R22, UR18, -R224 ;  /* 0x0000001216df7c23 */ /* 0x000fc600080108e0 */
[----:B------:R-:W-:Y:S02]  /*a160*/  IMAD.WIDE.U32 R236, R236, -0x2daee0ad, RZ ;  /* 0xd2511f53ecec7825 */ /* 0x000fe400078e00ff */
[----:B------:R-:W-:Y:S04]  /*a170*/  MUFU.EX2 R187, R187 ;  /* 0x000000bb00bb7308 */ /* 0x000fe80000000800 */
[----:B------:R-:W-:Y:S01]  /*a180*/  @P5 HFMA2.BF16_V2 R18, -RZ.H0_H0, RZ.H0_H0, -R166.H0_H0 ;  /* 0x200000ffff125231 */ /* 0x000fe200003409a6 */
[----:B------:R-:W-:Y:S01]  /*a190*/  LOP3.LUT R17, R184, UR4, R237, 0x96, !PT ;  /* 0x00000004b8117c12 */ /* 0x000fe2000f8e96ed */
[----:B------:R-:W1:Y:S03]  /*a1a0*/  MUFU.EX2 R223, R223 ;  /* 0x000000df00df7308 */ /* 0x000e660000000800 */
[----:B------:R-:W-:-:S02]  /*a1b0*/  @P5 PRMT R166, R18, 0x5410, RZ ;  /* 0x0000541012a65816 */ /* 0x000fc400000000ff */
[----:B------:R-:W-:-:S04]  /*a1c0*/  LOP3.LUT R18, R17, 0xff, RZ, 0xc0, !PT ;  /* 0x000000ff11127812 */ /* 0x000fc800078ec0ff */
[----:B------:R-:W-:Y:S02]  /*a1d0*/  ISETP.LE.U32.AND P5, PT, R18, UR7, PT ;  /* 0x0000000712007c0c */ /* 0x000fe4000bfa3070 */
[----:B------:R-:W-:Y:S02]  /*a1e0*/  LOP3.LUT R18, R17, 0xffff, RZ, 0xc0, !PT ;  /* 0x0000ffff11127812 */ /* 0x000fe400078ec0ff */
[----:B-1----:R-:W-:Y:S02]  /*a1f0*/  F2FP.BF16.F32.PACK_AB R165, R223, R187 ;  /* 0x000000bbdfa5723e */ /* 0x002fe400000010ff */
[----:B------:R-:W-:Y:S02]  /*a200*/  SHF.R.U32.HI R18, RZ, 0x8, R18 ;  /* 0x00000008ff127819 */ /* 0x000fe40000011612 */
[----:B------:R-:W-:Y:S02]  /*a210*/  PRMT R164, R165, 0x7632, R164 ;  /* 0x00007632a5a47816 */ /* 0x000fe400000000a4 */
[----:B------:R-:W-:-:S03]  /*a220*/  LOP3.LUT R31, R18, 0xffff, RZ, 0xc0, !PT ;  /* 0x0000ffff121f7812 */ /* 0x000fc600078ec0ff */
[----:B------:R-:W-:Y:S01]  /*a230*/  @!P5 HFMA2.BF16_V2 R30, -RZ.H0_H0, RZ.H0_H0, -R165.H0_H0 ;  /* 0x200000ffff1ed231 */ /* 0x000fe200003409a5 */
[----:B------:R-:W-:-:S04]  /*a240*/  PRMT R18, R165, 0x5410, R164 ;  /* 0x00005410a5127816 */ /* 0x000fc800000000a4 */
[----:B------:R-:W-:Y:S02]  /*a250*/  @!P5 PRMT R165, R30, 0x5410, RZ ;  /* 0x000054101ea5d816 */ /* 0x000fe400000000ff */
[----:B------:R-:W-:Y:S01]  /*a260*/  ISETP.LE.U32.AND P5, PT, R31, UR7, PT ;  /* 0x000000071f007c0c */ /* 0x000fe2000bfa3070 */
[--C-:B------:R-:W-:Y:S01]  /*a270*/  FFMA.FTZ R186, R15, UR18, -R200.reuse ;  /* 0x000000120fba7c23 */ /* 0x100fe200080108c8 */
[----:B------:R-:W-:Y:S01]  /*a280*/  FFMA.FTZ R228, R19, UR18, -R200 ;  /* 0x0000001213e47c23 */ /* 0x000fe200080108c8 */
[----:B------:R-:W-:-:S04]  /*a290*/  PRMT R30, R17, 0x7632, R30 ;  /* 0x00007632111e7816 */ /* 0x000fc8000000001e */
[----:B------:R-:W-:Y:S01]  /*a2a0*/  MUFU.EX2 R186, R186 ;  /* 0x000000ba00ba7308 */ /* 0x000fe20000000800 */
[----:B------:R-:W-:-:S03]  /*a2b0*/  LOP3.LUT R30, R30, 0xff, RZ, 0xc0, !PT ;  /* 0x000000ff1e1e7812 */ /* 0x000fc600078ec0ff */
[----:B------:R-:W1:Y:S02]  /*a2c0*/  MUFU.EX2 R228, R228 ;  /* 0x000000e400e47308 */ /* 0x000e640000000800 */
[----:B------:R-:W-:-:S05]  /*a2d0*/  @!P5 HFMA2.BF16_V2 R16, -RZ.H0_H0, RZ.H0_H0, -R164.H0_H0 ;  /* 0x200000ffff10d231 */ /* 0x000fca00003409a4 */
[----:B------:R-:W-:Y:S02]  /*a2e0*/  @!P5 PRMT R164, R16, 0x5410, RZ ;  /* 0x0000541010a4d816 */ /* 0x000fe400000000ff */
[----:B------:R-:W-:Y:S02]  /*a2f0*/  ISETP.LE.U32.AND P5, PT, R30, UR7, PT ;  /* 0x000000071e007c0c */ /* 0x000fe4000bfa3070 */
[----:B-1----:R-:W-:Y:S02]  /*a300*/  F2FP.BF16.F32.PACK_AB R35, R228, R186 ;  /* 0x000000bae423723e */ /* 0x002fe400000010ff */
        /* <DEDUP_REMOVED lines=19> */
[----:B------:R-:W-:Y:S01]  /*a440*/  UIADD3 UR23, UPT, UPT, UR23, -0x1, URZ ;  /* 0xffffffff17177890 */ /* 0x000fe2000fffe0ff */
[----:B------:R-:W-:Y:S01]  /*a450*/  PRMT R21, R33, 0x5410, R32 ;  /* 0x0000541021157816 */ /* 0x000fe20000000020 */
[----:B------:R-:W-:Y:S02]  /*a460*/  IMAD.U32 R27, RZ, RZ, UR37 ;  /* 0x00000025ff1b7e24 */ /* 0x000fe4000f8e00ff */
[----:B------:R-:W-:Y:S02]  /*a470*/  @!P5 PRMT R33, R26, 0x5410, RZ ;  /* 0x000054101a21d816 */ /* 0x000fe400000000ff */
[----:B------:R-:W-:Y:S02]  /*a480*/  ISETP.GT.U32.AND P5, PT, R30, UR7, PT ;  /* 0x000000071e007c0c */ /* 0x000fe4000bfa4070 */
[----:B------:R-:W-:Y:S01]  /*a490*/  LOP3.LUT R27, R27, UR23, R245, 0x96, !PT ;  /* 0x000000171b1b7c12 */ /* 0x000fe2000f8e96f5 */
[----:B------:R-:W-:-:S04]  /*a4a0*/  FFMA.FTZ R218, R4, UR18, -R200 ;  /* 0x0000001204da7c23 */ /* 0x000fc800080108c8 */
[----:B------:R-:W-:-:S04]  /*a4b0*/  IMAD.WIDE.U32 R26, R27, -0x326172a9, RZ ;  /* 0xcd9e8d571b1a7825 */ /* 0x000fc800078e00ff */
[----:B------:R-:W-:Y:S01]  /*a4c0*/  FFMA.FTZ R217, R5, UR18, -R200 ;  /* 0x0000001205d97c23 */ /* 0x000fe200080108c8 */
[----:B------:R-:W-:Y:S01]  /*a4d0*/  LOP3.LUT R27, R232, UR17, R27, 0x96, !PT ;  /* 0x00000011e81b7c12 */ /* 0x000fe2000f8e961b */
[----:B------:R-:W-:Y:S01]  /*a4e0*/  @P5 HFMA2.BF16_V2 R20, -RZ.H0_H0, RZ.H0_H0, -R32.H0_H0 ;  /* 0x200000ffff145231 */ /* 0x000fe20000340920 */
[----:B------:R-:W-:Y:S03]  /*a4f0*/  MUFU.EX2 R218, R218 ;  /* 0x000000da00da7308 */ /* 0x000fe60000000800 */
[----:B------:R-:W-:Y:S01]  /*a500*/  IMAD.WIDE.U32 R30, R27, -0x2daee0ad, RZ ;  /* 0xd2511f531b1e7825 */ /* 0x000fe200078e00ff */
[----:B------:R-:W-:Y:S01]  /*a510*/  @P5 PRMT R32, R20, 0x5410, RZ ;  /* 0x0000541014205816 */ /* 0x000fe200000000ff */
[----:B------:R-:W1:Y:S01]  /*a520*/  MUFU.EX2 R217, R217 ;  /* 0x000000d900d97308 */ /* 0x000e620000000800 */
[----:B------:R-:W-:-:S04]  /*a530*/  PRMT R20, R236, 0x7772, RZ ;  /* 0x00007772ec147816 */ /* 0x000fc800000000ff */
[----:B------:R-:W-:Y:S02]  /*a540*/  ISETP.GT.U32.AND P5, PT, R20, UR7, PT ;  /* 0x0000000714007c0c */ /* 0x000fe4000bfa4070 */
[----:B------:R-:W-:Y:S02]  /*a550*/  LOP3.LUT R20, R240, UR26, R31, 0x96, !PT ;  /* 0x0000001af0147c12 */ /* 0x000fe4000f8e961f */
[----:B------:R-:W-:-:S03]  /*a560*/  LOP3.LUT R26, R26, UR16, R243, 0x96, !PT ;  /* 0x000000101a1a7c12 */ /* 0x000fc6000f8e96f3 */
[----:B------:R-:W-:Y:S01]  /*a570*/  IMAD.WIDE.U32 R240, R20, -0x326172a9, RZ ;  /* 0xcd9e8d5714f07825 */ /* 0x000fe200078e00ff */
[----:B-1----:R-:W-:-:S03]  /*a580*/  F2FP.BF16.F32.PACK_AB R31, R217, R218 ;  /* 0x000000dad91f723e */ /* 0x002fc600000010ff */
[----:B------:R-:W-:Y:S01]  /*a590*/  IMAD.WIDE.U32 R232, R26, -0x2daee0ad, RZ ;  /* 0xd2511f531ae87825 */ /* 0x000fe200078e00ff */
[----:B------:R-:W-:-:S03]  /*a5a0*/  LOP3.LUT R27, R242, UR15, R241, 0x96, !PT ;  /* 0x0000000ff21b7c12 */ /* 0x000fc6000f8e96f1 */
[----:B------:R-:W-:Y:S01]  /*a5b0*/  @P5 HFMA2.BF16_V2 R25, -RZ.H0_H0, RZ.H0_H0, -R31.H0_H0 ;  /* 0x200000ffff195231 */ /* 0x000fe2000034091f */
[----:B------:R-:W-:Y:S01]  /*a5c0*/  LOP3.LUT R26, R30, UR25, R233, 0x96, !PT ;  /* 0x000000191e1a7c12 */ /* 0x000fe2000f8e96e9 */
[----:B------:R-:W-:Y:S01]  /*a5d0*/  IMAD.WIDE.U32 R242, R27, -0x2daee0ad, RZ ;  /* 0xd2511f531bf27825 */ /* 0x000fe200078e00ff */
[C---:B------:R-:W-:Y:S02]  /*a5e0*/  PRMT R30, R31.reuse, 0x7632, R30 ;  /* 0x000076321f1e7816 */ /* 0x040fe4000000001e */
[----:B------:R-:W-:Y:S02]  /*a5f0*/  PRMT R196, R236, 0x7773, RZ ;  /* 0x00007773ecc47816 */ /* 0x000fe400000000ff */
[----:B------:R-:W-:Y:S02]  /*a600*/  PRMT R20, R31, 0x5410, R30 ;  /* 0x000054101f147816 */ /* 0x000fe4000000001e */
[----:B------:R-:W-:Y:S02]  /*a610*/  @P5 PRMT R31, R25, 0x5410, RZ ;  /* 0x00005410191f5816 */ /* 0x000fe400000000ff */
[----:B------:R-:W-:Y:S01]  /*a620*/  LOP3.LUT R25, R232, UR22, R243, 0x96, !PT ;  /* 0x00000016e8197c12 */ /* 0x000fe2000f8e96f3 */
[----:B------:R-:W-:Y:S01]  /*a630*/  IMAD.WIDE.U32 R232, R26, -0x326172a9, RZ ;  /* 0xcd9e8d571ae87825 */ /* 0x000fe200078e00ff */
[----:B------:R-:W-:-:S04]  /*a640*/  ISETP.GT.U32.AND P5, PT, R196, UR7, PT ;  /* 0x00000007c4007c0c */ /* 0x000fc8000bfa4070 */
[----:B------:R-:W-:-:S05]  /*a650*/  LOP3.LUT R196, R240, UR14, R233, 0x96, !PT ;  /* 0x0000000ef0c47c12 */ /* 0x000fca000f8e96e9 */
[----:B------:R-:W-:-:S04]  /*a660*/  IMAD.WIDE.U32 R196, R196, -0x2daee0ad, RZ ;  /* 0xd2511f53c4c47825 */ /* 0x000fc800078e00ff */
[----:B------:R-:W-:Y:S01]  /*a670*/  @P5 HFMA2.BF16_V2 R24, -RZ.H0_H0, RZ.H0_H0, -R30.H0_H0 ;  /* 0x200000ffff185231 */ /* 0x000fe2000034091e */
[----:B------:R-:W-:-:S04]  /*a680*/  LOP3.LUT R26, R242, UR27, R197, 0x96, !PT ;  /* 0x0000001bf21a7c12 */ /* 0x000fc8000f8e96c5 */
[----:B------:R-:W-:Y:S01]  /*a690*/  @P5 PRMT R30, R24, 0x5410, RZ ;  /* 0x00005410181e5816 */ /* 0x000fe200000000ff */
[----:B------:R-:W-:-:S04]  /*a6a0*/  IMAD.WIDE.U32 R24, R25, -0x326172a9, RZ ;  /* 0xcd9e8d5719187825 */ /* 0x000fc800078e00ff */
[----:B------:R-:W-:Y:S01]  /*a6b0*/  IMAD.WIDE.U32 R26, R26, -0x326172a9, RZ ;  /* 0xcd9e8d571a1a7825 */ /* 0x000fe200078e00ff */
[----:B------:R-:W-:-:S04]  /*a6c0*/  FSEL R199, R29, RZ, P6 ;  /* 0x000000ff1dc77208 */ /* 0x000fc80003000000 */
[----:B------:R-:W-:Y:S01]  /*a6d0*/  LOP3.LUT R24, R24, UR12, R27, 0x96, !PT ;  /* 0x0000000c18187c12 */ /* 0x000fe2000f8e961b */
[--C-:B------:R-:W-:Y:S01]  /*a6e0*/  FFMA.FTZ R191, R13, UR18, -R224.reuse ;  /* 0x000000120dbf7c23 */ /* 0x100fe200080108e0 */
[----:B------:R-:W-:Y:S01]  /*a6f0*/  LOP3.LUT R232, R232, UR13, R25, 0x96, !PT ;  /* 0x0000000de8e87c12 */ /* 0x000fe2000f8e9619 */
[----:B------:R-:W-:Y:S01]  /*a700*/  FFMA.FTZ R184, R7, UR18, -R224 ;  /* 0x0000001207b87c23 */ /* 0x000fe200080108e0 */
[----:B------:R-:W-:Y:S01]  /*a710*/  FADD.FTZ R199, R2, -R199 ;  /* 0x800000c702c77221 */ /* 0x000fe20000010000 */
[C---:B------:R-:W-:Y:S02]  /*a720*/  LOP3.LUT R25, R24.reuse, 0xff, RZ, 0xc0, !PT ;  /* 0x000000ff18197812 */ /* 0x040fe400078ec0ff */
[----:B------:R-:W-:Y:S01]  /*a730*/  LOP3.LUT R27, R24, 0xffff, RZ, 0xc0, !PT ;  /* 0x0000ffff181b7812 */ /* 0x000fe200078ec0ff */
[----:B------:R-:W-:Y:S01]  /*a740*/  FMUL.FTZ R199, R199, UR18 ;  /* 0x00000012c7c77c20 */ /* 0x000fe20008410000 */
[----:B------:R-:W-:Y:S01]  /*a750*/  ISETP.LE.U32.AND P5, PT, R25, UR7, PT ;  /* 0x0000000719007c0c */ /* 0x000fe2000bfa3070 */
[----:B------:R-:W-:Y:S01]  /*a760*/  MUFU.EX2 R191, R191 ;  /* 0x000000bf00bf7308 */ /* 0x000fe20000000800 */
[----:B------:R-:W-:-:S03]  /*a770*/  FSEL R25, R28, RZ, P4 ;  /* 0x000000ff1c197208 */ /* 0x000fc60002000000 */
[----:B------:R-:W1:Y:S01]  /*a780*/  MUFU.EX2 R184, R184 ;  /* 0x000000b800b87308 */ /* 0x000e620000000800 */
[----:B------:R-:W-:Y:S01]  /*a790*/  SHF.R.U32.HI R27, RZ, 0x8, R27 ;  /* 0x00000008ff1b7819 */ /* 0x000fe2000001161b */
[----:B------:R-:W-:Y:S02]  /*a7a0*/  FADD.FTZ R25, R0, -R25 ;  /* 0x8000001900197221 */ /* 0x000fe40000010000 */
[----:B------:R-:W2:Y:S01]  /*a7b0*/  MUFU.EX2 R199, R199 ;  /* 0x000000c700c77308 */ /* 0x000ea20000000800 */
[----:B------:R-:W-:Y:S01]  /*a7c0*/  LOP3.LUT R27, R27, 0xffff, RZ, 0xc0, !PT ;  /* 0x0000ffff1b1b7812 */ /* 0x000fe200078ec0ff */
[----:B------:R-:W-:Y:S01]  /*a7d0*/  FMUL.FTZ R25, R25, UR18 ;  /* 0x0000001219197c20 */ /* 0x000fe20008410000 */
[--C-:B------:R-:W-:Y:S02]  /*a7e0*/  FFMA.FTZ R201, R198, UR18, -R200.reuse ;  /* 0x00000012c6c97c23 */ /* 0x100fe400080108c8 */
[----:B------:R-:W-:Y:S01]  /*a7f0*/  ISETP.LE.U32.AND P6, PT, R27, UR7, PT ;  /* 0x000000071b007c0c */ /* 0x000fe2000bfc3070 */
[----:B------:R3:W4:Y:S01]  /*a800*/  MUFU.EX2 R198, R25 ;  /* 0x0000001900c67308 */ /* 0x0007220000000800 */
[----:B------:R-:W-:Y:S01]  /*a810*/  PRMT R27, R24, 0x7632, R27 ;  /* 0x00007632181b7816 */ /* 0x000fe2000000001b */
[----:B------:R-:W-:Y:S01]  /*a820*/  FFMA.FTZ R239, R175, UR18, -R200 ;  /* 0x00000012afef7c23 */ /* 0x000fe200080108c8 */
[----:B-1----:R-:W-:-:S02]  /*a830*/  F2FP.BF16.F32.PACK_AB R175, R184, R191 ;  /* 0x000000bfb8af723e */ /* 0x002fc400000010ff */
[----:B------:R-:W-:Y:S01]  /*a840*/  LOP3.LUT R27, R27, 0xff, RZ, 0xc0, !PT ;  /* 0x000000ff1b1b7812 */ /* 0x000fe200078ec0ff */
[--C-:B--2---:R-:W-:Y:S02]  /*a850*/  FFMA.FTZ R197, R234, R199, R174.reuse ;  /* 0x000000c7eac57223 */ /* 0x104fe400000100ae */
[----:B------:R-:W-:Y:S01]  /*a860*/  @!P5 HFMA2.BF16_V2 R178, -RZ.H0_H0, RZ.H0_H0, -R175.H0_H0 ;  /* 0x200000ffffb2d231 */ /* 0x000fe200003409af */
[----:B------:R-:W-:Y:S01]  /*a870*/  PRMT R174, R175, 0x7632, R174 ;  /* 0x00007632afae7816 */ /* 0x000fe200000000ae */
[----:B---3--:R-:W-:Y:S01]  /*a880*/  IMAD.MOV.U32 R25, RZ, RZ, R26 ;  /* 0x000000ffff197224 */ /* 0x008fe200078e001a */
[----:B------:R-:W-:Y:S01]  /*a890*/  ISETP.LE.U32.AND P4, PT, R27, UR7, PT ;  /* 0x000000071b007c0c */ /* 0x000fe2000bf83070 */
[----:B------:R-:W-:-:S03]  /*a8a0*/  FFMA.FTZ R202, R202, UR18, -R200 ;  /* 0x00000012caca7c23 */ /* 0x000fc600080108c8 */
[----:B------:R-:W-:Y:S02]  /*a8b0*/  LOP3.LUT R27, R25, 0xff, RZ, 0xc0, !PT ;  /* 0x000000ff191b7812 */ /* 0x000fe400078ec0ff */
[----:B------:R-:W-:Y:S02]  /*a8c0*/  PRMT R25, R175, 0x5410, R174 ;  /* 0x00005410af197816 */ /* 0x000fe400000000ae */
[----:B------:R-:W-:Y:S02]  /*a8d0*/  @!P5 PRMT R175, R178, 0x5410, RZ ;  /* 0x00005410b2afd816 */ /* 0x000fe400000000ff */
[----:B------:R-:W-:Y:S01]  /*a8e0*/  ISETP.LE.U32.AND P5, PT, R27, UR7, PT ;  /* 0x000000071b007c0c */ /* 0x000fe2000bfa3070 */
[----:B----4-:R-:W-:Y:S01]  /*a8f0*/  FFMA.FTZ R27, R230, R198, R189 ;  /* 0x000000c6e61b7223 */ /* 0x010fe200000100bd */
[----:B------:R-:W-:Y:S04]  /*a900*/  MUFU.EX2 R202, R202 ;  /* 0x000000ca00ca7308 */ /* 0x000fe80000000800 */
[----:B------:R-:W1:Y:S01]  /*a910*/  MUFU.EX2 R189, R201 ;  /* 0x000000c900bd7308 */ /* 0x000e620000000800 */
[--C-:B------:R-:W-:Y:S01]  /*a920*/  FFMA.FTZ R215, R215, UR18, -R224.reuse ;  /* 0x00000012d7d77c23 */ /* 0x100fe200080108e0 */
[----:B------:R-:W-:Y:S01]  /*a930*/  FFMA.FTZ R213, R213, UR18, -R224 ;  /* 0x00000012d5d57c23 */ /* 0x000fe200080108e0 */
[----:B------:R-:W-:-:S02]  /*a940*/  @!P6 HFMA2.BF16_V2 R177, -RZ.H0_H0, RZ.H0_H0, -R174.H0_H0 ;  /* 0x200000ffffb1e231 */ /* 0x000fc400003409ae */
[--C-:B------:R-:W-:Y:S02]  /*a950*/  FFMA.FTZ R214, R214, UR18, -R200.reuse ;  /* 0x00000012d6d67c23 */ /* 0x100fe400080108c8 */
[----:B------:R-:W-:Y:S01]  /*a960*/  MUFU.EX2 R215, R215 ;  /* 0x000000d700d77308 */ /* 0x000fe20000000800 */
[----:B------:R-:W-:-:S03]  /*a970*/  FFMA.FTZ R203, R203, UR18, -R200 ;  /* 0x00000012cbcb7c23 */ /* 0x000fc600080108c8 */
[----:B------:R-:W2:Y:S01]  /*a980*/  MUFU.EX2 R213, R213 ;  /* 0x000000d500d57308 */ /* 0x000ea20000000800 */
[----:B-1----:R-:W-:Y:S01]  /*a990*/  F2FP.BF16.F32.PACK_AB R201, R202, R189 ;  /* 0x000000bdcac9723e */ /* 0x002fe200000010ff */
[--C-:B------:R-:W-:Y:S01]  /*a9a0*/  FFMA.FTZ R226, R226, UR18, -R200.reuse ;  /* 0x00000012e2e27c23 */ /* 0x100fe200080108c8 */
[--C-:B------:R-:W-:Y:S01]  /*a9b0*/  FFMA.FTZ R221, R221, UR18, -R200.reuse ;  /* 0x00000012dddd7c23 */ /* 0x100fe200080108c8 */
[--C-:B------:R-:W-:Y:S01]  /*a9c0*/  FFMA.FTZ R220, R220, UR18, -R200.reuse ;  /* 0x00000012dcdc7c23 */ /* 0x100fe200080108c8 */
[----:B------:R-:W-:Y:S01]  /*a9d0*/  PRMT R200, R201, 0x7632, R200 ;  /* 0x00007632c9c87816 */ /* 0x000fe200000000c8 */
[----:B------:R-:W-:Y:S01]  /*a9e0*/  @!P4 HFMA2.BF16_V2 R176, -RZ.H0_H0, RZ.H0_H0, -R201.H0_H0 ;  /* 0x200000ffffb0c231 */ /* 0x000fe200003409c9 */
[----:B------:R-:W-:Y:S02]  /*a9f0*/  @!P6 PRMT R174, R177, 0x5410, RZ ;  /* 0x00005410b1aee816 */ /* 0x000fe400000000ff */
[----:B------:R-:W-:Y:S02]  /*aa00*/  PRMT R177, R26, 0x7771, RZ ;  /* 0x000077711ab17816 */ /* 0x000fe400000000ff */
[----:B------:R-:W-:-:S02]  /*aa10*/  PRMT R234, R201, 0x5410, R200 ;  /* 0x00005410c9ea7816 */ /* 0x000fc400000000c8 */
[----:B------:R-:W-:Y:S02]  /*aa20*/  @!P4 PRMT R201, R176, 0x5410, RZ ;  /* 0x00005410b0c9c816 */ /* 0x000fe400000000ff */
[----:B------:R-:W-:Y:S02]  /*aa30*/  SHF.R.U32.HI R178, RZ, 0x18, R24 ;  /* 0x00000018ffb27819 */ /* 0x000fe40000011618 */
[----:B------:R-:W-:Y:S01]  /*aa40*/  ISETP.GT.U32.AND P4, PT, R177, UR7, PT ;  /* 0x00000007b1007c0c */ /* 0x000fe2000bf84070 */
        /* <DEDUP_REMOVED lines=64> */
[----:B------:R-:W-:-:S02]  /*ae50*/  ISETP.LE.U32.AND P6, PT, R178, UR7, PT ;  /* 0x00000007b2007c0c */ /* 0x000fc4000bfc3070 */
[----:B--2---:R-:W-:Y:S01]  /*ae60*/  F2FP.BF16.F32.PACK_AB R199, R213, R215 ;  /* 0x000000d7d5c7723e */ /* 0x004fe200000010ff */
        /* <DEDUP_REMOVED lines=64> */
[----:B------:R-:W-:Y:S01]  /*b270*/  PRMT R198, R199, 0x7632, R198 ;  /* 0x00007632c7c67816 */ /* 0x000fe200000000c6 */
[----:B------:R-:W-:-:S04]  /*b280*/  FADD.FTZ R177, R179, R27 ;  /* 0x0000001bb3b17221 */ /* 0x000fc80000010000 */
[----:B------:R-:W-:Y:S01]  /*b290*/  @P4 HFMA2.BF16_V2 R19, -RZ.H0_H0, RZ.H0_H0, -R198.H0_H0 ;  /* 0x200000ffff134231 */ /* 0x000fe200003409c6 */
[----:B------:R-:W-:Y:S01]  /*b2a0*/  MUFU.EX2 R214, R214 ;  /* 0x000000d600d67308 */ /* 0x000fe20000000800 */
[----:B------:R-:W-:Y:S01]  /*b2b0*/  @!P6 HFMA2.BF16_V2 R23, -RZ.H0_H0, RZ.H0_H0, -R200.H0_H0 ;  /* 0x200000ffff17e231 */ /* 0x000fe200003409c8 */
[----:B------:R-:W-:Y:S02]  /*b2c0*/  PRMT R27, R199, 0x5410, R198 ;  /* 0x00005410c71b7816 */ /* 0x000fe400000000c6 */
[----:B------:R-:W1:Y:S01]  /*b2d0*/  MUFU.EX2 R203, R203 ;  /* 0x000000cb00cb7308 */ /* 0x000e620000000800 */
[----:B------:R-:W-:Y:S02]  /*b2e0*/  @P4 PRMT R198, R19, 0x5410, RZ ;  /* 0x0000541013c64816 */ /* 0x000fe400000000ff */
[----:B------:R-:W-:Y:S01]  /*b2f0*/  PRMT R19, R26, 0x7772, RZ ;  /* 0x000077721a137816 */ /* 0x000fe200000000ff */
[----:B------:R-:W-:Y:S01]  /*b300*/  IMAD.WIDE.U32 R232, R232, -0x2daee0ad, RZ ;  /* 0xd2511f53e8e87825 */ /* 0x000fe200078e00ff */
[----:B------:R-:W-:-:S02]  /*b310*/  @!P6 PRMT R200, R23, 0x5410, RZ ;  /* 0x0000541017c8e816 */ /* 0x000fc400000000ff */
[----:B------:R-:W-:Y:S01]  /*b320*/  ISETP.GT.U32.AND P6, PT, R19, UR7, PT ;  /* 0x0000000713007c0c */ /* 0x000fe2000bfc4070 */
[----:B------:R-:W-:Y:S01]  /*b330*/  FADD.FTZ R197, R194, R197 ;  /* 0x000000c5c2c57221 */ /* 0x000fe20000010000 */
[----:B------:R-:W-:Y:S02]  /*b340*/  PRMT R19, R26, 0x7773, RZ ;  /* 0x000077731a137816 */ /* 0x000fe400000000ff */
[----:B------:R-:W-:Y:S01]  /*b350*/  LOP3.LUT R230, R196, UR4, R233, 0x96, !PT ;  /* 0x00000004c4e67c12 */ /* 0x000fe2000f8e96e9 */
[--C-:B------:R-:W-:Y:S01]  /*b360*/  FFMA.FTZ R231, R231, UR18, -R224.reuse ;  /* 0x00000012e7e77c23 */ /* 0x100fe200080108e0 */
[----:B------:R-:W-:Y:S01]  /*b370*/  FFMA.FTZ R195, R195, UR18, -R224 ;  /* 0x00000012c3c37c23 */ /* 0x000fe200080108e0 */
[----:B------:R-:W-:Y:S01]  /*b380*/  @!P5 HFMA2.BF16_V2 R22, -RZ.H0_H0, RZ.H0_H0, -R199.H0_H0 ;  /* 0x200000ffff16d231 */ /* 0x000fe200003409c7 */
[----:B------:R-:W-:Y:S01]  /*b390*/  ISETP.GT.U32.AND P4, PT, R19, UR7, PT ;  /* 0x0000000713007c0c */ /* 0x000fe2000bf84070 */
[----:B------:R-:W-:Y:S01]  /*b3a0*/  FADD.FTZ R176, R190, R197 ;  /* 0x000000c5beb07221 */ /* 0x000fe20000010000 */
[----:B------:R-:W-:Y:S01]  /*b3b0*/  LOP3.LUT R19, R230, 0xffff, RZ, 0xc0, !PT ;  /* 0x0000ffffe6137812 */ /* 0x000fe200078ec0ff */
[----:B------:R2:W-:Y:S01]  /*b3c0*/  MUFU.EX2 R190, R231 ;  /* 0x000000e700be7308 */ /* 0x0005e20000000800 */
[----:B-1----:R-:W-:-:S02]  /*b3d0*/  F2FP.BF16.F32.PACK_AB R197, R203, R214 ;  /* 0x000000d6cbc5723e */ /* 0x002fc400000010ff */
[----:B------:R-:W-:Y:S01]  /*b3e0*/  @!P5 PRMT R199, R22, 0x5410, RZ ;  /* 0x0000541016c7d816 */ /* 0x000fe200000000ff */
[----:B------:R-:W1:Y:S01]  /*b3f0*/  MUFU.EX2 R179, R195 ;  /* 0x000000c300b37308 */ /* 0x000e620000000800 */
[----:B------:R-:W-:Y:S02]  /*b400*/  SHF.R.U32.HI R19, RZ, 0x8, R19 ;  /* 0x00000008ff137819 */ /* 0x000fe40000011613 */
[----:B------:R-:W-:Y:S01]  /*b410*/  LOP3.LUT R22, R230, 0xff, RZ, 0xc0, !PT ;  /* 0x000000ffe6167812 */ /* 0x000fe200078ec0ff */
[----:B------:R-:W-:Y:S01]  /*b420*/  @P6 HFMA2.BF16_V2 R15, -RZ.H0_H0, RZ.H0_H0, -R197.H0_H0 ;  /* 0x200000ffff0f6231 */ /* 0x000fe200003409c5 */
[----:B------:R-:W-:Y:S02]  /*b430*/  PRMT R196, R197, 0x7632, R196 ;  /* 0x00007632c5c47816 */ /* 0x000fe400000000c4 */
[----:B------:R-:W-:Y:S02]  /*b440*/  ISETP.LE.U32.AND P5, PT, R22, UR7, PT ;  /* 0x0000000716007c0c */ /* 0x000fe4000bfa3070 */
[----:B------:R-:W-:-:S02]  /*b450*/  LOP3.LUT R19, R19, 0xffff, RZ, 0xc0, !PT ;  /* 0x0000ffff13137812 */ /* 0x000fc400078ec0ff */
[----:B--2---:R-:W-:Y:S01]  /*b460*/  PRMT R231, R197, 0x5410, R196 ;  /* 0x00005410c5e77816 */ /* 0x004fe200000000c4 */
[--C-:B------:R-:W-:Y:S01]  /*b470*/  FFMA.FTZ R237, R12, UR18, -R224.reuse ;  /* 0x000000120ced7c23 */ /* 0x100fe200080108e0 */
[----:B------:R-:W-:Y:S01]  /*b480*/  @P6 PRMT R197, R15, 0x5410, RZ ;  /* 0x000054100fc56816 */ /* 0x000fe200000000ff */
[----:B------:R-:W-:Y:S01]  /*b490*/  FFMA.FTZ R224, R14, UR18, -R224 ;  /* 0x000000120ee07c23 */ /* 0x000fe200080108e0 */
[----:B------:R-:W-:Y:S01]  /*b4a0*/  ISETP.LE.U32.AND P6, PT, R19, UR7, PT ;  /* 0x0000000713007c0c */ /* 0x000fe2000bfc3070 */
[----:B------:R-:W-:Y:S01]  /*b4b0*/  @P4 HFMA2.BF16_V2 R14, -RZ.H0_H0, RZ.H0_H0, -R196.H0_H0 ;  /* 0x200000ffff0e4231 */ /* 0x000fe200003409c4 */
[----:B-1----:R-:W-:Y:S01]  /*b4c0*/  F2FP.BF16.F32.PACK_AB R195, R179, R190 ;  /* 0x000000beb3c3723e */ /* 0x002fe200000010ff */
[----:B------:R-:W-:-:S03]  /*b4d0*/  FADD.FTZ R193, R193, R177 ;  /* 0x000000b1c1c17221 */ /* 0x000fc60000010000 */
[----:B------:R-:W-:Y:S01]  /*b4e0*/  @P4 PRMT R196, R14, 0x5410, RZ ;  /* 0x000054100ec44816 */ /* 0x000fe200000000ff */
[----:B------:R-:W-:Y:S01]  /*b4f0*/  FADD.FTZ R14, R188, R176 ;  /* 0x000000b0bc0e7221 */ /* 0x000fe20000010000 */
[----:B------:R-:W-:Y:S01]  /*b500*/  PRMT R194, R195, 0x7632, R194 ;  /* 0x00007632c3c27816 */ /* 0x000fe200000000c2 */
[----:B------:R-:W-:Y:S01]  /*b510*/  @!P5 HFMA2.BF16_V2 R13, -RZ.H0_H0, RZ.H0_H0, -R195.H0_H0 ;  /* 0x200000ffff0dd231 */ /* 0x000fe200003409c3 */
[----:B------:R-:W-:Y:S01]  /*b520*/  MUFU.EX2 R188, R239 ;  /* 0x000000ef00bc7308 */ /* 0x000fe20000000800 */
[----:B------:R-:W-:-:S03]  /*b530*/  PRMT R15, R230, 0x7632, R15 ;  /* 0x00007632e60f7816 */ /* 0x000fc6000000000f */
[----:B------:R1:W2:Y:S01]  /*b540*/  MUFU.EX2 R177, R226 ;  /* 0x000000e200b17308 */ /* 0x0002a20000000800 */
[----:B------:R-:W-:Y:S01]  /*b550*/  @!P6 HFMA2.BF16_V2 R12, -RZ.H0_H0, RZ.H0_H0, -R194.H0_H0 ;  /* 0x200000ffff0ce231 */ /* 0x000fe200003409c2 */
[----:B------:R-:W-:-:S04]  /*b560*/  LOP3.LUT R15, R15, 0xff, RZ, 0xc0, !PT ;  /* 0x000000ff0f0f7812 */ /* 0x000fc800078ec0ff */
[----:B------:R-:W-:Y:S02]  /*b570*/  ISETP.LE.U32.AND P4, PT, R15, UR7, PT ;  /* 0x000000070f007c0c */ /* 0x000fe4000bf83070 */
[----:B-1----:R-:W-:Y:S02]  /*b580*/  PRMT R226, R195, 0x5410, R194 ;  /* 0x00005410c3e27816 */ /* 0x002fe400000000c2 */
[----:B------:R-:W-:Y:S02]  /*b590*/  @!P5 PRMT R195, R13, 0x5410, RZ ;  /* 0x000054100dc3d816 */ /* 0x000fe400000000ff */
[----:B------:R-:W-:Y:S02]  /*b5a0*/  SHF.R.U32.HI R13, RZ, 0x18, R230 ;  /* 0x00000018ff0d7819 */ /* 0x000fe400000116e6 */
[----:B------:R-:W-:Y:S02]  /*b5b0*/  @!P6 PRMT R194, R12, 0x5410, RZ ;  /* 0x000054100cc2e816 */ /* 0x000fe400000000ff */
[----:B------:R-:W-:Y:S01]  /*b5c0*/  ISETP.LE.U32.AND P6, PT, R13, UR7, PT ;  /* 0x000000070d007c0c */ /* 0x000fe2000bfc3070 */
[----:B------:R-:W-:Y:S01]  /*b5d0*/  FADD.FTZ R12, R192, R193 ;  /* 0x000000c1c00c7221 */ /* 0x000fe20000010000 */
[----:B--2---:R-:W-:Y:S01]  /*b5e0*/  F2FP.BF16.F32.PACK_AB R193, R177, R188 ;  /* 0x000000bcb1c1723e */ /* 0x004fe200000010ff */
[----:B------:R-:W-:Y:S01]  /*b5f0*/  IMAD.MOV.U32 R15, RZ, RZ, R232 ;  /* 0x000000ffff0f7224 */ /* 0x000fe200078e00e8 */
[----:B------:R-:W-:Y:S02]  /*b600*/  MUFU.EX2 R178, R237 ;  /* 0x000000ed00b27308 */ /* 0x000fe40000000800 */
[----:B------:R-:W-:-:S02]  /*b610*/  PRMT R192, R193, 0x7632, R192 ;  /* 0x00007632c1c07816 */ /* 0x000fc400000000c0 */
[----:B------:R1:W2:Y:S01]  /*b620*/  MUFU.EX2 R176, R224 ;  /* 0x000000e000b07308 */ /* 0x0002a20000000800 */
[----:B------:R-:W-:Y:S01]  /*b630*/  LOP3.LUT R15, R15, 0xff, RZ, 0xc0, !PT ;  /* 0x000000ff0f0f7812 */ /* 0x000fe200078ec0ff */
[----:B------:R-:W-:-:S03]  /*b640*/  @!P4 HFMA2.BF16_V2 R7, -RZ.H0_H0, RZ.H0_H0, -R193.H0_H0 ;  /* 0x200000ffff07c231 */ /* 0x000fc600003409c1 */
[----:B------:R-:W-:Y:S01]  /*b650*/  @!P6 HFMA2.BF16_V2 R6, -RZ.H0_H0, RZ.H0_H0, -R192.H0_H0 ;  /* 0x200000ffff06e231 */ /* 0x000fe200003409c0 */
[----:B------:R-:W-:Y:S01]  /*b660*/  ISETP.LE.U32.AND P5, PT, R15, UR7, PT ;  /* 0x000000070f007c0c */ /* 0x000fe2000bfa3070 */
[----:B------:R-:W-:Y:S01]  /*b670*/  FADD.FTZ R14, R187, R14 ;  /* 0x0000000ebb0e7221 */ /* 0x000fe20000010000 */
[----:B-1----:R-:W-:Y:S02]  /*b680*/  PRMT R224, R193, 0x5410, R192 ;  /* 0x00005410c1e07816 */ /* 0x002fe400000000c0 */
[----:B------:R-:W-:Y:S02]  /*b690*/  @!P4 PRMT R193, R7, 0x5410, RZ ;  /* 0x0000541007c1c816 */ /* 0x000fe400000000ff */
[----:B------:R-:W-:Y:S02]  /*b6a0*/  @!P6 PRMT R192, R6, 0x5410, RZ ;  /* 0x0000541006c0e816 */ /* 0x000fe400000000ff */
[C---:B------:R-:W-:Y:S02]  /*b6b0*/  PRMT R6, R238.reuse, 0x7773, RZ ;  /* 0x00007773ee067816 */ /* 0x040fe400000000ff */
[----:B------:R-:W-:-:S02]  /*b6c0*/  PRMT R7, R238, 0x7772, RZ ;  /* 0x00007772ee077816 */ /* 0x000fc400000000ff */
[----:B--2---:R-:W-:Y:S02]  /*b6d0*/  F2FP.BF16.F32.PACK_AB R187, R176, R178 ;  /* 0x000000b2b0bb723e */ /* 0x004fe400000010ff */
[----:B------:R-:W-:Y:S02]  /*b6e0*/  PRMT R7, R7, 0x5410, R6 ;  /* 0x0000541007077816 */ /* 0x000fe40000000006 */
[----:B------:R-:W-:Y:S01]  /*b6f0*/  PRMT R6, R232, 0x7772, RZ ;  /* 0x00007772e8067816 */ /* 0x000fe200000000ff */
[----:B------:R-:W-:Y:S01]  /*b700*/  FADD.FTZ R12, R186, R12 ;  /* 0x0000000cba0c7221 */ /* 0x000fe20000010000 */
[----:B------:R-:W-:Y:S01]  /*b710*/  PRMT R186, R187, 0x7632, R186 ;  /* 0x00007632bbba7816 */ /* 0x000fe200000000ba */
[----:B------:R-:W-:Y:S01]  /*b720*/  @!P5 HFMA2.BF16_V2 R5, -RZ.H0_H0, RZ.H0_H0, -R187.H0_H0 ;  /* 0x200000ffff05d231 */ /* 0x000fe200003409bb */
[----:B------:R-:W-:Y:S01]  /*b730*/  ISETP.GT.U32.AND P6, PT, R6, UR7, PT ;  /* 0x0000000706007c0c */ /* 0x000fe2000bfc4070 */
[----:B------:R-:W-:Y:S01]  /*b740*/  FADD.FTZ R14, R223, R14 ;  /* 0x0000000edf0e7221 */ /* 0x000fe20000010000 */
[----:B------:R-:W-:-:S02]  /*b750*/  PRMT R6, R232, 0x7773, RZ ;  /* 0x00007773e8067816 */ /* 0x000fc400000000ff */
[----:B------:R-:W-:Y:S02]  /*b760*/  PRMT R223, R187, 0x5410, R186 ;  /* 0x00005410bbdf7816 */ /* 0x000fe400000000ba */
[----:B------:R-:W-:Y:S02]  /*b770*/  @!P5 PRMT R187, R5, 0x5410, RZ ;  /* 0x0000541005bbd816 */ /* 0x000fe400000000ff */
[----:B------:R-:W-:Y:S02]  /*b780*/  ISETP.GT.U32.AND P5, PT, R6, UR7, PT ;  /* 0x0000000706007c0c */ /* 0x000fe4000bfa4070 */
[C---:B------:R-:W-:Y:S02]  /*b790*/  PRMT R6, R236.reuse, 0x7773, RZ ;  /* 0x00007773ec067816 */ /* 0x040fe400000000ff */
[----:B------:R-:W-:-:S04]  /*b7a0*/  PRMT R22, R236, 0x7772, RZ ;  /* 0x00007772ec167816 */ /* 0x000fc800000000ff */
[----:B------:R-:W-:Y:S02]  /*b7b0*/  PRMT R22, R22, 0x5410, R6 ;  /* 0x0000541016167816 */ /* 0x000fe40000000006 */
[C---:B------:R-:W-:Y:S01]  /*b7c0*/  LOP3.LUT R6, R227.reuse, 0xffff, RZ, 0xc0, !PT ;  /* 0x0000ffffe3067812 */ /* 0x040fe200078ec0ff */
[----:B------:R-:W-:Y:S01]  /*b7d0*/  FADD.FTZ R228, R228, R12 ;  /* 0x0000000ce4e47221 */ /* 0x000fe20000010000 */
[----:B------:R-:W-:Y:S02]  /*b7e0*/  LOP3.LUT R12, R227, 0xff, RZ, 0xc0, !PT ;  /* 0x000000ffe30c7812 */ /* 0x000fe400078ec0ff */
[----:B------:R-:W-:-:S04]  /*b7f0*/  SHF.R.U32.HI R6, RZ, 0x8, R6 ;  /* 0x00000008ff067819 */ /* 0x000fc80000011606 */
[----:B------:R-:W-:Y:S02]  /*b800*/  PRMT R6, R12, 0x5410, R6 ;  /* 0x000054100c067816 */ /* 0x000fe40000000006 */
[----:B------:R-:W-:Y:S02]  /*b810*/  PRMT R12, R227, 0x7632, R12 ;  /* 0x00007632e30c7816 */ /* 0x000fe4000000000c */
[----:B------:R-:W-:Y:S02]  /*b820*/  SHF.R.U32.HI R227, RZ, 0x18, R227 ;  /* 0x00000018ffe37819 */ /* 0x000fe400000116e3 */
[----:B------:R-:W-:Y:S02]  /*b830*/  LOP3.LUT R12, R12, 0xff, RZ, 0xc0, !PT ;  /* 0x000000ff0c0c7812 */ /* 0x000fe400078ec0ff */
[----:B------:R-:W-:Y:S02]  /*b840*/  PRMT R13, R232, 0x7771, RZ ;  /* 0x00007771e80d7816 */ /* 0x000fe400000000ff */
[----:B------:R-:W-:-:S02]  /*b850*/  PRMT R12, R12, 0x5410, R227 ;  /* 0x000054100c0c7816 */ /* 0x000fc400000000e3 */
[----:B------:R-:W1:Y:S01]  /*b860*/  LDC R227, c[0x0][0x4f8] ;  /* 0x00013e00ffe37b82 */ /* 0x000e620000000800 */
[----:B------:R-:W-:Y:S02]  /*b870*/  ISETP.GT.U32.AND P4, PT, R13, UR7, PT ;  /* 0x000000070d007c0c */ /* 0x000fe4000bf84070 */
[----:B------:R-:W-:-:S11]  /*b880*/  PRMT R5, R238, 0x7771, RZ ;  /* 0x00007771ee057816 */ /* 0x000fd600000000ff */
[----:B------:R-:W-:-:S05]  /*b890*/  @P4 HFMA2.BF16_V2 R4, -RZ.H0_H0, RZ.H0_H0, -R186.H0_H0 ;  /* 0x200000ffff044231 */ /* 0x000fca00003409ba */
[----:B------:R-:W-:Y:S01]  /*b8a0*/  @P4 PRMT R186, R4, 0x5410, RZ ;  /* 0x0000541004ba4816 */ /* 0x000fe200000000ff */
[----:B------:R-:W-:Y:S01]  /*b8b0*/  IMAD.MOV.U32 R4, RZ, RZ, R238 ;  /* 0x000000ffff047224 */ /* 0x000fe200078e00ee */
[----:B-1----:R-:W-:-:S04]  /*b8c0*/  LOP3.LUT R227, R227, 0xff, RZ, 0xc0, !PT ;  /* 0x000000ffe3e37812 */ /* 0x002fc800078ec0ff */
[----:B------:R-:W-:Y:S01]  /*b8d0*/  LOP3.LUT R4, R4, 0xff, RZ, 0xc0, !PT ;  /* 0x000000ff04047812 */ /* 0x000fe200078ec0ff */
[----:B------:R-:W-:-:S03]  /*b8e0*/  IMAD R227, R227, 0x10000, R227 ;  /* 0x00010000e3e37824 */ /* 0x000fc600078e02e3 */
[----:B------:R-:W-:Y:S02]  /*b8f0*/  PRMT R4, R4, 0x5410, R5 ;  /* 0x0000541004047816 */ /* 0x000fe40000000005 */
[--C-:B------:R-:W-:Y:S01]  /*b900*/  HSET2.LE.AND R13, R6, R227.reuse, PT ;  /* 0x000000e3060d7233 */ /* 0x100fe20003803000 */
[----:B------:R-:W-:Y:S02]  /*b910*/  FADD.FTZ R229, R229, R14 ;  /* 0x0000000ee5e57221 */ /* 0x000fe40000010000 */
[--C-:B------:R-:W-:Y:S02]  /*b920*/  HSET2.LE.AND R6, R4, R227.reuse, PT ;  /* 0x000000e304067233 */ /* 0x100fe40003803000 */
[----:B------:R-:W-:Y:S02]  /*b930*/  HSET2.LE.AND R5, R12, R227, PT ;  /* 0x000000e30c057233 */ /* 0x000fe40003803000 */
[----:B------:R-:W-:Y:S02]  /*b940*/  LOP3.LUT R4, R235, R13, RZ, 0xc0, !PT ;  /* 0x0000000deb047212 */ /* 0x000fe400078ec0ff */
[----:B------:R-:W1:Y:S01]  /*b950*/  LDSM.16.MT88.4 R12, [R3+0x18000] ;  /* 0x01800000030c783b */ /* 0x000e620000004200 */
[----:B------:R-:W-:-:S02]  /*b960*/  LOP3.LUT R7, R7, 0xff00ff, RZ, 0xc0, !PT ;  /* 0x00ff00ff07077812 */ /* 0x000fc400078ec0ff */
[----:B------:R-:W-:-:S03]  /*b970*/  LOP3.LUT P4, RZ, R207, 0x2, RZ, 0xc0, !PT ;  /* 0x00000002cfff7812 */ /* 0x000fc6000788c0ff */
[----:B------:R-:W-:Y:S02]  /*b980*/  HSET2.LE.AND R7, R7, R227, PT ;  /* 0x000000e307077233 */ /* 0x000fe40003803000 */
[----:B------:R-:W-:Y:S02]  /*b990*/  SEL R216, R216, 0xffffffe0, !P4 ;  /* 0xffffffe0d8d87807 */ /* 0x000fe40006000000 */
[----:B------:R-:W-:Y:S02]  /*b9a0*/  LOP3.LUT R5, R225, R5, RZ, 0xc0, !PT ;  /* 0x00000005e1057212 */ /* 0x000fe400078ec0ff */
[----:B------:R-:W-:Y:S02]  /*b9b0*/  LOP3.LUT R7, R185, R7, RZ, 0xc0, !PT ;  /* 0x00000007b9077212 */ /* 0x000fe400078ec0ff */
[----:B------:R-:W-:Y:S02]  /*b9c0*/  LOP3.LUT R6, R222, R6, RZ, 0xc0, !PT ;  /* 0x00000006de067212 */ /* 0x000fe400078ec0ff */
[----:B------:R-:W-:Y:S01]  /*b9d0*/  LOP3.LUT P4, R185, R207, 0x4, RZ, 0xc0, !PT ;  /* 0x00000004cfb97812 */ /* 0x000fe2000788c0ff */
[----:B------:R-:W-:-:S02]  /*b9e0*/  IMAD.IADD R225, R216, 0x1, R3 ;  /* 0x00000001d8e17824 */ /* 0x000fc400078e0203 */
[C---:B------:R-:W-:Y:S02]  /*b9f0*/  VIADD R222, R3.reuse, 0x18040 ;  /* 0x0001804003de7836 */ /* 0x040fe40000000000 */
[----:B-1----:R-:W-:Y:S01]  /*ba00*/  HMMA.16816.F32.BF16 R132, R4, R12, R132 ;  /* 0x0000000c0484723c */ /* 0x002fe20000041884 */
[----:B------:R-:W-:-:S07]  /*ba10*/  VIADD R12, R3, 0x18000 ;  /* 0x00018000030c7836 */ /* 0x000fce0000000000 */
[----:B------:R-:W-:Y:S01]  /*ba20*/  @P4 VIADD R222, R12, 0xffffffc0 ;  /* 0xffffffc00cde4836 */ /* 0x000fe20000000000 */
[----:B------:R-:W-:Y:S01]  /*ba30*/  HMMA.16816.F32.BF16 R136, R4, R14, R136 ;  /* 0x0000000e0488723c */ /* 0x000fe20000041888 */
[----:B------:R-:W1:Y:S02]  /*ba40*/  LDSM.16.MT88.4 R12, [R225+0x18000] ;  /* 0x01800000e10c783b */ /* 0x000e640000004200 */
[----:B------:R-:W-:-:S05]  /*ba50*/  IMAD.IADD R216, R216, 0x1, R222 ;  /* 0x00000001d8d87824 */ /* 0x000fca00078e02de */
        /* <DEDUP_REMOVED lines=42> */
[----:B------:R-:W-:Y:S01]  /*bd00*/  IMAD.MOV.U32 R23, RZ, RZ, R236 ;  /* 0x000000ffff177224 */ /* 0x000fe200078e00ec */
[----:B------:R-:W-:-:S05]  /*bd10*/  PRMT R19, R236, 0x7771, RZ ;  /* 0x00007771ec137816 */ /* 0x000fca00000000ff */
        /* <DEDUP_REMOVED lines=68> */
[----:B------:R-:W-:Y:S01]  /*c160*/  HMMA.16816.F32.BF16 R128, R4, R14, R128 ;  /* 0x0000000e0480723c */ /* 0x000fe20000041880 */
[----:B------:R-:W-:Y:S02]  /*c170*/  LOP3.LUT R13, R24, 0xff, RZ, 0xc0, !PT ;  /* 0x000000ff180d7812 */ /* 0x000fe400078ec0ff */
[----:B------:R-:W-:-:S05]  /*c180*/  SHF.R.U32.HI R12, RZ, 0x8, R12 ;  /* 0x00000008ff0c7819 */ /* 0x000fca000001160c */
[C---:B-1----:R-:W-:Y:S08]  /*c190*/  HMMA.16816.F32.BF16 R116, R4.reuse, R20, R116 ;  /* 0x000000140474723c */ /* 0x042ff00000041874 */
[----:B------:R-:W-:Y:S01]  /*c1a0*/  HMMA.16816.F32.BF16 R120, R4, R22, R120 ;  /* 0x000000160478723c */ /* 0x000fe20000041878 */
[----:B------:R-:W-:Y:S01]  /*c1b0*/  IMAD.MOV.U32 R4, RZ, RZ, R26 ;  /* 0x000000ffff047224 */ /* 0x000fe200078e001a */
[C---:B------:R-:W-:Y:S01]  /*c1c0*/  PRMT R6, R26.reuse, 0x7771, RZ ;  /* 0x000077711a067816 */ /* 0x040fe200000000ff */
[----:B------:R-:W1:Y:S01]  /*c1d0*/  LDSM.16.MT88.4 R20, [R225+0x19000] ;  /* 0x01900000e114783b */ /* 0x000e620000004200 */
[----:B------:R-:W-:-:S02]  /*c1e0*/  PRMT R5, R26, 0x7773, RZ ;  /* 0x000077731a057816 */ /* 0x000fc400000000ff */
[----:B------:R-:W-:Y:S02]  /*c1f0*/  LOP3.LUT R4, R4, 0xff, RZ, 0xc0, !PT ;  /* 0x000000ff04047812 */ /* 0x000fe400078ec0ff */
[----:B------:R-:W-:Y:S02]  /*c200*/  PRMT R7, R26, 0x7772, RZ ;  /* 0x000077721a077816 */ /* 0x000fe400000000ff */
[----:B------:R-:W-:Y:S02]  /*c210*/  PRMT R4, R4, 0x5410, R6 ;  /* 0x0000541004047816 */ /* 0x000fe40000000006 */
[----:B------:R-:W-:Y:S02]  /*c220*/  PRMT R12, R13, 0x5410, R12 ;  /* 0x000054100d0c7816 */ /* 0x000fe4000000000c */
[--C-:B------:R-:W-:Y:S02]  /*c230*/  PRMT R7, R7, 0x5410, R5.reuse ;  /* 0x0000541007077816 */ /* 0x100fe40000000005 */
[----:B------:R-:W-:-:S02]  /*c240*/  PRMT R5, R24, 0x7632, R5 ;  /* 0x0000763218057816 */ /* 0x000fc40000000005 */
[----:B------:R-:W-:Y:S02]  /*c250*/  SHF.R.U32.HI R24, RZ, 0x18, R24 ;  /* 0x00000018ff187819 */ /* 0x000fe40000011618 */
[--C-:B------:R-:W-:Y:S02]  /*c260*/  HSET2.LE.AND R12, R12, R227.reuse, PT ;  /* 0x000000e30c0c7233 */ /* 0x100fe40003803000 */
[----:B------:R-:W-:Y:S02]  /*c270*/  HSET2.LE.AND R6, R4, R227, PT ;  /* 0x000000e304067233 */ /* 0x000fe40003803000 */
[----:B------:R-:W-:Y:S02]  /*c280*/  LOP3.LUT R5, R5, 0xff, RZ, 0xc0, !PT ;  /* 0x000000ff05057812 */ /* 0x000fe400078ec0ff */
[----:B------:R-:W-:Y:S02]  /*c290*/  LOP3.LUT R4, R25, R12, RZ, 0xc0, !PT ;  /* 0x0000000c19047212 */ /* 0x000fe400078ec0ff */
[----:B------:R-:W-:Y:S01]  /*c2a0*/  PRMT R5, R5, 0x5410, R24 ;  /* 0x0000541005057816 */ /* 0x000fe20000000018 */
[----:B------:R-:W-:Y:S01]  /*c2b0*/  LDSM.16.MT88.4 R12, [R216+0x1000] ;  /* 0x00100000d80c783b */ /* 0x000fe20000004200 */
[----:B------:R-:W-:-:S03]  /*c2c0*/  LOP3.LUT R6, R27, R6, RZ, 0xc0, !PT ;  /* 0x000000061b067212 */ /* 0x000fc600078ec0ff */
[----:B------:R-:W2:Y:S01]  /*c2d0*/  LDSM.16.MT88.4 R24, [R3+0x19000] ;  /* 0x019000000318783b */ /* 0x000ea20000004200 */
[----:B------:R-:W-:Y:S02]  /*c2e0*/  LOP3.LUT R7, R7, 0xff00ff, RZ, 0xc0, !PT ;  /* 0x00ff00ff07077812 */ /* 0x000fe400078ec0ff */
[----:B------:R-:W-:-:S03]  /*c2f0*/  HSET2.LE.AND R5, R5, R227, PT ;  /* 0x000000e305057233 */ /* 0x000fc60003803000 */
        /* <DEDUP_REMOVED lines=40> */
[C---:B------:R-:W-:Y:S08]  /*c580*/  HMMA.16816.F32.BF16 R104, R4.reuse, R26, R104 ;  /* 0x0000001a0468723c */ /* 0x040ff00000041868 */
[C---:B--2---:R-:W-:Y:S08]  /*c590*/  HMMA.16816.F32.BF16 R108, R4.reuse, R20, R108 ;  /* 0x00000014046c723c */ /* 0x044ff0000004186c */
[C---:B------:R-:W-:Y:S01]  /*c5a0*/  HMMA.16816.F32.BF16 R112, R4.reuse, R22, R112 ;  /* 0x000000160470723c */ /* 0x040fe20000041870 */
[----:B------:R-:W-:Y:S04]  /*c5b0*/  MUFU.EX2 R221, R221 ;  /* 0x000000dd00dd7308 */ /* 0x000fe80000000800 */
[----:B------:R-:W1:Y:S01]  /*c5c0*/  MUFU.EX2 R220, R220 ;  /* 0x000000dc00dc7308 */ /* 0x000e620000000800 */
[----:B------:R-:W-:Y:S01]  /*c5d0*/  FADD.FTZ R228, R218, R228 ;  /* 0x000000e4dae47221 */ /* 0x000fe20000010000 */
[----:B------:R-:W-:Y:S01]  /*c5e0*/  FADD.FTZ R229, R219, R229 ;  /* 0x000000e5dbe57221 */ /* 0x000fe20000010000 */
[C---:B---3--:R-:W-:Y:S01]  /*c5f0*/  HMMA.16816.F32.BF16 R116, R4.reuse, R16, R116 ;  /* 0x000000100474723c */ /* 0x048fe20000041874 */
[----:B------:R-:W-:Y:S01]  /*c600*/  PRMT R16, R230, 0x7632, R16 ;  /* 0x00007632e6107816 */ /* 0x000fe20000000010 */
[----:B------:R-:W-:Y:S06]  /*c610*/  LDSM.16.MT88.4 R20, [R225+0x1d800] ;  /* 0x01d80000e114783b */ /* 0x000fec0000004200 */
[C---:B------:R-:W-:Y:S08]  /*c620*/  HMMA.16816.F32.BF16 R120, R4.reuse, R18, R120 ;  /* 0x000000120478723c */ /* 0x040ff00000041878 */
[C---:B----4-:R-:W-:Y:S08]  /*c630*/  HMMA.16816.F32.BF16 R124, R4.reuse, R12, R124 ;  /* 0x0000000c047c723c */ /* 0x050ff0000004187c */
[----:B------:R-:W-:Y:S01]  /*c640*/  HMMA.16816.F32.BF16 R128, R4, R14, R128 ;  /* 0x0000000e0480723c */ /* 0x000fe20000041880 */
[----:B------:R-:W-:Y:S01]  /*c650*/  IMAD.MOV.U32 R4, RZ, RZ, R232 ;  /* 0x000000ffff047224 */ /* 0x000fe200078e00e8 */
[----:B------:R-:W-:-:S02]  /*c660*/  PRMT R6, R232, 0x7771, RZ ;  /* 0x00007771e8067816 */ /* 0x000fc400000000ff */
[----:B------:R-:W-:Y:S02]  /*c670*/  LOP3.LUT R5, R230, 0xffff, RZ, 0xc0, !PT ;  /* 0x0000ffffe6057812 */ /* 0x000fe400078ec0ff */
[----:B------:R-:W-:Y:S02]  /*c680*/  LOP3.LUT R4, R4, 0xff, RZ, 0xc0, !PT ;  /* 0x000000ff04047812 */ /* 0x000fe400078ec0ff */
[----:B------:R-:W-:Y:S02]  /*c690*/  PRMT R13, R232, 0x7772, RZ ;  /* 0x00007772e80d7816 */ /* 0x000fe400000000ff */
[----:B------:R-:W-:Y:S02]  /*c6a0*/  LOP3.LUT R12, R230, 0xff, RZ, 0xc0, !PT ;  /* 0x000000ffe60c7812 */ /* 0x000fe400078ec0ff */
[----:B------:R-:W-:Y:S02]  /*c6b0*/  PRMT R6, R4, 0x5410, R6 ;  /* 0x0000541004067816 */ /* 0x000fe40000000006 */
[----:B------:R-:W-:-:S02]  /*c6c0*/  LOP3.LUT R16, R16, 0xff, RZ, 0xc0, !PT ;  /* 0x000000ff10107812 */ /* 0x000fc400078ec0ff */
[----:B------:R-:W-:Y:S02]  /*c6d0*/  PRMT R7, R232, 0x7773, RZ ;  /* 0x00007773e8077816 */ /* 0x000fe400000000ff */
[----:B------:R-:W-:Y:S02]  /*c6e0*/  SHF.R.U32.HI R5, RZ, 0x8, R5 ;  /* 0x00000008ff057819 */ /* 0x000fe40000011605 */
[----:B------:R-:W-:Y:S02]  /*c6f0*/  SHF.R.U32.HI R4, RZ, 0x18, R230 ;  /* 0x00000018ff047819 */ /* 0x000fe400000116e6 */
[----:B------:R-:W-:Y:S02]  /*c700*/  PRMT R7, R13, 0x5410, R7 ;  /* 0x000054100d077816 */ /* 0x000fe40000000007 */
[----:B------:R-:W-:Y:S02]  /*c710*/  PRMT R5, R12, 0x5410, R5 ;  /* 0x000054100c057816 */ /* 0x000fe40000000005 */
[----:B------:R-:W-:Y:S01]  /*c720*/  PRMT R4, R16, 0x5410, R4 ;  /* 0x0000541010047816 */ /* 0x000fe20000000004 */
[----:B------:R-:W2:Y:S04]  /*c730*/  LDSM.16.MT88.4 R12, [R225+0x19800] ;  /* 0x01980000e10c783b */ /* 0x000ea80000004200 */
[----:B------:R-:W3:Y:S01]  /*c740*/  LDSM.16.MT88.4 R16, [R225+0x1b800] ;  /* 0x01b80000e110783b */ /* 0x000ee20000004200 */
[----:B------:R-:W-:-:S02]  /*c750*/  LOP3.LUT R7, R7, 0xff00ff, RZ, 0xc0, !PT ;  /* 0x00ff00ff07077812 */ /* 0x000fc400078ec0ff */
[--C-:B------:R-:W-:Y:S02]  /*c760*/  HSET2.LE.AND R5, R5, R227.reuse, PT ;  /* 0x000000e305057233 */ /* 0x100fe40003803000 */
[--C-:B------:R-:W-:Y:S02]  /*c770*/  HSET2.LE.AND R6, R6, R227.reuse, PT ;  /* 0x000000e306067233 */ /* 0x100fe40003803000 */
[--C-:B------:R-:W-:Y:S02]  /*c780*/  HSET2.LE.AND R7, R7, R227.reuse, PT ;  /* 0x000000e307077233 */ /* 0x100fe40003803000 */
[----:B------:R-:W-:Y:S02]  /*c790*/  HSET2.LE.AND R227, R4, R227, PT ;  /* 0x000000e304e37233 */ /* 0x000fe40003803000 */
[----:B------:R-:W-:Y:S02]  /*c7a0*/  LOP3.LUT R4, R226, R5, RZ, 0xc0, !PT ;  /* 0x00000005e2047212 */ /* 0x000fe400078ec0ff */
[----:B-1----:R-:W-:Y:S01]  /*c7b0*/  F2FP.BF16.F32.PACK_AB R5, R220, R221 ;  /* 0x000000dddc05723e */ /* 0x002fe200000010ff */
[----:B------:R-:W-:-:S03]  /*c7c0*/  FADD.FTZ R219, R217, R228 ;  /* 0x000000e4d9db7221 */ /* 0x000fc60000010000 */
[C---:B------:R-:W-:Y:S02]  /*c7d0*/  PRMT R217, R5.reuse, 0x7610, R217 ;  /* 0x0000761005d97816 */ /* 0x040fe400000000d9 */
[----:B------:R-:W-:-:S04]  /*c7e0*/  PRMT R218, R5, 0x7632, R218 ;  /* 0x0000763205da7816 */ /* 0x000fc800000000da */
[----:B------:R-:W-:Y:S02]  /*c7f0*/  PRMT R24, R217, 0x5410, R218 ;  /* 0x00005410d9187816 */ /* 0x000fe400000000da */
[----:B------:R-:W-:Y:S02]  /*c800*/  LOP3.LUT R5, R224, R227, RZ, 0xc0, !PT ;  /* 0x000000e3e0057212 */ /* 0x000fe400078ec0ff */
[----:B------:R-:W-:Y:S02]  /*c810*/  LOP3.LUT R6, R223, R6, RZ, 0xc0, !PT ;  /* 0x00000006df067212 */ /* 0x000fe400078ec0ff */
[----:B------:R-:W-:Y:S02]  /*c820*/  LOP3.LUT R7, R24, R7, RZ, 0xc0, !PT ;  /* 0x0000000718077212 */ /* 0x000fe400078ec0ff */
[----:B------:R-:W-:Y:S05]  /*c830*/  LDSM.16.MT88.4 R24, [R222+0x3800] ;  /* 0x00380000de18783b */ /* 0x000fea0000004200 */
        /* <DEDUP_REMOVED lines=27> */
[----:B----4-:R-:W-:Y:S01]  /*c9f0*/  HMMA.16816.F32.BF16 R156, R4, R24, R156 ;  /* 0x00000018049c723c */ /* 0x010fe2000004189c */
[----:B------:R-:W4:Y:S01]  /*ca00*/  LDC R24, c[0x0][0x448] ;  /* 0x00011200ff187b82 */ /* 0x000f220000000800 */
[----:B------:R-:W-:-:S06]  /*ca10*/  FADD.FTZ R229, R191, R229 ;  /* 0x000000e5bfe57221 */ /* 0x000fcc0000010000 */
[----:B---3--:R-:W-:Y:S01]  /*ca20*/  HMMA.16816.F32.BF16 R36, R4, R20, R36 ;  /* 0x000000140424723c */ /* 0x008fe20000041824 */
[----:B------:R-:W-:-:S07]  /*ca30*/  FADD.FTZ R219, R189, R219 ;  /* 0x000000dbbddb7221 */ /* 0x000fce0000010000 */
        /* <DEDUP_REMOVED lines=8> */
[----:B------:R-:W-:Y:S01]  /*cac0*/  FADD.FTZ R229, R184, R229 ;  /* 0x000000e5b8e57221 */ /* 0x000fe20000010000 */
[----:B------:R-:W-:-:S03]  /*cad0*/  FADD.FTZ R202, R202, R219 ;  /* 0x000000dbcaca7221 */ /* 0x000fc60000010000 */
[----:B------:R-:W-:Y:S01]  /*cae0*/  FADD.FTZ R229, R215, R229 ;  /* 0x000000e5d7e57221 */ /* 0x000fe20000010000 */
[----:B------:R-:W-:Y:S01]  /*caf0*/  FADD.FTZ R202, R214, R202 ;  /* 0x000000cad6ca7221 */ /* 0x000fe20000010000 */
[----:B----4-:R-:W-:Y:S02]  /*cb00*/  IMAD.SHL.U32 R24, R24, 0x8, RZ ;  /* 0x0000000818187824 */ /* 0x010fe400078e00ff */
[----:B------:R-:W-:Y:S01]  /*cb10*/  FADD.FTZ R213, R213, R229 ;  /* 0x000000e5d5d57221 */ /* 0x000fe20000010000 */
[----:B------:R-:W-:Y:S01]  /*cb20*/  FADD.FTZ R203, R203, R202 ;  /* 0x000000cacbcb7221 */ /* 0x000fe20000010000 */
[----:B------:R-:W-:-:S04]  /*cb30*/  IMAD.WIDE R24, R24, 0x2, R10 ;  /* 0x0000000218187825 */ /* 0x000fc800078e020a */
[----:B------:R-:W-:Y:S01]  /*cb40*/  FADD.FTZ R213, R190, R213 ;  /* 0x000000d5bed57221 */ /* 0x000fe20000010000 */
[----:B------:R-:W-:Y:S01]  /*cb50*/  FADD.FTZ R203, R188, R203 ;  /* 0x000000cbbccb7221 */ /* 0x000fe20000010000 */
[----:B------:R-:W-:Y:S01]  /*cb60*/  @P5 HFMA2.BF16_V2 R0, -RZ.H0_H0, RZ.H0_H0, -R218.H0_H0 ;  /* 0x200000ffff005231 */ /* 0x000fe200003409da */
[----:B------:R-:W-:Y:S01]  /*cb70*/  STG.E.U16 desc[UR30][R10.64+-0x80], R173 ;  /* 0xffff80ad0a007986 */ /* 0x000fe2000c10151e */
[----:B------:R-:W-:Y:S01]  /*cb80*/  FADD.FTZ R213, R179, R213 ;  /* 0x000000d5b3d57221 */ /* 0x000fe20000010000 */
[----:B------:R-:W-:Y:S02]  /*cb90*/  FADD.FTZ R203, R177, R203 ;  /* 0x000000cbb1cb7221 */ /* 0x000fe40000010000 */
[----:B------:R-:W-:Y:S01]  /*cba0*/  STG.E.U16 desc[UR30][R10.64+-0x7e], R172 ;  /* 0xffff82ac0a007986 */ /* 0x000fe2000c10151e */
[----:B------:R-:W-:-:S03]  /*cbb0*/  @P6 HFMA2.BF16_V2 R2, -RZ.H0_H0, RZ.H0_H0, -R217.H0_H0 ;  /* 0x200000ffff026231 */ /* 0x000fc600003409d9 */
[----:B------:R-:W-:Y:S01]  /*cbc0*/  STG.E.U16 desc[UR30][R24.64+-0x80], R171 ;  /* 0xffff80ab18007986 */ /* 0x000fe2000c10151e */
[----:B------:R-:W-:-:S03]  /*cbd0*/  @P5 PRMT R218, R0, 0x5410, RZ ;  /* 0x0000541000da5816 */ /* 0x000fc600000000ff */
[----:B------:R-:W-:Y:S01]  /*cbe0*/  STG.E.U16 desc[UR30][R24.64+-0x7e], R170 ;  /* 0xffff82aa18007986 */ /* 0x000fe2000c10151e */
[----:B------:R-:W-:-:S03]  /*cbf0*/  FADD.FTZ R213, R178, R213 ;  /* 0x000000d5b2d57221 */ /* 0x000fc60000010000 */
[----:B------:R-:W-:Y:S01]  /*cc00*/  STG.E.U16 desc[UR30][R10.64+-0x70], R169 ;  /* 0xffff90a90a007986 */ /* 0x000fe2000c10151e */
[----:B------:R-:W-:-:S03]  /*cc10*/  IADD3 R0, P4, PT, R10, -0x100, RZ ;  /* 0xffffff000a007810 */ /* 0x000fc60007f9e0ff */
[----:B------:R-:W-:Y:S01]  /*cc20*/  STG.E.U16 desc[UR30][R10.64+-0x6e], R168 ;  /* 0xffff92a80a007986 */ /* 0x000fe2000c10151e */
[----:B------:R-:W-:-:S03]  /*cc30*/  FADD.FTZ R203, R221, R203 ;  /* 0x000000cbddcb7221 */ /* 0x000fc60000010000 */
[----:B------:R-:W-:Y:S04]  /*cc40*/  STG.E.U16 desc[UR30][R24.64+-0x70], R167 ;  /* 0xffff90a718007986 */ /* 0x000fe8000c10151e */
[----:B------:R-:W-:Y:S04]  /*cc50*/  STG.E.U16 desc[UR30][R24.64+-0x6e], R166 ;  /* 0xffff92a618007986 */ /* 0x000fe8000c10151e */
[----:B------:R-:W-:Y:S04]  /*cc60*/  STG.E.U16 desc[UR30][R10.64+-0x60], R165 ;  /* 0xffffa0a50a007986 */ /* 0x000fe8000c10151e */
[----:B------:R-:W-:Y:S01]  /*cc70*/  STG.E.U16 desc[UR30][R10.64+-0x5e], R164 ;  /* 0xffffa2a40a007986 */ /* 0x000fe2000c10151e */
[----:B------:R-:W-:-:S03]  /*cc80*/  @P6 PRMT R217, R2, 0x5410, RZ ;  /* 0x0000541002d96816 */ /* 0x000fc600000000ff */
[----:B------:R-:W-:Y:S01]  /*cc90*/  STG.E.U16 desc[UR30][R24.64+-0x60], R35 ;  /* 0xffffa02318007986 */ /* 0x000fe2000c10151e */
[----:B------:R-:W-:-:S03]  /*cca0*/  FADD.FTZ R245, R176, R213 ;  /* 0x000000d5b0f57221 */ /* 0x000fc60000010000 */
[----:B------:R-:W-:Y:S01]  /*ccb0*/  STG.E.U16 desc[UR30][R24.64+-0x5e], R34 ;  /* 0xffffa22218007986 */ /* 0x000fe2000c10151e */
[----:B------:R-:W-:-:S03]  /*ccc0*/  IADD3.X R2, PT, PT, R11, -0x1, RZ, P4, !PT ;  /* 0xffffffff0b027810 */ /* 0x000fc600027fe4ff */
        /* <DEDUP_REMOVED lines=15> */
[----:B------:R4:W-:Y:S04]  /*cdc0*/  STL [R1+0x38], R0 ;  /* 0x0000380001007387 */ /* 0x0009e80000100800 */
[----:B------:R-:W-:Y:S04]  /*cdd0*/  STG.E.U16 desc[UR30][R24.64+-0x20], R193 ;  /* 0xffffe0c118007986 */ /* 0x000fe8000c10151e */
[----:B------:R-:W-:Y:S04]  /*cde0*/  STG.E.U16 desc[UR30][R24.64+-0x1e], R192 ;  /* 0xffffe2c018007986 */ /* 0x000fe8000c10151e */
[----:B------:R-:W-:Y:S01]  /*cdf0*/  STL [R1+0x40], R245 ;  /* 0x000040f501007387 */ /* 0x000fe20000100800 */
[C---:B------:R-:W-:Y:S03]  /*ce00*/  HMMA.16816.F32.BF16 R160, R4.reuse, R26, R160 ;  /* 0x0000001a04a0723c */ /* 0x040fe600000418a0 */
[----:B------:R-:W-:Y:S04]  /*ce10*/  STG.E.U16 desc[UR30][R10.64+-0x10], R187 ;  /* 0xfffff0bb0a007986 */ /* 0x000fe8000c10151e */
[----:B------:R-:W-:Y:S01]  /*ce20*/  STG.E.U16 desc[UR30][R10.64+-0xe], R186 ;  /* 0xfffff2ba0a007986 */ /* 0x000fe2000c10151e */
[C---:B---3--:R-:W-:Y:S03]  /*ce30*/  HMMA.16816.F32.BF16 R92, R4.reuse, R20, R92 ;  /* 0x00000014045c723c */ /* 0x048fe6000004185c */
[----:B------:R3:W-:Y:S04]  /*ce40*/  STL [R1+0x34], R2 ;  /* 0x0000340201007387 */ /* 0x0007e80000100800 */
[----:B------:R3:W-:Y:S01]  /*ce50*/  STG.E.U16 desc[UR30][R24.64+-0x10], R217 ;  /* 0xfffff0d918007986 */ /* 0x0007e2000c10151e */
[C---:B------:R-:W-:Y:S03]  /*ce60*/  HMMA.16816.F32.BF16 R96, R4.reuse, R22, R96 ;  /* 0x000000160460723c */ /* 0x040fe60000041860 */
[----:B------:R3:W-:Y:S04]  /*ce70*/  STG.E.U16 desc[UR30][R24.64+-0xe], R218 ;  /* 0xfffff2da18007986 */ /* 0x0007e8000c10151e */
[----:B------:R3:W-:Y:S01]  /*ce80*/  STL [R1+0x3c], R244 ;  /* 0x00003cf401007387 */ /* 0x0007e20000100800 */
[C---:B-1----:R-:W-:Y:S08]  /*ce90*/  HMMA.16816.F32.BF16 R100, R4.reuse, R12, R100 ;  /* 0x0000000c0464723c */ /* 0x042ff00000041864 */
[C---:B------:R-:W-:Y:S08]  /*cea0*/  HMMA.16816.F32.BF16 R104, R4.reuse, R14, R104 ;  /* 0x0000000e0468723c */ /* 0x040ff00000041868 */
[C---:B--2---:R-:W-:Y:S08]  /*ceb0*/  HMMA.16816.F32.BF16 R124, R4.reuse, R16, R124 ;  /* 0x00000010047c723c */ /* 0x044ff0000004187c */
[----:B------:R-:W-:Y:S01]  /*cec0*/  HMMA.16816.F32.BF16 R128, R4, R18, R128 ;  /* 0x000000120480723c */ /* 0x000fe20000041880 */
[----:B----4-:R-:W-:-:S02]  /*ced0*/  IMAD.MOV.U32 R0, RZ, RZ, R28 ;  /* 0x000000ffff007224 */ /* 0x010fc400078e001c */
[----:B---3--:R-:W-:Y:S01]  /*cee0*/  IMAD.MOV.U32 R2, RZ, RZ, R29 ;  /* 0x000000ffff027224 */ /* 0x008fe200078e001d */
[----:B------:R-:W-:-:S01]  /*cef0*/  NOP ;  /* 0x0000000000007918 */ /* 0x000fc20000000000 */
[----:B------:R-:W-:-:S15]  /*cf00*/  BRA.U !UP1, `(.L_x_1110) ;  /* 0x0000005109f47547 */ /* 0x000fde000b800000 */
[----:B------:R-:W-:-:S04]  /*cf10*/  DEPBAR.LE SB0, 0x0 ;  /* 0x000080000000791a */ /* 0x000fc80000000000 */
[----:B------:R-:W-:Y:S01]  /*cf20*/  UIADD3 UR13, UPT, UPT, UR24, -0x3, URZ ;  /* 0xfffffffd180d7890 */ /* 0x000fe2000fffe0ff */
[----:B------:R-:W-:-:S03]  /*cf30*/  IMAD.SHL.U32 R181, R207, 0x2, RZ ;  /* 0x00000002cfb57824 */ /* 0x000fc600078e00ff */
[----:B------:R-:W-:Y:S02]  /*cf40*/  UIMAD.WIDE.U32 UR14, UR13, UR8, URZ ;  /* 0x000000080d0e72a5 */ /* 0x000fe4000f8e00ff */
[----:B------:R-:W-:Y:S02]  /*cf50*/  LOP3.LUT R180, R181, 0x6, RZ, 0xc0, !PT ;  /* 0x00000006b5b47812 */ /* 0x000fe400078ec0ff */
        /* <DEDUP_REMOVED lines=26> */
[C---:B------:R-:W-:Y:S01]  /*d100*/  IMAD.IADD R30, R211.reuse, 0x1, R2 ;  /* 0x00000001d31e7824 */ /* 0x040fe200078e0202 */
[----:B------:R-:W-:Y:S02]  /*d110*/  IADD3 R211, PT, PT, R211, R0, RZ ;  /* 0x00000000d3d37210 */ /* 0x000fe40007ffe0ff */
        /* <DEDUP_REMOVED lines=45> */
[----:B------:R-:W-:Y:S01]  /*d3f0*/  LDSM.16.M88.4 R184, [R0+0x10000] ;  /* 0x0100000000b8783b */ /* 0x000fe20000000200 */
        /* <DEDUP_REMOVED lines=80> */
[----:B------:R-:W1:Y:S07]  /*d900*/  LDSM.16.M88.4 R164, [R211+0x13000] ;  /* 0x01300000d3a4783b */ /* 0x000e6e0000000200 */
[C---:B---3--:R-:W-:Y:S08]  /*d910*/  HMMA.16816.F32.BF16 R172, R192.reuse, R188, R172 ;  /* 0x000000bcc0ac723c */ /* 0x048ff000000418ac */
[----:B------:R-:W-:Y:S01]  /*d920*/  HMMA.16816.F32.BF16 R168, R192, R190, R168 ;  /* 0x000000bec0a8723c */ /* 0x000fe200000418a8 */
[----:B------:R-:W3:Y:S07]  /*d930*/  LDSM.16.M88.4 R188, [R211+0x13800] ;  /* 0x01380000d3bc783b */ /* 0x000eee0000000200 */
[C---:B----4-:R-:W-:Y:S08]  /*d940*/  HMMA.16816.F32.BF16 R20, R176.reuse, R184, R20 ;  /* 0x000000b8b014723c */ /* 0x050ff00000041814 */
[C---:B------:R-:W-:Y:S01]  /*d950*/  HMMA.16816.F32.BF16 R16, R176.reuse, R186, R16 ;  /* 0x000000bab010723c */ /* 0x040fe20000041810 */
[----:B------:R-:W-:Y:S07]  /*d960*/  LDSM.16.M88.4 R184, [R210+0x8000] ;  /* 0x00800000d2b8783b */ /* 0x000fee0000000200 */
[C---:B-----5:R-:W-:Y:S08]  /*d970*/  HMMA.16816.F32.BF16 R12, R176.reuse, R196, R12 ;  /* 0x000000c4b00c723c */ /* 0x060ff0000004180c */
        /* <DEDUP_REMOVED lines=11> */
[----:B------:R-:W-:Y:S04]  /*da30*/  LDSM.16.M88.4 R192, [R208+0x8000] ;  /* 0x00800000d0c0783b */ /* 0x000fe80000000200 */
[----:B------:R-:W3:Y:S03]  /*da40*/  LDSM.16.M88.4 R188, [R204+0x14000] ;  /* 0x01400000ccbc783b */ /* 0x000ee60000000200 */
        /* <DEDUP_REMOVED lines=9> */
[C---:B------:R-:W-:Y:S08]  /*dae0*/  HMMA.16816.F32.BF16 R32, R184.reuse, R196, R32 ;  /* 0x000000c4b820723c */ /* 0x040ff00000041820 */
[----:B------:R-:W-:Y:S01]  /*daf0*/  HMMA.16816.F32.BF16 R24, R184, R198, R24 ;  /* 0x000000c6b818723c */ /* 0x000fe20000041818 */
[----:B------:R-:W-:Y:S04]  /*db00*/  LDSM.16.M88.4 R184, [R0+0x14000] ;  /* 0x0140000000b8783b */ /* 0x000fe80000000200 */
[----:B------:R-:W-:Y:S03]  /*db10*/  LDSM.16.M88.4 R196, [R204+0x17800] ;  /* 0x01780000ccc4783b */ /* 0x000fe60000000200 */
[C---:B---3--:R-:W-:Y:S08]  /*db20*/  HMMA.16816.F32.BF16 R172, R192.reuse, R188, R172 ;  /* 0x000000bcc0ac723c */ /* 0x048ff000000418ac */
[C---:B------:R-:W-:Y:S01]  /*db30*/  HMMA.16816.F32.BF16 R168, R192.reuse, R190, R168 ;  /* 0x000000bec0a8723c */ /* 0x040fe200000418a8 */
[----:B------:R-:W3:Y:S07]  /*db40*/  LDSM.16.M88.4 R188, [R2+0x8000] ;  /* 0x0080000002bc783b */ /* 0x000eee0000000200 */
        /* <DEDUP_REMOVED lines=14> */
[C---:B-1----:R-:W-:Y:S08]  /*dc30*/  HMMA.16816.F32.BF16 R20, R188.reuse, R164, R20 ;  /* 0x000000a4bc14723c */ /* 0x042ff00000041814 */
[C---:B------:R-:W-:Y:S01]  /*dc40*/  HMMA.16816.F32.BF16 R16, R188.reuse, R166, R16 ;  /* 0x000000a6bc10723c */ /* 0x040fe20000041810 */
[----:B------:R-:W1:Y:S07]  /*dc50*/  LDSM.16.M88.4 R164, [R211+0x15000] ;  /* 0x01500000d3a4783b */ /* 0x000e6e0000000200 */
        /* <DEDUP_REMOVED lines=8> */
[----:B------:R-:W3:Y:S07]  /*dce0*/  LDSM.16.M88.4 R184, [R212+0x16000] ;  /* 0x01600000d4b8783b */ /* 0x000eee0000000200 */
[C---:B-1----:R-:W-:Y:S08]  /*dcf0*/  HMMA.16816.F32.BF16 R20, R192.reuse, R164, R20 ;  /* 0x000000a4c014723c */ /* 0x042ff00000041814 */
[C---:B------:R-:W-:Y:S01]  /*dd00*/  HMMA.16816.F32.BF16 R16, R192.reuse, R166, R16 ;  /* 0x000000a6c010723c */ /* 0x040fe20000041810 */
[----:B------:R-:W1:Y:S07]  /*dd10*/  LDSM.16.M88.4 R164, [R212+0x16800] ;  /* 0x01680000d4a4783b */ /* 0x000e6e0000000200 */
[C---:B--2---:R-:W-:Y:S08]  /*dd20*/  HMMA.16816.F32.BF16 R12, R192.reuse, R4, R12 ;  /* 0x00000004c00c723c */ /* 0x044ff0000004180c */
[C---:B------:R-:W-:Y:S01]  /*dd30*/  HMMA.16816.F32.BF16 R200, R192.reuse, R6, R200 ;  /* 0x00000006c0c8723c */ /* 0x040fe200000418c8 */
[----:B------:R-:W2:Y:S04]  /*dd40*/  LDSM.16.M88.4 R4, [R212+0x17000] ;  /* 0x01700000d404783b */ /* 0x000ea80000000200 */
[----:B------:R-:W5:Y:S03]  /*dd50*/  LDSM.16.M88.4 R212, [R212+0x17800] ;  /* 0x01780000d4d4783b */ /* 0x000f660000000200 */
[C---:B----4-:R-:W-:Y:S08]  /*dd60*/  HMMA.16816.F32.BF16 R32, R192.reuse, R176, R32 ;  /* 0x000000b0c020723c */ /* 0x050ff00000041820 */
        /* <DEDUP_REMOVED lines=14> */
[----:B------:R-:W2:Y:S07]  /*de50*/  LDSM.16.M88.4 R188, [R2+0xc000] ;  /* 0x00c0000002bc783b */ /* 0x000eae0000000200 */
[C---:B---3--:R-:W-:Y:S08]  /*de60*/  HMMA.16816.F32.BF16 R172, R192.reuse, R184, R172 ;  /* 0x000000b8c0ac723c */ /* 0x048ff000000418ac */
[C---:B------:R-:W-:Y:S01]  /*de70*/  HMMA.16816.F32.BF16 R168, R192.reuse, R186, R168 ;  /* 0x000000bac0a8723c */ /* 0x040fe200000418a8 */
[----:B------:R-:W3:Y:S07]  /*de80*/  LDSM.16.M88.4 R184, [R0+0x16000] ;  /* 0x0160000000b8783b */ /* 0x000eee0000000200 */
[C---:B------:R-:W-:Y:S08]  /*de90*/  HMMA.16816.F32.BF16 R32, R192.reuse, R176, R32 ;  /* 0x000000b0c020723c */ /* 0x040ff00000041820 */
[C---:B------:R-:W-:Y:S01]  /*dea0*/  HMMA.16816.F32.BF16 R24, R192.reuse, R178, R24 ;  /* 0x000000b2c018723c */ /* 0x040fe20000041818 */
[----:B------:R-:W4:Y:S07]  /*deb0*/  LDSM.16.M88.4 R176, [R0+0x17000] ;  /* 0x0170000000b0783b */ /* 0x000f2e0000000200 */
[----:B-1----:R-:W-:Y:S08]  /*dec0*/  HMMA.16816.F32.BF16 R20, R192, R4, R20 ;  /* 0x00000004c014723c */ /* 0x002ff00000041814 */
[----:B--2---:R-:W-:Y:S08]  /*ded0*/  HMMA.16816.F32.BF16 R32, R188, R164, R32 ;  /* 0x000000a4bc20723c */ /* 0x004ff00000041820 */
[C---:B------:R-:W-:Y:S01]  /*dee0*/  HMMA.16816.F32.BF16 R16, R192.reuse, R6, R16 ;  /* 0x00000006c010723c */ /* 0x040fe20000041810 */
[----:B------:R-:W-:Y:S07]  /*def0*/  LDSM.16.M88.4 R4, [R30+0xc000] ;  /* 0x00c000001e04783b */ /* 0x000fee0000000200 */
[C---:B------:R-:W-:Y:S08]  /*df00*/  HMMA.16816.F32.BF16 R12, R192.reuse, R196, R12 ;  /* 0x000000c4c00c723c */ /* 0x040ff0000004180c */
[----:B------:R-:W-:Y:S01]  /*df10*/  HMMA.16816.F32.BF16 R200, R192, R198, R200 ;  /* 0x000000c6c0c8723c */ /* 0x000fe200000418c8 */
[----:B------:R-:W1:Y:S04]  /*df20*/  LDSM.16.M88.4 R192, [R0+0x17800] ;  /* 0x0178000000c0783b */ /* 0x000e680000000200 */
[----:B------:R-:W-:Y:S03]  /*df30*/  LDSM.16.M88.4 R196, [R211+0x16800] ;  /* 0x01680000d3c4783b */ /* 0x000fe60000000200 */
[C---:B------:R-:W-:Y:S01]  /*df40*/  HMMA.16816.F32.BF16 R164, R188.reuse, R166, R24 ;  /* 0x000000a6bca4723c */ /* 0x040fe20000041818 */
[----:B------:R-:W2:Y:S07]  /*df50*/  LDSM.16.M88.4 R24, [R211+0x17000] ;  /* 0x01700000d318783b */ /* 0x000eae0000000200 */
[C---:B---3--:R-:W-:Y:S08]  /*df60*/  HMMA.16816.F32.BF16 R172, R188.reuse, R184, R172 ;  /* 0x000000b8bcac723c */ /* 0x048ff000000418ac */
[C---:B------:R-:W-:Y:S01]  /*df70*/  HMMA.16816.F32.BF16 R168, R188.reuse, R186, R168 ;  /* 0x000000babca8723c */ /* 0x040fe200000418a8 */
[----:B------:R-:W3:Y:S07]  /*df80*/  LDSM.16.M88.4 R184, [R211+0x16000] ;  /* 0x01600000d3b8783b */ /* 0x000eee0000000200 */
[----:B----4-:R-:W-:Y:S01]  /*df90*/  HMMA.16816.F32.BF16 R212, R188, R176, R20 ;  /* 0x000000b0bcd4723c */ /* 0x010fe20000041814 */
[----:B------:R-:W4:Y:S01]  /*dfa0*/  LDSM.16.M88.4 R20, [R211+0x17800] ;  /* 0x01780000d314783b */ /* 0x000f220000000200 */
[----:B------:R-:W-:-:S06]  /*dfb0*/  DEPBAR.LE SB0, 0x0 ;  /* 0x000080000000791a */ /* 0x000fcc0000000000 */
[C---:B------:R-:W-:Y:S08]  /*dfc0*/  HMMA.16816.F32.BF16 R16, R188.reuse, R178, R16 ;  /* 0x000000b2bc10723c */ /* 0x040ff00000041810 */
[C---:B-1----:R-:W-:Y:S08]  /*dfd0*/  HMMA.16816.F32.BF16 R12, R188.reuse, R192, R12 ;  /* 0x000000c0bc0c723c */ /* 0x042ff0000004180c */
[----:B------:R-:W-:Y:S08]  /*dfe0*/  HMMA.16816.F32.BF16 R200, R188, R194, R200 ;  /* 0x000000c2bcc8723c */ /* 0x000ff000000418c8 */
[----:B--2---:R-:W-:Y:S01]  /*dff0*/  HMMA.16816.F32.BF16 R212, R4, R24, R212 ;  /* 0x0000001804d4723c */ /* 0x004fe200000418d4 */
[----:B------:R-:W-:-:S05]  /*e000*/  IMAD.U32 R24, RZ, RZ, UR24 ;  /* 0x00000018ff187e24 */ /* 0x000fca000f8e00ff */
[----:B------:R-:W-:Y:S02]  /*e010*/  LEA R24, R24, R180, 0x6 ;  /* 0x000000b418187211 */ /* 0x000fe400078e30ff */
[----:B---3--:R-:W-:Y:S03]  /*e020*/  HMMA.16816.F32.BF16 R172, R4, R184, R172 ;  /* 0x000000b804ac723c */ /* 0x008fe600000418ac */
[----:B------:R-:W-:-:S05]  /*e030*/  VIADD R2, R24, 0xffffff40 ;  /* 0xffffff4018027836 */ /* 0x000fca0000000000 */
[----:B------:R-:W-:Y:S01]  /*e040*/  I2FP.F32.U32 R0, R2 ;  /* 0x0000000200007245 */ /* 0x000fe20000201000 */
[----:B------:R-:W-:Y:S01]  /*e050*/  HMMA.16816.F32.BF16 R168, R4, R186, R168 ;  /* 0x000000ba04a8723c */ /* 0x000fe200000418a8 */
[C---:B------:R-:W-:Y:S01]  /*e060*/  ISETP.GE.AND P4, PT, R2.reuse, R183, PT ;  /* 0x000000b70200720c */ /* 0x040fe20003f86270 */
[----:B------:R-:W-:Y:S01]  /*e070*/  BAR.SYNC.DEFER_BLOCKING 0x0 ;  /* 0x0000000000007b1d */ /* 0x000fe20000010000 */
[----:B------:R-:W-:Y:S01]  /*e080*/  ISETP.GE.AND P5, PT, R2, R182, PT ;  /* 0x000000b60200720c */ /* 0x000fe20003fa6270 */
[----:B------:R-:W-:-:S04]  /*e090*/  VIADD R2, R24, 0xffffff78 ;  /* 0xffffff7818027836 */ /* 0x000fc80000000000 */
[----:B------:R-:W-:Y:S01]  /*e0a0*/  HMMA.16816.F32.BF16 R32, R4, R196, R32 ;  /* 0x000000c40420723c */ /* 0x000fe20000041820 */
[----:B------:R-:W-:Y:S01]  /*e0b0*/  ISETP.GE.AND P6, PT, R2, R183, PT ;  /* 0x000000b70200720c */ /* 0x000fe20003fc6270 */
[----:B------:R-:W-:-:S06]  /*e0c0*/  FFMA.FTZ R174, R0, UR6, R174 ;  /* 0x0000000600ae7c23 */ /* 0x000fcc00080100ae */
[C---:B------:R-:W-:Y:S08]  /*e0d0*/  HMMA.16816.F32.BF16 R164, R4.reuse, R198, R164 ;  /* 0x000000c604a4723c */ /* 0x040ff000000418a4 */
[----:B------:R-:W-:Y:S01]  /*e0e0*/  HMMA.16816.F32.BF16 R16, R4, R26, R16 ;  /* 0x0000001a0410723c */ /* 0x000fe20000041810 */
[----:B------:R-:W-:-:S07]  /*e0f0*/  IADD3 R27, PT, PT, R24, -0xbf, RZ ;  /* 0xffffff41181b7810 */ /* 0x000fce0007ffe0ff */
[C---:B----4-:R-:W-:Y:S08]  /*e100*/  HMMA.16816.F32.BF16 R12, R4.reuse, R20, R12 ;  /* 0x00000014040c723c */ /* 0x050ff0000004180c */
[----:B------:R-:W-:Y:S01]  /*e110*/  HMMA.16816.F32.BF16 R200, R4, R22, R200 ;  /* 0x0000001604c8723c */ /* 0x000fe200000418c8 */
[----:B------:R-:W-:Y:S01]  /*e120*/  FFMA.FTZ R4, R0, UR6, R172 ;  /* 0x0000000600047c23 */ /* 0x000fe200080100ac */
[----:B------:R-:W-:Y:S01]  /*e130*/  P2R R5, PR, RZ, 0x10 ;  /* 0x00000010ff057803 */ /* 0x000fe20000000000 */
[----:B------:R-:W-:Y:S01]  /*e140*/  VIADD R172, R24, 0xffffff48 ;  /* 0xffffff4818ac7836 */ /* 0x000fe20000000000 */
[----:B------:R-:W-:-:S01]  /*e150*/  NOP ;  /* 0x0000000000007918 */ /* 0x000fc20000000000 */
[----:B------:R-:W-:-:S15]  /*e160*/  BRA.U !UP0, `(.L_x_1112) ;  /* 0x0000000108e47547 */ /* 0x000fde000b800000 */
[----:B------:R-:W-:-:S04]  /*e170*/  UIADD3 UR8, UPT, UPT, UR24, -0x4, URZ ;  /* 0xfffffffc18087890 */ /* 0x000fc8000fffe0ff */
[----:B------:R-:W-:-:S04]  /*e180*/  UIMAD.WIDE.U32 UR12, UR8, UR10, URZ ;  /* 0x0000000a080c72a5 */ /* 0x000fc8000f8e00ff */
[----:B------:R-:W-:Y:S02]  /*e190*/  UIMAD UR8, UR8, UR11, UR13 ;  /* 0x0000000b080872a4 */ /* 0x000fe4000f8e020d */
[----:B------:R-:W-:Y:S01]  /*e1a0*/  IMAD.U32 R6, RZ, RZ, UR12 ;  /* 0x0000000cff067e24 */ /* 0x000fe2000f8e00ff */
[----:B------:R-:W-:Y:S01]  /*e1b0*/  USHF.L.U32 UR4, UR12, 0x6, URZ ;  /* 0x000000060c047899 */ /* 0x000fe200080006ff */
[----:B------:R-:W-:Y:S02]  /*e1c0*/  IMAD.U32 R7, RZ, RZ, UR13 ;  /* 0x0000000dff077e24 */ /* 0x000fe4000f8e00ff */
        /* <DEDUP_REMOVED lines=51> */
.L_x_1112:
[----:B------:R-:W2:Y:S04]  /*e500*/  LDL.64 R210, [R1+0x10] ;  /* 0x0000100001d27983 */ /* 0x000ea80000100a00 */
[----:B------:R-:W3:Y:S01]  /*e510*/  LDL.64 R226, [R1] ;  /* 0x0000000001e27983 */ /* 0x000ee20000100a00 */
[----:B------:R-:W-:Y:S01]  /*e520*/  ISETP.NE.AND P4, PT, R5, RZ, PT ;  /* 0x000000ff0500720c */ /* 0x000fe20003f85270 */
[C---:B------:R-:W-:Y:S01]  /*e530*/  VIADD R196, R24.reuse, 0xffffff58 ;  /* 0xffffff5818c47836 */ /* 0x040fe20000000000 */
[C---:B------:R-:W-:Y:S01]  /*e540*/  ISETP.GE.AND P3, PT, R27.reuse, R183, PT ;  /* 0x000000b71b00720c */ /* 0x040fe20003f66270 */
[----:B------:R-:W4:Y:S01]  /*e550*/  LDL.64 R228, [R1+0x8] ;  /* 0x0000080001e47983 */ /* 0x000f220000100a00 */
[-C--:B------:R-:W-:Y:S01]  /*e560*/  ISETP.GE.AND P1, PT, R27, R182.reuse, PT ;  /* 0x000000b61b00720c */ /* 0x080fe20003f26270 */
[----:B------:R-:W-:Y:S01]  /*e570*/  VIADD R190, R24, 0xffffff59 ;  /* 0xffffff5918be7836 */ /* 0x000fe20000000000 */
[----:B------:R-:W-:Y:S01]  /*e580*/  FSEL R0, R4, -INF , !P4 ;  /* 0xff80000004007808 */ /* 0x000fe20006000000 */
[----:B------:R-:W-:Y:S01]  /*e590*/  VIADD R184, R24, 0xffffff60 ;  /* 0xffffff6018b87836 */ /* 0x000fe20000000000 */
[----:B------:R-:W-:Y:S01]  /*e5a0*/  I2FP.F32.U32 R27, R27 ;  /* 0x0000001b001b7245 */ /* 0x000fe20000201000 */
[----:B------:R-:W5:Y:S01]  /*e5b0*/  S2R R216, SR_CTAID.X ;  /* 0x0000000000d87919 */ /* 0x000f620000002500 */
[----:B------:R-:W-:Y:S01]  /*e5c0*/  ISETP.GE.AND P4, PT, R2, R182, PT ;  /* 0x000000b60200720c */ /* 0x000fe20003f86270 */
[----:B------:R-:W-:Y:S01]  /*e5d0*/  VIADD R188, R24, 0xffffff61 ;  /* 0xffffff6118bc7836 */ /* 0x000fe20000000000 */
[----:B------:R-:W-:Y:S01]  /*e5e0*/  I2FP.F32.U32 R2, R2 ;  /* 0x0000000200027245 */ /* 0x000fe20000201000 */
[C---:B------:R-:W-:Y:S01]  /*e5f0*/  FFMA.FTZ R179, R27.reuse, UR6, R173 ;  /* 0x000000061bb37c23 */ /* 0x040fe200080100ad */
[CC--:B------:R-:W-:Y:S01]  /*e600*/  ISETP.GE.AND P2, PT, R172.reuse, R183.reuse, PT ;  /* 0x000000b7ac00720c */ /* 0x0c0fe20003f46270 */
[----:B------:R-:W-:Y:S01]  /*e610*/  FFMA.FTZ R27, R27, UR6, R175 ;  /* 0x000000061b1b7c23 */ /* 0x000fe200080100af */
        /* <DEDUP_REMOVED lines=8> */
[----:B------:R-:W-:Y:S01]  /*e6a0*/  FFMA.FTZ R170, R172, UR6, R170 ;  /* 0x00000006acaa7c23 */ /* 0x000fe200080100aa */
[C---:B------:R-:W-:Y:S01]  /*e6b0*/  VIADD R172, R24.reuse, 0xffffff50 ;  /* 0xffffff5018ac7836 */ /* 0x040fe20000000000 */
[C---:B------:R-:W-:Y:S01]  /*e6c0*/  ISETP.GE.AND P5, PT, R175.reuse, R183, PT ;  /* 0x000000b7af00720c */ /* 0x040fe20003fa6270 */
[C---:B------:R-:W-:Y:S01]  /*e6d0*/  VIADD R194, R24.reuse, 0xffffff69 ;  /* 0xffffff6918c27836 */ /* 0x040fe20000000000 */
[-C--:B------:R-:W-:Y:S01]  /*e6e0*/  ISETP.GE.AND P6, PT, R175, R182.reuse, PT ;  /* 0x000000b6af00720c */ /* 0x080fe20003fc6270 */
[C---:B------:R-:W-:Y:S01]  /*e6f0*/  VIADD R192, R24.reuse, 0xffffff79 ;  /* 0xffffff7918c07836 */ /* 0x040fe20000000000 */
[----:B------:R-:W-:Y:S01]  /*e700*/  I2FP.F32.U32 R175, R175 ;  /* 0x000000af00af7245 */ /* 0x000fe20000201000 */
[----:B------:R-:W-:Y:S01]  /*e710*/  VIADD R189, R24, 0xffffff71 ;  /* 0xffffff7118bd7836 */ /* 0x000fe20000000000 */
[----:B------:R-:W-:Y:S01]  /*e720*/  FSEL R179, R179, -INF , !P3 ;  /* 0xff800000b3b37808 */ /* 0x000fe20005800000 */
[----:B------:R-:W-:Y:S01]  /*e730*/  UIADD3 UR4, UPT, UPT, UR24, -0x1, URZ ;  /* 0xffffffff18047890 */ /* 0x000fe2000fffe0ff */
[----:B------:R-:W-:Y:S01]  /*e740*/  FSEL R27, R27, -INF , !P1 ;  /* 0xff8000001b1b7808 */ /* 0x000fe20004800000 */
[C---:B------:R-:W-:Y:S01]  /*e750*/  FFMA.FTZ R177, R175.reuse, UR6, R169 ;  /* 0x00000006afb17c23 */ /* 0x040fe200080100a9 */
[C---:B------:R-:W-:Y:S01]  /*e760*/  ISETP.GE.AND P3, PT, R172.reuse, R183, PT ;  /* 0x000000b7ac00720c */ /* 0x040fe20003f66270 */
[----:B------:R-:W-:Y:S01]  /*e770*/  FFMA.FTZ R175, R175, UR6, R171 ;  /* 0x00000006afaf7c23 */ /* 0x000fe200080100ab */
[----:B------:R-:W-:Y:S01]  /*e780*/  ISETP.GE.AND P1, PT, R172, R182, PT ;  /* 0x000000b6ac00720c */ /* 0x000fe20003f26270 */
[----:B------:R-:W-:Y:S01]  /*e790*/  VIADD R191, R24, 0xffffff70 ;  /* 0xffffff7018bf7836 */ /* 0x000fe20000000000 */
[----:B------:R-:W-:Y:S01]  /*e7a0*/  I2FP.F32.U32 R172, R172 ;  /* 0x000000ac00ac7245 */ /* 0x000fe20000201000 */
[----:B------:R-:W-:Y:S01]  /*e7b0*/  USHF.L.U32 UR4, UR4, 0x1, URZ ;  /* 0x0000000104047899 */ /* 0x000fe200080006ff */
[----:B------:R-:W-:-:S02]  /*e7c0*/  FSEL R174, R170, -INF , !P0 ;  /* 0xff800000aaae7808 */ /* 0x000fc40004000000 */
[----:B------:R-:W-:Y:S01]  /*e7d0*/  I2FP.F32.U32 R170, R173 ;  /* 0x000000ad00aa7245 */ /* 0x000fe20000201000 */
[C---:B------:R-:W-:Y:S01]  /*e7e0*/  FFMA.FTZ R32, R172.reuse, UR6, R32 ;  /* 0x00000006ac207c23 */ /* 0x040fe20008010020 */
[----:B------:R-:W-:Y:S01]  /*e7f0*/  FFMA.FTZ R171, R172, UR6, R34 ;  /* 0x00000006acab7c23 */ /* 0x000fe20008010022 */
[----:B------:R-:W-:Y:S01]  /*e800*/  FSEL R176, R176, -INF , !P2 ;  /* 0xff800000b0b07808 */ /* 0x000fe20005000000 */
[----:B------:R-:W-:Y:S01]  /*e810*/  UIADD3 UR8, UPT, UPT, UR4, -0x4, URZ ;  /* 0xfffffffc04087890 */ /* 0x000fe2000fffe0ff */
[C---:B------:R-:W-:Y:S01]  /*e820*/  FFMA.FTZ R172, R170.reuse, UR6, R33 ;  /* 0x00000006aaac7c23 */ /* 0x040fe20008010021 */
[----:B------:R-:W-:Y:S01]  /*e830*/  FFMA.FTZ R170, R170, UR6, R35 ;  /* 0x00000006aaaa7c23 */ /* 0x000fe20008010023 */
[C---:B------:R-:W-:Y:S01]  /*e840*/  ISETP.GE.AND P2, PT, R173.reuse, R183, PT ;  /* 0x000000b7ad00720c */ /* 0x040fe20003f46270 */
[----:B------:R-:W-:Y:S01]  /*e850*/  UIADD3 UR4, UPT, UPT, UR4, -0x3, URZ ;  /* 0xfffffffd04047890 */ /* 0x000fe2000fffe0ff */
[----:B------:R-:W-:Y:S02]  /*e860*/  ISETP.GE.AND P0, PT, R173, R182, PT ;  /* 0x000000b6ad00720c */ /* 0x000fe40003f06270 */
[----:B------:R-:W-:-:S02]  /*e870*/  FSEL R177, R177, -INF , !P5 ;  /* 0xff800000b1b17808 */ /* 0x000fc40006800000 */
[----:B------:R-:W-:Y:S02]  /*e880*/  FSEL R175, R175, -INF , !P6 ;  /* 0xff800000afaf7808 */ /* 0x000fe40007000000 */
[----:B------:R-:W-:Y:S01]  /*e890*/  FSEL R173, R32, -INF , !P3 ;  /* 0xff80000020ad7808 */ /* 0x000fe20005800000 */
[----:B------:R-:W-:Y:S01]  /*e8a0*/  VIADD R32, R24, 0xffffff68 ;  /* 0xffffff6818207836 */ /* 0x000fe20000000000 */
[----:B------:R-:W-:Y:S02]  /*e8b0*/  FSEL R171, R171, -INF , !P1 ;  /* 0xff800000abab7808 */ /* 0x000fe40004800000 */
[CC--:B------:R-:W-:Y:S02]  /*e8c0*/  ISETP.GE.AND P5, PT, R196.reuse, R183.reuse, PT ;  /* 0x000000b7c400720c */ /* 0x0c0fe40003fa6270 */
[----:B------:R-:W-:Y:S02]  /*e8d0*/  ISETP.GE.AND P6, PT, R196, R182, PT ;  /* 0x000000b6c400720c */ /* 0x000fe40003fc6270 */
[----:B------:R-:W-:-:S02]  /*e8e0*/  ISETP.GE.AND P3, PT, R190, R183, PT ;  /* 0x000000b7be00720c */ /* 0x000fc40003f66270 */
[----:B------:R-:W-:Y:S02]  /*e8f0*/  ISETP.GE.AND P1, PT, R190, R182, PT ;  /* 0x000000b6be00720c */ /* 0x000fe40003f26270 */
[----:B------:R-:W-:Y:S02]  /*e900*/  I2FP.F32.U32 R196, R196 ;  /* 0x000000c400c47245 */ /* 0x000fe40000201000 */
[----:B------:R-:W-:Y:S02]  /*e910*/  I2FP.F32.U32 R190, R190 ;  /* 0x000000be00be7245 */ /* 0x000fe40000201000 */
[----:B------:R-:W-:Y:S01]  /*e920*/  FSEL R172, R172, -INF , !P2 ;  /* 0xff800000acac7808 */ /* 0x000fe20005000000 */
[----:B------:R-:W-:Y:S01]  /*e930*/  FFMA.FTZ R198, R196, UR6, R164 ;  /* 0x00000006c4c67c23 */ /* 0x000fe200080100a4 */
[----:B------:R-:W-:Y:S01]  /*e940*/  FSEL R170, R170, -INF , !P0 ;  /* 0xff800000aaaa7808 */ /* 0x000fe20004000000 */
[----:B------:R-:W-:Y:S01]  /*e950*/  FFMA.FTZ R193, R190, UR6, R165 ;  /* 0x00000006bec17c23 */ /* 0x000fe200080100a5 */
[----:B------:R-:W-:Y:S01]  /*e960*/  ISETP.GE.AND P2, PT, R184, R183, PT ;  /* 0x000000b7b800720c */ /* 0x000fe20003f46270 */
        /* <DEDUP_REMOVED lines=8> */
[----:B------:R-:W-:Y:S02]  /*e9f0*/  FSEL R193, R193, -INF , !P3 ;  /* 0xff800000c1c17808 */ /* 0x000fe40005800000 */
[----:B------:R-:W-:Y:S02]  /*ea00*/  FSEL R190, R190, -INF , !P1 ;  /* 0xff800000bebe7808 */ /* 0x000fe40004800000 */
[C---:B------:R-:W-:Y:S02]  /*ea10*/  ISETP.GE.AND P5, PT, R188.reuse, R183, PT ;  /* 0x000000b7bc00720c */ /* 0x040fe40003fa6270 */
[----:B------:R-:W-:-:S02]  /*ea20*/  ISETP.GE.AND P6, PT, R188, R182, PT ;  /* 0x000000b6bc00720c */ /* 0x000fc40003fc6270 */
[CC--:B------:R-:W-:Y:S02]  /*ea30*/  ISETP.GE.AND P3, PT, R32.reuse, R183.reuse, PT ;  /* 0x000000b72000720c */ /* 0x0c0fe40003f66270 */
[----:B------:R-:W-:Y:S02]  /*ea40*/  ISETP.GE.AND P1, PT, R32, R182, PT ;  /* 0x000000b62000720c */ /* 0x000fe40003f26270 */
[----:B------:R-:W-:Y:S02]  /*ea50*/  I2FP.F32.U32 R188, R188 ;  /* 0x000000bc00bc7245 */ /* 0x000fe40000201000 */
[----:B------:R-:W-:Y:S02]  /*ea60*/  I2FP.F32.U32 R32, R32 ;  /* 0x0000002000207245 */ /* 0x000fe40000201000 */
[----:B------:R-:W-:Y:S01]  /*ea70*/  FSEL R185, R185, -INF , !P2 ;  /* 0xff800000b9b97808 */ /* 0x000fe20005000000 */
[----:B------:R-:W-:Y:S01]  /*ea80*/  FFMA.FTZ R186, R188, UR6, R213 ;  /* 0x00000006bcba7c23 */ /* 0x000fe200080100d5 */
[----:B------:R-:W-:Y:S01]  /*ea90*/  FSEL R184, R184, -INF , !P0 ;  /* 0xff800000b8b87808 */ /* 0x000fe20004000000 */
[----:B------:R-:W-:Y:S01]  /*eaa0*/  FFMA.FTZ R187, R32, UR6, R16 ;  /* 0x0000000620bb7c23 */ /* 0x000fe20008010010 */
[----:B------:R-:W-:-:S02]  /*eab0*/  ISETP.GE.AND P2, PT, R194, R183, PT ;  /* 0x000000b7c200720c */ /* 0x000fc40003f46270 */
[----:B------:R-:W-:Y:S02]  /*eac0*/  ISETP.GE.AND P0, PT, R194, R182, PT ;  /* 0x000000b6c200720c */ /* 0x000fe40003f06270 */
[----:B------:R-:W-:Y:S02]  /*ead0*/  FMNMX3.FTZ R208, R29, R0, R179, !PT ;  /* 0x000000001dd07276 */ /* 0x000fe400078100b3 */
[----:B------:R-:W-:Y:S02]  /*eae0*/  I2FP.F32.U32 R194, R194 ;  /* 0x000000c200c27245 */ /* 0x000fe40000201000 */
[----:B------:R-:W-:Y:S02]  /*eaf0*/  I2FP.F32.U32 R200, R192 ;  /* 0x000000c000c87245 */ /* 0x000fe40000201000 */
[----:B------:R-:W-:Y:S01]  /*eb00*/  FMNMX3.FTZ R208, R208, R176, R177, !PT ;  /* 0x000000b0d0d07276 */ /* 0x000fe200078100b1 */
[----:B------:R-:W-:Y:S01]  /*eb10*/  FFMA.FTZ R204, R194, UR6, R17 ;  /* 0x00000006c2cc7c23 */ /* 0x000fe20008010011 */
[----:B------:R-:W-:Y:S01]  /*eb20*/  I2FP.F32.U32 R195, R189 ;  /* 0x000000bd00c37245 */ /* 0x000fe20000201000 */
[----:B------:R-:W-:Y:S01]  /*eb30*/  FFMA.FTZ R221, R200, UR6, R201 ;  /* 0x00000006c8dd7c23 */ /* 0x000fe200080100c9 */
[----:B------:R-:W-:-:S02]  /*eb40*/  FMNMX3.FTZ R201, R208, R173, R172, !PT ;  /* 0x000000add0c97276 */ /* 0x000fc400078100ac */
[----:B------:R-:W-:Y:S02]  /*eb50*/  FSEL R186, R186, -INF , !P5 ;  /* 0xff800000baba7808 */ /* 0x000fe40006800000 */
[----:B------:R-:W-:Y:S02]  /*eb60*/  FSEL R187, R187, -INF , !P3 ;  /* 0xff800000bbbb7808 */ /* 0x000fe40005800000 */
[C---:B------:R-:W-:Y:S02]  /*eb70*/  ISETP.GE.AND P5, PT, R191.reuse, R183, PT ;  /* 0x000000b7bf00720c */ /* 0x040fe40003fa6270 */
[----:B------:R-:W-:Y:S02]  /*eb80*/  I2FP.F32.U32 R199, R191 ;  /* 0x000000bf00c77245 */ /* 0x000fe40000201000 */
[----:B------:R-:W-:Y:S01]  /*eb90*/  ISETP.GE.AND P3, PT, R191, R182, PT ;  /* 0x000000b6bf00720c */ /* 0x000fe20003f66270 */
[----:B------:R-:W-:Y:S01]  /*eba0*/  FFMA.FTZ R191, R195, UR6, R13 ;  /* 0x00000006c3bf7c23 */ /* 0x000fe2000801000d */
[----:B------:R-:W-:Y:S01]  /*ebb0*/  FSEL R204, R204, -INF , !P2 ;  /* 0xff800000cccc7808 */ /* 0x000fe20005000000 */
[----:B------:R-:W-:Y:S01]  /*ebc0*/  FFMA.FTZ R197, R199, UR6, R12 ;  /* 0x00000006c7c57c23 */ /* 0x000fe2000801000c */
[----:B------:R-:W-:-:S02]  /*ebd0*/  ISETP.GE.AND P2, PT, R189, R183, PT ;  /* 0x000000b7bd00720c */ /* 0x000fc40003f46270 */
[----:B------:R-:W-:Y:S02]  /*ebe0*/  FMNMX3.FTZ R201, R201, R198, R193, !PT ;  /* 0x000000c6c9c97276 */ /* 0x000fe400078100c1 */
[----:B------:R-:W-:Y:S02]  /*ebf0*/  FSEL R191, R191, -INF , !P2 ;  /* 0xff800000bfbf7808 */ /* 0x000fe40005000000 */
[----:B------:R-:W-:Y:S02]  /*ec00*/  FMNMX3.FTZ R208, R201, R185, R186, !PT ;  /* 0x000000b9c9d07276 */ /* 0x000fe400078100ba */
[----:B------:R-:W-:Y:S01]  /*ec10*/  ISETP.GE.AND P2, PT, R192, R183, PT ;  /* 0x000000b7c000720c */ /* 0x000fe20003f46270 */
[----:B------:R-:W-:Y:S01]  /*ec20*/  IMAD.U32 R183, RZ, RZ, UR4 ;  /* 0x00000004ffb77e24 */ /* 0x000fe2000f8e00ff */
[----:B------:R-:W-:Y:S01]  /*ec30*/  SHF.R.U32.HI R218, RZ, 0x5, R207 ;  /* 0x00000005ffda7819 */ /* 0x000fe200000116cf */
[----:B------:R-:W-:Y:S01]  /*ec40*/  FFMA.FTZ R202, R2, UR6, R202 ;  /* 0x0000000602ca7c23 */ /* 0x000fe200080100ca */
[----:B------:R-:W-:Y:S01]  /*ec50*/  FMNMX3.FTZ R201, R28, R178, R27, !PT ;  /* 0x000000b21cc97276 */ /* 0x000fe2000781001b */
[----:B------:R-:W-:Y:S01]  /*ec60*/  FFMA.FTZ R215, R188, UR6, R215 ;  /* 0x00000006bcd77c23 */ /* 0x000fe200080100d7 */
[----:B------:R-:W-:Y:S01]  /*ec70*/  FSEL R197, R197, -INF , !P5 ;  /* 0xff800000c5c57808 */ /* 0x000fe20006800000 */
[----:B-----5:R-:W-:Y:S01]  /*ec80*/  IMAD R216, R216, 0x8, R218 ;  /* 0x00000008d8d87824 */ /* 0x020fe200078e02da */
[----:B------:R-:W-:Y:S01]  /*ec90*/  FMNMX3.FTZ R208, R208, R187, R204, !PT ;  /* 0x000000bbd0d07276 */ /* 0x000fe200078100cc */
[----:B------:R-:W-:Y:S01]  /*eca0*/  UIADD3 UR4, UPT, UPT, UR36, 0x3c6ef372, URZ ;  /* 0x3c6ef37224047890 */ /* 0x000fe2000fffe0ff */
[----:B------:R-:W-:Y:S01]  /*ecb0*/  ISETP.GE.AND P5, PT, R189, R182, PT ;  /* 0x000000b6bd00720c */ /* 0x000fe20003fa6270 */
[----:B------:R-:W-:Y:S01]  /*ecc0*/  IMAD.U32 R189, RZ, RZ, UR8 ;  /* 0x00000008ffbd7e24 */ /* 0x000fe2000f8e00ff */
[----:B------:R-:W-:Y:S01]  /*ecd0*/  FMNMX3.FTZ R201, R201, R174, R175, !PT ;  /* 0x000000aec9c97276 */ /* 0x000fe200078100af */
[----:B------:R-:W-:Y:S01]  /*ece0*/  UIADD3 UR8, UPT, UPT, UR36, -0x61c88647, URZ ;  /* 0x9e3779b924087890 */ /* 0x000fe2000fffe0ff */
[----:B------:R-:W-:Y:S01]  /*ecf0*/  FSEL R221, R221, -INF , !P2 ;  /* 0xff800000dddd7808 */ /* 0x000fe20005000000 */
[----:B------:R-:W-:Y:S01]  /*ed00*/  IMAD.WIDE.U32 R216, R216, -0x326172a9, RZ ;  /* 0xcd9e8d57d8d87825 */ /* 0x000fe200078e00ff */
[----:B------:R-:W-:-:S03]  /*ed10*/  FMNMX3.FTZ R2, R208, R197, R191, !PT ;  /* 0x000000c5d0027276 */ /* 0x000fc600078100bf */
[----:B------:R-:W-:Y:S01]  /*ed20*/  FFMA.FTZ R208, R32, UR6, R18 ;  /* 0x0000000620d07c23 */ /* 0x000fe20008010012 */
[----:B------:R-:W-:Y:S02]  /*ed30*/  FMNMX3.FTZ R201, R201, R171, R170, !PT ;  /* 0x000000abc9c97276 */ /* 0x000fe400078100aa */
[----:B------:R-:W-:Y:S01]  /*ed40*/  FMNMX3.FTZ R32, R2, R222, R221, !PT ;  /* 0x000000de02207276 */ /* 0x000fe200078100dd */
[----:B------:R-:W-:Y:S01]  /*ed50*/  FFMA.FTZ R188, R194, UR6, R19 ;  /* 0x00000006c2bc7c23 */ /* 0x000fe20008010013 */
[----:B------:R-:W-:Y:S02]  /*ed60*/  FSEL R194, R215, -INF , !P6 ;  /* 0xff800000d7c27808 */ /* 0x000fe40007000000 */
[----:B------:R-:W-:Y:S01]  /*ed70*/  FMNMX3.FTZ R201, R201, R196, R190, !PT ;  /* 0x000000c4c9c97276 */ /* 0x000fe200078100be */
[----:B------:R-:W5:Y:S01]  /*ed80*/  SHFL.BFLY PT, R2, R32, 0x2, 0x1f ;  /* 0x0c401f0020027f89 */ /* 0x000f6200000e0000 */
[----:B------:R-:W-:Y:S01]  /*ed90*/  FFMA.FTZ R218, R199, UR6, R14 ;  /* 0x00000006c7da7c23 */ /* 0x000fe2000801000e */
[----:B------:R-:W-:Y:S01]  /*eda0*/  FFMA.FTZ R217, R195, UR6, R15 ;  /* 0x00000006c3d97c23 */ /* 0x000fe2000801000f */
[----:B------:R-:W-:-:S02]  /*edb0*/  FSEL R208, R208, -INF , !P1 ;  /* 0xff800000d0d07808 */ /* 0x000fc40004800000 */
[----:B------:R-:W-:Y:S02]  /*edc0*/  FMNMX3.FTZ R199, R201, R184, R194, !PT ;  /* 0x000000b8c9c77276 */ /* 0x000fe400078100c2 */
[----:B------:R-:W-:Y:S02]  /*edd0*/  ISETP.GE.AND P2, PT, R192, R182, PT ;  /* 0x000000b6c000720c */ /* 0x000fe40003f46270 */
[----:B------:R-:W-:Y:S02]  /*ede0*/  FSEL R218, R218, -INF , !P3 ;  /* 0xff800000dada7808 */ /* 0x000fe40005800000 */
[----:B------:R-:W-:Y:S02]  /*edf0*/  FSEL R217, R217, -INF , !P5 ;  /* 0xff800000d9d97808 */ /* 0x000fe40006800000 */
[----:B------:R-:W-:Y:S02]  /*ee00*/  FSEL R214, R202, -INF , !P4 ;  /* 0xff800000cad67808 */ /* 0x000fe40006000000 */
[----:B-----5:R-:W-:-:S05]  /*ee10*/  FMNMX.FTZ R32, R32, R2, !PT ;  /* 0x0000000220207209 */ /* 0x020fca0007810000 */
[----:B------:R-:W5:Y:S02]  /*ee20*/  SHFL.BFLY PT, R2, R32, 0x1, 0x1f ;  /* 0x0c201f0020027f89 */ /* 0x000f6400000e0000 */
[----:B-----5:R-:W-:Y:S02]  /*ee30*/  FMNMX.FTZ R2, R32, R2, !PT ;  /* 0x0000000220027209 */ /* 0x020fe40007810000 */
[--C-:B--2---:R-:W-:Y:S02]  /*ee40*/  LOP3.LUT R183, R183, UR37, R211.reuse, 0x96, !PT ;  /* 0x00000025b7b77c12 */ /* 0x104fe4000f8e96d3 */
[----:B------:R-:W-:-:S03]  /*ee50*/  LOP3.LUT R189, R189, UR37, R211, 0x96, !PT ;  /* 0x00000025bdbd7c12 */ /* 0x000fc6000f8e96d3 */
[----:B------:R-:W-:-:S04]  /*ee60*/  IMAD.WIDE.U32 R210, R183, -0x326172a9, RZ ;  /* 0xcd9e8d57b7d27825 */ /* 0x000fc800078e00ff */
[----:B------:R-:W-:Y:S01]  /*ee70*/  IMAD.WIDE.U32 R212, R189, -0x326172a9, RZ ;  /* 0xcd9e8d57bdd47825 */ /* 0x000fe200078e00ff */
[----:B------:R-:W-:-:S03]  /*ee80*/  LOP3.LUT R183, R216, UR8, R211, 0x96, !PT ;  /* 0x00000008d8b77c12 */ /* 0x000fc6000f8e96d3 */
[----:B------:R-:W-:Y:S01]  /*ee90*/  FFMA.FTZ R211, R200, UR6, R203 ;  /* 0x00000006c8d37c23 */ /* 0x000fe200080100cb */
[----:B------:R-:W-:Y:S02]  /*eea0*/  FSEL R203, R188, -INF , !P0 ;  /* 0xff800000bccb7808 */ /* 0x000fe40004000000 */
[----:B------:R-:W-:Y:S02]  /*eeb0*/  LOP3.LUT R192, R216, UR8, R213, 0x96, !PT ;  /* 0x00000008d8c07c12 */ /* 0x000fe4000f8e96d5 */
[----:B------:R-:W-:Y:S02]  /*eec0*/  FMNMX3.FTZ R199, R199, R208, R203, !PT ;  /* 0x000000d0c7c77276 */ /* 0x000fe400078100cb */
[----:B---3--:R-:W-:Y:S02]  /*eed0*/  LOP3.LUT R189, R212, UR4, R227, 0x96, !PT ;  /* 0x00000004d4bd7c12 */ /* 0x008fe4000f8e96e3 */
[----:B------:R-:W-:Y:S02]  /*eee0*/  FSEL R211, R211, -INF , !P2 ;  /* 0xff800000d3d37808 */ /* 0x000fe40005000000 */
[----:B------:R-:W-:-:S02]  /*eef0*/  FMNMX3.FTZ R199, R199, R218, R217, !PT ;  /* 0x000000dac7c77276 */ /* 0x000fc400078100d9 */
[----:B------:R-:W-:Y:S01]  /*ef00*/  LOP3.LUT R182, R210, UR4, R227, 0x96, !PT ;  /* 0x00000004d2b67c12 */ /* 0x000fe2000f8e96e3 */
[----:B------:R-:W-:Y:S01]  /*ef10*/  UIADD3 UR4, UPT, UPT, UR37, 0x32370b8f, URZ ;  /* 0x32370b8f25047890 */ /* 0x000fe2000fffe0ff */
[----:B------:R-:W-:Y:S01]  /*ef20*/  IMAD.WIDE.U32 R212, R192, -0x2daee0ad, RZ ;  /* 0xd2511f53c0d47825 */ /* 0x000fe200078e00ff */
[----:B------:R-:W-:-:S03]  /*ef30*/  FMNMX3.FTZ R199, R199, R214, R211, !PT ;  /* 0x000000d6c7c77276 */ /* 0x000fc600078100d3 */
[----:B------:R-:W-:-:S05]  /*ef40*/  IMAD.WIDE.U32 R188, R189, -0x2daee0ad, RZ ;  /* 0xd2511f53bdbc7825 */ /* 0x000fca00078e00ff */
[----:B------:R-:W-:Y:S02]  /*ef50*/  LOP3.LUT R212, R212, UR4, R189, 0x96, !PT ;  /* 0x00000004d4d47c12 */ /* 0x000fe4000f8e96bd */
[----:B------:R-:W2:Y:S01]  /*ef60*/  SHFL.BFLY PT, R189, R199, 0x2, 0x1f ;  /* 0x0c401f00c7bd7f89 */ /* 0x000ea200000e0000 */
[----:B------:R-:W-:Y:S01]  /*ef70*/  UIADD3 UR8, UPT, UPT, UR37, 0x76cf5d0a, URZ ;  /* 0x76cf5d0a25087890 */ /* 0x000fe2000fffe0ff */
[----:B------:R-:W-:-:S04]  /*ef80*/  IMAD.WIDE.U32 R230, R183, -0x2daee0ad, RZ ;  /* 0xd2511f53b7e67825 */ /* 0x000fc800078e00ff */
[----:B------:R-:W-:Y:S01]  /*ef90*/  IMAD.WIDE.U32 R224, R182, -0x2daee0ad, RZ ;  /* 0xd2511f53b6e07825 */ /* 0x000fe200078e00ff */
[C---:B----4-:R-:W-:Y:S02]  /*efa0*/  LOP3.LUT R183, R228.reuse, UR8, R213, 0x96, !PT ;  /* 0x00000008e4b77c12 */ /* 0x050fe4000f8e96d5 */
[----:B------:R-:W-:Y:S01]  /*efb0*/  LOP3.LUT R182, R228, UR8, R231, 0x96, !PT ;  /* 0x00000008e4b67c12 */ /* 0x000fe2000f8e96e7 */
[----:B------:R-:W-:Y:S02]  /*efc0*/  UIADD3 UR8, UPT, UPT, UR36, -0x255992d5, URZ ;  /* 0xdaa66d2b24087890 */ /* 0x000fe4000fffe0ff */
[----:B------:R-:W-:Y:S01]  /*efd0*/  IMAD.WIDE.U32 R200, R183, -0x326172a9, RZ ;  /* 0xcd9e8d57b7c87825 */ /* 0x000fe200078e00ff */
[----:B------:R-:W-:Y:S01]  /*efe0*/  LOP3.LUT R230, R230, UR4, R225, 0x96, !PT ;  /* 0x00000004e6e67c12 */ /* 0x000fe2000f8e96e1 */
[----:B------:R-:W-:Y:S02]  /*eff0*/  UIADD3 UR4, UPT, UPT, UR36, 0x78dde6e4, URZ ;  /* 0x78dde6e424047890 */ /* 0x000fe4000fffe0ff */
[----:B------:R-:W-:Y:S01]  /*f000*/  IMAD.WIDE.U32 R228, R182, -0x326172a9, RZ ;  /* 0xcd9e8d57b6e47825 */ /* 0x000fe200078e00ff */
[----:B------:R-:W-:-:S03]  /*f010*/  LOP3.LUT R183, R226, UR8, R201, 0x96, !PT ;  /* 0x00000008e2b77c12 */ /* 0x000fc6000f8e96c9 */
[----:B------:R-:W-:Y:S01]  /*f020*/  IMAD.WIDE.U32 R212, R212, -0x326172a9, RZ ;  /* 0xcd9e8d57d4d47825 */ /* 0x000fe200078e00ff */
[----:B--2---:R-:W-:-:S03]  /*f030*/  FMNMX.FTZ R199, R199, R189, !PT ;  /* 0x000000bdc7c77209 */ /* 0x004fc60007810000 */
[----:B------:R-:W-:Y:S01]  /*f040*/  IMAD.WIDE.U32 R230, R230, -0x326172a9, RZ ;  /* 0xcd9e8d57e6e67825 */ /* 0x000fe200078e00ff */
[----:B------:R-:W-:Y:S01]  /*f050*/  LOP3.LUT R182, R226, UR8, R229, 0x96, !PT ;  /* 0x00000008e2b67c12 */ /* 0x000fe2000f8e96e5 */
[----:B------:R-:W-:Y:S01]  /*f060*/  UIADD3 UR8, UPT, UPT, UR37, -0x126145ec, URZ ;  /* 0xed9eba1425087890 */ /* 0x000fe2000fffe0ff */
[----:B------:R-:W2:Y:S01]  /*f070*/  SHFL.BFLY PT, R189, R199, 0x1, 0x1f ;  /* 0x0c201f00c7bd7f89 */ /* 0x000ea200000e0000 */
[----:B------:R-:W-:Y:S01]  /*f080*/  LOP3.LUT R200, R200, UR4, R213, 0x96, !PT ;  /* 0x00000004c8c87c12 */ /* 0x000fe2000f8e96d5 */
[----:B------:R-:W-:Y:S01]  /*f090*/  IMAD.WIDE.U32 R226, R183, -0x2daee0ad, RZ ;  /* 0xd2511f53b7e27825 */ /* 0x000fe200078e00ff */
[----:B------:R-:W-:Y:S01]  /*f0a0*/  LOP3.LUT R228, R228, UR4, R231, 0x96, !PT ;  /* 0x00000004e4e47c12 */ /* 0x000fe2000f8e96e7 */
[----:B------:R-:W-:Y:S02]  /*f0b0*/  UIADD3 UR4, UPT, UPT, UR37, -0x56f99767, URZ ;  /* 0xa906689925047890 */ /* 0x000fe4000fffe0ff */
[----:B------:R-:W-:Y:S01]  /*f0c0*/  IMAD.WIDE.U32 R234, R182, -0x2daee0ad, RZ ;  /* 0xd2511f53b6ea7825 */ /* 0x000fe200078e00ff */
[----:B------:R-:W-:-:S03]  /*f0d0*/  LOP3.LUT R183, R188, UR8, R227, 0x96, !PT ;  /* 0x00000008bcb77c12 */ /* 0x000fc6000f8e96e3 */
[----:B------:R-:W-:Y:S01]  /*f0e0*/  IMAD.WIDE.U32 R200, R200, -0x2daee0ad, RZ ;  /* 0xd2511f53c8c87825 */ /* 0x000fe200078e00ff */
[----:B------:R-:W-:-:S03]  /*f0f0*/  LOP3.LUT R188, R224, UR8, R235, 0x96, !PT ;  /* 0x00000008e0bc7c12 */ /* 0x000fc6000f8e96eb */
[C---:B------:R-:W-:Y:S01]  /*f100*/  FMUL.FTZ R195, R2.reuse, UR18 ;  /* 0x0000001202c37c20 */ /* 0x040fe20008410000 */
[----:B------:R-:W-:Y:S01]  /*f110*/  FSETP.NEU.FTZ.AND P6, PT, R2, -INF , PT ;  /* 0xff8000000200780b */ /* 0x000fe20003fdd000 */
[----:B------:R-:W-:Y:S01]  /*f120*/  IMAD.WIDE.U32 R228, R228, -0x2daee0ad, RZ ;  /* 0xd2511f53e4e47825 */ /* 0x000fe200078e00ff */
[----:B------:R-:W-:Y:S01]  /*f130*/  LOP3.LUT R182, R226, UR4, R201, 0x96, !PT ;  /* 0x00000004e2b67c12 */ /* 0x000fe2000f8e96c9 */
[----:B------:R-:W-:Y:S01]  /*f140*/  UIADD3 UR8, UPT, UPT, UR36, 0x1715609d, URZ ;  /* 0x1715609d24087890 */ /* 0x000fe2000fffe0ff */
[----:B------:R-:W-:Y:S01]  /*f150*/  FSEL R195, R195, RZ, P6 ;  /* 0x000000ffc3c37208 */ /* 0x000fe20003000000 */
[----:B------:R-:W-:Y:S01]  /*f160*/  IMAD.WIDE.U32 R224, R188, -0x326172a9, RZ ;  /* 0xcd9e8d57bce07825 */ /* 0x000fe200078e00ff */
[----:B------:R-:W-:Y:S01]  /*f170*/  LOP3.LUT R234, R234, UR4, R229, 0x96, !PT ;  /* 0x00000004eaea7c12 */ /* 0x000fe2000f8e96e5 */
[----:B------:R-:W-:Y:S02]  /*f180*/  UIADD3 UR4, UPT, UPT, UR36, -0x4ab325aa, URZ ;  /* 0xb54cda5624047890 */ /* 0x000fe4000fffe0ff */
[----:B------:R-:W-:Y:S01]  /*f190*/  IMAD.WIDE.U32 R232, R183, -0x326172a9, RZ ;  /* 0xcd9e8d57b7e87825 */ /* 0x000fe200078e00ff */
[----:B------:R-:W-:-:S03]  /*f1a0*/  LOP3.LUT R230, R230, UR8, R225, 0x96, !PT ;  /* 0x00000008e6e67c12 */ /* 0x000fc6000f8e96e1 */
[----:B------:R-:W-:-:S04]  /*f1b0*/  IMAD.WIDE.U32 R182, R182, -0x326172a9, RZ ;  /* 0xcd9e8d57b6b67825 */ /* 0x000fc800078e00ff */
[--C-:B------:R-:W-:Y:S01]  /*f1c0*/  FFMA.FTZ R226, R0, UR18, -R195.reuse ;  /* 0x0000001200e27c23 */ /* 0x100fe200080108c3 */
[----:B------:R-:W-:Y:S01]  /*f1d0*/  FFMA.FTZ R225, R179, UR18, -R195 ;  /* 0x00000012b3e17c23 */ /* 0x000fe200080108c3 */
[----:B--2---:R-:W-:Y:S02]  /*f1e0*/  FMNMX.FTZ R0, R199, R189, !PT ;  /* 0x000000bdc7007209 */ /* 0x004fe40007810000 */
[----:B------:R-:W-:Y:S02]  /*f1f0*/  LOP3.LUT R232, R232, UR4, R183, 0x96, !PT ;  /* 0x00000004e8e87c12 */ /* 0x000fe4000f8e96b7 */
[----:B------:R-:W-:Y:S01]  /*f200*/  PRMT R183, R182, 0x7773, RZ ;  /* 0x00007773b6b77816 */ /* 0x000fe200000000ff */
[----:B------:R-:W-:Y:S01]  /*f210*/  MUFU.EX2 R226, R226 ;  /* 0x000000e200e27308 */ /* 0x000fe20000000800 */
[----:B------:R-:W-:Y:S02]  /*f220*/  FMUL.FTZ R189, R0, UR18 ;  /* 0x0000001200bd7c20 */ /* 0x000fe40008410000 */
[----:B------:R-:W-:Y:S01]  /*f230*/  ISETP.GT.U32.AND P3, PT, R183, UR7, PT ;  /* 0x00000007b7007c0c */ /* 0x000fe2000bf64070 */
[----:B------:R-:W2:Y:S01]  /*f240*/  MUFU.EX2 R225, R225 ;  /* 0x000000e100e17308 */ /* 0x000ea20000000800 */
[----:B------:R-:W-:Y:S01]  /*f250*/  LOP3.LUT R183, R232, 0xff, RZ, 0xc0, !PT ;  /* 0x000000ffe8b77812 */ /* 0x000fe200078ec0ff */
[--C-:B------:R-:W-:Y:S01]  /*f260*/  IMAD.MOV.U32 R192, RZ, RZ, R182.reuse ;  /* 0x000000ffffc07224 */ /* 0x100fe200078e00b6 */
[C---:B------:R-:W-:Y:S01]  /*f270*/  PRMT R201, R182.reuse, 0x7771, RZ ;  /* 0x00007771b6c97816 */ /* 0x040fe200000000ff */
[----:B------:R-:W-:Y:S01]  /*f280*/  IMAD.MOV.U32 R242, RZ, RZ, R182 ;  /* 0x000000fffff27224 */ /* 0x000fe200078e00b6 */
[----:B------:R-:W-:-:S02]  /*f290*/  PRMT R188, R182, 0x7772, RZ ;  /* 0x00007772b6bc7816 */ /* 0x000fc400000000ff */
[C---:B------:R-:W-:Y:S02]  /*f2a0*/  PRMT R241, R182.reuse, 0x7771, RZ ;  /* 0x00007771b6f17816 */ /* 0x040fe400000000ff */
[----:B------:R-:W-:Y:S02]  /*f2b0*/  PRMT R237, R182, 0x7773, RZ ;  /* 0x00007773b6ed7816 */ /* 0x000fe400000000ff */
[----:B------:R-:W-:Y:S02]  /*f2c0*/  FSETP.NEU.FTZ.AND P0, PT, R0, -INF , PT ;  /* 0xff8000000000780b */ /* 0x000fe40003f1d000 */
[----:B------:R-:W-:Y:S02]  /*f2d0*/  PRMT R182, R182, 0x7772, RZ ;  /* 0x00007772b6b67816 */ /* 0x000fe400000000ff */
[----:B------:R-:W-:Y:S02]  /*f2e0*/  ISETP.LE.U32.AND P4, PT, R183, UR7, PT ;  /* 0x00000007b7007c0c */ /* 0x000fe4000bf83070 */
[----:B------:R-:W-:-:S02]  /*f2f0*/  FSEL R189, R189, RZ, P0 ;  /* 0x000000ffbdbd7208 */ /* 0x000fc40000000000 */
[----:B------:R-:W-:Y:S02]  /*f300*/  PRMT R237, R182, 0x5410, R237 ;  /* 0x00005410b6ed7816 */ /* 0x000fe400000000ed */
[----:B------:R-:W-:Y:S01]  /*f310*/  LOP3.LUT R182, R232, 0xffff, RZ, 0xc0, !PT ;  /* 0x0000ffffe8b67812 */ /* 0x000fe200078ec0ff */
[--C-:B------:R-:W-:Y:S01]  /*f320*/  FFMA.FTZ R227, R178, UR18, -R189.reuse ;  /* 0x00000012b2e37c23 */ /* 0x100fe200080108bd */
[----:B------:R-:W-:Y:S01]  /*f330*/  SHF.R.U32.HI R179, RZ, 0x18, R232 ;  /* 0x00000018ffb37819 */ /* 0x000fe200000116e8 */
[----:B------:R-:W-:Y:S01]  /*f340*/  FFMA.FTZ R220, R27, UR18, -R189 ;  /* 0x000000121bdc7c23 */ /* 0x000fe200080108bd */
[----:B------:R-:W-:Y:S01]  /*f350*/  SHF.R.U32.HI R182, RZ, 0x8, R182 ;  /* 0x00000008ffb67819 */ /* 0x000fe200000116b6 */
[----:B------:R-:W-:Y:S01]  /*f360*/  IMAD.WIDE.U32 R234, R234, -0x326172a9, RZ ;  /* 0xcd9e8d57eaea7825 */ /* 0x000fe200078e00ff */
[----:B--2---:R-:W-:Y:S02]  /*f370*/  F2FP.BF16.F32.PACK_AB R183, R225, R226 ;  /* 0x000000e2e1b7723e */ /* 0x004fe400000010ff */
[----:B------:R-:W-:-:S02]  /*f380*/  ISETP.LE.U32.AND P5, PT, R179, UR7, PT ;  /* 0x00000007b3007c0c */ /* 0x000fc4000bfa3070 */
[----:B------:R-:W-:Y:S01]  /*f390*/  PRMT R178, R232, 0x7632, R178 ;  /* 0x00007632e8b27816 */ /* 0x000fe200000000b2 */
[----:B------:R-:W-:Y:S01]  /*f3a0*/  MUFU.EX2 R227, R227 ;  /* 0x000000e300e37308 */ /* 0x000fe20000000800 */
[----:B------:R-:W-:Y:S01]  /*f3b0*/  LOP3.LUT R179, R182, 0xffff, RZ, 0xc0, !PT ;  /* 0x0000ffffb6b37812 */ /* 0x000fe200078ec0ff */
[----:B------:R-:W-:Y:S01]  /*f3c0*/  @!P4 HFMA2.BF16_V2 R26, -RZ.H0_H0, RZ.H0_H0, -R183.H0_H0 ;  /* 0x200000ffff1ac231 */ /* 0x000fe200003409b7 */
[----:B------:R-:W-:Y:S01]  /*f3d0*/  PRMT R182, R183, 0x7632, R182 ;  /* 0x00007632b7b67816 */ /* 0x000fe200000000b6 */
[----:B------:R-:W2:Y:S01]  /*f3e0*/  MUFU.EX2 R220, R220 ;  /* 0x000000dc00dc7308 */ /* 0x000ea20000000800 */
[----:B------:R-:W-:Y:S01]  /*f3f0*/  LOP3.LUT R32, R224, UR4, R235, 0x96, !PT ;  /* 0x00000004e0207c12 */ /* 0x000fe2000f8e96eb */
[--C-:B------:R-:W-:Y:S01]  /*f400*/  FFMA.FTZ R224, R176, UR18, -R195.reuse ;  /* 0x00000012b0e07c23 */ /* 0x100fe200080108c3 */
[----:B------:R-:W-:Y:S01]  /*f410*/  LOP3.LUT R178, R178, 0xff, RZ, 0xc0, !PT ;  /* 0x000000ffb2b27812 */ /* 0x000fe200078ec0ff */
[----:B------:R-:W-:Y:S01]  /*f420*/  FFMA.FTZ R223, R177, UR18, -R195 ;  /* 0x00000012b1df7c23 */ /* 0x000fe200080108c3 */
[----:B------:R-:W-:-:S02]  /*f430*/  PRMT R238, R183, 0x5410, R182 ;  /* 0x00005410b7ee7816 */ /* 0x000fc400000000b6 */
[----:B------:R-:W-:Y:S02]  /*f440*/  @!P4 PRMT R183, R26, 0x5410, RZ ;  /* 0x000054101ab7c816 */ /* 0x000fe400000000ff */
[----:B------:R-:W-:Y:S01]  /*f450*/  ISETP.LE.U32.AND P4, PT, R178, UR7, PT ;  /* 0x00000007b2007c0c */ /* 0x000fe2000bf83070 */
[----:B------:R-:W-:Y:S01]  /*f460*/  MUFU.EX2 R224, R224 ;  /* 0x000000e000e07308 */ /* 0x000fe20000000800 */
[----:B------:R-:W-:-:S03]  /*f470*/  LOP3.LUT R212, R212, UR8, R233, 0x96, !PT ;  /* 0x00000008d4d47c12 */ /* 0x000fc6000f8e96e9 */
[----:B------:R-:W3:Y:S01]  /*f480*/  MUFU.EX2 R223, R223 ;  /* 0x000000df00df7308 */ /* 0x000ee20000000800 */
[----:B------:R-:W-:Y:S02]  /*f490*/  ISETP.GT.U32.AND P2, PT, R188, UR7, PT ;  /* 0x00000007bc007c0c */ /* 0x000fe4000bf44070 */
[----:B------:R-:W-:Y:S02]  /*f4a0*/  FSEL R188, R2, RZ, P6 ;  /* 0x000000ff02bc7208 */ /* 0x000fe40003000000 */
[----:B------:R-:W-:Y:S02]  /*f4b0*/  ISETP.LE.U32.AND P6, PT, R179, UR7, PT ;  /* 0x00000007b3007c0c */ /* 0x000fe4000bfc3070 */
[----:B--2---:R-:W-:Y:S01]  /*f4c0*/  F2FP.BF16.F32.PACK_AB R179, R220, R227 ;  /* 0x000000e3dcb3723e */ /* 0x004fe200000010ff */
[----:B------:R-:W-:Y:S01]  /*f4d0*/  IMAD.WIDE.U32 R212, R212, -0x2daee0ad, RZ ;  /* 0xd2511f53d4d47825 */ /* 0x000fe200078e00ff */
[----:B------:R-:W-:-:S03]  /*f4e0*/  ISETP.GT.U32.AND P1, PT, R201, UR7, PT ;  /* 0x00000007c9007c0c */ /* 0x000fc6000bf24070 */
[--C-:B------:R-:W-:Y:S01]  /*f4f0*/  FFMA.FTZ R219, R174, UR18, -R189.reuse ;  /* 0x00000012aedb7c23 */ /* 0x100fe200080108bd */
[----:B------:R-:W-:Y:S01]  /*f500*/  FFMA.FTZ R215, R175, UR18, -R189 ;  /* 0x00000012afd77c23 */ /* 0x000fe200080108bd */
[----:B------:R-:W-:Y:S01]  /*f510*/  PRMT R178, R179, 0x7632, R178 ;  /* 0x00007632b3b27816 */ /* 0x000fe200000000b2 */
[----:B------:R-:W-:Y:S01]  /*f520*/  @!P4 HFMA2.BF16_V2 R169, -RZ.H0_H0, RZ.H0_H0, -R179.H0_H0 ;  /* 0x200000ffffa9c231 */ /* 0x000fe200003409b3 */
[----:B------:R-:W-:Y:S01]  /*f530*/  UIADD3 UR4, UPT, UPT, UR37, 0x646e171e, URZ ;  /* 0x646e171e25047890 */ /* 0x000fe2000fffe0ff */
[----:B------:R-:W-:Y:S02]  /*f540*/  PRMT R176, R212, 0x7771, RZ ;  /* 0x00007771d4b07816 */ /* 0x000fe400000000ff */
[----:B------:R-:W-:Y:S02]  /*f550*/  LOP3.LUT R27, R192, 0xff, RZ, 0xc0, !PT ;  /* 0x000000ffc01b7812 */ /* 0x000fe400078ec0ff */
[----:B---3--:R-:W-:Y:S01]  /*f560*/  F2FP.BF16.F32.PACK_AB R177, R223, R224 ;  /* 0x000000e0dfb1723e */ /* 0x008fe200000010ff */
[----:B------:R-:W-:Y:S01]  /*f570*/  MUFU.EX2 R219, R219 ;  /* 0x000000db00db7308 */ /* 0x000fe20000000800 */
[----:B------:R-:W-:-:S02]  /*f580*/  PRMT R236, R179, 0x5410, R178 ;  /* 0x00005410b3ec7816 */ /* 0x000fc400000000b2 */
[----:B------:R-:W-:Y:S01]  /*f590*/  @!P4 PRMT R179, R169, 0x5410, RZ ;  /* 0x00005410a9b3c816 */ /* 0x000fe200000000ff */
[----:B------:R-:W2:Y:S01]  /*f5a0*/  MUFU.EX2 R215, R215 ;  /* 0x000000d700d77308 */ /* 0x000ea20000000800 */
[----:B------:R-:W-:Y:S01]  /*f5b0*/  FSEL R192, R0, RZ, P0 ;  /* 0x000000ff00c07208 */ /* 0x000fe20000000000 */
[----:B------:R-:W-:Y:S01]  /*f5c0*/  @!P5 HFMA2.BF16_V2 R168, -RZ.H0_H0, RZ.H0_H0, -R178.H0_H0 ;  /* 0x200000ffffa8d231 */ /* 0x000fe200003409b2 */
[----:B------:R-:W-:Y:S02]  /*f5d0*/  ISETP.GT.U32.AND P4, PT, R176, UR7, PT ;  /* 0x00000007b0007c0c */ /* 0x000fe4000bf84070 */
[----:B------:R-:W-:Y:S02]  /*f5e0*/  ISETP.LE.U32.AND P0, PT, R27, UR7, PT ;  /* 0x000000071b007c0c */ /* 0x000fe4000bf03070 */
[----:B------:R-:W-:Y:S02]  /*f5f0*/  PRMT R176, R177, 0x7632, R176 ;  /* 0x00007632b1b07816 */ /* 0x000fe400000000b0 */
[----:B------:R-:W-:-:S02]  /*f600*/  LOP3.LUT R27, R200, UR4, R213, 0x96, !PT ;  /* 0x00000004c81b7c12 */ /* 0x000fc4000f8e96d5 */
[----:B------:R-:W-:Y:S01]  /*f610*/  PRMT R200, R212, 0x7772, RZ ;  /* 0x00007772d4c87816 */ /* 0x000fe200000000ff */
[----:B------:R-:W-:Y:S01]  /*f620*/  @P1 HFMA2.BF16_V2 R166, -RZ.H0_H0, RZ.H0_H0, -R176.H0_H0 ;  /* 0x200000ffffa61231 */ /* 0x000fe200003409b0 */
[----:B------:R-:W-:Y:S01]  /*f630*/  @!P5 PRMT R178, R168, 0x5410, RZ ;  /* 0x00005410a8b2d816 */ /* 0x000fe200000000ff */
[--C-:B------:R-:W-:Y:S01]  /*f640*/  FFMA.FTZ R213, R173, UR18, -R195.reuse ;  /* 0x00000012add57c23 */ /* 0x100fe200080108c3 */
[----:B------:R-:W-:Y:S01]  /*f650*/  ISETP.GT.U32.AND P5, PT, R200, UR7, PT ;  /* 0x00000007c8007c0c */ /* 0x000fe2000bfa4070 */
[----:B------:R-:W-:Y:S01]  /*f660*/  FFMA.FTZ R200, R172, UR18, -R195 ;  /* 0x00000012acc87c23 */ /* 0x000fe200080108c3 */
[----:B------:R-:W-:Y:S02]  /*f670*/  PRMT R229, R177, 0x5410, R176 ;  /* 0x00005410b1e57816 */ /* 0x000fe400000000b0 */
[----:B------:R-:W-:Y:S01]  /*f680*/  @P1 PRMT R176, R166, 0x5410, RZ ;  /* 0x00005410a6b01816 */ /* 0x000fe200000000ff */
[----:B------:R-:W-:Y:S01]  /*f690*/  IMAD.MOV.U32 R26, RZ, RZ, R234 ;  /* 0x000000ffff1a7224 */ /* 0x000fe200078e00ea */
[----:B------:R-:W-:Y:S01]  /*f6a0*/  LOP3.LUT R166, R27, 0xffff, RZ, 0xc0, !PT ;  /* 0x0000ffff1ba67812 */ /* 0x000fe200078ec0ff */
[----:B------:R-:W-:Y:S01]  /*f6b0*/  MUFU.EX2 R213, R213 ;  /* 0x000000d500d57308 */ /* 0x000fe20000000800 */
[----:B--2---:R-:W-:Y:S01]  /*f6c0*/  F2FP.BF16.F32.PACK_AB R175, R215, R219 ;  /* 0x000000dbd7af723e */ /* 0x004fe200000010ff */
[----:B------:R-:W-:-:S02]  /*f6d0*/  @!P6 HFMA2.BF16_V2 R25, -RZ.H0_H0, RZ.H0_H0, -R182.H0_H0 ;  /* 0x200000ffff19e231 */ /* 0x000fc400003409b6 */
[----:B------:R-:W2:Y:S01]  /*f6e0*/  MUFU.EX2 R200, R200 ;  /* 0x000000c800c87308 */ /* 0x000ea20000000800 */
[----:B------:R-:W-:Y:S01]  /*f6f0*/  SHF.R.U32.HI R166, RZ, 0x8, R166 ;  /* 0x00000008ffa67819 */ /* 0x000fe200000116a6 */
[----:B------:R-:W-:Y:S01]  /*f700*/  @!P0 HFMA2.BF16_V2 R167, -RZ.H0_H0, RZ.H0_H0, -R177.H0_H0 ;  /* 0x200000ffffa78231 */ /* 0x000fe200003409b1 */
[----:B------:R-:W-:Y:S01]  /*f710*/  LOP3.LUT R26, R26, 0xff, RZ, 0xc0, !PT ;  /* 0x000000ff1a1a7812 */ /* 0x000fe200078ec0ff */
[----:B------:R-:W-:Y:S01]  /*f720*/  @P2 HFMA2.BF16_V2 R165, -RZ.H0_H0, RZ.H0_H0, -R175.H0_H0 ;  /* 0x200000ffffa52231 */ /* 0x000fe200003409af */
[----:B------:R-:W-:Y:S02]  /*f730*/  PRMT R174, R175, 0x7632, R174 ;  /* 0x00007632afae7816 */ /* 0x000fe400000000ae */
[----:B------:R-:W-:Y:S02]  /*f740*/  PRMT R199, R212, 0x7773, RZ ;  /* 0x00007773d4c77816 */ /* 0x000fe400000000ff */
[----:B------:R-:W-:Y:S02]  /*f750*/  LOP3.LUT R166, R166, 0xffff, RZ, 0xc0, !PT ;  /* 0x0000ffffa6a67812 */ /* 0x000fe400078ec0ff */
[----:B------:R-:W-:Y:S01]  /*f760*/  @!P6 PRMT R182, R25, 0x5410, RZ ;  /* 0x0000541019b6e816 */ /* 0x000fe200000000ff */
[--C-:B------:R-:W-:Y:S01]  /*f770*/  IMAD.MOV.U32 R201, RZ, RZ, R212.reuse ;  /* 0x000000ffffc97224 */ /* 0x100fe200078e00d4 */
[----:B------:R-:W-:Y:S01]  /*f780*/  ISETP.LE.U32.AND P6, PT, R26, UR7, PT ;  /* 0x000000071a007c0c */ /* 0x000fe2000bfc3070 */
[----:B------:R-:W-:Y:S01]  /*f790*/  IMAD.MOV.U32 R26, RZ, RZ, R212 ;  /* 0x000000ffff1a7224 */ /* 0x000fe200078e00d4 */
[----:B------:R-:W-:-:S02]  /*f7a0*/  @!P0 PRMT R177, R167, 0x5410, RZ ;  /* 0x00005410a7b18816 */ /* 0x000fc400000000ff */
[----:B------:R-:W-:Y:S02]  /*f7b0*/  PRMT R210, R175, 0x5410, R174 ;  /* 0x00005410afd27816 */ /* 0x000fe400000000ae */
[C---:B------:R-:W-:Y:S02]  /*f7c0*/  PRMT R25, R212.reuse, 0x7771, RZ ;  /* 0x00007771d4197816 */ /* 0x040fe400000000ff */
[C---:B------:R-:W-:Y:S02]  /*f7d0*/  PRMT R240, R212.reuse, 0x7773, RZ ;  /* 0x00007773d4f07816 */ /* 0x040fe400000000ff */
[----:B------:R-:W-:Y:S01]  /*f7e0*/  PRMT R239, R212, 0x7772, RZ ;  /* 0x00007772d4ef7816 */ /* 0x000fe200000000ff */
[--C-:B------:R-:W-:Y:S01]  /*f7f0*/  FFMA.FTZ R212, R171, UR18, -R189.reuse ;  /* 0x00000012abd47c23 */ /* 0x100fe200080108bd */
[----:B------:R-:W-:Y:S01]  /*f800*/  ISETP.GT.U32.AND P0, PT, R199, UR7, PT ;  /* 0x00000007c7007c0c */ /* 0x000fe2000bf04070 */
[----:B------:R-:W-:Y:S01]  /*f810*/  FFMA.FTZ R199, R170, UR18, -R189 ;  /* 0x00000012aac77c23 */ /* 0x000fe200080108bd */
[----:B------:R-:W-:-:S02]  /*f820*/  @P2 PRMT R175, R165, 0x5410, RZ ;  /* 0x00005410a5af2816 */ /* 0x000fc400000000ff */
[----:B------:R-:W-:Y:S02]  /*f830*/  ISETP.LE.U32.AND P2, PT, R166, UR7, PT ;  /* 0x00000007a6007c0c */ /* 0x000fe4000bf43070 */
[----:B--2---:R-:W-:Y:S02]  /*f840*/  F2FP.BF16.F32.PACK_AB R173, R200, R213 ;  /* 0x000000d5c8ad723e */ /* 0x004fe400000010ff */
[----:B------:R-:W-:Y:S01]  /*f850*/  PRMT R165, R27, 0x7632, R165 ;  /* 0x000076321ba57816 */ /* 0x000fe200000000a5 */
[----:B------:R-:W-:Y:S01]  /*f860*/  MUFU.EX2 R212, R212 ;  /* 0x000000d400d47308 */ /* 0x000fe20000000800 */
[----:B------:R-:W-:Y:S01]  /*f870*/  @P3 HFMA2.BF16_V2 R164, -RZ.H0_H0, RZ.H0_H0, -R174.H0_H0 ;  /* 0x200000ffffa43231 */ /* 0x000fe200003409ae */
[----:B------:R-:W-:Y:S02]  /*f880*/  PRMT R172, R173, 0x7632, R172 ;  /* 0x00007632adac7816 */ /* 0x000fe400000000ac */
[----:B------:R-:W2:Y:S01]  /*f890*/  MUFU.EX2 R199, R199 ;  /* 0x000000c700c77308 */ /* 0x000ea20000000800 */
[----:B------:R-:W-:-:S02]  /*f8a0*/  LOP3.LUT R165, R165, 0xff, RZ, 0xc0, !PT ;  /* 0x000000ffa5a57812 */ /* 0x000fc400078ec0ff */
[----:B------:R-:W-:Y:S01]  /*f8b0*/  @P3 PRMT R174, R164, 0x5410, RZ ;  /* 0x00005410a4ae3816 */ /* 0x000fe200000000ff */
[----:B------:R-:W-:Y:S01]  /*f8c0*/  @!P2 HFMA2.BF16_V2 R24, -RZ.H0_H0, RZ.H0_H0, -R172.H0_H0 ;  /* 0x200000ffff18a231 */ /* 0x000fe200003409ac */
[----:B------:R-:W-:Y:S02]  /*f8d0*/  LOP3.LUT R167, R27, 0xff, RZ, 0xc0, !PT ;  /* 0x000000ff1ba77812 */ /* 0x000fe400078ec0ff */
[----:B------:R-:W-:Y:S02]  /*f8e0*/  ISETP.LE.U32.AND P3, PT, R165, UR7, PT ;  /* 0x00000007a5007c0c */ /* 0x000fe4000bf63070 */
[----:B------:R-:W-:Y:S02]  /*f8f0*/  ISETP.LE.U32.AND P1, PT, R167, UR7, PT ;  /* 0x00000007a7007c0c */ /* 0x000fe4000bf23070 */
[----:B------:R-:W-:Y:S02]  /*f900*/  PRMT R235, R173, 0x5410, R172 ;  /* 0x00005410adeb7816 */ /* 0x000fe400000000ac */
[----:B------:R-:W-:-:S02]  /*f910*/  @!P2 PRMT R172, R24, 0x5410, RZ ;  /* 0x0000541018aca816 */ /* 0x000fc400000000ff */
[----:B------:R-:W-:Y:S02]  /*f920*/  SHF.R.U32.HI R24, RZ, 0x18, R27 ;  /* 0x00000018ff187819 */ /* 0x000fe4000001161b */
[----:B--2---:R-:W-:Y:S02]  /*f930*/  F2FP.BF16.F32.PACK_AB R171, R199, R212 ;  /* 0x000000d4c7ab723e */ /* 0x004fe400000010ff */
[----:B------:R-:W-:Y:S02]  /*f940*/  ISETP.LE.U32.AND P2, PT, R24, UR7, PT ;  /* 0x0000000718007c0c */ /* 0x000fe4000bf43070 */
[C---:B------:R-:W-:Y:S01]  /*f950*/  PRMT R170, R171.reuse, 0x7632, R170 ;  /* 0x00007632abaa7816 */ /* 0x040fe200000000aa */
[----:B------:R-:W-:Y:S02]  /*f960*/  @!P3 HFMA2.BF16_V2 R19, -RZ.H0_H0, RZ.H0_H0, -R171.H0_H0 ;  /* 0x200000ffff13b231 */ /* 0x000fe400003409ab */
[----:B------:R-:W-:Y:S01]  /*f970*/  @!P1 HFMA2.BF16_V2 R31, -RZ.H0_H0, RZ.H0_H0, -R173.H0_H0 ;  /* 0x200000ffff1f9231 */ /* 0x000fe200003409ad */
[----:B------:R-:W-:Y:S01]  /*f980*/  PRMT R24, R171, 0x5410, R170 ;  /* 0x00005410ab187816 */ /* 0x000fe200000000aa */
[--C-:B------:R-:W-:Y:S01]  /*f990*/  FFMA.FTZ R193, R193, UR18, -R195.reuse ;  /* 0x00000012c1c17c23 */ /* 0x100fe200080108c3 */
[----:B------:R-:W-:Y:S01]  /*f9a0*/  @!P3 PRMT R171, R19, 0x5410, RZ ;  /* 0x0000541013abb816 */ /* 0x000fe200000000ff */
[----:B------:R-:W-:Y:S01]  /*f9b0*/  FFMA.FTZ R19, R198, UR18, -R195 ;  /* 0x00000012c6137c23 */ /* 0x000fe200080108c3 */
[----:B------:R-:W-:-:S02]  /*f9c0*/  @!P1 PRMT R173, R31, 0x5410, RZ ;  /* 0x000054101fad9816 */ /* 0x000fc400000000ff */
[----:B------:R-:W-:Y:S01]  /*f9d0*/  PRMT R31, R32, 0x7632, R31 ;  /* 0x00007632201f7816 */ /* 0x000fe2000000001f */
[----:B------:R-:W-:Y:S01]  /*f9e0*/  @!P2 HFMA2.BF16_V2 R18, -RZ.H0_H0, RZ.H0_H0, -R170.H0_H0 ;  /* 0x200000ffff12a231 */ /* 0x000fe200003409aa */
[----:B------:R-:W-:Y:S02]  /*f9f0*/  MUFU.EX2 R193, R193 ;  /* 0x000000c100c17308 */ /* 0x000fe40000000800 */
[----:B------:R-:W-:Y:S02]  /*fa00*/  LOP3.LUT R31, R31, 0xff, RZ, 0xc0, !PT ;  /* 0x000000ff1f1f7812 */ /* 0x000fe400078ec0ff */
[----:B------:R-:W2:Y:S01]  /*fa10*/  MUFU.EX2 R19, R19 ;  /* 0x0000001300137308 */ /* 0x000ea20000000800 */
[----:B------:R-:W-:Y:S01]  /*fa20*/  @!P2 PRMT R170, R18, 0x5410, RZ ;  /* 0x0000541012aaa816 */ /* 0x000fe200000000ff */
[--C-:B------:R-:W-:Y:S01]  /*fa30*/  FFMA.FTZ R18, R196, UR18, -R189.reuse ;  /* 0x00000012c4127c23 */ /* 0x100fe200080108bd */
[----:B------:R-:W-:Y:S01]  /*fa40*/  LOP3.LUT R201, R201, 0xff, RZ, 0xc0, !PT ;  /* 0x000000ffc9c97812 */ /* 0x000fe200078ec0ff */
[----:B------:R-:W-:Y:S01]  /*fa50*/  FFMA.FTZ R190, R190, UR18, -R189 ;  /* 0x00000012bebe7c23 */ /* 0x000fe200080108bd */
[----:B------:R-:W-:-:S02]  /*fa60*/  ISETP.LE.U32.AND P1, PT, R31, UR7, PT ;  /* 0x000000071f007c0c */ /* 0x000fc4000bf23070 */
[----:B------:R-:W-:Y:S02]  /*fa70*/  LOP3.LUT R31, R32, 0xffff, RZ, 0xc0, !PT ;  /* 0x0000ffff201f7812 */ /* 0x000fe400078ec0ff */
[----:B------:R-:W-:Y:S01]  /*fa80*/  ISETP.LE.U32.AND P3, PT, R201, UR7, PT ;  /* 0x00000007c9007c0c */ /* 0x000fe2000bf63070 */
[----:B------:R-:W-:Y:S01]  /*fa90*/  MUFU.EX2 R18, R18 ;  /* 0x0000001200127308 */ /* 0x000fe20000000800 */
[----:B------:R-:W-:-:S03]  /*faa0*/  SHF.R.U32.HI R31, RZ, 0x8, R31 ;  /* 0x00000008ff1f7819 */ /* 0x000fc6000001161f */
[----:B------:R-:W3:Y:S01]  /*fab0*/  MUFU.EX2 R190, R190 ;  /* 0x000000be00be7308 */ /* 0x000ee20000000800 */
[----:B--2---:R-:W-:Y:S01]  /*fac0*/  F2FP.BF16.F32.PACK_AB R169, R193, R19 ;  /* 0x00000013c1a9723e */ /* 0x004fe200000010ff */
[----:B------:R-:W-:Y:S01]  /*fad0*/  IMAD.WIDE.U32 R230, R230, -0x2daee0ad, RZ ;  /* 0xd2511f53e6e67825 */ /* 0x000fe200078e00ff */
[----:B------:R-:W-:Y:S02]  /*fae0*/  LOP3.LUT R31, R31, 0xffff, RZ, 0xc0, !PT ;  /* 0x0000ffff1f1f7812 */ /* 0x000fe400078ec0ff */
[----:B------:R-:W-:Y:S02]  /*faf0*/  PRMT R168, R169, 0x7632, R168 ;  /* 0x00007632a9a87816 */ /* 0x000fe400000000a8 */
[----:B------:R-:W-:Y:S01]  /*fb00*/  ISETP.LE.U32.AND P2, PT, R31, UR7, PT ;  /* 0x000000071f007c0c */ /* 0x000fe2000bf43070 */
[----:B------:R-:W-:Y:S02]  /*fb10*/  IMAD.MOV.U32 R31, RZ, RZ, R230 ;  /* 0x000000ffff1f7224 */ /* 0x000fe400078e00e6 */
[----:B------:R-:W-:Y:S01]  /*fb20*/  @!P3 HFMA2.BF16_V2 R35, -RZ.H0_H0, RZ.H0_H0, -R169.H0_H0 ;  /* 0x200000ffff23b231 */ /* 0x000fe200003409a9 */
[----:B------:R-:W-:Y:S01]  /*fb30*/  LOP3.LUT R216, R228, UR4, R231, 0x96, !PT ;  /* 0x00000004e4d87c12 */ /* 0x000fe2000f8e96e7 */
[----:B------:R-:W-:Y:S01]  /*fb40*/  @P4 HFMA2.BF16_V2 R30, -RZ.H0_H0, RZ.H0_H0, -R168.H0_H0 ;  /* 0x200000ffff1e4231 */ /* 0x000fe200003409a8 */
[----:B------:R-:W-:-:S02]  /*fb50*/  LOP3.LUT R164, R31, 0xff, RZ, 0xc0, !PT ;  /* 0x000000ff1fa47812 */ /* 0x000fc400078ec0ff */
[----:B---3--:R-:W-:Y:S02]  /*fb60*/  F2FP.BF16.F32.PACK_AB R167, R190, R18 ;  /* 0x00000012bea7723e */ /* 0x008fe400000010ff */
[----:B------:R-:W-:Y:S01]  /*fb70*/  PRMT R31, R169, 0x5410, R168 ;  /* 0x00005410a91f7816 */ /* 0x000fe200000000a8 */
[----:B------:R-:W-:Y:S01]  /*fb80*/  FFMA.FTZ R186, R186, UR18, -R195 ;  /* 0x00000012baba7c23 */ /* 0x000fe200080108c3 */
[----:B------:R-:W-:Y:S02]  /*fb90*/  @!P3 PRMT R169, R35, 0x5410, RZ ;  /* 0x0000541023a9b816 */ /* 0x000fe400000000ff */
[----:B------:R-:W-:Y:S02]  /*fba0*/  PRMT R35, R216, 0x7632, R35 ;  /* 0x00007632d8237816 */ /* 0x000fe40000000023 */
[----:B------:R-:W-:Y:S01]  /*fbb0*/  @P4 PRMT R168, R30, 0x5410, RZ ;  /* 0x000054101ea84816 */ /* 0x000fe200000000ff */
[----:B------:R-:W-:Y:S01]  /*fbc0*/  FFMA.FTZ R185, R185, UR18, -R195 ;  /* 0x00000012b9b97c23 */ /* 0x000fe200080108c3 */
[----:B------:R-:W-:-:S02]  /*fbd0*/  LOP3.LUT R30, R216, 0xffff, RZ, 0xc0, !PT ;  /* 0x0000ffffd81e7812 */ /* 0x000fc400078ec0ff */
[----:B------:R-:W-:Y:S01]  /*fbe0*/  PRMT R166, R167, 0x7632, R166 ;  /* 0x00007632a7a67816 */ /* 0x000fe200000000a6 */
[----:B------:R-:W-:Y:S01]  /*fbf0*/  FFMA.FTZ R196, R187, UR18, -R195 ;  /* 0x00000012bbc47c23 */ /* 0x000fe200080108c3 */
[----:B------:R-:W-:Y:S01]  /*fc00*/  LOP3.LUT R35, R35, 0xff, RZ, 0xc0, !PT ;  /* 0x000000ff23237812 */ /* 0x000fe200078ec0ff */
[----:B------:R-:W-:Y:S01]  /*fc10*/  MUFU.EX2 R187, R185 ;  /* 0x000000b900bb7308 */ /* 0x000fe20000000800 */
[----:B------:R-:W-:Y:S01]  /*fc20*/  SHF.R.U32.HI R30, RZ, 0x8, R30 ;  /* 0x00000008ff1e7819 */ /* 0x000fe2000001161e */
[----:B------:R-:W-:Y:S02]  /*fc30*/  @P0 HFMA2.BF16_V2 R33, -RZ.H0_H0, RZ.H0_H0, -R166.H0_H0 ;  /* 0x200000ffff210231 */ /* 0x000fe400003409a6 */
[----:B------:R-:W-:Y:S01]  /*fc40*/  FADD.FTZ R188, R29, -R188 ;  /* 0x800000bc1dbc7221 */ /* 0x000fe20000010000 */
[----:B------:R-:W2:Y:S01]  /*fc50*/  MUFU.EX2 R186, R186 ;  /* 0x000000ba00ba7308 */ /* 0x000ea20000000800 */
[----:B------:R-:W-:Y:S01]  /*fc60*/  ISETP.LE.U32.AND P4, PT, R35, UR7, PT ;  /* 0x0000000723007c0c */ /* 0x000fe2000bf83070 */
[----:B------:R-:W-:Y:S01]  /*fc70*/  @P5 HFMA2.BF16_V2 R34, -RZ.H0_H0, RZ.H0_H0, -R167.H0_H0 ;  /* 0x200000ffff225231 */ /* 0x000fe200003409a7 */
[----:B------:R-:W-:-:S02]  /*fc80*/  LOP3.LUT R29, R32, 0xff, RZ, 0xc0, !PT ;  /* 0x000000ff201d7812 */ /* 0x000fc400078ec0ff */
[----:B------:R-:W-:Y:S02]  /*fc90*/  LOP3.LUT R35, R30, 0xffff, RZ, 0xc0, !PT ;  /* 0x0000ffff1e237812 */ /* 0x000fe400078ec0ff */
[----:B------:R-:W-:Y:S02]  /*fca0*/  PRMT R30, R167, 0x5410, R166 ;  /* 0x00005410a71e7816 */ /* 0x000fe400000000a6 */
[----:B------:R-:W-:Y:S02]  /*fcb0*/  @P0 PRMT R166, R33, 0x5410, RZ ;  /* 0x0000541021a60816 */ /* 0x000fe400000000ff */
[----:B------:R-:W-:Y:S02]  /*fcc0*/  ISETP.LE.U32.AND P0, PT, R29, UR7, PT ;  /* 0x000000071d007c0c */ /* 0x000fe4000bf03070 */
[----:B------:R-:W-:Y:S01]  /*fcd0*/  @P5 PRMT R167, R34, 0x5410, RZ ;  /* 0x0000541022a75816 */ /* 0x000fe200000000ff */
[--C-:B------:R-:W-:Y:S01]  /*fce0*/  FFMA.FTZ R34, R184, UR18, -R189.reuse ;  /* 0x00000012b8227c23 */ /* 0x100fe200080108bd */
[----:B------:R-:W-:Y:S01]  /*fcf0*/  FFMA.FTZ R184, R194, UR18, -R189 ;  /* 0x00000012c2b87c23 */ /* 0x000fe200080108bd */
[----:B--2---:R-:W-:-:S02]  /*fd00*/  F2FP.BF16.F32.PACK_AB R165, R186, R187 ;  /* 0x000000bbbaa5723e */ /* 0x004fc400000010ff */
[----:B------:R2:W-:Y:S01]  /*fd10*/  MUFU.EX2 R185, R34 ;  /* 0x0000002200b97308 */ /* 0x0005e20000000800 */
[----:B------:R-:W-:-:S03]  /*fd20*/  ISETP.LE.U32.AND P3, PT, R164, UR7, PT ;  /* 0x00000007a4007c0c */ /* 0x000fc6000bf63070 */
[----:B------:R-:W3:Y:S01]  /*fd30*/  MUFU.EX2 R184, R184 ;  /* 0x000000b800b87308 */ /* 0x000ee20000000800 */
[----:B------:R-:W-:Y:S01]  /*fd40*/  FADD.FTZ R29, R28, -R192 ;  /* 0x800000c01c1d7221 */ /* 0x000fe20000010000 */
[----:B------:R-:W-:Y:S01]  /*fd50*/  @!P0 HFMA2.BF16_V2 R28, -RZ.H0_H0, RZ.H0_H0, -R165.H0_H0 ;  /* 0x200000ffff1c8231 */ /* 0x000fe200003409a5 */
[----:B------:R-:W-:-:S04]  /*fd60*/  PRMT R164, R165, 0x7632, R164 ;  /* 0x00007632a5a47816 */ /* 0x000fc800000000a4 */
[----:B------:R-:W-:Y:S02]  /*fd70*/  PRMT R33, R165, 0x5410, R164 ;  /* 0x00005410a5217816 */ /* 0x000fe400000000a4 */
[----:B--2---:R-:W-:Y:S02]  /*fd80*/  SHF.R.U32.HI R34, RZ, 0x18, R32 ;  /* 0x00000018ff227819 */ /* 0x004fe40000011620 */
[----:B------:R-:W-:Y:S02]  /*fd90*/  @!P0 PRMT R165, R28, 0x5410, RZ ;  /* 0x000054101ca58816 */ /* 0x000fe400000000ff */
[----:B------:R-:W-:Y:S01]  /*fda0*/  ISETP.LE.U32.AND P0, PT, R34, UR7, PT ;  /* 0x0000000722007c0c */ /* 0x000fe2000bf03070 */
[--C-:B------:R-:W-:Y:S01]  /*fdb0*/  FFMA.FTZ R208, R208, UR18, -R189.reuse ;  /* 0x00000012d0d07c23 */ /* 0x100fe200080108bd */
[--C-:B------:R-:W-:Y:S01]  /*fdc0*/  FFMA.FTZ R203, R203, UR18, -R189.reuse ;  /* 0x00000012cbcb7c23 */ /* 0x100fe200080108bd */
[--C-:B------:R-:W-:Y:S01]  /*fdd0*/  FFMA.FTZ R218, R218, UR18, -R189.reuse ;  /* 0x00000012dada7c23 */ /* 0x100fe200080108bd */
[--C-:B------:R-:W-:Y:S01]  /*fde0*/  FFMA.FTZ R217, R217, UR18, -R189.reuse ;  /* 0x00000012d9d97c23 */ /* 0x100fe200080108bd */
[--C-:B------:R-:W-:Y:S01]  /*fdf0*/  FFMA.FTZ R214, R214, UR18, -R189.reuse ;  /* 0x00000012d6d67c23 */ /* 0x100fe200080108bd */
[----:B------:R-:W-:Y:S01]  /*fe00*/  FFMA.FTZ R211, R211, UR18, -R189 ;  /* 0x00000012d3d37c23 */ /* 0x000fe200080108bd */
[----:B---3--:R-:W-:-:S02]  /*fe10*/  F2FP.BF16.F32.PACK_AB R189, R184, R185 ;  /* 0x000000b9b8bd723e */ /* 0x008fc400000010ff */
[----:B------:R-:W-:Y:S01]  /*fe20*/  ISETP.LE.U32.AND P5, PT, R35, UR7, PT ;  /* 0x0000000723007c0c */ /* 0x000fe2000bfa3070 */
[----:B------:R-:W-:Y:S01]  /*fe30*/  FMUL.FTZ R35, R188, UR18 ;  /* 0x00000012bc237c20 */ /* 0x000fe20008410000 */
[----:B------:R-:W-:Y:S01]  /*fe40*/  PRMT R188, R189, 0x7632, R188 ;  /* 0x00007632bdbc7816 */ /* 0x000fe200000000bc */
[----:B------:R-:W-:-:S04]  /*fe50*/  FFMA.FTZ R204, R204, UR18, -R195 ;  /* 0x00000012cccc7c23 */ /* 0x000fc800080108c3 */
[----:B-1----:R-:W-:Y:S01]  /*fe60*/  @!P0 HFMA2.BF16_V2 R21, -RZ.H0_H0, RZ.H0_H0, -R188.H0_H0 ;  /* 0x200000ffff158231 */ /* 0x002fe200003409bc */
[----:B------:R-:W-:Y:S01]  /*fe70*/  PRMT R34, R189, 0x5410, R188 ;  /* 0x00005410bd227816 */ /* 0x000fe200000000bc */
[----:B------:R-:W-:Y:S01]  /*fe80*/  @!P2 HFMA2.BF16_V2 R23, -RZ.H0_H0, RZ.H0_H0, -R164.H0_H0 ;  /* 0x200000ffff17a231 */ /* 0x000fe200003409a4 */
[----:B------:R-:W-:Y:S02]  /*fe90*/  MUFU.EX2 R192, R196 ;  /* 0x000000c400c07308 */ /* 0x000fe40000000800 */
[----:B------:R-:W-:Y:S02]  /*fea0*/  @!P0 PRMT R188, R21, 0x5410, RZ ;  /* 0x0000541015bc8816 */ /* 0x000fe400000000ff */
[----:B------:R-:W1:Y:S01]  /*feb0*/  MUFU.EX2 R204, R204 ;  /* 0x000000cc00cc7308 */ /* 0x000e620000000800 */
[----:B------:R-:W-:Y:S01]  /*fec0*/  PRMT R21, R234, 0x7771, RZ ;  /* 0x00007771ea157816 */ /* 0x000fe200000000ff */
[----:B------:R-:W-:Y:S01]  /*fed0*/  @!P1 HFMA2.BF16_V2 R22, -RZ.H0_H0, RZ.H0_H0, -R189.H0_H0 ;  /* 0x200000ffff169231 */ /* 0x000fe200003409bd */
[----:B------:R-:W-:Y:S01]  /*fee0*/  @!P2 PRMT R164, R23, 0x5410, RZ ;  /* 0x0000541017a4a816 */ /* 0x000fe200000000ff */
[----:B------:R-:W-:Y:S01]  /*fef0*/  MUFU.EX2 R208, R208 ;  /* 0x000000d000d07308 */ /* 0x000fe20000000800 */
[----:B------:R-:W-:-:S02]  /*ff00*/  ISETP.GT.U32.AND P2, PT, R21, UR7, PT ;  /* 0x0000000715007c0c */ /* 0x000fc4000bf44070 */
[----:B------:R-:W-:Y:S01]  /*ff10*/  PRMT R21, R234, 0x7772, RZ ;  /* 0x00007772ea157816 */ /* 0x000fe200000000ff */
[----:B------:R-:W2:Y:S01]  /*ff20*/  MUFU.EX2 R203, R203 ;  /* 0x000000cb00cb7308 */ /* 0x000ea20000000800 */
[----:B------:R-:W-:Y:S02]  /*ff30*/  @!P1 PRMT R189, R22, 0x5410, RZ ;  /* 0x0000541016bd9816 */ /* 0x000fe400000000ff */
[----:B------:R-:W-:Y:S02]  /*ff40*/  ISETP.GT.U32.AND P1, PT, R21, UR7, PT ;  /* 0x0000000715007c0c */ /* 0x000fe4000bf24070 */
[----:B------:R-:W-:Y:S01]  /*ff50*/  PRMT R21, R234, 0x7773, RZ ;  /* 0x00007773ea157816 */ /* 0x000fe200000000ff */
[----:B------:R-:W3:Y:S01]  /*ff60*/  MUFU.EX2 R35, R35 ;  /* 0x0000002300237308 */ /* 0x000ee20000000800 */
[----:B-1----:R-:W-:Y:S02]  /*ff70*/  F2FP.BF16.F32.PACK_AB R198, R204, R192 ;  /* 0x000000c0ccc6723e */ /* 0x002fe400000010ff */
[----:B------:R-:W-:Y:S01]  /*ff80*/  ISETP.GT.U32.AND P0, PT, R21, UR7, PT ;  /* 0x0000000715007c0c */ /* 0x000fe2000bf04070 */
[--C-:B------:R-:W-:Y:S01]  /*ff90*/  FFMA.FTZ R197, R197, UR18, -R195.reuse ;  /* 0x00000012c5c57c23 */ /* 0x100fe200080108c3 */
[--C-:B------:R-:W-:Y:S01]  /*ffa0*/  FFMA.FTZ R191, R191, UR18, -R195.reuse ;  /* 0x00000012bfbf7c23 */ /* 0x100fe200080108c3 */
[--C-:B------:R-:W-:Y:S01]  /*ffb0*/  FFMA.FTZ R222, R222, UR18, -R195.reuse ;  /* 0x00000012dede7c23 */ /* 0x100fe200080108c3 */
[----:B------:R-:W-:Y:S01]  /*ffc0*/  FFMA.FTZ R221, R221, UR18, -R195 ;  /* 0x00000012dddd7c23 */ /* 0x000fe200080108c3 */
[----:B------:R-:W-:-:S02]  /*ffd0*/  PRMT R196, R198, 0x7632, R196 ;  /* 0x00007632c6c47816 */ /* 0x000fc400000000c4 */
[----:B--2---:R-:W-:-:S03]  /*ffe0*/  F2FP.BF16.F32.PACK_AB R195, R203, R208 ;  /* 0x000000d0cbc3723e */ /* 0x004fc600000010ff */
[----:B------:R-:W-:Y:S01]  /*fff0*/  @P2 HFMA2.BF16_V2 R4, -RZ.H0_H0, RZ.H0_H0, -R196.H0_H0 ;  /* 0x200000ffff042231 */ /* 0x000fe200003409c4 */
[----:B------:R-:W-:Y:S01]  /*10000*/  PRMT R194, R195, 0x7632, R194 ;  /* 0x00007632c3c27816 */ /* 0x000fe200000000c2 */
[----:B------:R-:W-:Y:S01]  /*10010*/  @P1 HFMA2.BF16_V2 R20, -RZ.H0_H0, RZ.H0_H0, -R195.H0_H0 ;  /* 0x200000ffff141231 */ /* 0x000fe200003409c3 */
[----:B------:R-:W-:Y:S01]  /*10020*/  PRMT R233, R198, 0x5410, R196 ;  /* 0x00005410c6e97816 */ /* 0x000fe200000000c4 */
[-C--:B---3--:R-:W-:Y:S01]  /*10030*/  FFMA.FTZ R226, R245, R35.reuse, R226 ;  /* 0x00000023f5e27223 */ /* 0x088fe200000100e2 */
[----:B------:R-:W-:Y:S01]  /*10040*/  @P2 PRMT R196, R4, 0x5410, RZ ;  /* 0x0000541004c42816 */ /* 0x000fe200000000ff */
[----:B------:R-:W-:Y:S02]  /*10050*/  @P0 HFMA2.BF16_V2 R7, -RZ.H0_H0, RZ.H0_H0, -R194.H0_H0 ;  /* 0x200000ffff070231 */ /* 0x000fe400003409c2 */
        /* <DEDUP_REMOVED lines=64> */
[----:B------:R-:W-:-:S02]  /*10460*/  PRMT R4, R230, 0x7771, RZ ;  /* 0x00007771e6047816 */ /* 0x000fc400000000ff */
[----:B------:R-:W-:Y:S01]  /*10470*/  PRMT R35, R195, 0x5410, R194 ;  /* 0x00005410c3237816 */ /* 0x000fe200000000c2 */
[----:B------:R-:W-:Y:S01]  /*10480*/  @!P6 HFMA2.BF16_V2 R5, -RZ.H0_H0, RZ.H0_H0, -R198.H0_H0 ;  /* 0x200000ffff05e231 */ /* 0x000fe200003409c6 */
[----:B------:R-:W-:Y:S01]  /*10490*/  @P1 PRMT R195, R20, 0x5410, RZ ;  /* 0x0000541014c31816 */ /* 0x000fe200000000ff */
[----:B------:R-:W-:Y:S01]  /*104a0*/  MUFU.EX2 R197, R197 ;  /* 0x000000c500c57308 */ /* 0x000fe20000000800 */
[----:B------:R-:W-:Y:S01]  /*104b0*/  @P0 PRMT R194, R7, 0x5410, RZ ;  /* 0x0000541007c20816 */ /* 0x000fe200000000ff */
[----:B------:R-:W-:Y:S01]  /*104c0*/  FMUL.FTZ R29, R29, UR18 ;  /* 0x000000121d1d7c20 */ /* 0x000fe20008410000 */
[----:B------:R-:W-:Y:S01]  /*104d0*/  R2P PR, R207, 0x6 ;  /* 0x00000006cf007804 */ /* 0x000fe20000000000 */
[----:B------:R-:W1:Y:S01]  /*104e0*/  MUFU.EX2 R191, R191 ;  /* 0x000000bf00bf7308 */ /* 0x000e620000000800 */
[----:B------:R-:W-:Y:S01]  /*104f0*/  ISETP.GT.U32.AND P0, PT, R4, UR7, PT ;  /* 0x0000000704007c0c */ /* 0x000fe2000bf04070 */
[----:B------:R-:W2:Y:S01]  /*10500*/  LDSM.16.MT88.4 R20, [R3+0x18000] ;  /* 0x018000000314783b */ /* 0x000ea20000004200 */
[----:B------:R-:W-:-:S02]  /*10510*/  LOP3.LUT R4, R216, 0xff, RZ, 0xc0, !PT ;  /* 0x000000ffd8047812 */ /* 0x000fc400078ec0ff */
[----:B------:R-:W-:Y:S02]  /*10520*/  @!P6 PRMT R198, R5, 0x5410, RZ ;  /* 0x0000541005c6e816 */ /* 0x000fe400000000ff */
[----:B------:R-:W-:Y:S02]  /*10530*/  ISETP.LE.U32.AND P6, PT, R4, UR7, PT ;  /* 0x0000000704007c0c */ /* 0x000fe4000bfc3070 */
[----:B-1----:R-:W-:-:S04]  /*10540*/  F2FP.BF16.F32.PACK_AB R202, R191, R197 ;  /* 0x000000c5bfca723e */ /* 0x002fc800000010ff */
[----:B------:R-:W-:-:S07]  /*10550*/  PRMT R201, R202, 0x7632, R201 ;  /* 0x00007632cac97816 */ /* 0x000fce00000000c9 */
[----:B------:R-:W-:Y:S01]  /*10560*/  @!P6 HFMA2.BF16_V2 R6, -RZ.H0_H0, RZ.H0_H0, -R202.H0_H0 ;  /* 0x200000ffff06e231 */ /* 0x000fe200003409ca */
[----:B------:R-:W-:-:S04]  /*10570*/  PRMT R231, R202, 0x5410, R201 ;  /* 0x00005410cae77816 */ /* 0x000fc800000000c9 */
[----:B------:R-:W-:Y:S02]  /*10580*/  @!P6 PRMT R202, R6, 0x5410, RZ ;  /* 0x0000541006cae816 */ /* 0x000fe400000000ff */
[C---:B------:R-:W-:Y:S02]  /*10590*/  LOP3.LUT R6, R232.reuse, 0xffff, RZ, 0xc0, !PT ;  /* 0x0000ffffe8067812 */ /* 0x040fe400078ec0ff */
[----:B------:R-:W-:Y:S02]  /*105a0*/  LOP3.LUT R5, R232, 0xff, RZ, 0xc0, !PT ;  /* 0x000000ffe8057812 */ /* 0x000fe400078ec0ff */
[----:B------:R-:W-:-:S04]  /*105b0*/  SHF.R.U32.HI R6, RZ, 0x8, R6 ;  /* 0x00000008ff067819 */ /* 0x000fc80000011606 */
[----:B------:R-:W-:Y:S02]  /*105c0*/  PRMT R6, R5, 0x5410, R6 ;  /* 0x0000541005067816 */ /* 0x000fe40000000006 */
[----:B------:R-:W-:Y:S02]  /*105d0*/  PRMT R5, R232, 0x7632, R5 ;  /* 0x00007632e8057816 */ /* 0x000fe40000000005 */
[----:B------:R-:W-:Y:S02]  /*105e0*/  SHF.R.U32.HI R232, RZ, 0x18, R232 ;  /* 0x00000018ffe87819 */ /* 0x000fe400000116e8 */
[----:B------:R-:W-:-:S04]  /*105f0*/  LOP3.LUT R5, R5, 0xff, RZ, 0xc0, !PT ;  /* 0x000000ff05057812 */ /* 0x000fc800078ec0ff */
[----:B------:R-:W-:Y:S02]  /*10600*/  PRMT R5, R5, 0x5410, R232 ;  /* 0x0000541005057816 */ /* 0x000fe400000000e8 */
[----:B------:R-:W1:Y:S01]  /*10610*/  LDC R232, c[0x0][0x4f8] ;  /* 0x00013e00ffe87b82 */ /* 0x000e620000000800 */
[C---:B------:R-:W-:Y:S01]  /*10620*/  VIADD R4, R3.reuse, 0x18000 ;  /* 0x0001800003047836 */ /* 0x040fe20000000000 */
[----:B------:R-:W3:Y:S01]  /*10630*/  MUFU.EX2 R29, R29 ;  /* 0x0000001d001d7308 */ /* 0x000ee20000000800 */
[----:B------:R-:W-:Y:S02]  /*10640*/  VIADD R228, R3, 0x18040 ;  /* 0x0001804003e47836 */ /* 0x000fe40000000000 */
[----:B------:R-:W-:Y:S01]  /*10650*/  @P2 VIADD R228, R4, 0xffffffc0 ;  /* 0xffffffc004e42836 */ /* 0x000fe20000000000 */
[----:B------:R-:W-:Y:S02]  /*10660*/  PRMT R4, R230, 0x7772, RZ ;  /* 0x00007772e6047816 */ /* 0x000fe400000000ff */
[----:B------:R-:W-:-:S02]  /*10670*/  LOP3.LUT R243, R243, 0xffffffef, RZ, 0xc0, !PT ;  /* 0xffffffeff3f37812 */ /* 0x000fc400078ec0ff */
[----:B------:R-:W-:Y:S02]  /*10680*/  ISETP.GT.U32.AND P2, PT, R4, UR7, PT ;  /* 0x0000000704007c0c */ /* 0x000fe4000bf44070 */
[----:B------:R-:W-:Y:S02]  /*10690*/  SHF.R.U32.HI R4, RZ, 0x18, R216 ;  /* 0x00000018ff047819 */ /* 0x000fe400000116d8 */
[----:B------:R-:W-:Y:S02]  /*106a0*/  @P3 LOP3.LUT R243, R243, 0x10, RZ, 0xfc, !PT ;  /* 0x00000010f3f33812 */ /* 0x000fe400078efcff */
[----:B------:R-:W-:Y:S01]  /*106b0*/  ISETP.LE.U32.AND P3, PT, R4, UR7, PT ;  /* 0x0000000704007c0c */ /* 0x000fe2000bf63070 */
[-C--:B---3--:R-:W-:Y:S01]  /*106c0*/  FFMA.FTZ R227, R244, R29.reuse, R227 ;  /* 0x0000001df4e37223 */ /* 0x088fe200000100e3 */
[----:B------:R-:W-:Y:S01]  /*106d0*/  PRMT R7, R230, 0x7773, RZ ;  /* 0x00007773e6077816 */ /* 0x000fe200000000ff */
[-C--:B------:R-:W-:Y:S01]  /*106e0*/  FMUL.FTZ R134, R134, R29.reuse ;  /* 0x0000001d86867220 */ /* 0x080fe20000410000 */
[-C--:B------:R-:W-:Y:S01]  /*106f0*/  FMUL.FTZ R135, R135, R29.reuse ;  /* 0x0000001d87877220 */ /* 0x080fe20000410000 */
[-C--:B------:R-:W-:Y:S01]  /*10700*/  FMUL.FTZ R138, R138, R29.reuse ;  /* 0x0000001d8a8a7220 */ /* 0x080fe20000410000 */
[-C--:B------:R-:W-:Y:S01]  /*10710*/  FMUL.FTZ R139, R139, R29.reuse ;  /* 0x0000001d8b8b7220 */ /* 0x080fe20000410000 */
[----:B-1----:R-:W-:Y:S01]  /*10720*/  LOP3.LUT R232, R232, 0xff, RZ, 0xc0, !PT ;  /* 0x000000ffe8e87812 */ /* 0x002fe200078ec0ff */
        /* <DEDUP_REMOVED lines=60> */
[----:B------:R-:W-:Y:S01]  /*10af0*/  LOP3.LUT R242, R242, 0xff, RZ, 0xc0, !PT ;  /* 0x000000fff2f27812 */ /* 0x000fe200078ec0ff */
[----:B------:R-:W-:Y:S01]  /*10b00*/  IMAD.MOV.U32 R29, RZ, RZ, 0x20 ;  /* 0x00000020ff1d7424 */ /* 0x000fe200078e00ff */
[----:B------:R-:W-:Y:S01]  /*10b10*/  P2R R4, PR, RZ, 0x8 ;  /* 0x00000008ff047803 */ /* 0x000fe20000000000 */
[----:B------:R-:W-:Y:S01]  /*10b20*/  IMAD R232, R232, 0x10000, R232 ;  /* 0x00010000e8e87824 */ /* 0x000fe200078e02e8 */
[----:B------:R-:W-:-:S02]  /*10b30*/  ISETP.GT.U32.AND P6, PT, R7, UR7, PT ;  /* 0x0000000707007c0c */ /* 0x000fc4000bfc4070 */
[----:B------:R-:W-:Y:S02]  /*10b40*/  PRMT R241, R242, 0x5410, R241 ;  /* 0x00005410f2f17816 */ /* 0x000fe400000000f1 */
[----:B------:R-:W-:Y:S02]  /*10b50*/  LOP3.LUT R7, R237, 0xff00ff, RZ, 0xc0, !PT ;  /* 0x00ff00ffed077812 */ /* 0x000fe400078ec0ff */
[----:B------:R-:W-:Y:S02]  /*10b60*/  SEL R29, R29, 0xffffffe0, !P1 ;  /* 0xffffffe01d1d7807 */ /* 0x000fe40004800000 */
[----:B------:R-:W-:Y:S02]  /*10b70*/  ISETP.NE.AND P1, PT, R4, RZ, PT ;  /* 0x000000ff0400720c */ /* 0x000fe40003f25270 */
[--C-:B------:R-:W-:Y:S02]  /*10b80*/  HSET2.LE.AND R4, R6, R232.reuse, PT ;  /* 0x000000e806047233 */ /* 0x100fe40003803000 */
[----:B------:R-:W-:-:S02]  /*10b90*/  HSET2.LE.AND R5, R5, R232, PT ;  /* 0x000000e805057233 */ /* 0x000fc40003803000 */
[--C-:B------:R-:W-:Y:S02]  /*10ba0*/  HSET2.LE.AND R6, R241, R232.reuse, PT ;  /* 0x000000e8f1067233 */ /* 0x100fe40003803000 */
[----:B------:R-:W-:Y:S02]  /*10bb0*/  HSET2.LE.AND R7, R7, R232, PT ;  /* 0x000000e807077233 */ /* 0x000fe40003803000 */
[----:B------:R-:W-:Y:S02]  /*10bc0*/  LOP3.LUT R4, R238, R4, RZ, 0xc0, !PT ;  /* 0x00000004ee047212 */ /* 0x000fe400078ec0ff */
[----:B------:R-:W-:Y:S02]  /*10bd0*/  LOP3.LUT R5, R236, R5, RZ, 0xc0, !PT ;  /* 0x00000005ec057212 */ /* 0x000fe400078ec0ff */
[----:B------:R-:W-:Y:S02]  /*10be0*/  LOP3.LUT R6, R229, R6, RZ, 0xc0, !PT ;  /* 0x00000006e5067212 */ /* 0x000fe400078ec0ff */
[----:B------:R-:W-:Y:S01]  /*10bf0*/  LOP3.LUT R7, R210, R7, RZ, 0xc0, !PT ;  /* 0x00000007d2077212 */ /* 0x000fe200078ec0ff */
[----:B------:R-:W-:-:S06]  /*10c00*/  IMAD.IADD R229, R3, 0x1, R29 ;  /* 0x0000000103e57824 */ /* 0x000fcc00078e021d */
[C---:B--2---:R-:W-:Y:S08]  /*10c10*/  HMMA.16816.F32.BF16 R132, R4.reuse, R20, R132 ;  /* 0x000000140484723c */ /* 0x044ff00000041884 */
        /* <DEDUP_REMOVED lines=45> */
[----:B------:R-:W-:-:S06]  /*10ef0*/  PRMT R28, R239, 0x5410, R240 ;  /* 0x00005410ef1c7816 */ /* 0x000fcc00000000f0 */
        /* <DEDUP_REMOVED lines=66> */
[C---:B--2---:R-:W-:Y:S08]  /*11320*/  HMMA.16816.F32.BF16 R124, R4.reuse, R20, R124 ;  /* 0x00000014047c723c */ /* 0x044ff0000004187c */
[C---:B------:R-:W-:Y:S01]  /*11330*/  HMMA.16816.F32.BF16 R128, R4.reuse, R22, R128 ;  /* 0x000000160480723c */ /* 0x040fe20000041880 */
[----:B------:R-:W2:Y:S07]  /*11340*/  LDSM.16.MT88.4 R20, [R228+0x1000] ;  /* 0x00100000e414783b */ /* 0x000eae0000004200 */
        /* <DEDUP_REMOVED lines=27> */
[----:B------:R-:W-:Y:S05]  /*11500*/  LDSM.16.MT88.4 R32, [R210+0x1000] ;  /* 0x00100000d220783b */ /* 0x000fea0000004200 */
        /* <DEDUP_REMOVED lines=37> */
[----:B------:R-:W-:-:S07]  /*11760*/  PRMT R31, R230, 0x7772, RZ ;  /* 0x00007772e61f7816 */ /* 0x000fce00000000ff */
[----:B---3--:R-:W-:Y:S01]  /*11770*/  HMMA.16816.F32.BF16 R108, R4, R24, R108 ;  /* 0x00000018046c723c */ /* 0x008fe2000004186c */
[----:B------:R-:W-:Y:S01]  /*11780*/  PRMT R24, R230, 0x7773, RZ ;  /* 0x00007773e6187816 */ /* 0x000fe200000000ff */
[----:B------:R-:W-:-:S03]  /*11790*/  IMAD.MOV.U32 R25, RZ, RZ, R230 ;  /* 0x000000ffff197224 */ /* 0x000fc600078e00e6 */
[--C-:B------:R-:W-:Y:S02]  /*117a0*/  PRMT R31, R31, 0x5410, R24.reuse ;  /* 0x000054101f1f7816 */ /* 0x100fe40000000018 */
[C---:B------:R-:W-:Y:S01]  /*117b0*/  PRMT R24, R216.reuse, 0x7632, R24 ;  /* 0x00007632d8187816 */ /* 0x040fe20000000018 */
[C---:B------:R-:W-:Y:S01]  /*117c0*/  HMMA.16816.F32.BF16 R112, R4.reuse, R26, R112 ;  /* 0x0000001a0470723c */ /* 0x040fe20000041870 */
[----:B------:R-:W-:Y:S02]  /*117d0*/  LOP3.LUT R26, R216, 0xffff, RZ, 0xc0, !PT ;  /* 0x0000ffffd81a7812 */ /* 0x000fe400078ec0ff */
[----:B------:R-:W-:Y:S02]  /*117e0*/  LOP3.LUT R25, R25, 0xff, RZ, 0xc0, !PT ;  /* 0x000000ff19197812 */ /* 0x000fe400078ec0ff */
[----:B------:R-:W-:Y:S02]  /*117f0*/  SHF.R.U32.HI R26, RZ, 0x8, R26 ;  /* 0x00000008ff1a7819 */ /* 0x000fe4000001161a */
[----:B------:R-:W-:Y:S01]  /*11800*/  LOP3.LUT R24, R24, 0xff, RZ, 0xc0, !PT ;  /* 0x000000ff18187812 */ /* 0x000fe200078ec0ff */
[----:B------:R-:W-:Y:S01]  /*11810*/  HMMA.16816.F32.BF16 R100, R4, R28, R100 ;  /* 0x0000001c0464723c */ /* 0x000fe20000041864 */
[----:B------:R-:W-:-:S02]  /*11820*/  PRMT R29, R230, 0x7771, RZ ;  /* 0x00007771e61d7816 */ /* 0x000fc400000000ff */
[----:B------:R-:W-:Y:S02]  /*11830*/  LOP3.LUT R30, R216, 0xff, RZ, 0xc0, !PT ;  /* 0x000000ffd81e7812 */ /* 0x000fe400078ec0ff */
[----:B------:R-:W-:Y:S02]  /*11840*/  SHF.R.U32.HI R28, RZ, 0x18, R216 ;  /* 0x00000018ff1c7819 */ /* 0x000fe400000116d8 */
[----:B------:R-:W-:Y:S02]  /*11850*/  PRMT R29, R25, 0x5410, R29 ;  /* 0x00005410191d7816 */ /* 0x000fe4000000001d */
[----:B------:R-:W-:Y:S02]  /*11860*/  PRMT R30, R30, 0x5410, R26 ;  /* 0x000054101e1e7816 */ /* 0x000fe4000000001a */
[----:B------:R-:W-:Y:S02]  /*11870*/  PRMT R28, R24, 0x5410, R28 ;  /* 0x00005410181c7816 */ /* 0x000fe4000000001c */
[----:B------:R-:W1:Y:S01]  /*11880*/  LDSM.16.MT88.4 R24, [R3+0x19800] ;  /* 0x019800000318783b */ /* 0x000e620000004200 */
[----:B------:R-:W-:Y:S04]  /*11890*/  MUFU.EX2 R222, R222 ;  /* 0x000000de00de7308 */ /* 0x000fe80000000800 */
[----:B------:R-:W-:Y:S04]  /*118a0*/  MUFU.EX2 R221, R221 ;  /* 0x000000dd00dd7308 */ /* 0x000fe80000000800 */
[----:B------:R-:W-:Y:S04]  /*118b0*/  MUFU.EX2 R218, R218 ;  /* 0x000000da00da7308 */ /* 0x000fe80000000800 */
[----:B------:R-:W3:Y:S04]  /*118c0*/  MUFU.EX2 R217, R217 ;  /* 0x000000d900d97308 */ /* 0x000ee80000000800 */
[----:B------:R-:W-:Y:S04]  /*118d0*/  MUFU.EX2 R214, R214 ;  /* 0x000000d600d67308 */ /* 0x000fe80000000800 */
[----:B------:R-:W5:Y:S01]  /*118e0*/  MUFU.EX2 R211, R211 ;  /* 0x000000d300d37308 */ /* 0x000f620000000800 */
[----:B------:R-:W-:Y:S01]  /*118f0*/  FADD.FTZ R226, R225, R226 ;  /* 0x000000e2e1e27221 */ /* 0x000fe20000010000 */
[----:B------:R-:W-:Y:S01]  /*11900*/  FADD.FTZ R227, R220, R227 ;  /* 0x000000e3dce37221 */ /* 0x000fe20000010000 */
[----:B------:R-:W-:-:S02]  /*11910*/  @!P5 HFMA2.BF16_V2 R17, -RZ.H0_H0, RZ.H0_H0, -R201.H0_H0 ;  /* 0x200000ffff11d231 */ /* 0x000fc400003409c9 */
[----:B------:R-:W-:Y:S01]  /*11920*/  FADD.FTZ R226, R224, R226 ;  /* 0x000000e2e0e27221 */ /* 0x000fe20000010000 */
[----:B------:R-:W-:Y:S01]  /*11930*/  FADD.FTZ R224, R219, R227 ;  /* 0x000000e3dbe07221 */ /* 0x000fe20000010000 */
[----:B----4-:R-:W-:Y:S01]  /*11940*/  HMMA.16816.F32.BF16 R92, R4, R32, R92 ;  /* 0x00000020045c723c */ /* 0x010fe2000004185c */
[----:B------:R-:W-:Y:S01]  /*11950*/  @!P5 PRMT R201, R17, 0x5410, RZ ;  /* 0x0000541011c9d816 */ /* 0x000fe200000000ff */
[----:B------:R-:W-:Y:S01]  /*11960*/  FADD.FTZ R223, R223, R226 ;  /* 0x000000e2dfdf7221 */ /* 0x000fe20000010000 */
[----:B------:R-:W-:Y:S01]  /*11970*/  FADD.FTZ R224, R215, R224 ;  /* 0x000000e0d7e07221 */ /* 0x000fe20000010000 */
[----:B---3--:R-:W-:-:S04]  /*11980*/  F2FP.BF16.F32.PACK_AB R17, R217, R218 ;  /* 0x000000dad911723e */ /* 0x008fc800000010ff */
[C---:B------:R-:W-:Y:S01]  /*11990*/  HMMA.16816.F32.BF16 R96, R4.reuse, R34, R96 ;  /* 0x000000220460723c */ /* 0x040fe20000041860 */
[----:B------:R-:W-:Y:S01]  /*119a0*/  FADD.FTZ R223, R213, R223 ;  /* 0x000000dfd5df7221 */ /* 0x000fe20000010000 */
[----:B------:R-:W-:Y:S01]  /*119b0*/  FADD.FTZ R224, R212, R224 ;  /* 0x000000e0d4e07221 */ /* 0x000fe20000010000 */
[----:B------:R-:W-:Y:S01]  /*119c0*/  PRMT R216, R17, 0x7610, R216 ;  /* 0x0000761011d87816 */ /* 0x000fe200000000d8 */
[----:B------:R-:W-:Y:S04]  /*119d0*/  LDSM.16.MT88.4 R32, [R229+0x1b800] ;  /* 0x01b80000e520783b */ /* 0x000fe80000004200 */
[----:B--2---:R-:W-:Y:S01]  /*119e0*/  HMMA.16816.F32.BF16 R124, R4, R20, R124 ;  /* 0x00000014047c723c */ /* 0x004fe2000004187c */
[----:B------:R-:W-:Y:S02]  /*119f0*/  LOP3.LUT R20, R31, 0xff00ff, RZ, 0xc0, !PT ;  /* 0x00ff00ff1f147812 */ /* 0x000fe400078ec0ff */
[----:B------:R-:W-:-:S05]  /*11a00*/  PRMT R220, R17, 0x7632, R220 ;  /* 0x0000763211dc7816 */ /* 0x000fca00000000dc */
[----:B------:R-:W-:Y:S01]  /*11a10*/  HMMA.16816.F32.BF16 R128, R4, R22, R128 ;  /* 0x000000160480723c */ /* 0x000fe20000041880 */
[----:B------:R-:W-:Y:S02]  /*11a20*/  F2FP.BF16.F32.PACK_AB R4, R221, R222 ;  /* 0x000000dedd04723e */ /* 0x000fe400000010ff */
[----:B-----5:R-:W-:Y:S02]  /*11a30*/  F2FP.BF16.F32.PACK_AB R5, R211, R214 ;  /* 0x000000d6d305723e */ /* 0x020fe400000010ff */
[C---:B------:R-:W-:Y:S02]  /*11a40*/  PRMT R212, R4.reuse, 0x7610, R212 ;  /* 0x0000761004d47816 */ /* 0x040fe400000000d4 */
[----:B------:R-:W-:Y:S02]  /*11a50*/  PRMT R213, R4, 0x7632, R213 ;  /* 0x0000763204d57816 */ /* 0x000fe400000000d5 */
[C---:B------:R-:W-:Y:S02]  /*11a60*/  PRMT R215, R5.reuse, 0x7610, R215 ;  /* 0x0000761005d77816 */ /* 0x040fe400000000d7 */
[----:B------:R-:W-:-:S02]  /*11a70*/  PRMT R219, R5, 0x7632, R219 ;  /* 0x0000763205db7816 */ /* 0x000fc400000000db */
[--C-:B------:R-:W-:Y:S02]  /*11a80*/  HSET2.LE.AND R31, R29, R232.reuse, PT ;  /* 0x000000e81d1f7233 */ /* 0x100fe40003803000 */
[--C-:B------:R-:W-:Y:S02]  /*11a90*/  HSET2.LE.AND R29, R20, R232.reuse, PT ;  /* 0x000000e8141d7233 */ /* 0x100fe40003803000 */
[--C-:B------:R-:W-:Y:S01]  /*11aa0*/  HSET2.LE.AND R30, R30, R232.reuse, PT ;  /* 0x000000e81e1e7233 */ /* 0x100fe20003803000 */
[----:B------:R-:W2:Y:S01]  /*11ab0*/  LDSM.16.MT88.4 R20, [R3+0x1b800] ;  /* 0x01b800000314783b */ /* 0x000ea20000004200 */
[----:B------:R-:W-:Y:S02]  /*11ac0*/  HSET2.LE.AND R28, R28, R232, PT ;  /* 0x000000e81c1c7233 */ /* 0x000fe40003803000 */
[----:B------:R-:W-:Y:S02]  /*11ad0*/  PRMT R5, R216, 0x5410, R220 ;  /* 0x00005410d8057816 */ /* 0x000fe400000000dc */
[----:B------:R-:W-:-:S02]  /*11ae0*/  PRMT R6, R212, 0x5410, R213 ;  /* 0x00005410d4067816 */ /* 0x000fc400000000d5 */
[----:B------:R-:W-:Y:S02]  /*11af0*/  PRMT R7, R215, 0x5410, R219 ;  /* 0x00005410d7077816 */ /* 0x000fe400000000db */
[----:B------:R-:W-:Y:S02]  /*11b00*/  LOP3.LUT R4, R231, R30, RZ, 0xc0, !PT ;  /* 0x0000001ee7047212 */ /* 0x000fe400078ec0ff */
        /* <DEDUP_REMOVED lines=23> */
[----:B------:R-:W-:Y:S01]  /*11c80*/  HMMA.16816.F32.BF16 R112, R4, R26, R112 ;  /* 0x0000001a0470723c */ /* 0x000fe20000041870 */
[----:B------:R-:W1:Y:S01]  /*11c90*/  LDSM.16.MT88.4 R24, [R228+0x7800] ;  /* 0x00780000e418783b */ /* 0x000e620000004200 */
[----:B------:R-:W-:Y:S01]  /*11ca0*/  @!P1 HFMA2.BF16_V2 R15, -RZ.H0_H0, RZ.H0_H0, -R220.H0_H0 ;  /* 0x200000ffff0f9231 */ /* 0x000fe200003409dc */
[----:B------:R-:W-:Y:S01]  /*11cb0*/  LOP3.LUT P3, RZ, R243, 0x10, RZ, 0xc0, !PT ;  /* 0x00000010f3ff7812 */ /* 0x000fe2000786c0ff */
[----:B------:R-:W-:-:S04]  /*11cc0*/  FADD.FTZ R223, R200, R223 ;  /* 0x000000dfc8df7221 */ /* 0x000fc80000010000 */
[----:B--2---:R-:W-:Y:S01]  /*11cd0*/  HMMA.16816.F32.BF16 R148, R4, R20, R148 ;  /* 0x000000140494723c */ /* 0x004fe20000041894 */
[----:B------:R-:W-:Y:S01]  /*11ce0*/  @!P1 PRMT R220, R15, 0x5410, RZ ;  /* 0x000054100fdc9816 */ /* 0x000fe200000000ff */
[----:B------:R-:W-:-:S06]  /*11cf0*/  FADD.FTZ R15, R19, R223 ;  /* 0x000000df130f7221 */ /* 0x000fcc0000010000 */
[C---:B------:R-:W-:Y:S01]  /*11d00*/  HMMA.16816.F32.BF16 R152, R4.reuse, R22, R152 ;  /* 0x000000160498723c */ /* 0x040fe20000041898 */
[----:B------:R-:W2:Y:S01]  /*11d10*/  LDSM.16.MT88.4 R20, [R210+0x1800] ;  /* 0x00180000d214783b */ /* 0x000ea20000004200 */
[----:B------:R-:W-:Y:S01]  /*11d20*/  FADD.FTZ R15, R193, R15 ;  /* 0x0000000fc10f7221 */ /* 0x000fe20000010000 */
[----:B------:R-:W-:Y:S02]  /*11d30*/  @!P4 HFMA2.BF16_V2 R16, -RZ.H0_H0, RZ.H0_H0, -R216.H0_H0 ;  /* 0x200000ffff10c231 */ /* 0x000fe400003409d8 */
[----:B------:R-:W-:Y:S02]  /*11d40*/  @!P3 HFMA2.BF16_V2 R14, -RZ.H0_H0, RZ.H0_H0, -R212.H0_H0 ;  /* 0x200000ffff0eb231 */ /* 0x000fe400003409d4 */
[----:B------:R-:W-:Y:S01]  /*11d50*/  FADD.FTZ R15, R187, R15 ;  /* 0x0000000fbb0f7221 */ /* 0x000fe20000010000 */
[----:B------:R-:W-:Y:S02]  /*11d60*/  @P0 HFMA2.BF16_V2 R13, -RZ.H0_H0, RZ.H0_H0, -R213.H0_H0 ;  /* 0x200000ffff0d0231 */ /* 0x000fe400003409d5 */
[----:B------:R-:W-:Y:S01]  /*11d70*/  @P2 HFMA2.BF16_V2 R12, -RZ.H0_H0, RZ.H0_H0, -R215.H0_H0 ;  /* 0x200000ffff0c2231 */ /* 0x000fe200003409d7 */
[----:B------:R-:W-:Y:S01]  /*11d80*/  HMMA.16816.F32.BF16 R44, R4, R32, R44 ;  /* 0x00000020042c723c */ /* 0x000fe2000004182c */
[----:B------:R-:W-:Y:S01]  /*11d90*/  @!P4 PRMT R216, R16, 0x5410, RZ ;  /* 0x0000541010d8c816 */ /* 0x000fe200000000ff */
[----:B------:R-:W-:Y:S01]  /*11da0*/  FADD.FTZ R186, R186, R15 ;  /* 0x0000000fbaba7221 */ /* 0x000fe20000010000 */
[----:B------:R-:W-:-:S02]  /*11db0*/  @!P3 PRMT R212, R14, 0x5410, RZ ;  /* 0x000054100ed4b816 */ /* 0x000fc400000000ff */
[----:B------:R-:W-:Y:S02]  /*11dc0*/  @P0 PRMT R213, R13, 0x5410, RZ ;  /* 0x000054100dd50816 */ /* 0x000fe400000000ff */
[----:B------:R-:W-:Y:S01]  /*11dd0*/  @P2 PRMT R215, R12, 0x5410, RZ ;  /* 0x000054100cd72816 */ /* 0x000fe200000000ff */
[C---:B------:R-:W-:Y:S01]  /*11de0*/  HMMA.16816.F32.BF16 R48, R4.reuse, R34, R48 ;  /* 0x000000220430723c */ /* 0x040fe20000041830 */
[----:B------:R-:W3:Y:S04]  /*11df0*/  LDSM.16.MT88.4 R32, [R228+0x3800] ;  /* 0x00380000e420783b */ /* 0x000ee80000004200 */
[----:B------:R-:W-:Y:S03]  /*11e00*/  LDSM.16.MT88.4 R12, [R210+0x7800] ;  /* 0x00780000d20c783b */ /* 0x000fe60000004200 */
[----:B-1----:R-:W-:Y:S01]  /*11e10*/  HMMA.16816.F32.BF16 R116, R4, R24, R116 ;  /* 0x000000180474723c */ /* 0x002fe20000041874 */
[----:B------:R-:W-:Y:S01]  /*11e20*/  FADD.FTZ R25, R199, R224 ;  /* 0x000000e0c7197221 */ /* 0x000fe20000010000 */
[----:B------:R-:W1:Y:S03]  /*11e30*/  LDC R24, c[0x0][0x448] ;  /* 0x00011200ff187b82 */ /* 0x000e660000000800 */
[----:B------:R-:W-:-:S02]  /*11e40*/  FADD.FTZ R25, R18, R25 ;  /* 0x0000001912197221 */ /* 0x000fc40000010000 */
[----:B------:R-:W-:Y:S01]  /*11e50*/  LDSM.16.MT88.4 R16, [R210+0x5800] ;  /* 0x00580000d210783b */ /* 0x000fe20000004200 */
[C---:B------:R-:W-:Y:S08]  /*11e60*/  HMMA.16816.F32.BF16 R84, R4.reuse, R28, R84 ;  /* 0x0000001c0454723c */ /* 0x040ff00000041854 */
[----:B------:R-:W-:Y:S01]  /*11e70*/  HMMA.16816.F32.BF16 R88, R4, R30, R88 ;  /* 0x0000001e0458723c */ /* 0x000fe20000041858 */
[----:B------:R-:W4:Y:S01]  /*11e80*/  LDSM.16.MT88.4 R28, [R210+0x3800] ;  /* 0x00380000d21c783b */ /* 0x000f220000004200 */
[----:B------:R-:W-:-:S04]  /*11e90*/  FADD.FTZ R25, R190, R25 ;  /* 0x00000019be197221 */ /* 0x000fc80000010000 */
[----:B------:R-:W-:Y:S01]  /*11ea0*/  FADD.FTZ R25, R185, R25 ;  /* 0x00000019b9197221 */ /* 0x000fe20000010000 */
[----:B------:R-:W-:-:S03]  /*11eb0*/  FADD.FTZ R186, R192, R186 ;  /* 0x000000bac0ba7221 */ /* 0x000fc60000010000 */
[----:B------:R-:W-:Y:S01]  /*11ec0*/  FADD.FTZ R184, R184, R25 ;  /* 0x00000019b8b87221 */ /* 0x000fe20000010000 */
[----:B--2---:R-:W-:Y:S01]  /*11ed0*/  HMMA.16816.F32.BF16 R156, R4, R20, R156 ;  /* 0x00000014049c723c */ /* 0x004fe2000004189c */
[----:B-1----:R-:W-:Y:S02]  /*11ee0*/  IMAD.SHL.U32 R20, R24, 0x8, RZ ;  /* 0x0000000818147824 */ /* 0x002fe400078e00ff */
[----:B------:R-:W-:Y:S01]  /*11ef0*/  FADD.FTZ R184, R208, R184 ;  /* 0x000000b8d0b87221 */ /* 0x000fe20000010000 */
[----:B------:R-:W-:Y:S01]  /*11f00*/  FADD.FTZ R204, R204, R186 ;  /* 0x000000bacccc7221 */ /* 0x000fe20000010000 */
[----:B------:R-:W-:-:S04]  /*11f10*/  IMAD.WIDE R20, R20, 0x2, R10 ;  /* 0x0000000214147825 */ /* 0x000fc800078e020a */
[----:B------:R-:W-:Y:S01]  /*11f20*/  FADD.FTZ R203, R203, R184 ;  /* 0x000000b8cbcb7221 */ /* 0x000fe20000010000 */
[----:B------:R-:W-:Y:S01]  /*11f30*/  FADD.FTZ R204, R197, R204 ;  /* 0x000000ccc5cc7221 */ /* 0x000fe20000010000 */
[----:B------:R-:W-:Y:S02]  /*11f40*/  @P6 HFMA2.BF16_V2 R3, -RZ.H0_H0, RZ.H0_H0, -R219.H0_H0 ;  /* 0x200000ffff036231 */ /* 0x000fe400003409db */
[----:B------:R-:W-:Y:S01]  /*11f50*/  FADD.FTZ R203, R218, R203 ;  /* 0x000000cbdacb7221 */ /* 0x000fe20000010000 */
[----:B------:R-:W-:Y:S01]  /*11f60*/  STG.E.U16 desc[UR30][R10.64+-0x100], R183 ;  /* 0xffff00b70a007986 */ /* 0x000fe2000c10151e */
[----:B------:R-:W-:Y:S01]  /*11f70*/  FADD.FTZ R204, R191, R204 ;  /* 0x000000ccbfcc7221 */ /* 0x000fe20000010000 */
[----:B------:R-:W-:Y:S02]  /*11f80*/  @P6 PRMT R219, R3, 0x5410, RZ ;  /* 0x0000541003db6816 */ /* 0x000fe400000000ff */
[----:B------:R-:W-:Y:S01]  /*11f90*/  STG.E.U16 desc[UR30][R10.64+-0xfe], R182 ;  /* 0xffff02b60a007986 */ /* 0x000fe2000c10151e */
[----:B------:R-:W-:Y:S01]  /*11fa0*/  FADD.FTZ R203, R217, R203 ;  /* 0x000000cbd9cb7221 */ /* 0x000fe20000010000 */
[----:B------:R-:W-:-:S02]  /*11fb0*/  IADD3 R3, P0, PT, R10, -0x180, RZ ;  /* 0xfffffe800a037810 */ /* 0x000fc40007f1e0ff */
[----:B------:R-:W-:Y:S01]  /*11fc0*/  STG.E.U16 desc[UR30][R20.64+-0x100], R179 ;  /* 0xffff00b314007986 */ /* 0x000fe2000c10151e */
[----:B------:R-:W-:-:S03]  /*11fd0*/  FADD.FTZ R204, R222, R204 ;  /* 0x000000ccdecc7221 */ /* 0x000fc60000010000 */
[----:B------:R-:W-:Y:S04]  /*11fe0*/  STG.E.U16 desc[UR30][R20.64+-0xfe], R178 ;  /* 0xffff02b214007986 */ /* 0x000fe8000c10151e */
[----:B------:R-:W-:Y:S04]  /*11ff0*/  STG.E.U16 desc[UR30][R10.64+-0xf0], R177 ;  /* 0xffff10b10a007986 */ /* 0x000fe8000c10151e */
[----:B------:R-:W-:Y:S01]  /*12000*/  STG.E.U16 desc[UR30][R10.64+-0xee], R176 ;  /* 0xffff12b00a007986 */ /* 0x000fe2000c10151e */
[----:B------:R-:W-:-:S03]  /*12010*/  FADD.FTZ R203, R214, R203 ;  /* 0x000000cbd6cb7221 */ /* 0x000fc60000010000 */
[----:B------:R-:W-:Y:S04]  /*12020*/  STG.E.U16 desc[UR30][R20.64+-0xf0], R175 ;  /* 0xffff10af14007986 */ /* 0x000fe8000c10151e */
[----:B------:R-:W-:Y:S01]  /*12030*/  STG.E.U16 desc[UR30][R20.64+-0xee], R174 ;  /* 0xffff12ae14007986 */ /* 0x000fe2000c10151e */
[C---:B---3--:R-:W-:Y:S03]  /*12040*/  HMMA.16816.F32.BF16 R52, R4.reuse, R32, R52 ;  /* 0x000000200434723c */ /* 0x048fe60000041834 */
[----:B------:R-:W-:Y:S04]  /*12050*/  STG.E.U16 desc[UR30][R10.64+-0xe0], R173 ;  /* 0xffff20ad0a007986 */ /* 0x000fe8000c10151e */
[----:B------:R-:W-:Y:S01]  /*12060*/  STG.E.U16 desc[UR30][R10.64+-0xde], R172 ;  /* 0xffff22ac0a007986 */ /* 0x000fe2000c10151e */
[C---:B------:R-:W-:Y:S03]  /*12070*/  HMMA.16816.F32.BF16 R56, R4.reuse, R34, R56 ;  /* 0x000000220438723c */ /* 0x040fe60000041838 */
        /* <DEDUP_REMOVED lines=12> */
[----:B------:R1:W-:Y:S05]  /*12140*/  STL [R1+0x38], R3 ;  /* 0x0000380301007387 */ /* 0x0003ea0000100800 */
[C---:B------:R-:W-:Y:S01]  /*12150*/  HMMA.16816.F32.BF16 R92, R4.reuse, R16, R92 ;  /* 0x00000010045c723c */ /* 0x040fe2000004185c */
[----:B------:R3:W-:Y:S04]  /*12160*/  STG.E.U16 desc[UR30][R20.64+-0xc0], R189 ;  /* 0xffff40bd14007986 */ /* 0x0007e8000c10151e */
[----:B------:R3:W-:Y:S03]  /*12170*/  STG.E.U16 desc[UR30][R20.64+-0xbe], R188 ;  /* 0xffff42bc14007986 */ /* 0x0007e6000c10151e */
[C---:B------:R-:W-:Y:S01]  /*12180*/  HMMA.16816.F32.BF16 R96, R4.reuse, R18, R96 ;  /* 0x000000120460723c */ /* 0x040fe20000041860 */
[----:B------:R3:W-:Y:S04]  /*12190*/  STG.E.U16 desc[UR30][R10.64+-0xb0], R198 ;  /* 0xffff50c60a007986 */ /* 0x0007e8000c10151e */
[----:B------:R3:W-:Y:S03]  /*121a0*/  STG.E.U16 desc[UR30][R10.64+-0xae], R196 ;  /* 0xffff52c40a007986 */ /* 0x0007e6000c10151e */
[----:B------:R-:W-:Y:S01]  /*121b0*/  HMMA.16816.F32.BF16 R124, R4, R12, R124 ;  /* 0x0000000c047c723c */ /* 0x000fe2000004187c */
[----:B------:R3:W-:Y:S01]  /*121c0*/  STG.E.U16 desc[UR30][R20.64+-0xb0], R195 ;  /* 0xffff50c314007986 */ /* 0x0007e2000c10151e */
[----:B-1----:R-:W-:-:S06]  /*121d0*/  IADD3.X R3, PT, PT, R11, -0x1, RZ, P0, !PT ;  /* 0xffffffff0b037810 */ /* 0x002fcc00007fe4ff */
        /* <DEDUP_REMOVED lines=15> */
[----:B------:R-:W-:-:S12]  /*122d0*/  UIADD3 UR19, UPT, UPT, UR24, -0x4, URZ ;  /* 0xfffffffc18137890 */ /* 0x000fd8000fffe0ff */
.L_x_1110:
[----:B------:R-:W-:-:S09]  /*122e0*/  UISETP.GE.AND UP0, UPT, UR19, URZ, UPT ;  /* 0x000000ff1300728c */ /* 0x000fd2000bf06270 */
[----:B------:R-:W-:Y:S05]  /*122f0*/  BRA.U !UP0, `(.L_x_1113) ;  /* 0x0000005108787547 */ /* 0x000fea000b800000 */
[----:B---3-5:R-:W-:Y:S01]  /*12300*/  SHF.R.U32.HI R3, RZ, 0x1, R207 ;  /* 0x00000001ff037819 */ /* 0x028fe200000116cf */
[----:B--2---:R-:W1:Y:S01]  /*12310*/  LDC R4, c[0x0][0x4f8] ;  /* 0x00013e00ff047b82 */ /* 0x004e620000000800 */
[----:B------:R-:W-:Y:S01]  /*12320*/  LOP3.LUT P0, RZ, R207, 0x2, RZ, 0xc0, !PT ;  /* 0x00000002cfff7812 */ /* 0x000fe2000780c0ff */
[----:B------:R-:W-:Y:S01]  /*12330*/  IMAD.MOV.U32 R164, RZ, RZ, R0 ;  /* 0x000000ffffa47224 */ /* 0x000fe200078e0000 */
[----:B------:R-:W-:Y:S01]  /*12340*/  LOP3.LUT R3, R8, 0x8, R3, 0x78, !PT ;  /* 0x0000000808037812 */ /* 0x000fe200078e7803 */
[----:B------:R-:W2:Y:S01]  /*12350*/  S2R R207, SR_TID.X ;  /* 0x0000000000cf7919 */ /* 0x000ea20000002100 */
[----:B------:R-:W3:Y:S01]  /*12360*/  LDCU UR4, c[0x0][0x440] ;  /* 0x00008800ff0477ac */ /* 0x000ee20008000800 */
[----:B------:R-:W-:Y:S01]  /*12370*/  IMAD.MOV.U32 R203, RZ, RZ, 0x20 ;  /* 0x00000020ffcb7424 */ /* 0x000fe200078e00ff */
[----:B------:R-:W-:Y:S01]  /*12380*/  LOP3.LUT R204, R3, 0x200, R9, 0xf8, !PT ;  /* 0x0000020003cc7812 */ /* 0x000fe200078ef809 */
[----:B------:R-:W4:Y:S01]  /*12390*/  LDC R246, c[0x0][0x448] ;  /* 0x00011200fff67b82 */ /* 0x000f220000000800 */
[----:B------:R-:W-:Y:S01]  /*123a0*/  IMAD.MOV.U32 R208, RZ, RZ, 0x40 ;  /* 0x00000040ffd07424 */ /* 0x000fe200078e00ff */
[----:B------:R-:W-:Y:S01]  /*123b0*/  UMOV UR7, 0x400 ;  /* 0x0000040000077882 */ /* 0x000fe20000000000 */
[----:B------:R-:W-:Y:S01]  /*123c0*/  LEA R204, R204, UR5, 0x1 ;  /* 0x00000005cccc7c11 */ /* 0x000fe2000f8e08ff */
[----:B------:R-:W-:Y:S01]  /*123d0*/  IMAD.MOV.U32 R200, RZ, RZ, 0x20 ;  /* 0x00000020ffc87424 */ /* 0x000fe200078e00ff */
[----:B------:R-:W-:Y:S01]  /*123e0*/  SEL R203, R203, 0xffffffe0, !P0 ;  /* 0xffffffe0cbcb7807 */ /* 0x000fe20004000000 */
[----:B------:R-:W-:Y:S01]  /*123f0*/  IMAD.MOV.U32 R3, RZ, RZ, R2 ;  /* 0x000000ffff037224 */ /* 0x000fe200078e0002 */
[----:B------:R-:W1:Y:S01]  /*12400*/  LDCU UR15, c[0x0][0x440] ;  /* 0x00008800ff0f77ac */ /* 0x000e620008000800 */
[C---:B------:R-:W-:Y:S01]  /*12410*/  VIADD R0, R204.reuse, 0x18000 ;  /* 0x00018000cc007836 */ /* 0x040fe20000000000 */
[----:B------:R-:W2:Y:S01]  /*12420*/  S2UR UR11, SR_CgaCtaId ;  /* 0x00000000000b79c3 */ /* 0x000ea20000008800 */
[C---:B------:R-:W-:Y:S01]  /*12430*/  IMAD.IADD R203, R204.reuse, 0x1, R203 ;  /* 0x00000001cccb7824 */ /* 0x040fe200078e02cb */
[----:B------:R-:W1:Y:S01]  /*12440*/  LDCU.U8 UR12, c[0x0][0x4f8] ;  /* 0x00009f00ff0c77ac */ /* 0x000e620008000000 */
[----:B------:R-:W-:Y:S01]  /*12450*/  VIADD R252, R204, 0x18040 ;  /* 0x00018040ccfc7836 */ /* 0x000fe20000000000 */
[----:B------:R1:W-:Y:S01]  /*12460*/  STL [R1+0x18], R0 ;  /* 0x0000180001007387 */ /* 0x0003e20000100800 */
[----:B---3--:R-:W-:Y:S01]  /*12470*/  ISETP.GE.AND P2, PT, R205, UR4, PT ;  /* 0x00000004cd007c0c */ /* 0x008fe2000bf46270 */
[----:B------:R-:W3:Y:S02]  /*12480*/  LDCU UR4, c[0x0][0x45c] ;  /* 0x00008b80ff0477ac */ /* 0x000ee40008000800 */
[----:B------:R-:W3:Y:S01]  /*12490*/  LDC.64 R210, c[0x0][0x3c0] ;  /* 0x0000f000ffd27b82 */ /* 0x000ee20000000a00 */
[----:B-1----:R-:W-:-:S05]  /*124a0*/  LOP3.LUT R4, R4, 0xff, RZ, 0xc0, !PT ;  /* 0x000000ff04047812 */ /* 0x002fca00078ec0ff */
[----:B------:R-:W-:Y:S02]  /*124b0*/  IMAD R245, R4, 0x10000, R4 ;  /* 0x0001000004f57824 */ /* 0x000fe400078e0204 */
[----:B----4-:R-:W-:Y:S02]  /*124c0*/  IMAD.SHL.U32 R246, R246, 0x8, RZ ;  /* 0x00000008f6f67824 */ /* 0x010fe400078e00ff */
[C---:B--2---:R-:W-:Y:S01]  /*124d0*/  IMAD.SHL.U32 R202, R207.reuse, 0x40, RZ ;  /* 0x00000040cfca7824 */ /* 0x044fe200078e00ff */
[C---:B------:R-:W-:Y:S01]  /*124e0*/  LOP3.LUT P1, RZ, R207.reuse, 0x4, RZ, 0xc0, !PT ;  /* 0x00000004cfff7812 */ /* 0x040fe2000782c0ff */
[C---:B------:R-:W-:Y:S01]  /*124f0*/  IMAD.SHL.U32 R244, R207.reuse, 0x20, RZ ;  /* 0x00000020cff47824 */ /* 0x040fe200078e00ff */
[----:B------:R-:W-:Y:S02]  /*12500*/  LOP3.LUT P0, RZ, R207, 0x2, RZ, 0xc0, !PT ;  /* 0x00000002cfff7812 */ /* 0x000fe4000780c0ff */
[----:B------:R-:W-:Y:S01]  /*12510*/  SEL R208, R208, 0xffffffc0, !P1 ;  /* 0xffffffc0d0d07807 */ /* 0x000fe20004800000 */
[----:B------:R-:W-:Y:S01]  /*12520*/  ULEA UR11, UR11, UR7, 0x18 ;  /* 0x000000070b0b7291 */ /* 0x000fe2000f8ec0ff */
[----:B------:R-:W-:-:S02]  /*12530*/  SEL R200, R200, 0xffffffe0, !P0 ;  /* 0xffffffe0c8c87807 */ /* 0x000fc40004000000 */
[----:B------:R-:W-:Y:S01]  /*12540*/  LOP3.LUT R201, R202, 0x400, RZ, 0xc0, !PT ;  /* 0x00000400cac97812 */ /* 0x000fe200078ec0ff */
[----:B------:R-:W-:Y:S08]  /*12550*/  BRA `(.L_x_1114) ;  /* 0x0000000000f07947 */ /* 0x000ff00003800000 */
.L_x_1116:
        /* <DEDUP_REMOVED lines=10> */
[--C-:B------:R-:W-:Y:S02]  /*12600*/  SHF.L.U64.HI R173, R178, 0x6, R174.reuse ;  /* 0x00000006b2ad7819 */ /* 0x100fe400000102ae */
[----:B------:R-:W-:Y:S02]  /*12610*/  LEA R168, P5, R166, R168, 0x5 ;  /* 0x000000a8a6a87211 */ /* 0x000fe400078a28ff */
[----:B------:R-:W-:Y:S02]  /*12620*/  LEA R251, R172, UR5, 0x1 ;  /* 0x00000005acfb7c11 */ /* 0x000fe4000f8e08ff */
[----:B------:R-:W-:Y:S02]  /*12630*/  LEA.HI.X R173, R166, R173, R167, 0x5, P5 ;  /* 0x000000ada6ad7211 */ /* 0x000fe400028f2ca7 */
[-C--:B------:R-:W-:Y:S02]  /*12640*/  LEA R166, P6, R178, R250.reuse, 0x7 ;  /* 0x000000fab2a67211 */ /* 0x080fe400078c38ff */
[----:B------:R-:W-:Y:S02]  /*12650*/  LEA R182, P5, R168, R250, 0x1 ;  /* 0x000000faa8b67211 */ /* 0x000fe400078a08ff */
        /* <DEDUP_REMOVED lines=44> */
.L_x_1114:
[----:B------:R-:W-:Y:S04]  /*12920*/  DEPBAR.LE SB0, 0x0 ;  /* 0x000080000000791a */ /* 0x000fe80000000000 */
[----:B------:R-:W-:Y:S01]  /*12930*/  BAR.SYNC.DEFER_BLOCKING 0x0 ;  /* 0x0000000000007b1d */ /* 0x000fe20000010000 */
[----:B------:R-:W-:Y:S01]  /*12940*/  IMAD.SHL.U32 R0, R207, 0x8, RZ ;  /* 0x00000008cf007824 */ /* 0x000fe200078e00ff */
[----:B------:R-:W-:Y:S01]  /*12950*/  LOP3.LUT R206, R244, 0x7c00, RZ, 0xc0, !PT ;  /* 0x00007c00f4ce7812 */ /* 0x000fe200078ec0ff */
[----:B---3--:R-:W-:Y:S01]  /*12960*/  IMAD.WIDE.U32 R12, R210, UR19, RZ ;  /* 0x00000013d20c7c25 */ /* 0x008fe2000f8e00ff */
        /* <DEDUP_REMOVED lines=10> */
[----:B------:R-:W-:Y:S02]  /*12a10*/  ISETP.GE.AND P4, PT, R15, UR15, PT ;  /* 0x0000000f0f007c0c */ /* 0x000fe4000bf86270 */
[----:B------:R-:W-:Y:S01]  /*12a20*/  STL [R1+0x30], R15 ;  /* 0x0000300f01007387 */ /* 0x000fe20000100800 */
[----:B------:R-:W-:Y:S01]  /*12a30*/  LOP3.LUT R14, R205, 0x80, RZ, 0xfc, !PT ;  /* 0x00000080cd0e7812 */ /* 0x000fe200078efcff */
[----:B------:R-:W-:Y:S01]  /*12a40*/  UIADD3 UR13, UPT, UPT, UR36, -0x61c88647, URZ ;  /* 0x9e3779b9240d7890 */ /* 0x000fe2000fffe0ff */
[----:B------:R-:W-:Y:S01]  /*12a50*/  SHF.L.U64.HI R5, R12, 0x6, R8 ;  /* 0x000000060c057819 */ /* 0x000fe20000010208 */
[----:B------:R-:W-:Y:S01]  /*12a60*/  UIADD3 UR14, UPT, UPT, UR36, 0x3c6ef372, URZ ;  /* 0x3c6ef372240e7890 */ /* 0x000fe2000fffe0ff */
[----:B------:R-:W-:Y:S01]  /*12a70*/  LEA R7, P0, R210, R7, 0x5 ;  /* 0x00000007d2077211 */ /* 0x000fe200078028ff */
[----:B------:R-:W-:Y:S01]  /*12a80*/  STL [R1+0x2c], R14 ;  /* 0x00002c0e01007387 */ /* 0x000fe20000100800 */
[----:B------:R-:W-:Y:S01]  /*12a90*/  ISETP.GE.AND P3, PT, R14, UR15, PT ;  /* 0x0000000f0e007c0c */ /* 0x000fe2000bf66270 */
[----:B------:R-:W-:Y:S01]  /*12aa0*/  UISETP.NE.AND UP0, UPT, UR19, URZ, UPT ;  /* 0x000000ff1300728c */ /* 0x000fe2000bf05270 */
[----:B------:R-:W-:Y:S02]  /*12ab0*/  LEA.HI.X R5, R210, R5, R211, 0x5, P0 ;  /* 0x00000005d2057211 */ /* 0x000fe400000f2cd3 */
[----:B------:R-:W-:Y:S01]  /*12ac0*/  @!PT LDS RZ, [RZ] ;  /* 0x00000000fffff984 */ /* 0x000fe20000000800 */
[----:B------:R-:W-:Y:S01]  /*12ad0*/  @!PT LDS RZ, [RZ] ;  /* 0x00000000fffff984 */ /* 0x000fe20000000800 */
[----:B------:R-:W-:Y:S01]  /*12ae0*/  @!PT LDS RZ, [RZ] ;  /* 0x00000000fffff984 */ /* 0x000fe20000000800 */
[----:B------:R-:W-:Y:S01]  /*12af0*/  @!P2 LDGSTS.E.BYPASS.LTC128B.128 [R251+0x18000], desc[UR30][R10.64] ;  /* 0x180000000afbafae */ /* 0x000fe2000b981a1e */
[----:B------:R-:W-:Y:S01]  /*12b00*/  LEA R6, P0, R7, R248, 0x1 ;  /* 0x000000f807067211 */ /* 0x000fe200078008ff */
[----:B------:R-:W-:Y:S01]  /*12b10*/  UIADD3 UR10, UPT, UPT, UR37, 0x76cf5d0a, URZ ;  /* 0x76cf5d0a250a7890 */ /* 0x000fe2000fffe0ff */
[----:B------:R-:W-:Y:S02]  /*12b20*/  LOP3.LUT R9, R205, 0xc0, RZ, 0xfc, !PT ;  /* 0x000000c0cd097812 */ /* 0x000fe400078efcff */
[----:B------:R-:W-:Y:S01]  /*12b30*/  @P2 STS.128 [R251+0x18000], RZ ;  /* 0x018000fffb002388 */ /* 0x000fe20000000c00 */
[----:B------:R-:W-:Y:S01]  /*12b40*/  LEA.HI.X R7, R7, R247, R5, 0x1, P0 ;  /* 0x000000f707077211 */ /* 0x000fe200000f0c05 */
[----:B------:R-:W-:Y:S01]  /*12b50*/  UIADD3 UR9, UPT, UPT, UR37, 0x32370b8f, URZ ;  /* 0x32370b8f25097890 */ /* 0x000fe2000fffe0ff */
[----:B------:R-:W-:Y:S02]  /*12b60*/  ISETP.GE.AND P0, PT, R9, UR15, PT ;  /* 0x0000000f09007c0c */ /* 0x000fe4000bf06270 */
[----:B------:R-:W-:Y:S01]  /*12b70*/  @!PT LDS RZ, [RZ] ;  /* 0x00000000fffff984 */ /* 0x000fe20000000800 */
[----:B------:R-:W-:Y:S01]  /*12b80*/  @!PT LDS RZ, [RZ] ;  /* 0x00000000fffff984 */ /* 0x000fe20000000800 */
[----:B------:R-:W-:Y:S01]  /*12b90*/  @!PT LDS RZ, [RZ] ;  /* 0x00000000fffff984 */ /* 0x000fe20000000800 */
[----:B------:R-:W-:Y:S01]  /*12ba0*/  @!P4 LDGSTS.E.BYPASS.LTC128B.128 [R251+0x1a000], desc[UR30][R10.64+0x80] ;  /* 0x1a0000800afbcfae */ /* 0x000fe2000b981a1e */
[--C-:B----4-:R-:W-:Y:S02]  /*12bb0*/  LOP3.LUT R4, R205, 0x1c0, R202.reuse, 0xf8, !PT ;  /* 0x000001c0cd047812 */ /* 0x110fe400078ef8ca */
[----:B------:R-:W-:Y:S02]  /*12bc0*/  LOP3.LUT R2, R206, 0x200, R202, 0xf8, !PT ;  /* 0x00000200ce027812 */ /* 0x000fe400078ef8ca */
[----:B------:R-:W-:Y:S01]  /*12bd0*/  @P4 STS.128 [R251+0x1a000], RZ ;  /* 0x01a000fffb004388 */ /* 0x000fe20000000c00 */
[----:B-1----:R-:W-:Y:S02]  /*12be0*/  LOP3.LUT R0, R209, 0x8, RZ, 0xc0, !PT ;  /* 0x00000008d1007812 */ /* 0x002fe400078ec0ff */
[----:B------:R-:W-:Y:S02]  /*12bf0*/  LOP3.LUT R197, R4, 0x8, R207, 0x78, !PT ;  /* 0x0000000804c57812 */ /* 0x000fe400078e78cf */
[----:B------:R-:W-:Y:S01]  /*12c00*/  @!PT LDS RZ, [RZ] ;  /* 0x00000000fffff984 */ /* 0x000fe20000000800 */
[----:B------:R-:W-:Y:S01]  /*12c10*/  @!PT LDS RZ, [RZ] ;  /* 0x00000000fffff984 */ /* 0x000fe20000000800 */
[----:B------:R-:W-:Y:S01]  /*12c20*/  @!PT LDS RZ, [RZ] ;  /* 0x00000000fffff984 */ /* 0x000fe20000000800 */
[----:B------:R-:W-:Y:S01]  /*12c30*/  @!P3 LDGSTS.E.BYPASS.LTC128B.128 [R251+0x1c000], desc[UR30][R10.64+0x100] ;  /* 0x1c0001000afbbfae */ /* 0x000fe2000b981a1e */
[----:B------:R-:W-:Y:S04]  /*12c40*/  LOP3.LUT R0, R2, R4, R0, 0xf6, !PT ;  /* 0x0000000402007212 */ /* 0x000fe800078ef600 */
[----:B------:R-:W-:Y:S01]  /*12c50*/  @P3 STS.128 [R251+0x1c000], RZ ;  /* 0x01c000fffb003388 */ /* 0x000fe20000000c00 */
[----:B------:R-:W-:Y:S01]  /*12c60*/  IMAD R197, R197, 0x2, R201 ;  /* 0x00000002c5c57824 */ /* 0x000fe200078e02c9 */
[----:B------:R-:W-:Y:S03]  /*12c70*/  LEA R198, R0, UR5, 0x1 ;  /* 0x0000000500c67c11 */ /* 0x000fe6000f8e08ff */
[----:B------:R-:W-:Y:S01]  /*12c80*/  @!PT LDS RZ, [RZ] ;  /* 0x00000000fffff984 */ /* 0x000fe20000000800 */
[----:B------:R-:W-:Y:S01]  /*12c90*/  @!PT LDS RZ, [RZ] ;  /* 0x00000000fffff984 */ /* 0x000fe20000000800 */
[----:B------:R-:W-:Y:S01]  /*12ca0*/  @!PT LDS RZ, [RZ] ;  /* 0x00000000fffff984 */ /* 0x000fe20000000800 */
[----:B------:R1:W-:Y:S01]  /*12cb0*/  @!P0 LDGSTS.E.BYPASS.LTC128B.128 [R251+0x1e000], desc[UR30][R10.64+0x180] ;  /* 0x1e0001800afb8fae */ /* 0x0003e2000b981a1e */
[----:B------:R-:W-:Y:S01]  /*12cc0*/  VIADD R2, R197, UR5 ;  /* 0x00000005c5027c36 */ /* 0x000fe20008000000 */
[C---:B------:R-:W-:Y:S01]  /*12cd0*/  IADD3 R166, PT, PT, R198.reuse, R208, RZ ;  /* 0x000000d0c6a67210 */ /* 0x040fe20007ffe0ff */
[--C-:B------:R-:W-:Y:S02]  /*12ce0*/  IMAD.IADD R196, R198, 0x1, R200.reuse ;  /* 0x00000001c6c47824 */ /* 0x100fe400078e02c8 */
[----:B------:R-:W-:Y:S01]  /*12cf0*/  @P0 STS.128 [R251+0x1e000], RZ ;  /* 0x01e000fffb000388 */ /* 0x000fe20000000c00 */
[C---:B------:R-:W-:Y:S02]  /*12d00*/  IMAD.IADD R165, R2.reuse, 0x1, R200 ;  /* 0x0000000102a57824 */ /* 0x040fe400078e02c8 */
[----:B------:R-:W-:Y:S02]  /*12d10*/  IMAD.IADD R2, R2, 0x1, R208 ;  /* 0x0000000102027824 */ /* 0x000fe400078e02d0 */
[----:B------:R-:W-:Y:S01]  /*12d20*/  @!PT LDS RZ, [RZ] ;  /* 0x00000000fffff984 */ /* 0x000fe20000000800 */
[----:B------:R-:W-:Y:S01]  /*12d30*/  @!PT LDS RZ, [RZ] ;  /* 0x00000000fffff984 */ /* 0x000fe20000000800 */
[----:B------:R-:W-:Y:S01]  /*12d40*/  @!PT LDS RZ, [RZ] ;  /* 0x00000000fffff984 */ /* 0x000fe20000000800 */
[----:B------:R-:W-:Y:S01]  /*12d50*/  @!P2 LDGSTS.E.BYPASS.LTC128B.128 [R251+0x19000], desc[UR30][R6.64] ;  /* 0x1900000006fbafae */ /* 0x000fe2000b981a1e */
[C---:B------:R-:W-:Y:S02]  /*12d60*/  IMAD.IADD R167, R200.reuse, 0x1, R166 ;  /* 0x00000001c8a77824 */ /* 0x040fe400078e02a6 */
[----:B------:R-:W-:Y:S02]  /*12d70*/  IMAD.IADD R0, R200, 0x1, R2 ;  /* 0x00000001c8007824 */ /* 0x000fe400078e0202 */
        /* <DEDUP_REMOVED lines=16> */
[----:B------:R-:W-:Y:S05]  /*12e80*/  STL [R1+0x28], R9 ;  /* 0x0000280901007387 */ /* 0x000fea0000100800 */
[----:B------:R-:W-:Y:S05]  /*12e90*/  LDSM.16.M88.4 R32, [R198] ;  /* 0x00000000c620783b */ /* 0x000fea0000000200 */
[----:B-1----:R-:W2:Y:S05]  /*12ea0*/  LDSM.16.M88.4 R8, [R197+UR5+0x10000] ;  /* 0x01000005c508783b */ /* 0x002eaa0008000200 */
[----:B------:R-:W1:Y:S05]  /*12eb0*/  LDSM.16.M88.4 R16, [R197+UR5+0x10800] ;  /* 0x01080005c510783b */ /* 0x000e6a0008000200 */
[----:B------:R-:W3:Y:S05]  /*12ec0*/  LDSM.16.M88.4 R24, [R197+UR5+0x11000] ;  /* 0x01100005c518783b */ /* 0x000eea0008000200 */
[----:B------:R-:W0:Y:S05]  /*12ed0*/  LDGDEPBAR ;  /* 0x00000000000079af */ /* 0x000e2a0000000000 */
[----:B------:R-:W4:Y:S05]  /*12ee0*/  LDSM.16.M88.4 R168, [R197+UR5+0x11800] ;  /* 0x01180005c5a8783b */ /* 0x000f2a0008000200 */
[----:B------:R-:W-:Y:S05]  /*12ef0*/  LDSM.16.M88.4 R172, [R196] ;  /* 0x00000000c4ac783b */ /* 0x000fea0000000200 */
[----:B-----5:R-:W5:Y:S05]  /*12f00*/  LDSM.16.M88.4 R176, [R165+0x10000] ;  /* 0x01000000a5b0783b */ /* 0x020f6a0000000200 */
[----:B------:R-:W5:Y:S05]  /*12f10*/  LDSM.16.M88.4 R180, [R165+0x10800] ;  /* 0x01080000a5b4783b */ /* 0x000f6a0000000200 */
[----:B------:R-:W-:Y:S01]  /*12f20*/  LDSM.16.M88.4 R184, [R166] ;  /* 0x00000000a6b8783b */ /* 0x000fe20000000200 */
[C---:B--2---:R-:W-:Y:S04]  /*12f30*/  HMMA.16816.F32.BF16 R4, R32.reuse, R8, RZ ;  /* 0x000000082004723c */ /* 0x044fe800000418ff */
[----:B------:R-:W-:Y:S04]  /*12f40*/  LDSM.16.M88.4 R188, [R2+0x10000] ;  /* 0x0100000002bc783b */ /* 0x000fe80000000200 */
[C---:B------:R-:W-:Y:S01]  /*12f50*/  HMMA.16816.F32.BF16 R8, R32.reuse, R10, RZ ;  /* 0x0000000a2008723c */ /* 0x040fe200000418ff */
[----:B------:R-:W-:Y:S07]  /*12f60*/  LDSM.16.M88.4 R192, [R2+0x10800] ;  /* 0x0108000002c0783b */ /* 0x000fee0000000200 */
[C---:B-1----:R-:W-:Y:S08]  /*12f70*/  HMMA.16816.F32.BF16 R12, R32.reuse, R16, RZ ;  /* 0x00000010200c723c */ /* 0x042ff000000418ff */
        /* <DEDUP_REMOVED lines=17> */
[----:B------:R-:W2:Y:S05]  /*13090*/  LDSM.16.M88.4 R172, [R2+0x11800] ;  /* 0x0118000002ac783b */ /* 0x000eaa0000000200 */
[----:B------:R-:W3:Y:S02]  /*130a0*/  LDSM.16.M88.4 R176, [R167] ;  /* 0x00000000a7b0783b */ /* 0x000ee40000000200 */
[C---:B------:R-:W-:Y:S08]  /*130b0*/  HMMA.16816.F32.BF16 R4, R184.reuse, R188, R4 ;  /* 0x000000bcb804723c */ /* 0x040ff00000041804 */
        /* <DEDUP_REMOVED lines=8> */
[C---:B--2---:R-:W-:Y:S08]  /*13140*/  HMMA.16816.F32.BF16 R28, R184.reuse, R172, R28 ;  /* 0x000000acb81c723c */ /* 0x044ff0000004181c */
[----:B------:R-:W-:Y:S01]  /*13150*/  HMMA.16816.F32.BF16 R32, R184, R174, R32 ;  /* 0x000000aeb820723c */ /* 0x000fe20000041820 */
[----:B------:R-:W2:Y:S05]  /*13160*/  LDSM.16.M88.4 R172, [R0+0x11800] ;  /* 0x0118000000ac783b */ /* 0x000eaa0000000200 */
[----:B------:R-:W-:Y:S02]  /*13170*/  LDSM.16.M88.4 R184, [R197+UR5+0x12000] ;  /* 0x01200005c5b8783b */ /* 0x000fe40008000200 */
[C---:B---3--:R-:W-:Y:S08]  /*13180*/  HMMA.16816.F32.BF16 R4, R176.reuse, R180, R4 ;  /* 0x000000b4b004723c */ /* 0x048ff00000041804 */
[C---:B------:R-:W-:Y:S01]  /*13190*/  HMMA.16816.F32.BF16 R8, R176.reuse, R182, R8 ;  /* 0x000000b6b008723c */ /* 0x040fe20000041808 */
[----:B------:R-:W3:Y:S07]  /*131a0*/  LDSM.16.M88.4 R180, [R198+0x4000] ;  /* 0x00400000c6b4783b */ /* 0x000eee0000000200 */
[C---:B----4-:R-:W-:Y:S08]  /*131b0*/  HMMA.16816.F32.BF16 R12, R176.reuse, R188, R12 ;  /* 0x000000bcb00c723c */ /* 0x050ff0000004180c */
[C---:B------:R-:W-:Y:S01]  /*131c0*/  HMMA.16816.F32.BF16 R16, R176.reuse, R190, R16 ;  /* 0x000000beb010723c */ /* 0x040fe20000041810 */
[----:B------:R-:W4:Y:S07]  /*131d0*/  LDSM.16.M88.4 R188, [R197+UR5+0x12800] ;  /* 0x01280005c5bc783b */ /* 0x000f2e0008000200 */
[C---:B-1----:R-:W-:Y:S08]  /*131e0*/  HMMA.16816.F32.BF16 R20, R176.reuse, R168, R20 ;  /* 0x000000a8b014723c */ /* 0x042ff00000041814 */
[C---:B------:R-:W-:Y:S01]  /*131f0*/  HMMA.16816.F32.BF16 R24, R176.reuse, R170, R24 ;  /* 0x000000aab018723c */ /* 0x040fe20000041818 */
[----:B------:R-:W1:Y:S07]  /*13200*/  LDSM.16.M88.4 R168, [R197+UR5+0x13000] ;  /* 0x01300005c5a8783b */ /* 0x000e6e0008000200 */
[C---:B--2---:R-:W-:Y:S08]  /*13210*/  HMMA.16816.F32.BF16 R28, R176.reuse, R172, R28 ;  /* 0x000000acb01c723c */ /* 0x044ff0000004181c */
[----:B------:R-:W-:Y:S01]  /*13220*/  HMMA.16816.F32.BF16 R32, R176, R174, R32 ;  /* 0x000000aeb020723c */ /* 0x000fe20000041820 */
[----:B------:R-:W2:Y:S05]  /*13230*/  LDSM.16.M88.4 R172, [R197+UR5+0x13800] ;  /* 0x01380005c5ac783b */ /* 0x000eaa0008000200 */
[----:B------:R-:W-:Y:S02]  /*13240*/  LDSM.16.M88.4 R176, [R196+0x4000] ;  /* 0x00400000c4b0783b */ /* 0x000fe40000000200 */
        /* <DEDUP_REMOVED lines=41> */
[----:B------:R-:W3:Y:S07]  /*134e0*/  LDSM.16.M88.4 R184, [R197+UR5+0x14000] ;  /* 0x01400005c5b8783b */ /* 0x000eee0008000200 */
        /* <DEDUP_REMOVED lines=48> */
[----:B------:R-:W5:Y:S02]  /*137f0*/  LDSM.16.M88.4 R180, [R198+0xc000] ;  /* 0x00c00000c6b4783b */ /* 0x000f640000000200 */
        /* <DEDUP_REMOVED lines=11> */
[----:B------:R-:W-:Y:S05]  /*138b0*/  LDSM.16.M88.4 R172, [R196+0xc000] ;  /* 0x00c00000c4ac783b */ /* 0x000fea0000000200 */
[----:B------:R-:W2:Y:S02]  /*138c0*/  LDSM.16.M88.4 R176, [R165+0x16000] ;  /* 0x01600000a5b0783b */ /* 0x000ea40000000200 */
[C---:B-----5:R-:W-:Y:S03]  /*138d0*/  HMMA.16816.F32.BF16 R4, R180.reuse, R192, R4 ;  /* 0x000000c0b404723c */ /* 0x060fe60000041804 */
[----:B------:R-:W-:Y:S05]  /*138e0*/  LDSM.16.M88.4 R196, [R0+0x16800] ;  /* 0x0168000000c4783b */ /* 0x000fea0000000200 */
[C---:B------:R-:W-:Y:S01]  /*138f0*/  HMMA.16816.F32.BF16 R8, R180.reuse, R194, R8 ;  /* 0x000000c2b408723c */ /* 0x040fe20000041808 */
[----:B------:R-:W-:Y:S07]  /*13900*/  LDSM.16.M88.4 R192, [R165+0x17000] ;  /* 0x01700000a5c0783b */ /* 0x000fee0000000200 */
        /* <DEDUP_REMOVED lines=8> */
[----:B------:R-:W-:Y:S05]  /*13990*/  LDSM.16.M88.4 R168, [R166+0xc000] ;  /* 0x00c00000a6a8783b */ /* 0x000fea0000000200 */
[----:B------:R-:W1:Y:S02]  /*139a0*/  LDSM.16.M88.4 R180, [R2+0x16000] ;  /* 0x0160000002b4783b */ /* 0x000e640000000200 */
        /* <DEDUP_REMOVED lines=8> */
[----:B------:R5:W3:Y:S07]  /*13a30*/  LDSM.16.M88.4 R192, [R2+0x17800] ;  /* 0x0178000002c0783b */ /* 0x000aee0000000200 */
[C---:B----4-:R-:W-:Y:S08]  /*13a40*/  HMMA.16816.F32.BF16 R28, R172.reuse, R188, R28 ;  /* 0x000000bcac1c723c */ /* 0x050ff0000004181c */
[----:B------:R-:W-:Y:S01]  /*13a50*/  HMMA.16816.F32.BF16 R32, R172, R190, R32 ;  /* 0x000000beac20723c */ /* 0x000fe20000041820 */
[----:B------:R-:W-:Y:S05]  /*13a60*/  LDSM.16.M88.4 R172, [R167+0xc000] ;  /* 0x00c00000a7ac783b */ /* 0x000fea0000000200 */
[----:B------:R-:W4:Y:S02]  /*13a70*/  LDSM.16.M88.4 R188, [R0+0x16000] ;  /* 0x0160000000bc783b */ /* 0x000f240000000200 */
[C---:B-1----:R-:W-:Y:S01]  /*13a80*/  HMMA.16816.F32.BF16 R4, R168.reuse, R180, R4 ;  /* 0x000000b4a804723c */ /* 0x042fe20000041804 */
[----:B-----5:R-:W-:Y:S04]  /*13a90*/  IMAD.U32 R2, RZ, RZ, UR19 ;  /* 0x00000013ff027e24 */ /* 0x020fe8000f8e00ff */
[----:B------:R-:W-:Y:S03]  /*13aa0*/  SHF.L.U32 R181, R207, 0x1, RZ ;  /* 0x00000001cfb57819 */ /* 0x000fe600000006ff */
[C---:B------:R-:W-:Y:S03]  /*13ab0*/  HMMA.16816.F32.BF16 R8, R168.reuse, R182, R8 ;  /* 0x000000b6a808723c */ /* 0x040fe60000041808 */
[----:B------:R-:W-:Y:S05]  /*13ac0*/  LOP3.LUT R180, R181, 0x6, RZ, 0xc0, !PT ;  /* 0x00000006b5b47812 */ /* 0x000fea00078ec0ff */
[C---:B--2---:R-:W-:Y:S08]  /*13ad0*/  HMMA.16816.F32.BF16 R12, R168.reuse, R176, R12 ;  /* 0x000000b0a80c723c */ /* 0x044ff0000004180c */
[C---:B------:R-:W-:Y:S01]  /*13ae0*/  HMMA.16816.F32.BF16 R16, R168.reuse, R178, R16 ;  /* 0x000000b2a810723c */ /* 0x040fe20000041810 */
[----:B------:R-:W-:Y:S07]  /*13af0*/  LDSM.16.M88.4 R176, [R0+0x17800] ;  /* 0x0178000000b0783b */ /* 0x000fee0000000200 */
[C---:B---3--:R-:W-:Y:S01]  /*13b00*/  HMMA.16816.F32.BF16 R20, R168.reuse, R184, R20 ;  /* 0x000000b8a814723c */ /* 0x048fe20000041814 */
[----:B------:R-:W-:Y:S07]  /*13b10*/  IMAD.U32 R184, RZ, RZ, UR37 ;  /* 0x00000025ffb87e24 */ /* 0x000fee000f8e00ff */
[C---:B------:R-:W-:Y:S01]  /*13b20*/  HMMA.16816.F32.BF16 R24, R168.reuse, R186, R24 ;  /* 0x000000baa818723c */ /* 0x040fe20000041818 */
[----:B------:R-:W2:Y:S07]  /*13b30*/  LDL.64 R186, [R1+0x10] ;  /* 0x0000100001ba7983 */ /* 0x000eae0000100a00 */
[C---:B------:R-:W-:Y:S01]  /*13b40*/  HMMA.16816.F32.BF16 R28, R168.reuse, R192, R28 ;  /* 0x000000c0a81c723c */ /* 0x040fe2000004181c */
[----:B------:R-:W3:Y:S07]  /*13b50*/  LDL.64 R192, [R1] ;  /* 0x0000000001c07983 */ /* 0x000eee0000100a00 */
[----:B------:R-:W-:Y:S01]  /*13b60*/  HMMA.16816.F32.BF16 R32, R168, R194, R32 ;  /* 0x000000c2a820723c */ /* 0x000fe20000041820 */
[----:B------:R1:W5:Y:S01]  /*13b70*/  LDSM.16.M88.4 R168, [R0+0x17000] ;  /* 0x0170000000a8783b */ /* 0x0003620000000200 */
[----:B------:R-:W-:Y:S04]  /*13b80*/  DEPBAR.LE SB0, 0x0 ;  /* 0x000080000000791a */ /* 0x000fe80000000000 */
[----:B------:R-:W-:Y:S02]  /*13b90*/  BAR.SYNC.DEFER_BLOCKING 0x0 ;  /* 0x0000000000007b1d */ /* 0x000fe40000010000 */
[C---:B----4-:R-:W-:Y:S08]  /*13ba0*/  HMMA.16816.F32.BF16 R4, R172.reuse, R188, R4 ;  /* 0x000000bcac04723c */ /* 0x050ff00000041804 */
[C---:B------:R-:W-:Y:S08]  /*13bb0*/  HMMA.16816.F32.BF16 R8, R172.reuse, R190, R8 ;  /* 0x000000beac08723c */ /* 0x040ff00000041808 */
[C---:B------:R-:W-:Y:S03]  /*13bc0*/  HMMA.16816.F32.BF16 R12, R172.reuse, R196, R12 ;  /* 0x000000c4ac0c723c */ /* 0x040fe6000004180c */
[----:B-1----:R-:W-:Y:S04]  /*13bd0*/  IMAD R0, R2, 0x40, R180 ;  /* 0x0000004002007824 */ /* 0x002fe800078e02b4 */
[C---:B------:R-:W-:Y:S01]  /*13be0*/  VIADD R166, R0.reuse, 0x1 ;  /* 0x0000000100a67836 */ /* 0x040fe20000000000 */
[C---:B------:R-:W-:Y:S01]  /*13bf0*/  IADD3 R183, PT, PT, R0.reuse, 0x9, RZ ;  /* 0x0000000900b77810 */ /* 0x040fe20007ffe0ff */
[----:B------:R-:W4:Y:S01]  /*13c00*/  LDL.64 R190, [R1+0x20] ;  /* 0x0000200001be7983 */ /* 0x000f220000100a00 */
[----:B------:R-:W-:Y:S01]  /*13c10*/  I2FP.F32.U32 R182, R0 ;  /* 0x0000000000b67245 */ /* 0x000fe20000201000 */
[C---:B------:R-:W-:Y:S03]  /*13c20*/  HMMA.16816.F32.BF16 R16, R172.reuse, R198, R16 ;  /* 0x000000c6ac10723c */ /* 0x040fe60000041810 */
[----:B------:R-:W4:Y:S01]  /*13c30*/  LDL.64 R188, [R1+0x8] ;  /* 0x0000080001bc7983 */ /* 0x000f220000100a00 */
[----:B------:R-:W-:Y:S01]  /*13c40*/  I2FP.F32.U32 R166, R166 ;  /* 0x000000a600a67245 */ /* 0x000fe20000201000 */
[----:B------:R-:W-:Y:S02]  /*13c50*/  VIADD R167, R0, 0x8 ;  /* 0x0000000800a77836 */ /* 0x000fe40000000000 */
[C---:B------:R-:W-:Y:S01]  /*13c60*/  FFMA.FTZ R4, R182.reuse, UR6, R4 ;  /* 0x00000006b6047c23 */ /* 0x040fe20008010004 */
[----:B------:R-:W-:Y:S01]  /*13c70*/  FFMA.FTZ R6, R182, UR6, R6 ;  /* 0x00000006b6067c23 */ /* 0x000fe20008010006 */
[C---:B-----5:R-:W-:Y:S03]  /*13c80*/  HMMA.16816.F32.BF16 R20, R172.reuse, R168, R20 ;  /* 0x000000a8ac14723c */ /* 0x060fe60000041814 */
[----:B------:R-:W-:Y:S01]  /*13c90*/  I2FP.F32.U32 R182, R167 ;  /* 0x000000a700b67245 */ /* 0x000fe20000201000 */
[C---:B------:R-:W-:Y:S01]  /*13ca0*/  FFMA.FTZ R5, R166.reuse, UR6, R5 ;  /* 0x00000006a6057c23 */ /* 0x040fe20008010005 */
[----:B------:R-:W-:Y:S01]  /*13cb0*/  FFMA.FTZ R7, R166, UR6, R7 ;  /* 0x00000006a6077c23 */ /* 0x000fe20008010007 */
[----:B------:R-:W-:Y:S01]  /*13cc0*/  I2FP.F32.U32 R166, R183 ;  /* 0x000000b700a67245 */ /* 0x000fe20000201000 */
[----:B------:R-:W-:Y:S01]  /*13cd0*/  VIADD R169, R0, 0x11 ;  /* 0x0000001100a97836 */ /* 0x000fe20000000000 */
[C---:B------:R-:W-:Y:S03]  /*13ce0*/  HMMA.16816.F32.BF16 R24, R172.reuse, R170, R24 ;  /* 0x000000aaac18723c */ /* 0x040fe60000041818 */
[C---:B------:R-:W-:Y:S01]  /*13cf0*/  FFMA.FTZ R9, R166.reuse, UR6, R9 ;  /* 0x00000006a6097c23 */ /* 0x040fe20008010009 */
[----:B------:R-:W-:Y:S01]  /*13d00*/  FFMA.FTZ R11, R166, UR6, R11 ;  /* 0x00000006a60b7c23 */ /* 0x000fe2000801000b */
[----:B------:R-:W-:Y:S01]  /*13d10*/  I2FP.F32.U32 R166, R169 ;  /* 0x000000a900a67245 */ /* 0x000fe20000201000 */
[----:B------:R-:W-:Y:S02]  /*13d20*/  VIADD R169, R0, 0x19 ;  /* 0x0000001900a97836 */ /* 0x000fe40000000000 */
[----:B------:R-:W-:Y:S01]  /*13d30*/  FFMA.FTZ R8, R182, UR6, R8 ;  /* 0x00000006b6087c23 */ /* 0x000fe20008010008 */
[C---:B------:R-:W-:Y:S03]  /*13d40*/  HMMA.16816.F32.BF16 R28, R172.reuse, R176, R28 ;  /* 0x000000b0ac1c723c */ /* 0x040fe6000004181c */
[C---:B------:R-:W-:Y:S01]  /*13d50*/  FFMA.FTZ R13, R166.reuse, UR6, R13 ;  /* 0x00000006a60d7c23 */ /* 0x040fe2000801000d */
[----:B------:R-:W-:Y:S01]  /*13d60*/  FFMA.FTZ R15, R166, UR6, R15 ;  /* 0x00000006a60f7c23 */ /* 0x000fe2000801000f */
[----:B------:R-:W-:Y:S01]  /*13d70*/  I2FP.F32.U32 R166, R169 ;  /* 0x000000a900a67245 */ /* 0x000fe20000201000 */
[----:B------:R-:W-:Y:S02]  /*13d80*/  VIADD R169, R0, 0x21 ;  /* 0x0000002100a97836 */ /* 0x000fe40000000000 */
[----:B------:R-:W-:Y:S01]  /*13d90*/  FFMA.FTZ R10, R182, UR6, R10 ;  /* 0x00000006b60a7c23 */ /* 0x000fe2000801000a */
[----:B------:R-:W-:Y:S03]  /*13da0*/  HMMA.16816.F32.BF16 R32, R172, R178, R32 ;  /* 0x000000b2ac20723c */ /* 0x000fe60000041820 */
[C---:B------:R-:W-:Y:S01]  /*13db0*/  FFMA.FTZ R17, R166.reuse, UR6, R17 ;  /* 0x00000006a6117c23 */ /* 0x040fe20008010011 */
[----:B------:R-:W-:Y:S01]  /*13dc0*/  FFMA.FTZ R19, R166, UR6, R19 ;  /* 0x00000006a6137c23 */ /* 0x000fe20008010013 */
[----:B------:R-:W-:Y:S01]  /*13dd0*/  I2FP.F32.U32 R166, R169 ;  /* 0x000000a900a67245 */ /* 0x000fe20000201000 */
[C---:B------:R-:W-:Y:S02]  /*13de0*/  VIADD R169, R0.reuse, 0x29 ;  /* 0x0000002900a97836 */ /* 0x040fe40000000000 */
[----:B------:R-:W-:Y:S02]  /*13df0*/  VIADD R167, R0, 0x10 ;  /* 0x0000001000a77836 */ /* 0x000fe40000000000 */
        /* <DEDUP_REMOVED lines=9> */
[C---:B------:R-:W-:Y:S01]  /*13e90*/  FFMA.FTZ R12, R168.reuse, UR6, R12 ;  /* 0x00000006a80c7c23 */ /* 0x040fe2000801000c */
[----:B------:R-:W-:Y:S01]  /*13ea0*/  FMNMX3.FTZ R169, R3, R4, R5, !PT ;  /* 0x0000000403a97276 */ /* 0x000fe20007810005 */
[----:B------:R-:W-:Y:S01]  /*13eb0*/  FFMA.FTZ R14, R168, UR6, R14 ;  /* 0x00000006a80e7c23 */ /* 0x000fe2000801000e */
[----:B------:R-:W-:Y:S01]  /*13ec0*/  I2FP.F32.U32 R168, R167 ;  /* 0x000000a700a87245 */ /* 0x000fe20000201000 */
[----:B------:R-:W-:Y:S01]  /*13ed0*/  FFMA.FTZ R32, R166, UR6, R32 ;  /* 0x00000006a6207c23 */ /* 0x000fe20008010020 */
[----:B------:R-:W-:Y:S01]  /*13ee0*/  IADD3 R167, PT, PT, R0, 0x20, RZ ;  /* 0x0000002000a77810 */ /* 0x000fe20007ffe0ff */
[----:B------:R-:W-:Y:S01]  /*13ef0*/  FFMA.FTZ R34, R166, UR6, R34 ;  /* 0x00000006a6227c23 */ /* 0x000fe20008010022 */
[----:B------:R-:W-:Y:S01]  /*13f00*/  FMNMX3.FTZ R166, R164, R6, R7, !PT ;  /* 0x00000006a4a67276 */ /* 0x000fe20007810007 */
[C---:B------:R-:W-:Y:S01]  /*13f10*/  FFMA.FTZ R16, R168.reuse, UR6, R16 ;  /* 0x00000006a8107c23 */ /* 0x040fe20008010010 */
[----:B------:R-:W-:Y:S01]  /*13f20*/  FMNMX3.FTZ R169, R169, R8, R9, !PT ;  /* 0x00000008a9a97276 */ /* 0x000fe20007810009 */
[----:B------:R-:W-:Y:S01]  /*13f30*/  FFMA.FTZ R18, R168, UR6, R18 ;  /* 0x00000006a8127c23 */ /* 0x000fe20008010012 */
[----:B------:R-:W-:Y:S01]  /*13f40*/  I2FP.F32.U32 R168, R167 ;  /* 0x000000a700a87245 */ /* 0x000fe20000201000 */
[----:B------:R-:W-:Y:S01]  /*13f50*/  VIADD R167, R0, 0x28 ;  /* 0x0000002800a77836 */ /* 0x000fe20000000000 */
[----:B------:R-:W-:Y:S01]  /*13f60*/  FMNMX3.FTZ R166, R166, R10, R11, !PT ;  /* 0x0000000aa6a67276 */ /* 0x000fe2000781000b */
[----:B------:R-:W-:Y:S01]  /*13f70*/  VIADD R170, R0, 0x30 ;  /* 0x0000003000aa7836 */ /* 0x000fe20000000000 */
[----:B------:R-:W-:Y:S01]  /*13f80*/  FMNMX3.FTZ R169, R169, R12, R13, !PT ;  /* 0x0000000ca9a97276 */ /* 0x000fe2000781000d */
[----:B------:R-:W-:Y:S01]  /*13f90*/  FFMA.FTZ R20, R168, UR6, R20 ;  /* 0x00000006a8147c23 */ /* 0x000fe20008010014 */
[----:B------:R-:W-:Y:S01]  /*13fa0*/  FMNMX3.FTZ R166, R166, R14, R15, !PT ;  /* 0x0000000ea6a67276 */ /* 0x000fe2000781000f */
[----:B------:R-:W-:Y:S01]  /*13fb0*/  FFMA.FTZ R22, R168, UR6, R22 ;  /* 0x00000006a8167c23 */ /* 0x000fe20008010016 */
[----:B------:R-:W-:Y:S02]  /*13fc0*/  I2FP.F32.U32 R168, R167 ;  /* 0x000000a700a87245 */ /* 0x000fe40000201000 */
[C---:B------:R-:W-:Y:S01]  /*13fd0*/  IADD3 R167, PT, PT, R0.reuse, 0x31, RZ ;  /* 0x0000003100a77810 */ /* 0x040fe20007ffe0ff */
[----:B------:R-:W-:Y:S01]  /*13fe0*/  VIADD R0, R0, 0x39 ;  /* 0x0000003900007836 */ /* 0x000fe20000000000 */
[----:B------:R-:W-:Y:S01]  /*13ff0*/  FMNMX3.FTZ R169, R169, R16, R17, !PT ;  /* 0x00000010a9a97276 */ /* 0x000fe20007810011 */
[----:B------:R-:W-:Y:S01]  /*14000*/  FFMA.FTZ R24, R168, UR6, R24 ;  /* 0x00000006a8187c23 */ /* 0x000fe20008010018 */
[----:B------:R-:W-:Y:S01]  /*14010*/  FMNMX3.FTZ R166, R166, R18, R19, !PT ;  /* 0x00000012a6a67276 */ /* 0x000fe20007810013 */
[----:B------:R-:W-:Y:S01]  /*14020*/  FFMA.FTZ R26, R168, UR6, R26 ;  /* 0x00000006a81a7c23 */ /* 0x000fe2000801001a */
[----:B------:R-:W-:Y:S02]  /*14030*/  I2FP.F32.U32 R168, R170 ;  /* 0x000000aa00a87245 */ /* 0x000fe40000201000 */
[----:B------:R-:W-:Y:S02]  /*14040*/  I2FP.F32.U32 R167, R167 ;  /* 0x000000a700a77245 */ /* 0x000fe40000201000 */
[----:B------:R-:W-:Y:S01]  /*14050*/  FMNMX3.FTZ R169, R169, R20, R21, !PT ;  /* 0x00000014a9a97276 */ /* 0x000fe20007810015 */
[----:B------:R-:W-:Y:S01]  /*14060*/  FFMA.FTZ R28, R168, UR6, R28 ;  /* 0x00000006a81c7c23 */ /* 0x000fe2000801001c */
[----:B------:R-:W-:Y:S01]  /*14070*/  FMNMX3.FTZ R166, R166, R22, R23, !PT ;  /* 0x00000016a6a67276 */ /* 0x000fe20007810017 */
[----:B------:R-:W-:Y:S01]  /*14080*/  FFMA.FTZ R30, R168, UR6, R30 ;  /* 0x00000006a81e7c23 */ /* 0x000fe2000801001e */
[----:B------:R-:W-:Y:S01]  /*14090*/  I2FP.F32.U32 R0, R0 ;  /* 0x0000000000007245 */ /* 0x000fe20000201000 */
        /* <DEDUP_REMOVED lines=8> */
[----:B--2---:R-:W-:Y:S01]  /*14120*/  LOP3.LUT R184, R187, UR7, R184, 0x96, !PT ;  /* 0x00000007bbb87c12 */ /* 0x004fe2000f8e96b8 */
[----:B------:R-:W-:Y:S04]  /*14130*/  UIADD3 UR7, UPT, UPT, UR7, 0x1, URZ ;  /* 0x0000000107077890 */ /* 0x000fe8000fffe0ff */
[----:B------:R-:W-:Y:S04]  /*14140*/  IMAD.WIDE.U32 R184, R184, -0x326172a9, RZ ;  /* 0xcd9e8d57b8b87825 */ /* 0x000fe800078e00ff */
[----:B------:R-:W-:Y:S01]  /*14150*/  IMAD.U32 R0, RZ, RZ, UR7 ;  /* 0x00000007ff007e24 */ /* 0x000fe2000f8e00ff */
[----:B---3--:R-:W-:Y:S04]  /*14160*/  LOP3.LUT R2, R193, UR14, R184, 0x96, !PT ;  /* 0x0000000ec1027c12 */ /* 0x008fe8000f8e96b8 */
[----:B------:R-:W-:Y:S01]  /*14170*/  LOP3.LUT R0, R187, UR37, R0, 0x96, !PT ;  /* 0x00000025bb007c12 */ /* 0x000fe2000f8e9600 */
[----:B------:R-:W-:Y:S01]  /*14180*/  IMAD.WIDE.U32 R170, R2, -0x2daee0ad, RZ ;  /* 0xd2511f5302aa7825 */ /* 0x000fe200078e00ff */
[----:B------:R-:W-:Y:S04]  /*14190*/  FMNMX3.FTZ R2, R166, R30, R31, !PT ;  /* 0x0000001ea6027276 */ /* 0x000fe8000781001f */
[----:B------:R-:W-:Y:S02]  /*141a0*/  FMNMX3.FTZ R2, R2, R34, R35, !PT ;  /* 0x0000002202027276 */ /* 0x000fe40007810023 */
[----:B----4-:R-:W-:Y:S05]  /*141b0*/  LOP3.LUT R165, R190, UR13, R185, 0x96, !PT ;  /* 0x0000000dbea57c12 */ /* 0x010fea000f8e96b9 */
[----:B------:R-:W-:Y:S05]  /*141c0*/  IMAD.WIDE.U32 R176, R165, -0x2daee0ad, RZ ;  /* 0xd2511f53a5b07825 */ /* 0x000fea00078e00ff */
[----:B------:R-:W-:Y:S01]  /*141d0*/  LOP3.LUT R165, R188, UR10, R177, 0x96, !PT ;  /* 0x0000000abca57c12 */ /* 0x000fe2000f8e96b1 */
[----:B------:R-:W-:Y:S06]  /*141e0*/  BRA.U.ANY UP0, `(.L_x_1116) ;  /* 0xffffffe100dc7547 */ /* 0x000fec000b93ffff */
.L_x_1115:
[----:B------:R2:W-:Y:S01]  /*141f0*/  STL.64 [R1+0x48], R180 ;  /* 0x000048b401007387 */ /* 0x0005e20000100a00 */
[----:B------:R-:W-:Y:S01]  /*14200*/  LOP3.LUT R172, R176, UR9, R171, 0x96, !PT ;  /* 0x00000009b0ac7c12 */ /* 0x000fe2000f8e96ab */
[----:B------:R-:W-:Y:S01]  /*14210*/  IMAD.WIDE.U32 R194, R0, -0x326172a9, RZ ;  /* 0xcd9e8d5700c27825 */ /* 0x000fe200078e00ff */
[----:B------:R-:W-:Y:S02]  /*14220*/  UIADD3 UR7, UPT, UPT, UR36, 0x78dde6e4, URZ ;  /* 0x78dde6e424077890 */ /* 0x000fe4000fffe0ff */
[----:B------:R-:W-:Y:S01]  /*14230*/  UIADD3 UR8, UPT, UPT, UR36, -0x255992d5, URZ ;  /* 0xdaa66d2b24087890 */ /* 0x000fe2000fffe0ff */
[----:B-1----:R-:W-:Y:S01]  /*14240*/  SHFL.BFLY PT, R167, R169, 0x2, 0x1f ;  /* 0x0c401f00a9a77f89 */ /* 0x002fe200000e0000 */
[----:B------:R-:W-:Y:S01]  /*14250*/  IMAD.WIDE.U32 R172, R172, -0x326172a9, RZ ;  /* 0xcd9e8d57acac7825 */ /* 0x000fe200078e00ff */
[----:B------:R-:W-:Y:S01]  /*14260*/  LOP3.LUT R194, R193, UR14, R194, 0x96, !PT ;  /* 0x0000000ec1c27c12 */ /* 0x000fe2000f8e96c2 */
[----:B------:R-:W-:Y:S05]  /*14270*/  UIADD3 UR14, UPT, UPT, UR37, -0x126145ec, URZ ;  /* 0xed9eba14250e7890 */ /* 0x000fea000fffe0ff */
[----:B------:R-:W1:Y:S01]  /*14280*/  SHFL.BFLY PT, R166, R2, 0x2, 0x1f ;  /* 0x0c401f0002a67f89 */ /* 0x000e6200000e0000 */
[----:B------:R-:W-:Y:S01]  /*14290*/  IMAD.WIDE.U32 R186, R165, -0x326172a9, RZ ;  /* 0xcd9e8d57a5ba7825 */ /* 0x000fe200078e00ff */
[----:B------:R-:W-:Y:S01]  /*142a0*/  LOP3.LUT R165, R190, UR13, R195, 0x96, !PT ;  /* 0x0000000dbea57c12 */ /* 0x000fe2000f8e96c3 */
[----:B------:R-:W-:Y:S02]  /*142b0*/  UIADD3 UR13, UPT, UPT, UR37, -0x56f99767, URZ ;  /* 0xa9066899250d7890 */ /* 0x000fe4000fffe0ff */
[----:B------:R-:W-:Y:S01]  /*142c0*/  IMAD.WIDE.U32 R194, R194, -0x2daee0ad, RZ ;  /* 0xd2511f53c2c27825 */ /* 0x000fe200078e00ff */
[----:B------:R-:W-:Y:S01]  /*142d0*/  LOP3.LUT R186, R186, UR7, R173, 0x96, !PT ;  /* 0x00000007baba7c12 */ /* 0x000fe2000f8e96ad */
[----:B------:R-:W-:Y:S01]  /*142e0*/  UISETP.NE.AND UP0, UPT, UR19, URZ, UPT ;  /* 0x000000ff1300728c */ /* 0x000fe2000bf05270 */
[----:B------:R-:W-:Y:S01]  /*142f0*/  LOP3.LUT R0, R192, UR8, R187, 0x96, !PT ;  /* 0x00000008c0007c12 */ /* 0x000fe2000f8e96bb */
[----:B------:R-:W-:Y:S01]  /*14300*/  IMAD.WIDE.U32 R174, R165, -0x2daee0ad, RZ ;  /* 0xd2511f53a5ae7825 */ /* 0x000fe200078e00ff */
[----:B------:R-:W-:Y:S03]  /*14310*/  UIADD3 UR19, UPT, UPT, UR19, -0x1, URZ ;  /* 0xffffffff13137890 */ /* 0x000fe6000fffe0ff */
[----:B------:R-:W-:Y:S01]  /*14320*/  IMAD.WIDE.U32 R186, R186, -0x2daee0ad, RZ ;  /* 0xd2511f53baba7825 */ /* 0x000fe200078e00ff */
[----:B------:R-:W-:Y:S01]  /*14330*/  LOP3.LUT R165, R174, UR9, R195, 0x96, !PT ;  /* 0x00000009aea57c12 */ /* 0x000fe2000f8e96c3 */
[----:B------:R-:W-:Y:S01]  /*14340*/  UIADD3 UR9, UPT, UPT, UR36, -0x4ab325aa, URZ ;  /* 0xb54cda5624097890 */ /* 0x000fe2000fffe0ff */
[----:B------:R-:W-:Y:S01]  /*14350*/  LOP3.LUT R168, R188, UR10, R175, 0x96, !PT ;  /* 0x0000000abca87c12 */ /* 0x000fe2000f8e96af */
[----:B------:R-:W-:Y:S01]  /*14360*/  IMAD.WIDE.U32 R176, R0, -0x2daee0ad, RZ ;  /* 0xd2511f5300b07825 */ /* 0x000fe200078e00ff */
[----:B------:R-:W-:Y:S03]  /*14370*/  UIADD3 UR10, UPT, UPT, UR36, 0x1715609d, URZ ;  /* 0x1715609d240a7890 */ /* 0x000fe6000fffe0ff */
[----:B--2---:R-:W-:Y:S01]  /*14380*/  IMAD.WIDE.U32 R180, R165, -0x326172a9, RZ ;  /* 0xcd9e8d57a5b47825 */ /* 0x004fe200078e00ff */
[----:B------:R-:W-:Y:S02]  /*14390*/  LOP3.LUT R174, R176, UR13, R187, 0x96, !PT ;  /* 0x0000000db0ae7c12 */ /* 0x000fe4000f8e96bb */
[----:B-1----:R-:W-:Y:S02]  /*143a0*/  FMNMX.FTZ R166, R2, R166, !PT ;  /* 0x000000a602a67209 */ /* 0x002fe40007810000 */
[----:B------:R-:W-:Y:S01]  /*143b0*/  FMNMX.FTZ R167, R169, R167, !PT ;  /* 0x000000a7a9a77209 */ /* 0x000fe20007810000 */
[----:B------:R-:W-:Y:S01]  /*143c0*/  IMAD.WIDE.U32 R174, R174, -0x326172a9, RZ ;  /* 0xcd9e8d57aeae7825 */ /* 0x000fe200078e00ff */
[----:B------:R-:W-:Y:S01]  /*143d0*/  LOP3.LUT R0, R170, UR14, R177, 0x96, !PT ;  /* 0x0000000eaa007c12 */ /* 0x000fe2000f8e96b1 */
[----:B------:R-:W1:Y:S02]  /*143e0*/  SHFL.BFLY PT, R165, R166, 0x1, 0x1f ;  /* 0x0c201f00a6a57f89 */ /* 0x000e6400000e0000 */
[----:B------:R-:W-:Y:S01]  /*143f0*/  IMAD.WIDE.U32 R168, R168, -0x326172a9, RZ ;  /* 0xcd9e8d57a8a87825 */ /* 0x000fe200078e00ff */
[----:B------:R-:W-:Y:S05]  /*14400*/  MOV R196, R174 ;  /* 0x000000ae00c47202 */ /* 0x000fea0000000f00 */
[----:B------:R-:W2:Y:S01]  /*14410*/  SHFL.BFLY PT, R2, R167, 0x1, 0x1f ;  /* 0x0c201f00a7027f89 */ /* 0x000ea200000e0000 */
[----:B------:R-:W-:Y:S01]  /*14420*/  PRMT R193, R174, 0x7771, RZ ;  /* 0x00007771aec17816 */ /* 0x000fe200000000ff */
[----:B------:R-:W-:Y:S01]  /*14430*/  IMAD.WIDE.U32 R176, R0, -0x326172a9, RZ ;  /* 0xcd9e8d5700b07825 */ /* 0x000fe200078e00ff */
[----:B------:R-:W-:Y:S01]  /*14440*/  LOP3.LUT R178, R168, UR7, R181, 0x96, !PT ;  /* 0x00000007a8b27c12 */ /* 0x000fe2000f8e96b5 */
[----:B------:R-:W-:Y:S01]  /*14450*/  UIADD3 UR7, UPT, UPT, UR37, 0x646e171e, URZ ;  /* 0x646e171e25077890 */ /* 0x000fe2000fffe0ff */
[----:B------:R-:W-:Y:S02]  /*14460*/  LOP3.LUT R170, R192, UR8, R169, 0x96, !PT ;  /* 0x00000008c0aa7c12 */ /* 0x000fe4000f8e96a9 */
[----:B------:R-:W-:Y:S01]  /*14470*/  LOP3.LUT R189, R176, UR9, R175, 0x96, !PT ;  /* 0x00000009b0bd7c12 */ /* 0x000fe2000f8e96af */
[----:B------:R-:W-:Y:S01]  /*14480*/  IMAD.WIDE.U32 R178, R178, -0x2daee0ad, RZ ;  /* 0xd2511f53b2b27825 */ /* 0x000fe200078e00ff */
[----:B------:R-:W-:Y:S02]  /*14490*/  LOP3.LUT R168, R172, UR10, R177, 0x96, !PT ;  /* 0x0000000aaca87c12 */ /* 0x000fe4000f8e96b1 */
[----:B------:R-:W-:Y:S01]  /*144a0*/  LOP3.LUT R0, R189, 0xffff, RZ, 0xc0, !PT ;  /* 0x0000ffffbd007812 */ /* 0x000fe200078ec0ff */
[----:B------:R-:W-:Y:S01]  /*144b0*/  IMAD.WIDE.U32 R170, R170, -0x2daee0ad, RZ ;  /* 0xd2511f53aaaa7825 */ /* 0x000fe200078e00ff */
[----:B------:R-:W-:Y:S02]  /*144c0*/  PRMT R172, R174, 0x7772, RZ ;  /* 0x00007772aeac7816 */ /* 0x000fe400000000ff */
[----:B------:R-:W-:Y:S01]  /*144d0*/  SHF.R.U32.HI R207, RZ, 0x8, R0 ;  /* 0x00000008ffcf7819 */ /* 0x000fe20000011600 */
[----:B------:R-:W-:Y:S01]  /*144e0*/  IMAD.WIDE.U32 R168, R168, -0x2daee0ad, RZ ;  /* 0xd2511f53a8a87825 */ /* 0x000fe200078e00ff */
[----:B------:R-:W-:Y:S02]  /*144f0*/  LOP3.LUT R201, R170, UR13, R179, 0x96, !PT ;  /* 0x0000000daac97c12 */ /* 0x000fe4000f8e96b3 */
[----:B------:R-:W-:Y:S01]  /*14500*/  LOP3.LUT R0, R207, 0xffff, RZ, 0xc0, !PT ;  /* 0x0000ffffcf007812 */ /* 0x000fe200078ec0ff */
[----:B------:R-:W-:Y:S01]  /*14510*/  IMAD.MOV.U32 R187, RZ, RZ, R168 ;  /* 0x000000ffffbb7224 */ /* 0x000fe200078e00a8 */
[----:B------:R-:W-:Y:S02]  /*14520*/  PRMT R182, R168, 0x7771, RZ ;  /* 0x00007771a8b67816 */ /* 0x000fe400000000ff */
[----:B------:R-:W-:Y:S02]  /*14530*/  ISETP.LE.U32.AND P3, PT, R0, UR12, PT ;  /* 0x0000000c00007c0c */ /* 0x000fe4000bf63070 */
[----:B-1----:R-:W-:Y:S02]  /*14540*/  FMNMX.FTZ R0, R166, R165, !PT ;  /* 0x000000a5a6007209 */ /* 0x002fe40007810000 */
[----:B--2---:R-:W-:Y:S02]  /*14550*/  FMNMX.FTZ R2, R167, R2, !PT ;  /* 0x00000002a7027209 */ /* 0x004fe40007810000 */
[C---:B------:R-:W-:Y:S02]  /*14560*/  PRMT R179, R168.reuse, 0x7772, RZ ;  /* 0x00007772a8b37816 */ /* 0x040fe400000000ff */
[----:B------:R-:W-:Y:S01]  /*14570*/  PRMT R177, R168, 0x7773, RZ ;  /* 0x00007773a8b17816 */ /* 0x000fe200000000ff */
[----:B------:R-:W-:Y:S01]  /*14580*/  FMUL.FTZ R170, R2, UR4 ;  /* 0x0000000402aa7c20 */ /* 0x000fe20008410000 */
[----:B------:R-:W-:Y:S01]  /*14590*/  FMUL.FTZ R168, R0, UR4 ;  /* 0x0000000400a87c20 */ /* 0x000fe20008410000 */
[C---:B------:R-:W-:Y:S01]  /*145a0*/  FSETP.NEU.FTZ.AND P4, PT, R2.reuse, -INF , PT ;  /* 0xff8000000200780b */ /* 0x040fe20003f9d000 */
[----:B------:R-:W-:Y:S01]  /*145b0*/  FADD.FTZ R165, -R2, R3 ;  /* 0x0000000302a57221 */ /* 0x000fe20000010100 */
[C---:B------:R-:W-:Y:S01]  /*145c0*/  FSETP.NEU.FTZ.AND P0, PT, R0.reuse, -INF , PT ;  /* 0xff8000000000780b */ /* 0x040fe20003f1d000 */
[----:B------:R-:W-:Y:S01]  /*145d0*/  FADD.FTZ R3, -R0, R164 ;  /* 0x000000a400037221 */ /* 0x000fe20000010100 */
[----:B------:R-:W-:Y:S01]  /*145e0*/  FSEL R170, R170, RZ, P4 ;  /* 0x000000ffaaaa7208 */ /* 0x000fe20002000000 */
[----:B------:R-:W-:Y:S01]  /*145f0*/  FMUL.FTZ R164, R165, UR4 ;  /* 0x00000004a5a47c20 */ /* 0x000fe20008410000 */
[----:B------:R-:W-:Y:S01]  /*14600*/  FSEL R168, R168, RZ, P0 ;  /* 0x000000ffa8a87208 */ /* 0x000fe20000000000 */
[----:B------:R-:W-:Y:S01]  /*14610*/  FMUL.FTZ R3, R3, UR4 ;  /* 0x0000000403037c20 */ /* 0x000fe20008410000 */
[----:B------:R-:W-:Y:S01]  /*14620*/  LOP3.LUT R186, R186, UR7, R169, 0x96, !PT ;  /* 0x00000007baba7c12 */ /* 0x000fe2000f8e96a9 */
[--C-:B------:R-:W-:Y:S01]  /*14630*/  FFMA.FTZ R5, R5, UR4, -R170.reuse ;  /* 0x0000000405057c23 */ /* 0x100fe200080108aa */
[----:B------:R-:W-:Y:S01]  /*14640*/  FFMA.FTZ R188, R13, UR4, -R170 ;  /* 0x000000040dbc7c23 */ /* 0x000fe200080108aa */
[--C-:B------:R-:W-:Y:S01]  /*14650*/  FFMA.FTZ R6, R6, UR4, -R168.reuse ;  /* 0x0000000406067c23 */ /* 0x100fe200080108a8 */
[--C-:B------:R-:W-:Y:S01]  /*14660*/  FFMA.FTZ R173, R31, UR4, -R168.reuse ;  /* 0x000000041fad7c23 */ /* 0x100fe200080108a8 */
[----:B------:R-:W1:Y:S01]  /*14670*/  MUFU.EX2 R197, R5 ;  /* 0x0000000500c57308 */ /* 0x000e620000000800 */
[----:B------:R-:W-:Y:S01]  /*14680*/  LOP3.LUT R184, R186, 0xffff, RZ, 0xc0, !PT ;  /* 0x0000ffffbab87812 */ /* 0x000fe200078ec0ff */
[----:B------:R-:W-:Y:S01]  /*14690*/  FFMA.FTZ R7, R7, UR4, -R168 ;  /* 0x0000000407077c23 */ /* 0x000fe200080108a8 */
[----:B------:R-:W-:Y:S07]  /*146a0*/  LOP3.LUT R194, R194, UR14, R171, 0x96, !PT ;  /* 0x0000000ec2c27c12 */ /* 0x000fee000f8e96ab */
[----:B------:R1:W-:Y:S01]  /*146b0*/  MUFU.EX2 R13, R6 ;  /* 0x00000006000d7308 */ /* 0x0003e20000000800 */
[----:B------:R-:W-:Y:S01]  /*146c0*/  SHF.R.U32.HI R184, RZ, 0x8, R184 ;  /* 0x00000008ffb87819 */ /* 0x000fe200000116b8 */
[--C-:B------:R-:W-:Y:S01]  /*146d0*/  FFMA.FTZ R171, R32, UR4, -R170.reuse ;  /* 0x0000000420ab7c23 */ /* 0x100fe200080108aa */
[--C-:B------:R-:W-:Y:S01]  /*146e0*/  FFMA.FTZ R4, R4, UR4, -R170.reuse ;  /* 0x0000000404047c23 */ /* 0x100fe200080108aa */
[--C-:B------:R-:W-:Y:S01]  /*146f0*/  FFMA.FTZ R8, R8, UR4, -R170.reuse ;  /* 0x0000000408087c23 */ /* 0x100fe200080108aa */
[----:B------:R-:W-:Y:S01]  /*14700*/  LOP3.LUT R166, R184, 0xffff, RZ, 0xc0, !PT ;  /* 0x0000ffffb8a67812 */ /* 0x000fe200078ec0ff */
[--C-:B------:R-:W-:Y:S01]  /*14710*/  FFMA.FTZ R185, R9, UR4, -R170.reuse ;  /* 0x0000000409b97c23 */ /* 0x100fe200080108aa */
[--C-:B------:R-:W-:Y:S01]  /*14720*/  FFMA.FTZ R12, R12, UR4, -R170.reuse ;  /* 0x000000040c0c7c23 */ /* 0x100fe200080108aa */
[--C-:B------:R-:W-:Y:S01]  /*14730*/  FFMA.FTZ R202, R16, UR4, -R170.reuse ;  /* 0x0000000410ca7c23 */ /* 0x100fe200080108aa */
[----:B------:R-:W-:Y:S01]  /*14740*/  ISETP.LE.U32.AND P5, PT, R166, UR12, PT ;  /* 0x0000000ca6007c0c */ /* 0x000fe2000bfa3070 */
[--C-:B------:R-:W-:Y:S01]  /*14750*/  FFMA.FTZ R199, R17, UR4, -R170.reuse ;  /* 0x0000000411c77c23 */ /* 0x100fe200080108aa */
[--C-:B------:R-:W-:Y:S01]  /*14760*/  FFMA.FTZ R191, R20, UR4, -R170.reuse ;  /* 0x0000000414bf7c23 */ /* 0x100fe200080108aa */
[--C-:B------:R-:W-:Y:S01]  /*14770*/  FFMA.FTZ R190, R21, UR4, -R170.reuse ;  /* 0x0000000415be7c23 */ /* 0x100fe200080108aa */
[--C-:B------:R-:W-:Y:S01]  /*14780*/  FFMA.FTZ R183, R24, UR4, -R170.reuse ;  /* 0x0000000418b77c23 */ /* 0x100fe200080108aa */
[----:B-1----:R-:W-:Y:S01]  /*14790*/  MOV R6, R197 ;  /* 0x000000c500067202 */ /* 0x002fe20000000f00 */
[--C-:B------:R-:W-:Y:S01]  /*147a0*/  FFMA.FTZ R166, R25, UR4, -R170.reuse ;  /* 0x0000000419a67c23 */ /* 0x100fe200080108aa */
[--C-:B------:R-:W-:Y:S01]  /*147b0*/  FFMA.FTZ R176, R28, UR4, -R170.reuse ;  /* 0x000000041cb07c23 */ /* 0x100fe200080108aa */
[--C-:B------:R-:W-:Y:S01]  /*147c0*/  FFMA.FTZ R175, R29, UR4, -R170.reuse ;  /* 0x000000041daf7c23 */ /* 0x100fe200080108aa */
[----:B------:R-:W-:Y:S01]  /*147d0*/  FFMA.FTZ R170, R33, UR4, -R170 ;  /* 0x0000000421aa7c23 */ /* 0x000fe200080108aa */
[----:B------:R-:W-:Y:S01]  /*147e0*/  IMAD.MOV.U32 R31, RZ, RZ, R6 ;  /* 0x000000ffff1f7224 */ /* 0x000fe200078e0006 */
[----:B------:R1:W-:Y:S01]  /*147f0*/  MUFU.EX2 R33, R7 ;  /* 0x0000000700217308 */ /* 0x0003e20000000800 */
[----:B------:R-:W2:Y:S01]  /*14800*/  LDL.LU R6, [R1+0x40] ;  /* 0x0000400001067983 */ /* 0x000ea20000300800 */
[--C-:B------:R-:W-:Y:S01]  /*14810*/  FFMA.FTZ R198, R14, UR4, -R168.reuse ;  /* 0x000000040ec67c23 */ /* 0x100fe200080108a8 */
[--C-:B------:R-:W-:Y:S07]  /*14820*/  FFMA.FTZ R197, R15, UR4, -R168.reuse ;  /* 0x000000040fc57c23 */ /* 0x100fee00080108a8 */
[----:B------:R-:W3:Y:S01]  /*14830*/  MUFU.EX2 R164, R164 ;  /* 0x000000a400a47308 */ /* 0x000ee20000000800 */
[----:B------:R-:W-:Y:S01]  /*14840*/  FFMA.FTZ R195, R19, UR4, -R168 ;  /* 0x0000000413c37c23 */ /* 0x000fe200080108a8 */
[----:B------:R-:W-:Y:S01]  /*14850*/  MOV R19, R188 ;  /* 0x000000bc00137202 */ /* 0x000fe20000000f00 */
[----:B------:R-:W-:Y:S07]  /*14860*/  IMAD.MOV.U32 R15, RZ, RZ, R196 ;  /* 0x000000ffff0f7224 */ /* 0x000fee00078e00c4 */
[----:B------:R4:W-:Y:S01]  /*14870*/  MUFU.EX2 R14, R8 ;  /* 0x00000008000e7308 */ /* 0x0009e20000000800 */
[----:B------:R-:W-:Y:S01]  /*14880*/  PRMT R192, R174, 0x7773, RZ ;  /* 0x00007773aec07816 */ /* 0x000fe200000000ff */
[--C-:B------:R-:W-:Y:S01]  /*14890*/  FFMA.FTZ R169, R34, UR4, -R168.reuse ;  /* 0x0000000422a97c23 */ /* 0x100fe200080108a8 */
[--C-:B------:R-:W-:Y:S07]  /*148a0*/  FFMA.FTZ R10, R10, UR4, -R168.reuse ;  /* 0x000000040a0a7c23 */ /* 0x100fee00080108a8 */
[----:B------:R-:W4:Y:S01]  /*148b0*/  MUFU.EX2 R3, R3 ;  /* 0x0000000300037308 */ /* 0x000f220000000800 */
[--C-:B------:R-:W-:Y:S01]  /*148c0*/  FFMA.FTZ R11, R11, UR4, -R168.reuse ;  /* 0x000000040b0b7c23 */ /* 0x100fe200080108a8 */
[----:B-1----:R-:W-:Y:S02]  /*148d0*/  IMAD.MOV.U32 R7, RZ, RZ, R189 ;  /* 0x000000ffff077224 */ /* 0x002fe400078e00bd */
[----:B------:R-:W-:Y:S06]  /*148e0*/  FFMA.FTZ R189, R22, UR4, -R168 ;  /* 0x0000000416bd7c23 */ /* 0x000fec00080108a8 */
[----:B------:R-:W1:Y:S01]  /*148f0*/  MUFU.EX2 R16, R4 ;  /* 0x0000000400107308 */ /* 0x000e620000000800 */
[----:B------:R-:W-:Y:S02]  /*14900*/  IMAD.MOV.U32 R22, RZ, RZ, R12 ;  /* 0x000000ffff167224 */ /* 0x000fe400078e000c */
[----:B---3--:R-:W-:Y:S01]  /*14910*/  FMUL.FTZ R12, R164, R140 ;  /* 0x0000008ca40c7220 */ /* 0x008fe20000410000 */
[--C-:B------:R-:W-:Y:S01]  /*14920*/  FFMA.FTZ R196, R18, UR4, -R168.reuse ;  /* 0x0000000412c47c23 */ /* 0x100fe200080108a8 */
[--C-:B------:R-:W-:Y:S01]  /*14930*/  FFMA.FTZ R188, R23, UR4, -R168.reuse ;  /* 0x0000000417bc7c23 */ /* 0x100fe200080108a8 */
[--C-:B------:R-:W-:Y:S01]  /*14940*/  FFMA.FTZ R167, R26, UR4, -R168.reuse ;  /* 0x000000041aa77c23 */ /* 0x100fe200080108a8 */
[----:B----4-:R-:W-:Y:S01]  /*14950*/  FMUL.FTZ R8, R164, R136 ;  /* 0x00000088a4087220 */ /* 0x010fe20000410000 */
[----:B------:R-:W-:Y:S01]  /*14960*/  MOV R136, R7 ;  /* 0x0000000700887202 */ /* 0x000fe20000000f00 */
[--C-:B------:R-:W-:Y:S01]  /*14970*/  FFMA.FTZ R165, R27, UR4, -R168.reuse ;  /* 0x000000041ba57c23 */ /* 0x100fe200080108a8 */
[--C-:B------:R-:W-:Y:S01]  /*14980*/  FFMA.FTZ R174, R30, UR4, -R168.reuse ;  /* 0x000000041eae7c23 */ /* 0x100fe200080108a8 */
[----:B------:R-:W-:Y:S01]  /*14990*/  FMUL.FTZ R7, R3, R135 ;  /* 0x0000008703077220 */ /* 0x000fe20000410000 */
[----:B------:R-:W-:Y:S01]  /*149a0*/  FFMA.FTZ R168, R35, UR4, -R168 ;  /* 0x0000000423a87c23 */ /* 0x000fe200080108a8 */
[----:B------:R-:W3:Y:S01]  /*149b0*/  LDL.LU R135, [R1+0x3c] ;  /* 0x00003c0001877983 */ /* 0x000ee20000300800 */
[----:B------:R-:W-:Y:S01]  /*149c0*/  IMAD.MOV.U32 R35, RZ, RZ, R13 ;  /* 0x000000ffff237224 */ /* 0x000fe200078e000d */
[----:B-1----:R-:W-:Y:S01]  /*149d0*/  MOV R140, R16 ;  /* 0x00000010008c7202 */ /* 0x002fe20000000f00 */
[C---:B------:R-:W-:Y:S01]  /*149e0*/  FMUL.FTZ R4, R164.reuse, R132 ;  /* 0x00000084a4047220 */ /* 0x040fe20000410000 */
        /* <DEDUP_REMOVED lines=63> */
[----:B------:R-:W-:Y:S01]  /*14de0*/  MOV R158, R34 ;  /* 0x00000022009e7202 */ /* 0x000fe20000000f00 */
[C---:B------:R-:W-:Y:S01]  /*14df0*/  FMUL.FTZ R34, R3.reuse, R162 ;  /* 0x000000a203227220 */ /* 0x040fe20000410000 */
[----:B------:R-:W-:Y:S01]  /*14e00*/  MOV R18, R207 ;  /* 0x000000cf00127202 */ /* 0x000fe20000000f00 */
[----:B------:R1:W-:Y:S01]  /*14e10*/  MUFU.EX2 R157, R11 ;  /* 0x0000000b009d7308 */ /* 0x0003e20000000800 */
[----:B------:R-:W-:Y:S01]  /*14e20*/  IMAD.MOV.U32 R137, RZ, RZ, R19 ;  /* 0x000000ffff897224 */ /* 0x000fe200078e0013 */
[----:B------:R-:W-:Y:S01]  /*14e30*/  MOV R132, R15 ;  /* 0x0000000f00847202 */ /* 0x000fe20000000f00 */
[C---:B------:R-:W-:Y:S07]  /*14e40*/  FMUL.FTZ R15, R3.reuse, R143 ;  /* 0x0000008f030f7220 */ /* 0x040fee0000410000 */
[----:B------:R4:W4:Y:S01]  /*14e50*/  MUFU.EX2 R207, R10 ;  /* 0x0000000a00cf7308 */ /* 0x0009220000000800 */
[----:B------:R-:W-:Y:S02]  /*14e60*/  IMAD.MOV.U32 R133, RZ, RZ, R18 ;  /* 0x000000ffff857224 */ /* 0x000fe400078e0012 */
[C---:B------:R-:W-:Y:S01]  /*14e70*/  FMUL.FTZ R18, R3.reuse, R146 ;  /* 0x0000009203127220 */ /* 0x040fe20000410000 */
[----:B------:R-:W-:Y:S01]  /*14e80*/  IMAD.MOV.U32 R146, RZ, RZ, R137 ;  /* 0x000000ffff927224 */ /* 0x000fe200078e0089 */
[C---:B------:R-:W-:Y:S01]  /*14e90*/  LOP3.LUT R143, R136.reuse, 0xff, RZ, 0xc0, !PT ;  /* 0x000000ff888f7812 */ /* 0x040fe200078ec0ff */
[----:B------:R-:W-:Y:S01]  /*14ea0*/  IMAD.MOV.U32 R152, RZ, RZ, R31 ;  /* 0x000000ffff987224 */ /* 0x000fe200078e001f */
[----:B------:R-:W-:Y:S03]  /*14eb0*/  PRMT R141, R136, 0x7632, R141 ;  /* 0x00007632888d7816 */ /* 0x000fe6000000008d */
[----:B------:R-:W2:Y:S01]  /*14ec0*/  MUFU.EX2 R185, R185 ;  /* 0x000000b900b97308 */ /* 0x000ea20000000800 */
[----:B------:R-:W-:Y:S01]  /*14ed0*/  MOV R160, R22 ;  /* 0x0000001600a07202 */ /* 0x000fe20000000f00 */
[C---:B------:R-:W-:Y:S01]  /*14ee0*/  FMUL.FTZ R19, R3.reuse, R147 ;  /* 0x0000009303137220 */ /* 0x040fe20000410000 */
[C---:B-1----:R-:W-:Y:S01]  /*14ef0*/  FMUL.FTZ R11, R3.reuse, R139 ;  /* 0x0000008b030b7220 */ /* 0x042fe20000410000 */
[----:B------:R-:W-:Y:S01]  /*14f00*/  F2FP.BF16.F32.PACK_AB R145, R152, R140 ;  /* 0x0000008c9891723e */ /* 0x000fe200000010ff */
[C---:B------:R-:W-:Y:S01]  /*14f10*/  FMUL.FTZ R22, R3.reuse, R150 ;  /* 0x0000009603167220 */ /* 0x040fe20000410000 */
[C---:B------:R-:W-:Y:S01]  /*14f20*/  FMUL.FTZ R23, R3.reuse, R151 ;  /* 0x0000009703177220 */ /* 0x040fe20000410000 */
[C---:B----4-:R-:W-:Y:S01]  /*14f30*/  FMUL.FTZ R10, R3.reuse, R138 ;  /* 0x0000008a030a7220 */ /* 0x050fe20000410000 */
        /* <DEDUP_REMOVED lines=51> */
[----:B------:R-:W-:Y:S01]  /*15270*/  LOP3.LUT R141, R141, 0xff, RZ, 0xc0, !PT ;  /* 0x000000ff8d8d7812 */ /* 0x000fe200078ec0ff */
[----:B------:R-:W-:Y:S01]  /*15280*/  MUFU.EX2 R195, R195 ;  /* 0x000000c300c37308 */ /* 0x000fe20000000800 */
[C---:B------:R-:W-:Y:S02]  /*15290*/  PRMT R144, R145.reuse, 0x7632, R144 ;  /* 0x0000763291907816 */ /* 0x040fe40000000090 */
[----:B------:R-:W-:Y:S07]  /*152a0*/  MOV R147, R160 ;  /* 0x000000a000937202 */ /* 0x000fee0000000f00 */
[----:B------:R-:W-:Y:S01]  /*152b0*/  MUFU.EX2 R188, R188 ;  /* 0x000000bc00bc7308 */ /* 0x000fe20000000800 */
[----:B------:R-:W-:Y:S01]  /*152c0*/  LOP3.LUT R160, R132, 0xff, RZ, 0xc0, !PT ;  /* 0x000000ff84a07812 */ /* 0x000fe200078ec0ff */
[----:B------:R-:W-:Y:S01]  /*152d0*/  @!P3 HFMA2.BF16_V2 R237, -RZ.H0_H0, RZ.H0_H0, -R144.H0_H0 ;  /* 0x200000ffffedb231 */ /* 0x000fe20000340990 */
[----:B------:R-:W-:Y:S07]  /*152e0*/  PRMT R132, R145, 0x5410, R144 ;  /* 0x0000541091847816 */ /* 0x000fee0000000090 */
[----:B------:R-:W-:Y:S01]  /*152f0*/  MUFU.EX2 R199, R199 ;  /* 0x000000c700c77308 */ /* 0x000fe20000000800 */
[----:B------:R-:W-:Y:S02]  /*15300*/  F2FP.BF16.F32.PACK_AB R149, R157, R207 ;  /* 0x000000cf9d95723e */ /* 0x000fe400000010ff */
[----:B------:R-:W-:Y:S07]  /*15310*/  ISETP.GT.U32.AND P0, PT, R172, UR12, PT ;  /* 0x0000000cac007c0c */ /* 0x000fee000bf04070 */
[----:B------:R-:W-:Y:S01]  /*15320*/  MUFU.EX2 R176, R176 ;  /* 0x000000b000b07308 */ /* 0x000fe20000000800 */
[----:B------:R-:W-:Y:S02]  /*15330*/  PRMT R148, R149, 0x7632, R148 ;  /* 0x0000763295947816 */ /* 0x000fe40000000094 */
[----:B------:R-:W-:Y:S02]  /*15340*/  ISETP.LE.U32.AND P6, PT, R143, UR12, PT ;  /* 0x0000000c8f007c0c */ /* 0x000fe4000bfc3070 */
[----:B------:R-:W-:Y:S01]  /*15350*/  @!P3 PRMT R144, R237, 0x5410, RZ ;  /* 0x00005410ed90b816 */ /* 0x000fe200000000ff */
[----:B------:R-:W-:Y:S10]  /*15360*/  @P0 HFMA2.BF16_V2 R219, -RZ.H0_H0, RZ.H0_H0, -R149.H0_H0 ;  /* 0x200000ffffdb0231 */ /* 0x000ff40000340995 */
[----:B------:R-:W-:Y:S05]  /*15370*/  @!P6 HFMA2.BF16_V2 R242, -RZ.H0_H0, RZ.H0_H0, -R145.H0_H0 ;  /* 0x200000fffff2e231 */ /* 0x000fea0000340991 */
[----:B------:R-:W-:Y:S02]  /*15380*/  @!P6 PRMT R145, R242, 0x5410, RZ ;  /* 0x00005410f291e816 */ /* 0x000fe400000000ff */
[----:B------:R-:W-:Y:S01]  /*15390*/  ISETP.LE.U32.AND P6, PT, R141, UR12, PT ;  /* 0x0000000c8d007c0c */ /* 0x000fe2000bfc3070 */
[----:B--2---:R-:W-:Y:S01]  /*153a0*/  FFMA.FTZ R164, R164, R6, R140 ;  /* 0x00000006a4a47223 */ /* 0x004fe2000001008c */
[C---:B------:R-:W-:Y:S01]  /*153b0*/  FMUL.FTZ R6, R3.reuse, R134 ;  /* 0x0000008603067220 */ /* 0x040fe20000410000 */
[----:B------:R-:W-:Y:S02]  /*153c0*/  IMAD.MOV.U32 R134, RZ, RZ, R14 ;  /* 0x000000ffff867224 */ /* 0x000fe400078e000e */
[C---:B------:R-:W-:Y:S01]  /*153d0*/  FMUL.FTZ R14, R3.reuse, R142 ;  /* 0x0000008e030e7220 */ /* 0x040fe20000410000 */
[----:B------:R-:W-:Y:S01]  /*153e0*/  SHF.R.U32.HI R142, RZ, 0x18, R136 ;  /* 0x00000018ff8e7819 */ /* 0x000fe20000011688 */
[----:B------:R-:W-:Y:S01]  /*153f0*/  FADD.FTZ R152, R152, R164 ;  /* 0x000000a498987221 */ /* 0x000fe20000010000 */
[----:B------:R-:W1:Y:S01]  /*15400*/  LDSM.16.MT88.4 R136, [R204+0x18000] ;  /* 0x01800000cc88783b */ /* 0x000e620000004200 */
[----:B------:R-:W-:Y:S01]  /*15410*/  MOV R162, R134 ;  /* 0x0000008600a27202 */ /* 0x000fe20000000f00 */
[----:B------:R-:W-:Y:S02]  /*15420*/  IMAD.MOV.U32 R134, RZ, RZ, R35 ;  /* 0x000000ffff867224 */ /* 0x000fe400078e0023 */
[----:B------:R-:W-:Y:S01]  /*15430*/  FMUL.FTZ R35, R3, R163 ;  /* 0x000000a303237220 */ /* 0x000fe20000410000 */
[----:B------:R-:W-:Y:S01]  /*15440*/  ISETP.LE.U32.AND P4, PT, R142, UR12, PT ;  /* 0x0000000c8e007c0c */ /* 0x000fe2000bf83070 */
[----:B------:R-:W-:Y:S01]  /*15450*/  MUFU.EX2 R164, R198 ;  /* 0x000000c600a47308 */ /* 0x000fe20000000800 */
[----:B------:R-:W-:Y:S01]  /*15460*/  F2FP.BF16.F32.PACK_AB R151, R185, R162 ;  /* 0x000000a2b997723e */ /* 0x000fe200000010ff */
[----:B------:R-:W2:Y:S01]  /*15470*/  LDL R163, [R1+0x18] ;  /* 0x0000180001a37983 */ /* 0x000ea20000100800 */
[----:B------:R-:W-:Y:S07]  /*15480*/  F2FP.BF16.F32.PACK_AB R156, R158, R134 ;  /* 0x000000869e9c723e */ /* 0x000fee00000010ff */
[----:B------:R4:W4:Y:S01]  /*15490*/  MUFU.EX2 R198, R202 ;  /* 0x000000ca00c67308 */ /* 0x0009220000000800 */
[----:B------:R-:W-:Y:S02]  /*154a0*/  PRMT R150, R151, 0x7632, R150 ;  /* 0x0000763297967816 */ /* 0x000fe40000000096 */
[----:B------:R-:W-:Y:S01]  /*154b0*/  PRMT R155, R156, 0x7632, R155 ;  /* 0x000076329c9b7816 */ /* 0x000fe2000000009b */
[----:B------:R-:W-:Y:S04]  /*154c0*/  @!P6 HFMA2.BF16_V2 R236, -RZ.H0_H0, RZ.H0_H0, -R156.H0_H0 ;  /* 0x200000ffffece231 */ /* 0x000fe8000034099c */
[----:B------:R-:W-:Y:S02]  /*154d0*/  @!P4 HFMA2.BF16_V2 R235, -RZ.H0_H0, RZ.H0_H0, -R155.H0_H0 ;  /* 0x200000ffffebc231 */ /* 0x000fe4000034099b */
[----:B---3--:R-:W-:Y:S01]  /*154e0*/  FFMA.FTZ R140, R3, R135, R134 ;  /* 0x00000087038c7223 */ /* 0x008fe20000010086 */
[----:B------:R-:W-:Y:S02]  /*154f0*/  PRMT R3, R143, 0x5410, R133 ;  /* 0x000054108f037816 */ /* 0x000fe40000000085 */
[----:B------:R-:W-:Y:S01]  /*15500*/  PRMT R134, R141, 0x5410, R142 ;  /* 0x000054108d867816 */ /* 0x000fe2000000008e */
[----:B------:R-:W-:Y:S01]  /*15510*/  IMAD.WIDE.U32 R142, R194, -0x326172a9, RZ ;  /* 0xcd9e8d57c28e7825 */ /* 0x000fe200078e00ff */
[----:B------:R-:W-:Y:S02]  /*15520*/  PRMT R133, R172, 0x5410, R192 ;  /* 0x00005410ac857816 */ /* 0x000fe400000000c0 */
[--C-:B------:R-:W-:Y:S01]  /*15530*/  HSET2.LE.AND R3, R3, R245.reuse, PT ;  /* 0x000000f503037233 */ /* 0x100fe20003803000 */
[----:B------:R-:W-:Y:S01]  /*15540*/  FADD.FTZ R158, R158, R140 ;  /* 0x0000008c9e9e7221 */ /* 0x000fe20000010000 */
[--C-:B------:R-:W-:Y:S02]  /*15550*/  HSET2.LE.AND R134, R134, R245.reuse, PT ;  /* 0x000000f586867233 */ /* 0x100fe40003803000 */
[----:B------:R-:W-:Y:S01]  /*15560*/  PRMT R135, R160, 0x5410, R193 ;  /* 0x00005410a0877816 */ /* 0x000fe200000000c1 */
[----:B------:R-:W-:Y:S01]  /*15570*/  FADD.FTZ R158, R207, R158 ;  /* 0x0000009ecf9e7221 */ /* 0x000fe20000010000 */
[----:B------:R-:W-:Y:S01]  /*15580*/  LOP3.LUT R132, R132, R3, RZ, 0xc0, !PT ;  /* 0x0000000384847212 */ /* 0x000fe200078ec0ff */
[----:B------:R-:W4:Y:S01]  /*15590*/  S2R R207, SR_TID.X ;  /* 0x0000000000cf7919 */ /* 0x000f220000002100 */
[----:B------:R-:W-:Y:S02]  /*155a0*/  LOP3.LUT R3, R133, 0xff00ff, RZ, 0xc0, !PT ;  /* 0x00ff00ff85037812 */ /* 0x000fe400078ec0ff */
[----:B------:R-:W-:Y:S02]  /*155b0*/  PRMT R133, R156, 0x5410, R155 ;  /* 0x000054109c857816 */ /* 0x000fe4000000009b */
[--C-:B------:R-:W-:Y:S02]  /*155c0*/  HSET2.LE.AND R135, R135, R245.reuse, PT ;  /* 0x000000f587877233 */ /* 0x100fe40003803000 */
[----:B------:R-:W-:Y:S02]  /*155d0*/  LOP3.LUT R133, R133, R134, RZ, 0xc0, !PT ;  /* 0x0000008685857212 */ /* 0x000fe400078ec0ff */
[----:B------:R-:W-:Y:S02]  /*155e0*/  PRMT R134, R151, 0x5410, R150 ;  /* 0x0000541097867816 */ /* 0x000fe40000000096 */
[----:B------:R-:W-:Y:S02]  /*155f0*/  HSET2.LE.AND R3, R3, R245, PT ;  /* 0x000000f503037233 */ /* 0x000fe40003803000 */
[----:B------:R-:W-:Y:S02]  /*15600*/  LOP3.LUT R134, R134, R135, RZ, 0xc0, !PT ;  /* 0x0000008786867212 */ /* 0x000fe400078ec0ff */
[----:B------:R-:W-:Y:S02]  /*15610*/  PRMT R135, R149, 0x5410, R148 ;  /* 0x0000541095877816 */ /* 0x000fe40000000094 */
[----:B------:R-:W-:Y:S02]  /*15620*/  MOV R172, R252 ;  /* 0x000000fc00ac7202 */ /* 0x000fe40000000f00 */
[----:B------:R-:W-:Y:S02]  /*15630*/  LOP3.LUT R135, R135, R3, RZ, 0xc0, !PT ;  /* 0x0000000387877212 */ /* 0x000fe400078ec0ff */
[----:B------:R-:W-:Y:S02]  /*15640*/  LOP3.LUT R194, R180, UR10, R143, 0x96, !PT ;  /* 0x0000000ab4c27c12 */ /* 0x000fe4000f8e968f */
[----:B------:R3:W5:Y:S01]  /*15650*/  LDL.LU.64 R180, [R1+0x48] ;  /* 0x0000480001b47983 */ /* 0x0007620000300a00 */
[----:B------:R-:W-:Y:S02]  /*15660*/  @!P6 PRMT R156, R236, 0x5410, RZ ;  /* 0x00005410ec9ce816 */ /* 0x000fe400000000ff */
[C---:B-1----:R-:W-:Y:S05]  /*15670*/  HMMA.16816.F32.BF16 R4, R132.reuse, R136, R4 ;  /* 0x000000888404723c */ /* 0x042fea0000041804 */
[----:B------:R-:W-:Y:S01]  /*15680*/  @!P4 PRMT R155, R235, 0x5410, RZ ;  /* 0x00005410eb9bc816 */ /* 0x000fe200000000ff */
[----:B----4-:R-:W-:Y:S01]  /*15690*/  IMAD.SHL.U32 R202, R207, 0x40, RZ ;  /* 0x00000040cfca7824 */ /* 0x010fe200078e00ff */
[----:B------:R-:W-:Y:S01]  /*156a0*/  @P0 PRMT R149, R219, 0x5410, RZ ;  /* 0x00005410db950816 */ /* 0x000fe200000000ff */
[C---:B------:R-:W-:Y:S01]  /*156b0*/  HMMA.16816.F32.BF16 R8, R132.reuse, R138, R8 ;  /* 0x0000008a8408723c */ /* 0x040fe20000041808 */
[----:B------:R-:W1:Y:S02]  /*156c0*/  LDSM.16.MT88.4 R136, [R203+0x18000] ;  /* 0x01800000cb88783b */ /* 0x000e640000004200 */
[----:B------:R-:W-:Y:S02]  /*156d0*/  F2FP.BF16.F32.PACK_AB R159, R199, R198 ;  /* 0x000000c6c79f723e */ /* 0x000fe400000010ff */
[----:B------:R-:W-:Y:S02]  /*156e0*/  ISETP.LE.U32.AND P4, PT, R160, UR12, PT ;  /* 0x0000000ca0007c0c */ /* 0x000fe4000bf83070 */
[----:B------:R-:W-:Y:S11]  /*156f0*/  ISETP.GT.U32.AND P6, PT, R193, UR12, PT ;  /* 0x0000000cc1007c0c */ /* 0x000ff6000bfc4070 */
[----:B------:R-:W-:Y:S02]  /*15700*/  @!P4 HFMA2.BF16_V2 R224, -RZ.H0_H0, RZ.H0_H0, -R151.H0_H0 ;  /* 0x200000ffffe0c231 */ /* 0x000fe40000340997 */
[----:B------:R-:W-:Y:S03]  /*15710*/  @P6 HFMA2.BF16_V2 R220, -RZ.H0_H0, RZ.H0_H0, -R150.H0_H0 ;  /* 0x200000ffffdc6231 */ /* 0x000fe60000340996 */
[----:B------:R-:W-:Y:S02]  /*15720*/  @!P4 PRMT R151, R224, 0x5410, RZ ;  /* 0x00005410e097c816 */ /* 0x000fe400000000ff */
[----:B------:R-:W-:Y:S01]  /*15730*/  @P6 PRMT R150, R220, 0x5410, RZ ;  /* 0x00005410dc966816 */ /* 0x000fe200000000ff */
[C---:B-1----:R-:W-:Y:S08]  /*15740*/  HMMA.16816.F32.BF16 R12, R132.reuse, R136, R12 ;  /* 0x00000088840c723c */ /* 0x042ff0000004180c */
[C---:B------:R-:W-:Y:S03]  /*15750*/  HMMA.16816.F32.BF16 R16, R132.reuse, R138, R16 ;  /* 0x0000008a8410723c */ /* 0x040fe60000041810 */
[----:B--2---:R-:W-:Y:S05]  /*15760*/  @P1 VIADD R172, R163, 0xffffffc0 ;  /* 0xffffffc0a3ac1836 */ /* 0x004fea0000000000 */
[----:B------:R-:W1:Y:S01]  /*15770*/  LDSM.16.MT88.4 R136, [R172] ;  /* 0x00000000ac88783b */ /* 0x000e620000004200 */
[----:B------:R-:W-:Y:S01]  /*15780*/  IADD3 R3, PT, PT, R200, R172, RZ ;  /* 0x000000acc8037210 */ /* 0x000fe20007ffe0ff */
        /* <DEDUP_REMOVED lines=31> */
[----:B------:R-:W-:Y:S02]  /*15980*/  IMAD.MOV.U32 R137, RZ, RZ, R162 ;  /* 0x000000ffff897224 */ /* 0x000fe400078e00a2 */
[----:B------:R-:W-:Y:S03]  /*15990*/  IMAD.WIDE.U32 R162, R201, -0x326172a9, RZ ;  /* 0xcd9e8d57c9a27825 */ /* 0x000fe600078e00ff */
[C---:B------:R-:W-:Y:S03]  /*159a0*/  HMMA.16816.F32.BF16 R104, R132.reuse, R138, R104 ;  /* 0x0000008a8468723c */ /* 0x040fe60000041868 */
[----:B------:R-:W-:Y:S02]  /*159b0*/  LOP3.LUT R201, R142, UR9, R163, 0x96, !PT ;  /* 0x000000098ec97c12 */ /* 0x000fe4000f8e96a3 */
[----:B------:R-:W-:Y:S01]  /*159c0*/  MOV R163, R137 ;  /* 0x0000008900a37202 */ /* 0x000fe20000000f00 */
[----:B------:R-:W-:Y:S01]  /*159d0*/  LDSM.16.MT88.4 R140, [R172+0x6000] ;  /* 0x00600000ac8c783b */ /* 0x000fe20000004200 */
[----:B------:R-:W-:Y:S03]  /*159e0*/  MOV R193, R162 ;  /* 0x000000a200c17202 */ /* 0x000fe60000000f00 */
[----:B------:R-:W-:Y:S01]  /*159f0*/  FADD.FTZ R152, R163, R152 ;  /* 0x00000098a3987221 */ /* 0x000fe20000010000 */
[----:B------:R-:W-:Y:S01]  /*15a00*/  LOP3.LUT R193, R193, 0xff, RZ, 0xc0, !PT ;  /* 0x000000ffc1c17812 */ /* 0x000fe200078ec0ff */
[----:B------:R-:W-:Y:S02]  /*15a10*/  MUFU.EX2 R163, R147 ;  /* 0x0000009300a37308 */ /* 0x000fe40000000800 */
[----:B------:R-:W1:Y:S01]  /*15a20*/  LDSM.16.MT88.4 R136, [R203+0x1e000] ;  /* 0x01e00000cb88783b */ /* 0x000e620000004200 */
[--C-:B------:R-:W-:Y:S07]  /*15a30*/  FADD.FTZ R185, R185, R152.reuse ;  /* 0x00000098b9b97221 */ /* 0x100fee0000010000 */
[----:B------:R-:W-:Y:S10]  /*15a40*/  MUFU.EX2 R147, R146 ;  /* 0x0000009200937308 */ /* 0x000ff40000000800 */
[----:B------:R-:W2:Y:S02]  /*15a50*/  MUFU.EX2 R146, R197 ;  /* 0x000000c500927308 */ /* 0x000ea40000000800 */
[----:B--2---:R-:W-:Y:S02]  /*15a60*/  F2FP.BF16.F32.PACK_AB R153, R146, R164 ;  /* 0x000000a49299723e */ /* 0x004fe400000010ff */
[C---:B------:R-:W-:Y:S02]  /*15a70*/  PRMT R197, R186.reuse, 0x7632, R197 ;  /* 0x00007632bac57816 */ /* 0x040fe400000000c5 */
[----:B------:R-:W-:Y:S02]  /*15a80*/  PRMT R152, R153, 0x7632, R152 ;  /* 0x0000763299987816 */ /* 0x000fe40000000098 */
[----:B------:R-:W-:Y:S01]  /*15a90*/  LOP3.LUT R197, R197, 0xff, RZ, 0xc0, !PT ;  /* 0x000000ffc5c57812 */ /* 0x000fe200078ec0ff */
[C---:B-1----:R-:W-:Y:S08]  /*15aa0*/  HMMA.16816.F32.BF16 R108, R132.reuse, R136, R108 ;  /* 0x00000088846c723c */ /* 0x042ff0000004186c */
[C---:B------:R-:W-:Y:S01]  /*15ab0*/  HMMA.16816.F32.BF16 R112, R132.reuse, R138, R112 ;  /* 0x0000008a8470723c */ /* 0x040fe20000041870 */
[----:B------:R-:W1:Y:S07]  /*15ac0*/  LDSM.16.MT88.4 R136, [R3+0x6000] ;  /* 0x006000000388783b */ /* 0x000e6e0000004200 */
[C---:B------:R-:W-:Y:S03]  /*15ad0*/  HMMA.16816.F32.BF16 R116, R132.reuse, R140, R116 ;  /* 0x0000008c8474723c */ /* 0x040fe60000041874 */
[----:B------:R-:W-:Y:S02]  /*15ae0*/  MOV R141, R163 ;  /* 0x000000a3008d7202 */ /* 0x000fe40000000f00 */
[----:B------:R-:W-:Y:S02]  /*15af0*/  LOP3.LUT R163, R186, 0xff, RZ, 0xc0, !PT ;  /* 0x000000ffbaa37812 */ /* 0x000fe400078ec0ff */
[----:B------:R-:W-:Y:S01]  /*15b00*/  F2FP.BF16.F32.PACK_AB R161, R147, R141 ;  /* 0x0000008d93a1723e */ /* 0x000fe200000010ff */
[C---:B------:R-:W-:Y:S03]  /*15b10*/  HMMA.16816.F32.BF16 R120, R132.reuse, R142, R120 ;  /* 0x0000008e8478723c */ /* 0x040fe60000041878 */
[----:B------:R-:W-:Y:S01]  /*15b20*/  FADD.FTZ R142, R141, R185 ;  /* 0x000000b98d8e7221 */ /* 0x000fe20000010000 */
[----:B------:R-:W-:Y:S01]  /*15b30*/  PRMT R141, R163, 0x5410, R184 ;  /* 0x00005410a38d7816 */ /* 0x000fe200000000b8 */
[----:B------:R-:W2:Y:S01]  /*15b40*/  LDL.LU R185, [R1+0x38] ;  /* 0x0000380001b97983 */ /* 0x000ea20000300800 */
[----:B------:R-:W-:Y:S01]  /*15b50*/  FADD.FTZ R143, R157, R158 ;  /* 0x0000009e9d8f7221 */ /* 0x000fe20000010000 */
[C---:B------:R-:W-:Y:S02]  /*15b60*/  PRMT R154, R161.reuse, 0x7632, R154 ;  /* 0x00007632a19a7816 */ /* 0x040fe4000000009a */
[----:B------:R-:W2:Y:S01]  /*15b70*/  LDL.LU R184, [R1+0x34] ;  /* 0x0000340001b87983 */ /* 0x000ea20000300800 */
[----:B------:R-:W-:Y:S01]  /*15b80*/  FADD.FTZ R143, R164, R143 ;  /* 0x0000008fa48f7221 */ /* 0x000fe20000010000 */
[----:B------:R-:W-:Y:S01]  /*15b90*/  SHF.R.U32.HI R164, RZ, 0x18, R186 ;  /* 0x00000018ffa47819 */ /* 0x000fe200000116ba */
[----:B------:R-:W-:Y:S01]  /*15ba0*/  @!P5 HFMA2.BF16_V2 R216, -RZ.H0_H0, RZ.H0_H0, -R154.H0_H0 ;  /* 0x200000ffffd8d231 */ /* 0x000fe2000034099a */
[--C-:B------:R-:W-:Y:S02]  /*15bb0*/  HSET2.LE.AND R141, R141, R245.reuse, PT ;  /* 0x000000f58d8d7233 */ /* 0x100fe40003803000 */
[----:B------:R-:W-:Y:S02]  /*15bc0*/  PRMT R140, R161, 0x5410, R154 ;  /* 0x00005410a18c7816 */ /* 0x000fe4000000009a */
[----:B------:R-:W-:Y:S02]  /*15bd0*/  @!P5 PRMT R154, R216, 0x5410, RZ ;  /* 0x00005410d89ad816 */ /* 0x000fe400000000ff */
[----:B------:R-:W-:Y:S02]  /*15be0*/  LOP3.LUT R140, R140, R141, RZ, 0xc0, !PT ;  /* 0x0000008d8c8c7212 */ /* 0x000fe400078ec0ff */
[----:B------:R-:W-:Y:S02]  /*15bf0*/  PRMT R141, R153, 0x5410, R152 ;  /* 0x00005410998d7816 */ /* 0x000fe40000000098 */
[----:B------:R-:W-:Y:S01]  /*15c00*/  PRMT R158, R159, 0x7632, R158 ;  /* 0x000076329f9e7816 */ /* 0x000fe2000000009e */
[C---:B-1----:R-:W-:Y:S03]  /*15c10*/  HMMA.16816.F32.BF16 R124, R132.reuse, R136, R124 ;  /* 0x00000088847c723c */ /* 0x042fe6000004187c */
[----:B------:R-:W-:Y:S01]  /*15c20*/  FADD.FTZ R136, R147, R142 ;  /* 0x0000008e93887221 */ /* 0x000fe20000010000 */
[----:B------:R-:W-:Y:S01]  /*15c30*/  FADD.FTZ R137, R146, R143 ;  /* 0x0000008f92897221 */ /* 0x000fe20000010000 */
[----:B------:R-:W-:Y:S02]  /*15c40*/  ISETP.LE.U32.AND P6, PT, R163, UR12, PT ;  /* 0x0000000ca3007c0c */ /* 0x000fe4000bfc3070 */
[----:B------:R-:W-:Y:S01]  /*15c50*/  FADD.FTZ R198, R198, R136 ;  /* 0x00000088c6c67221 */ /* 0x000fe20000010000 */
[----:B------:R-:W-:Y:S01]  /*15c60*/  HMMA.16816.F32.BF16 R128, R132, R138, R128 ;  /* 0x0000008a8480723c */ /* 0x000fe20000041880 */
[----:B------:R1:W4:Y:S02]  /*15c70*/  MUFU.EX2 R138, R196 ;  /* 0x000000c4008a7308 */ /* 0x0003240000000800 */
[----:B------:R-:W-:Y:S01]  /*15c80*/  PRMT R132, R197, 0x5410, R164 ;  /* 0x00005410c5847816 */ /* 0x000fe200000000a4 */
[----:B------:R-:W-:Y:S01]  /*15c90*/  FADD.FTZ R198, R199, R198 ;  /* 0x000000c6c7c67221 */ /* 0x000fe20000010000 */
[----:B------:R-:W-:Y:S06]  /*15ca0*/  PRMT R139, R179, 0x5410, R177 ;  /* 0x00005410b38b7816 */ /* 0x000fec00000000b1 */
[----:B------:R-:W-:Y:S01]  /*15cb0*/  MUFU.EX2 R199, R183 ;  /* 0x000000b700c77308 */ /* 0x000fe20000000800 */
[----:B------:R-:W-:Y:S02]  /*15cc0*/  ISETP.LE.U32.AND P0, PT, R164, UR12, PT ;  /* 0x0000000ca4007c0c */ /* 0x000fe4000bf03070 */
[----:B------:R-:W-:Y:S01]  /*15cd0*/  HSET2.LE.AND R132, R132, R245, PT ;  /* 0x000000f584847233 */ /* 0x000fe20003803000 */
[----:B------:R-:W-:Y:S01]  /*15ce0*/  @!P6 HFMA2.BF16_V2 R217, -RZ.H0_H0, RZ.H0_H0, -R161.H0_H0 ;  /* 0x200000ffffd9e231 */ /* 0x000fe200003409a1 */
[----:B------:R-:W-:Y:S03]  /*15cf0*/  LOP3.LUT R139, R139, 0xff00ff, RZ, 0xc0, !PT ;  /* 0x00ff00ff8b8b7812 */ /* 0x000fe600078ec0ff */
[----:B------:R-:W-:Y:S02]  /*15d00*/  LOP3.LUT R141, R141, R132, RZ, 0xc0, !PT ;  /* 0x000000848d8d7212 */ /* 0x000fe400078ec0ff */
[----:B-1----:R-:W-:Y:S02]  /*15d10*/  LOP3.LUT R196, R187, 0xff, RZ, 0xc0, !PT ;  /* 0x000000ffbbc47812 */ /* 0x002fe400078ec0ff */
[----:B------:R-:W-:Y:S02]  /*15d20*/  PRMT R132, R159, 0x5410, R158 ;  /* 0x000054109f847816 */ /* 0x000fe4000000009e */
[----:B------:R-:W-:Y:S01]  /*15d30*/  PRMT R142, R196, 0x5410, R182 ;  /* 0x00005410c48e7816 */ /* 0x000fe200000000b6 */
[----:B------:R-:W-:Y:S01]  /*15d40*/  @!P0 HFMA2.BF16_V2 R212, -RZ.H0_H0, RZ.H0_H0, -R152.H0_H0 ;  /* 0x200000ffffd48231 */ /* 0x000fe20000340998 */
[----:B----4-:R-:W-:Y:S02]  /*15d50*/  F2FP.BF16.F32.PACK_AB R157, R195, R138 ;  /* 0x0000008ac39d723e */ /* 0x010fe400000010ff */
[--C-:B------:R-:W-:Y:S02]  /*15d60*/  HSET2.LE.AND R136, R139, R245.reuse, PT ;  /* 0x000000f58b887233 */ /* 0x100fe40003803000 */
[----:B------:R-:W-:Y:S02]  /*15d70*/  HSET2.LE.AND R142, R142, R245, PT ;  /* 0x000000f58e8e7233 */ /* 0x000fe40003803000 */
[----:B------:R-:W-:Y:S02]  /*15d80*/  @!P6 PRMT R161, R217, 0x5410, RZ ;  /* 0x00005410d9a1e816 */ /* 0x000fe400000000ff */
[----:B------:R-:W-:Y:S02]  /*15d90*/  @!P0 PRMT R152, R212, 0x5410, RZ ;  /* 0x00005410d4988816 */ /* 0x000fe400000000ff */
[----:B------:R-:W-:Y:S02]  /*15da0*/  LOP3.LUT R142, R132, R142, RZ, 0xc0, !PT ;  /* 0x0000008e848e7212 */ /* 0x000fe400078ec0ff */
[----:B------:R-:W-:Y:S01]  /*15db0*/  LDSM.16.MT88.4 R132, [R203+0x18800] ;  /* 0x01880000cb84783b */ /* 0x000fe20000004200 */
[----:B------:R-:W-:Y:S02]  /*15dc0*/  ISETP.GT.U32.AND P0, PT, R179, UR12, PT ;  /* 0x0000000cb3007c0c */ /* 0x000fe4000bf04070 */
[----:B------:R-:W-:Y:S02]  /*15dd0*/  ISETP.LE.U32.AND P5, PT, R196, UR12, PT ;  /* 0x0000000cc4007c0c */ /* 0x000fe4000bfa3070 */
[----:B------:R-:W-:Y:S09]  /*15de0*/  ISETP.GT.U32.AND P6, PT, R177, UR12, PT ;  /* 0x0000000cb1007c0c */ /* 0x000ff2000bfc4070 */
[----:B------:R-:W-:Y:S02]  /*15df0*/  @P0 HFMA2.BF16_V2 R223, -RZ.H0_H0, RZ.H0_H0, -R157.H0_H0 ;  /* 0x200000ffffdf0231 */ /* 0x000fe4000034099d */
[----:B------:R-:W-:Y:S05]  /*15e00*/  @!P5 HFMA2.BF16_V2 R215, -RZ.H0_H0, RZ.H0_H0, -R159.H0_H0 ;  /* 0x200000ffffd7d231 */ /* 0x000fea000034099f */
[----:B------:R-:W-:Y:S02]  /*15e10*/  @!P5 PRMT R159, R215, 0x5410, RZ ;  /* 0x00005410d79fd816 */ /* 0x000fe400000000ff */
[-C--:B--2---:R-:W-:Y:S04]  /*15e20*/  LOP3.LUT R185, R185, R184.reuse, RZ, 0x3c, !PT ;  /* 0x000000b8b9b97212 */ /* 0x084fe800078e3cff */
[C---:B------:R-:W-:Y:S04]  /*15e30*/  LOP3.LUT R184, R185.reuse, R184, RZ, 0x3c, !PT ;  /* 0x000000b8b9b87212 */ /* 0x040fe800078e3cff */
[-C--:B------:R-:W-:Y:S02]  /*15e40*/  LOP3.LUT R185, R185, R184.reuse, RZ, 0x3c, !PT ;  /* 0x000000b8b9b97212 */ /* 0x080fe400078e3cff */
[C---:B------:R-:W-:Y:S03]  /*15e50*/  LEA R186, P3, R246.reuse, R184, 0x1 ;  /* 0x000000b8f6ba7211 */ /* 0x040fe600078608ff */
[----:B------:R-:W-:Y:S01]  /*15e60*/  STG.E.U16 desc[UR30][R184.64], R145 ;  /* 0x00000091b8007986 */ /* 0x000fe2000c10151e */
[----:B------:R-:W-:Y:S02]  /*15e70*/  LEA.HI.X.SX32 R187, R246, R185, 0x1, P3 ;  /* 0x000000b9f6bb7211 */ /* 0x000fe400018f0eff */
[----:B------:R-:W-:Y:S01]  /*15e80*/  ISETP.GT.U32.AND P3, PT, R192, UR12, PT ;  /* 0x0000000cc0007c0c */ /* 0x000fe2000bf64070 */
[----:B------:R-:W-:Y:S01]  /*15e90*/  STG.E.U16 desc[UR30][R184.64+0x2], R144 ;  /* 0x00000290b8007986 */ /* 0x000fe2000c10151e */
[----:B------:R-:W-:Y:S03]  /*15ea0*/  LOP3.LUT R192, R201, 0xffff, RZ, 0xc0, !PT ;  /* 0x0000ffffc9c07812 */ /* 0x000fe600078ec0ff */
[----:B------:R1:W-:Y:S01]  /*15eb0*/  STG.E.U16 desc[UR30][R186.64], R156 ;  /* 0x0000009cba007986 */ /* 0x0003e2000c10151e */
[----:B------:R-:W-:Y:S03]  /*15ec0*/  SHF.R.U32.HI R192, RZ, 0x8, R192 ;  /* 0x00000008ffc07819 */ /* 0x000fe600000116c0 */
[----:B------:R-:W2:Y:S04]  /*15ed0*/  LDSM.16.MT88.4 R144, [R204+0x18800] ;  /* 0x01880000cc90783b */ /* 0x000ea80000004200 */
[----:B------:R-:W-:Y:S04]  /*15ee0*/  @P3 HFMA2.BF16_V2 R232, -RZ.H0_H0, RZ.H0_H0, -R148.H0_H0 ;  /* 0x200000ffffe83231 */ /* 0x000fe80000340994 */
[----:B------:R4:W-:Y:S01]  /*15ef0*/  STG.E.U16 desc[UR30][R186.64+0x2], R155 ;  /* 0x0000029bba007986 */ /* 0x0009e2000c10151e */
[----:B------:R-:W-:Y:S02]  /*15f00*/  @P3 PRMT R148, R232, 0x5410, RZ ;  /* 0x00005410e8943816 */ /* 0x000fe400000000ff */
[----:B------:R-:W-:Y:S01]  /*15f10*/  ISETP.LE.U32.AND P3, PT, R197, UR12, PT ;  /* 0x0000000cc5007c0c */ /* 0x000fe2000bf63070 */
[----:B------:R3:W-:Y:S04]  /*15f20*/  STG.E.U16 desc[UR30][R184.64+0x10], R151 ;  /* 0x00001097b8007986 */ /* 0x0007e8000c10151e */
[----:B------:R2:W-:Y:S04]  /*15f30*/  STG.E.U16 desc[UR30][R184.64+0x12], R150 ;  /* 0x00001296b8007986 */ /* 0x0005e8000c10151e */
[----:B------:R-:W-:Y:S01]  /*15f40*/  STG.E.U16 desc[UR30][R186.64+0x10], R149 ;  /* 0x00001095ba007986 */ /* 0x000fe2000c10151e */
[C---:B-1----:R-:W-:Y:S03]  /*15f50*/  PRMT R156, R157.reuse, 0x7632, R156 ;  /* 0x000076329d9c7816 */ /* 0x042fe6000000009c */
[----:B------:R-:W-:Y:S01]  /*15f60*/  STG.E.U16 desc[UR30][R186.64+0x12], R148 ;  /* 0x00001294ba007986 */ /* 0x000fe2000c10151e */
[----:B------:R-:W-:Y:S01]  /*15f70*/  @!P3 HFMA2.BF16_V2 R213, -RZ.H0_H0, RZ.H0_H0, -R153.H0_H0 ;  /* 0x200000ffffd5b231 */ /* 0x000fe20000340999 */
[----:B------:R-:W-:Y:S02]  /*15f80*/  PRMT R143, R157, 0x5410, R156 ;  /* 0x000054109d8f7816 */ /* 0x000fe4000000009c */
[----:B------:R-:W-:Y:S01]  /*15f90*/  STG.E.U16 desc[UR30][R184.64+0x20], R161 ;  /* 0x000020a1b8007986 */ /* 0x000fe2000c10151e */
[----:B------:R-:W-:Y:S01]  /*15fa0*/  @P0 PRMT R157, R223, 0x5410, RZ ;  /* 0x00005410df9d0816 */ /* 0x000fe200000000ff */
[----:B------:R-:W-:Y:S01]  /*15fb0*/  @P6 HFMA2.BF16_V2 R222, -RZ.H0_H0, RZ.H0_H0, -R156.H0_H0 ;  /* 0x200000ffffde6231 */ /* 0x000fe2000034099c */
[----:B------:R-:W-:Y:S01]  /*15fc0*/  LOP3.LUT R143, R143, R136, RZ, 0xc0, !PT ;  /* 0x000000888f8f7212 */ /* 0x000fe200078ec0ff */
[----:B------:R-:W-:Y:S01]  /*15fd0*/  STG.E.U16 desc[UR30][R184.64+0x22], R154 ;  /* 0x0000229ab8007986 */ /* 0x000fe2000c10151e */
[----:B------:R-:W-:Y:S01]  /*15fe0*/  @!P3 PRMT R153, R213, 0x5410, RZ ;  /* 0x00005410d599b816 */ /* 0x000fe200000000ff */
[----:B----4-:R-:W-:Y:S02]  /*15ff0*/  FADD.FTZ R155, R138, R137 ;  /* 0x000000898a9b7221 */ /* 0x010fe40000010000 */
[----:B------:R-:W-:Y:S01]  /*16000*/  STG.E.U16 desc[UR30][R186.64+0x22], R152 ;  /* 0x00002298ba007986 */ /* 0x000fe2000c10151e */
[----:B------:R-:W-:Y:S01]  /*16010*/  @P6 PRMT R156, R222, 0x5410, RZ ;  /* 0x00005410de9c6816 */ /* 0x000fe200000000ff */
[----:B---3--:R-:W1:Y:S01]  /*16020*/  MUFU.EX2 R151, R191 ;  /* 0x000000bf00977308 */ /* 0x008e620000000800 */
[C---:B--2---:R-:W-:Y:S01]  /*16030*/  HMMA.16816.F32.BF16 R4, R140.reuse, R144, R4 ;  /* 0x000000908c04723c */ /* 0x044fe20000041804 */
[----:B------:R-:W2:Y:S08]  /*16040*/  LDSM.16.MT88.4 R136, [R172+0x800] ;  /* 0x00080000ac88783b */ /* 0x000eb00000004200 */
[----:B------:R-:W3:Y:S01]  /*16050*/  MUFU.EX2 R150, R190 ;  /* 0x000000be00967308 */ /* 0x000ee20000000800 */
[----:B------:R-:W-:Y:S01]  /*16060*/  FADD.FTZ R155, R195, R155 ;  /* 0x0000009bc39b7221 */ /* 0x000fe20000010000 */
[----:B------:R-:W-:Y:S01]  /*16070*/  ISETP.GT.U32.AND P3, PT, R182, UR12, PT ;  /* 0x0000000cb6007c0c */ /* 0x000fe2000bf64070 */
[C---:B------:R-:W-:Y:S01]  /*16080*/  HMMA.16816.F32.BF16 R8, R140.reuse, R146, R8 ;  /* 0x000000928c08723c */ /* 0x040fe20000041808 */
[----:B------:R-:W-:Y:S06]  /*16090*/  LDSM.16.MT88.4 R144, [R3+0x4800] ;  /* 0x004800000390783b */ /* 0x000fec0000004200 */
[----:B------:R-:W4:Y:S01]  /*160a0*/  MUFU.EX2 R182, R175 ;  /* 0x000000af00b67308 */ /* 0x000f220000000800 */
[----:B-1----:R-:W-:Y:S01]  /*160b0*/  FADD.FTZ R195, R151, R198 ;  /* 0x000000c697c37221 */ /* 0x002fe20000010000 */
[----:B------:R-:W-:Y:S01]  /*160c0*/  PRMT R191, R162, 0x7771, RZ ;  /* 0x00007771a2bf7816 */ /* 0x000fe200000000ff */
[C---:B------:R-:W-:Y:S01]  /*160d0*/  HMMA.16816.F32.BF16 R12, R140.reuse, R132, R12 ;  /* 0x000000848c0c723c */ /* 0x040fe2000004180c */
[----:B------:R-:W-:Y:S02]  /*160e0*/  STG.E.U16 desc[UR30][R186.64+0x20], R153 ;  /* 0x00002099ba007986 */ /* 0x000fe4000c10151e */
[----:B---3--:R-:W-:Y:S01]  /*160f0*/  FADD.FTZ R195, R150, R195 ;  /* 0x000000c396c37221 */ /* 0x008fe20000010000 */
[----:B------:R-:W-:Y:S01]  /*16100*/  PRMT R190, R162, 0x7772, RZ ;  /* 0x00007772a2be7816 */ /* 0x000fe200000000ff */
[----:B------:R-:W-:Y:S01]  /*16110*/  STG.E.U16 desc[UR30][R184.64+0x30], R159 ;  /* 0x0000309fb8007986 */ /* 0x000fe2000c10151e */
[----:B------:R-:W-:Y:S02]  /*16120*/  @P3 HFMA2.BF16_V2 R214, -RZ.H0_H0, RZ.H0_H0, -R158.H0_H0 ;  /* 0x200000ffffd63231 */ /* 0x000fe4000034099e */
[----:B------:R-:W-:Y:S01]  /*16130*/  FADD.FTZ R195, R199, R195 ;  /* 0x000000c3c7c37221 */ /* 0x000fe20000010000 */
[C---:B------:R-:W-:Y:S01]  /*16140*/  HMMA.16816.F32.BF16 R16, R140.reuse, R134, R16 ;  /* 0x000000868c10723c */ /* 0x040fe20000041810 */
[----:B------:R-:W1:Y:S02]  /*16150*/  LDSM.16.MT88.4 R132, [R3+0x800] ;  /* 0x000800000384783b */ /* 0x000e640000004200 */
[----:B------:R-:W-:Y:S02]  /*16160*/  @P3 PRMT R158, R214, 0x5410, RZ ;  /* 0x00005410d69e3816 */ /* 0x000fe400000000ff */
[----:B------:R-:W-:Y:S04]  /*16170*/  ISETP.GT.U32.AND P6, PT, R191, UR12, PT ;  /* 0x0000000cbf007c0c */ /* 0x000fe8000bfc4070 */
[----:B------:R-:W-:Y:S04]  /*16180*/  STG.E.U16 desc[UR30][R184.64+0x32], R158 ;  /* 0x0000329eb8007986 */ /* 0x000fe8000c10151e */
[----:B------:R4:W-:Y:S01]  /*16190*/  STG.E.U16 desc[UR30][R186.64+0x30], R157 ;  /* 0x0000309dba007986 */ /* 0x0009e2000c10151e */
[C---:B--2---:R-:W-:Y:S03]  /*161a0*/  HMMA.16816.F32.BF16 R20, R140.reuse, R136, R20 ;  /* 0x000000888c14723c */ /* 0x044fe60000041814 */
[----:B------:R2:W-:Y:S05]  /*161b0*/  STG.E.U16 desc[UR30][R186.64+0x32], R156 ;  /* 0x0000329cba007986 */ /* 0x0005ea000c10151e */
[C---:B------:R-:W-:Y:S01]  /*161c0*/  HMMA.16816.F32.BF16 R24, R140.reuse, R138, R24 ;  /* 0x0000008a8c18723c */ /* 0x040fe20000041818 */
[----:B------:R-:W3:Y:S02]  /*161d0*/  LDSM.16.MT88.4 R136, [R204+0x1a800] ;  /* 0x01a80000cc88783b */ /* 0x000ee40000004200 */
[----:B----4-:R-:W-:Y:S05]  /*161e0*/  F2FP.BF16.F32.PACK_AB R157, R182, R176 ;  /* 0x000000b0b69d723e */ /* 0x010fea00000010ff */
[C---:B-1----:R-:W-:Y:S03]  /*161f0*/  HMMA.16816.F32.BF16 R28, R140.reuse, R132, R28 ;  /* 0x000000848c1c723c */ /* 0x042fe6000004181c */
[----:B--2---:R-:W-:Y:S05]  /*16200*/  PRMT R156, R157, 0x7632, R156 ;  /* 0x000076329d9c7816 */ /* 0x004fea000000009c */
        /* <DEDUP_REMOVED lines=20> */
[C---:B--2---:R-:W-:Y:S03]  /*16350*/  HMMA.16816.F32.BF16 R84, R140.reuse, R136, R84 ;  /* 0x000000888c54723c */ /* 0x044fe60000041854 */
[----:B------:R-:W-:Y:S04]  /*16360*/  LOP3.LUT R136, R192, 0xffff, RZ, 0xc0, !PT ;  /* 0x0000ffffc0887812 */ /* 0x000fe800078ec0ff */
[----:B------:R-:W-:Y:S01]  /*16370*/  ISETP.LE.U32.AND P4, PT, R136, UR12, PT ;  /* 0x0000000c88007c0c */ /* 0x000fe2000bf83070 */
[C---:B------:R-:W-:Y:S01]  /*16380*/  HMMA.16816.F32.BF16 R88, R140.reuse, R138, R88 ;  /* 0x0000008a8c58723c */ /* 0x040fe20000041858 */
[----:B------:R-:W2:Y:S07]  /*16390*/  LDSM.16.MT88.4 R136, [R203+0x1e800] ;  /* 0x01e80000cb88783b */ /* 0x000eae0000004200 */
[C---:B------:R-:W-:Y:S03]  /*163a0*/  HMMA.16816.F32.BF16 R92, R140.reuse, R144, R92 ;  /* 0x000000908c5c723c */ /* 0x040fe6000004185c */
[----:B------:R-:W-:Y:S02]  /*163b0*/  IMAD.MOV.U32 R145, RZ, RZ, R201 ;  /* 0x000000ffff917224 */ /* 0x000fe400078e00c9 */
[----:B------:R-:W3:Y:S03]  /*163c0*/  MUFU.EX2 R201, R189 ;  /* 0x000000bd00c97308 */ /* 0x000ee60000000800 */
[C---:B------:R-:W-:Y:S03]  /*163d0*/  HMMA.16816.F32.BF16 R96, R140.reuse, R146, R96 ;  /* 0x000000928c60723c */ /* 0x040fe60000041860 */
[----:B------:R-:W-:Y:S02]  /*163e0*/  MOV R183, R145 ;  /* 0x0000009100b77202 */ /* 0x000fe40000000f00 */
[----:B------:R-:W4:Y:S03]  /*163f0*/  LDSM.16.MT88.4 R144, [R172+0x6800] ;  /* 0x00680000ac90783b */ /* 0x000f260000004200 */
[C---:B-1----:R-:W-:Y:S03]  /*16400*/  HMMA.16816.F32.BF16 R100, R140.reuse, R132, R100 ;  /* 0x000000848c64723c */ /* 0x042fe60000041864 */
[----:B------:R-:W-:Y:S02]  /*16410*/  IMAD.MOV.U32 R149, RZ, RZ, R183 ;  /* 0x000000ffff957224 */ /* 0x000fe400078e00b7 */
[----:B---3--:R-:W-:Y:S01]  /*16420*/  FADD.FTZ R155, R201, R155 ;  /* 0x0000009bc99b7221 */ /* 0x008fe20000010000 */
[----:B------:R1:W3:Y:S01]  /*16430*/  MUFU.EX2 R183, R166 ;  /* 0x000000a600b77308 */ /* 0x0002e20000000800 */
[----:B------:R-:W-:Y:S01]  /*16440*/  PRMT R189, R162, 0x7773, RZ ;  /* 0x00007773a2bd7816 */ /* 0x000fe200000000ff */
[C---:B------:R-:W-:Y:S01]  /*16450*/  HMMA.16816.F32.BF16 R104, R140.reuse, R134, R104 ;  /* 0x000000868c68723c */ /* 0x040fe20000041868 */
[----:B------:R-:W3:Y:S02]  /*16460*/  LDSM.16.MT88.4 R132, [R3+0x6800] ;  /* 0x006800000384783b */ /* 0x000ee40000004200 */
[C---:B------:R-:W-:Y:S01]  /*16470*/  LOP3.LUT R198, R149.reuse, 0xff, RZ, 0xc0, !PT ;  /* 0x000000ff95c67812 */ /* 0x040fe200078ec0ff */
[C---:B------:R-:W-:Y:S01]  /*16480*/  FADD.FTZ R155, R188.reuse, R155 ;  /* 0x0000009bbc9b7221 */ /* 0x040fe20000010000 */
[----:B------:R-:W-:Y:S02]  /*16490*/  PRMT R197, R149, 0x7632, R197 ;  /* 0x0000763295c57816 */ /* 0x000fe400000000c5 */
[----:B------:R-:W-:Y:S01]  /*164a0*/  F2FP.BF16.F32.PACK_AB R162, R188, R201 ;  /* 0x000000c9bca2723e */ /* 0x000fe200000010ff */
[C---:B--2---:R-:W-:Y:S01]  /*164b0*/  HMMA.16816.F32.BF16 R108, R140.reuse, R136, R108 ;  /* 0x000000888c6c723c */ /* 0x044fe2000004186c */
[----:B------:R-:W-:Y:S02]  /*164c0*/  MUFU.EX2 R188, R165 ;  /* 0x000000a500bc7308 */ /* 0x000fe40000000800 */
[----:B-1----:R-:W-:Y:S02]  /*164d0*/  F2FP.BF16.F32.PACK_AB R166, R150, R151 ;  /* 0x0000009796a6723e */ /* 0x002fe400000010ff */
[----:B------:R-:W-:Y:S02]  /*164e0*/  PRMT R137, R198, 0x5410, R192 ;  /* 0x00005410c6897816 */ /* 0x000fe400000000c0 */
[----:B------:R-:W-:Y:S01]  /*164f0*/  SHF.R.U32.HI R192, RZ, 0x18, R149 ;  /* 0x00000018ffc07819 */ /* 0x000fe20000011695 */
[C---:B------:R-:W-:Y:S01]  /*16500*/  HMMA.16816.F32.BF16 R112, R140.reuse, R138, R112 ;  /* 0x0000008a8c70723c */ /* 0x040fe20000041870 */
[----:B------:R-:W1:Y:S02]  /*16510*/  LDSM.16.MT88.4 R148, [R204+0x19000] ;  /* 0x01900000cc94783b */ /* 0x000e640000004200 */
[----:B------:R-:W2:Y:S01]  /*16520*/  MUFU.EX2 R139, R167 ;  /* 0x000000a7008b7308 */ /* 0x000ea20000000800 */
[C---:B------:R-:W-:Y:S02]  /*16530*/  PRMT R164, R166.reuse, 0x7632, R164 ;  /* 0x00007632a6a47816 */ /* 0x040fe400000000a4 */
[--C-:B------:R-:W-:Y:S02]  /*16540*/  HSET2.LE.AND R137, R137, R245.reuse, PT ;  /* 0x000000f589897233 */ /* 0x100fe40003803000 */
[----:B------:R-:W-:Y:S01]  /*16550*/  PRMT R136, R166, 0x5410, R164 ;  /* 0x00005410a6887816 */ /* 0x000fe200000000a4 */
[----:B------:R-:W-:Y:S01]  /*16560*/  @!P4 HFMA2.BF16_V2 R218, -RZ.H0_H0, RZ.H0_H0, -R164.H0_H0 ;  /* 0x200000ffffdac231 */ /* 0x000fe200003409a4 */
[----:B------:R-:W-:Y:S02]  /*16570*/  LOP3.LUT R197, R197, 0xff, RZ, 0xc0, !PT ;  /* 0x000000ffc5c57812 */ /* 0x000fe400078ec0ff */
[----:B------:R-:W-:Y:S01]  /*16580*/  LOP3.LUT R136, R136, R137, RZ, 0xc0, !PT ;  /* 0x0000008988887212 */ /* 0x000fe200078ec0ff */
[C---:B----4-:R-:W-:Y:S03]  /*16590*/  HMMA.16816.F32.BF16 R116, R140.reuse, R144, R116 ;  /* 0x000000908c74723c */ /* 0x050fe60000041874 */
[----:B------:R-:W-:Y:S02]  /*165a0*/  PRMT R137, R197, 0x5410, R192 ;  /* 0x00005410c5897816 */ /* 0x000fe400000000c0 */
[----:B------:R-:W-:Y:S02]  /*165b0*/  PRMT R160, R162, 0x7632, R160 ;  /* 0x00007632a2a07816 */ /* 0x000fe400000000a0 */
[----:B------:R-:W-:Y:S01]  /*165c0*/  @!P4 PRMT R164, R218, 0x5410, RZ ;  /* 0x00005410daa4c816 */ /* 0x000fe200000000ff */
[C---:B------:R-:W-:Y:S01]  /*165d0*/  HMMA.16816.F32.BF16 R120, R140.reuse, R146, R120 ;  /* 0x000000928c78723c */ /* 0x040fe20000041878 */
[----:B------:R-:W4:Y:S02]  /*165e0*/  LDSM.16.MT88.4 R144, [R203+0x19000] ;  /* 0x01900000cb90783b */ /* 0x000f240000004200 */
[--C-:B------:R-:W-:Y:S02]  /*165f0*/  HSET2.LE.AND R137, R137, R245.reuse, PT ;  /* 0x000000f589897233 */ /* 0x100fe40003803000 */
[----:B------:R-:W-:Y:S02]  /*16600*/  PRMT R138, R162, 0x5410, R160 ;  /* 0x00005410a28a7816 */ /* 0x000fe400000000a0 */
[----:B---3--:R-:W-:Y:S01]  /*16610*/  F2FP.BF16.F32.PACK_AB R163, R183, R199 ;  /* 0x000000c7b7a3723e */ /* 0x008fe200000010ff */
[C---:B------:R-:W-:Y:S01]  /*16620*/  HMMA.16816.F32.BF16 R124, R140.reuse, R132, R124 ;  /* 0x000000848c7c723c */ /* 0x040fe2000004187c */
[----:B------:R-:W-:Y:S02]  /*16630*/  STG.E.U16 desc[UR30][R184.64+0x42], R164 ;  /* 0x000042a4b8007986 */ /* 0x000fe4000c10151e */
[----:B------:R-:W-:Y:S02]  /*16640*/  LOP3.LUT R137, R138, R137, RZ, 0xc0, !PT ;  /* 0x000000898a897212 */ /* 0x000fe400078ec0ff */
[----:B--2---:R-:W-:Y:S02]  /*16650*/  MOV R199, R139 ;  /* 0x0000008b00c77202 */ /* 0x004fe40000000f00 */
[----:B------:R-:W-:Y:S01]  /*16660*/  PRMT R138, R193, 0x5410, R191 ;  /* 0x00005410c18a7816 */ /* 0x000fe200000000bf */
[----:B------:R-:W-:Y:S01]  /*16670*/  HMMA.16816.F32.BF16 R128, R140, R134, R128 ;  /* 0x000000868c80723c */ /* 0x000fe20000041880 */
[----:B------:R-:W-:Y:S01]  /*16680*/  LDSM.16.MT88.4 R140, [R204+0x1b000] ;  /* 0x01b00000cc8c783b */ /* 0x000fe20000004200 */
[----:B------:R-:W-:Y:S01]  /*16690*/  MUFU.EX2 R191, R168 ;  /* 0x000000a800bf7308 */ /* 0x000fe20000000800 */
[----:B------:R-:W-:Y:S02]  /*166a0*/  PRMT R139, R190, 0x5410, R189 ;  /* 0x00005410be8b7816 */ /* 0x000fe400000000bd */
[----:B------:R-:W-:Y:S02]  /*166b0*/  PRMT R161, R163, 0x7632, R161 ;  /* 0x00007632a3a17816 */ /* 0x000fe400000000a1 */
[----:B------:R-:W-:Y:S02]  /*166c0*/  F2FP.BF16.F32.PACK_AB R167, R188, R199 ;  /* 0x000000c7bca7723e */ /* 0x000fe400000010ff */
[----:B------:R-:W-:Y:S01]  /*166d0*/  HSET2.LE.AND R138, R138, R245, PT ;  /* 0x000000f58a8a7233 */ /* 0x000fe20003803000 */
[----:B------:R-:W-:Y:S01]  /*166e0*/  @P6 HFMA2.BF16_V2 R229, -RZ.H0_H0, RZ.H0_H0, -R161.H0_H0 ;  /* 0x200000ffffe56231 */ /* 0x000fe200003409a1 */
[----:B------:R-:W-:Y:S02]  /*166f0*/  LOP3.LUT R139, R139, 0xff00ff, RZ, 0xc0, !PT ;  /* 0x00ff00ff8b8b7812 */ /* 0x000fe400078ec0ff */
[----:B------:R-:W-:Y:S02]  /*16700*/  PRMT R132, R163, 0x5410, R161 ;  /* 0x00005410a3847816 */ /* 0x000fe400000000a1 */
[C---:B------:R-:W-:Y:S02]  /*16710*/  PRMT R165, R167.reuse, 0x7632, R165 ;  /* 0x00007632a7a57816 */ /* 0x040fe400000000a5 */
[----:B------:R-:W-:Y:S02]  /*16720*/  LOP3.LUT R138, R132, R138, RZ, 0xc0, !PT ;  /* 0x0000008a848a7212 */ /* 0x000fe400078ec0ff */
[----:B------:R-:W-:Y:S02]  /*16730*/  HSET2.LE.AND R139, R139, R245, PT ;  /* 0x000000f58b8b7233 */ /* 0x000fe40003803000 */
[----:B------:R-:W-:Y:S02]  /*16740*/  PRMT R132, R167, 0x5410, R165 ;  /* 0x00005410a7847816 */ /* 0x000fe400000000a5 */
[----:B------:R-:W-:Y:S02]  /*16750*/  MOV R133, R155 ;  /* 0x0000009b00857202 */ /* 0x000fe40000000f00 */
[----:B------:R-:W2:Y:S01]  /*16760*/  LDSM.16.MT88.4 R152, [R172+0x1000] ;  /* 0x00100000ac98783b */ /* 0x000ea20000004200 */
[----:B------:R-:W-:Y:S02]  /*16770*/  LOP3.LUT R139, R132, R139, RZ, 0xc0, !PT ;  /* 0x0000008b848b7212 */ /* 0x000fe400078ec0ff */
[----:B------:R-:W-:Y:S01]  /*16780*/  FADD.FTZ R199, R199, R133 ;  /* 0x00000085c7c77221 */ /* 0x000fe20000010000 */
[----:B------:R-:W-:Y:S02]  /*16790*/  @P6 PRMT R161, R229, 0x5410, RZ ;  /* 0x00005410e5a16816 */ /* 0x000fe400000000ff */
[----:B------:R-:W-:Y:S01]  /*167a0*/  ISETP.LE.U32.AND P3, PT, R197, UR12, PT ;  /* 0x0000000cc5007c0c */ /* 0x000fe2000bf63070 */
[----:B------:R-:W-:Y:S01]  /*167b0*/  FADD.FTZ R179, R188, R199 ;  /* 0x000000c7bcb37221 */ /* 0x000fe20000010000 */
[C---:B-1----:R-:W-:Y:S01]  /*167c0*/  HMMA.16816.F32.BF16 R4, R136.reuse, R148, R4 ;  /* 0x000000948804723c */ /* 0x042fe20000041804 */
[----:B------:R-:W1:Y:S01]  /*167d0*/  LDSM.16.MT88.4 R132, [R3+0x1000] ;  /* 0x001000000384783b */ /* 0x000e620000004200 */
[----:B------:R-:W-:Y:S03]  /*167e0*/  MUFU.EX2 R188, R171 ;  /* 0x000000ab00bc7308 */ /* 0x000fe60000000800 */
[----:B------:R-:W-:Y:S07]  /*167f0*/  ISETP.LE.U32.AND P0, PT, R192, UR12, PT ;  /* 0x0000000cc0007c0c */ /* 0x000fee000bf03070 */
[----:B------:R-:W-:Y:S01]  /*16800*/  MUFU.EX2 R192, R169 ;  /* 0x000000a900c07308 */ /* 0x000fe20000000800 */
[C---:B------:R-:W-:Y:S01]  /*16810*/  HMMA.16816.F32.BF16 R8, R136.reuse, R150, R8 ;  /* 0x000000968808723c */ /* 0x040fe20000041808 */
[----:B------:R-:W3:Y:S02]  /*16820*/  LDSM.16.MT88.4 R148, [R203+0x1b000] ;  /* 0x01b00000cb94783b */ /* 0x000ee40000004200 */
[----:B------:R-:W-:Y:S01]  /*16830*/  ISETP.LE.U32.AND P5, PT, R198, UR12, PT ;  /* 0x0000000cc6007c0c */ /* 0x000fe2000bfa3070 */
[----:B------:R-:W-:Y:S01]  /*16840*/  @!P3 HFMA2.BF16_V2 R231, -RZ.H0_H0, RZ.H0_H0, -R162.H0_H0 ;  /* 0x200000ffffe7b231 */ /* 0x000fe200003409a2 */
[----:B------:R-:W-:Y:S04]  /*16850*/  ISETP.GT.U32.AND P4, PT, R189, UR12, PT ;  /* 0x0000000cbd007c0c */ /* 0x000fe8000bf84070 */
[----:B------:R-:W2:Y:S01]  /*16860*/  MUFU.EX2 R189, R174 ;  /* 0x000000ae00bd7308 */ /* 0x000ea20000000800 */
[C---:B----4-:R-:W-:Y:S03]  /*16870*/  HMMA.16816.F32.BF16 R12, R136.reuse, R144, R12 ;  /* 0x00000090880c723c */ /* 0x050fe6000004180c */
[----:B------:R-:W-:Y:S01]  /*16880*/  @!P3 PRMT R162, R231, 0x5410, RZ ;  /* 0x00005410e7a2b816 */ /* 0x000fe200000000ff */
[----:B------:R-:W-:Y:S01]  /*16890*/  @!P0 HFMA2.BF16_V2 R230, -RZ.H0_H0, RZ.H0_H0, -R160.H0_H0 ;  /* 0x200000ffffe68231 */ /* 0x000fe200003409a0 */
[----:B------:R-:W-:Y:S01]  /*168a0*/  ISETP.LE.U32.AND P3, PT, R193, UR12, PT ;  /* 0x0000000cc1007c0c */ /* 0x000fe2000bf63070 */
[----:B------:R-:W-:Y:S01]  /*168b0*/  FADD.FTZ R193, R183, R195 ;  /* 0x000000c3b7c17221 */ /* 0x000fe20000010000 */
[----:B------:R-:W-:Y:S01]  /*168c0*/  LOP3.LUT R201, R202, 0x400, RZ, 0xc0, !PT ;  /* 0x00000400cac97812 */ /* 0x000fe200078ec0ff */
[C---:B------:R-:W-:Y:S01]  /*168d0*/  HMMA.16816.F32.BF16 R16, R136.reuse, R146, R16 ;  /* 0x000000928810723c */ /* 0x040fe20000041810 */
[----:B------:R-:W4:Y:S01]  /*168e0*/  LDSM.16.MT88.4 R144, [R172+0x3000] ;  /* 0x00300000ac90783b */ /* 0x000f220000004200 */
[----:B------:R-:W1:Y:S01]  /*168f0*/  MUFU.EX2 R183, R173 ;  /* 0x000000ad00b77308 */ /* 0x000e620000000800 */
[----:B------:R-:W-:Y:S01]  /*16900*/  @!P0 PRMT R160, R230, 0x5410, RZ ;  /* 0x00005410e6a08816 */ /* 0x000fe200000000ff */
[----:B------:R-:W-:Y:S02]  /*16910*/  @!P5 HFMA2.BF16_V2 R221, -RZ.H0_H0, RZ.H0_H0, -R166.H0_H0 ;  /* 0x200000ffffddd231 */ /* 0x000fe400003409a6 */
[----:B------:R-:W-:Y:S01]  /*16920*/  FADD.FTZ R193, R176, R193 ;  /* 0x000000c1b0c17221 */ /* 0x000fe20000010000 */
[----:B------:R-:W-:Y:S02]  /*16930*/  @P4 HFMA2.BF16_V2 R227, -RZ.H0_H0, RZ.H0_H0, -R165.H0_H0 ;  /* 0x200000ffffe34231 */ /* 0x000fe400003409a5 */
[----:B--2---:R-:W-:Y:S01]  /*16940*/  FADD.FTZ R179, R189, R179 ;  /* 0x000000b3bdb37221 */ /* 0x004fe20000010000 */
[C---:B------:R-:W-:Y:S03]  /*16950*/  HMMA.16816.F32.BF16 R20, R136.reuse, R152, R20 ;  /* 0x000000988814723c */ /* 0x040fe60000041814 */
[----:B------:R-:W-:Y:S01]  /*16960*/  @!P5 PRMT R166, R221, 0x5410, RZ ;  /* 0x00005410dda6d816 */ /* 0x000fe200000000ff */
[----:B------:R-:W-:Y:S01]  /*16970*/  @!P3 HFMA2.BF16_V2 R233, -RZ.H0_H0, RZ.H0_H0, -R163.H0_H0 ;  /* 0x200000ffffe9b231 */ /* 0x000fe200003409a3 */
[----:B------:R-:W-:Y:S01]  /*16980*/  @P4 PRMT R165, R227, 0x5410, RZ ;  /* 0x00005410e3a54816 */ /* 0x000fe200000000ff */
[----:B------:R-:W-:Y:S01]  /*16990*/  FADD.FTZ R193, R182, R193 ;  /* 0x000000c1b6c17221 */ /* 0x000fe20000010000 */
[----:B------:R-:W-:Y:S01]  /*169a0*/  ISETP.GT.U32.AND P5, PT, R190, UR12, PT ;  /* 0x0000000cbe007c0c */ /* 0x000fe2000bfa4070 */
[C---:B------:R-:W-:Y:S01]  /*169b0*/  HMMA.16816.F32.BF16 R24, R136.reuse, R154, R24 ;  /* 0x0000009a8818723c */ /* 0x040fe20000041818 */
[----:B------:R-:W-:Y:S01]  /*169c0*/  LDSM.16.MT88.4 R152, [R204+0x1d000] ;  /* 0x01d00000cc98783b */ /* 0x000fe20000004200 */
[----:B------:R-:W2:Y:S01]  /*169d0*/  MUFU.EX2 R190, R170 ;  /* 0x000000aa00be7308 */ /* 0x000ea20000000800 */
[----:B------:R-:W-:Y:S01]  /*169e0*/  @!P3 PRMT R163, R233, 0x5410, RZ ;  /* 0x00005410e9a3b816 */ /* 0x000fe200000000ff */
[----:B------:R-:W-:Y:S01]  /*169f0*/  FADD.FTZ R193, R188, R193 ;  /* 0x000000c1bcc17221 */ /* 0x000fe20000010000 */
[C---:B-1----:R-:W-:Y:S01]  /*16a00*/  F2FP.BF16.F32.PACK_AB R174, R183.reuse, R189 ;  /* 0x000000bdb7ae723e */ /* 0x042fe200000010ff */
[----:B------:R-:W-:Y:S02]  /*16a10*/  FADD.FTZ R179, R183, R179 ;  /* 0x000000b3b7b37221 */ /* 0x000fe40000010000 */
[C---:B------:R-:W-:Y:S01]  /*16a20*/  HMMA.16816.F32.BF16 R28, R136.reuse, R132, R28 ;  /* 0x00000084881c723c */ /* 0x040fe2000004181c */
[----:B------:R-:W-:Y:S02]  /*16a30*/  STG.E.U16 desc[UR30][R184.64+0x40], R166 ;  /* 0x000040a6b8007986 */ /* 0x000fe4000c10151e */
[----:B------:R-:W-:Y:S01]  /*16a40*/  PRMT R173, R174, 0x7632, R173 ;  /* 0x00007632aead7816 */ /* 0x000fe200000000ad */
[----:B------:R-:W-:Y:S01]  /*16a50*/  @P5 HFMA2.BF16_V2 R228, -RZ.H0_H0, RZ.H0_H0, -R167.H0_H0 ;  /* 0x200000ffffe45231 */ /* 0x000fe200003409a7 */
[----:B------:R-:W-:Y:S01]  /*16a60*/  STG.E.U16 desc[UR30][R186.64+0x40], R162 ;  /* 0x000040a2ba007986 */ /* 0x000fe2000c10151e */
[----:B------:R-:W-:Y:S02]  /*16a70*/  FADD.FTZ R179, R192, R179 ;  /* 0x000000b3c0b37221 */ /* 0x000fe40000010000 */
[C---:B------:R-:W-:Y:S01]  /*16a80*/  HMMA.16816.F32.BF16 R32, R136.reuse, R134, R32 ;  /* 0x000000868820723c */ /* 0x040fe20000041820 */
[----:B------:R-:W1:Y:S02]  /*16a90*/  LDSM.16.MT88.4 R132, [R3+0x3000] ;  /* 0x003000000384783b */ /* 0x000e640000004200 */
[----:B------:R-:W-:Y:S02]  /*16aa0*/  @P5 PRMT R167, R228, 0x5410, RZ ;  /* 0x00005410e4a75816 */ /* 0x000fe400000000ff */
[----:B--2---:R-:W-:Y:S03]  /*16ab0*/  F2FP.BF16.F32.PACK_AB R176, R190, R188 ;  /* 0x000000bcbeb0723e */ /* 0x004fe600000010ff */
[C---:B------:R-:W-:Y:S01]  /*16ac0*/  HMMA.16816.F32.BF16 R36, R136.reuse, R140, R36 ;  /* 0x0000008c8824723c */ /* 0x040fe20000041824 */
[----:B------:R-:W-:Y:S02]  /*16ad0*/  LDSM.16.MT88.4 R168, [R204+0x1b800] ;  /* 0x01b80000cca8783b */ /* 0x000fe40000004200 */
[----:B------:R-:W-:Y:S05]  /*16ae0*/  PRMT R175, R176, 0x7632, R175 ;  /* 0x00007632b0af7816 */ /* 0x000fea00000000af */
[C---:B------:R-:W-:Y:S01]  /*16af0*/  HMMA.16816.F32.BF16 R40, R136.reuse, R142, R40 ;  /* 0x0000008e8828723c */ /* 0x040fe20000041828 */
[----:B------:R-:W2:Y:S07]  /*16b00*/  LDSM.16.MT88.4 R140, [R203+0x1d000] ;  /* 0x01d00000cb8c783b */ /* 0x000eae0000004200 */
[C---:B---3--:R-:W-:Y:S01]  /*16b10*/  HMMA.16816.F32.BF16 R44, R136.reuse, R148, R44 ;  /* 0x00000094882c723c */ /* 0x048fe2000004182c */
[----:B------:R-:W-:Y:S04]  /*16b20*/  STG.E.U16 desc[UR30][R186.64+0x42], R160 ;  /* 0x000042a0ba007986 */ /* 0x000fe8000c10151e */
[----:B------:R-:W-:Y:S03]  /*16b30*/  STG.E.U16 desc[UR30][R184.64+0x50], R163 ;  /* 0x000050a3b8007986 */ /* 0x000fe6000c10151e */
[C---:B------:R-:W-:Y:S01]  /*16b40*/  HMMA.16816.F32.BF16 R48, R136.reuse, R150, R48 ;  /* 0x000000968830723c */ /* 0x040fe20000041830 */
[----:B------:R-:W3:Y:S07]  /*16b50*/  LDSM.16.MT88.4 R148, [R172+0x5000] ;  /* 0x00500000ac94783b */ /* 0x000eee0000004200 */
[C---:B----4-:R-:W-:Y:S01]  /*16b60*/  HMMA.16816.F32.BF16 R52, R136.reuse, R144, R52 ;  /* 0x000000908834723c */ /* 0x050fe20000041834 */
[----:B------:R-:W-:Y:S04]  /*16b70*/  STG.E.U16 desc[UR30][R184.64+0x52], R161 ;  /* 0x000052a1b8007986 */ /* 0x000fe8000c10151e */
[----:B------:R-:W-:Y:S03]  /*16b80*/  LDSM.16.MT88.4 R160, [R3+0x1800] ;  /* 0x0018000003a0783b */ /* 0x000fe60000004200 */
[C---:B------:R-:W-:Y:S05]  /*16b90*/  HMMA.16816.F32.BF16 R56, R136.reuse, R146, R56 ;  /* 0x000000928838723c */ /* 0x040fea0000041838 */
[----:B------:R-:W-:Y:S03]  /*16ba0*/  LDSM.16.MT88.4 R144, [R203+0x1f000] ;  /* 0x01f00000cb90783b */ /* 0x000fe60000004200 */
[C---:B-1----:R-:W-:Y:S05]  /*16bb0*/  HMMA.16816.F32.BF16 R60, R136.reuse, R132, R60 ;  /* 0x00000084883c723c */ /* 0x042fea000004183c */
[----:B------:R-:W-:Y:S03]  /*16bc0*/  STG.E.U16 desc[UR30][R186.64+0x50], R167 ;  /* 0x000050a7ba007986 */ /* 0x000fe6000c10151e */
[C---:B------:R-:W-:Y:S01]  /*16bd0*/  HMMA.16816.F32.BF16 R64, R136.reuse, R134, R64 ;  /* 0x000000868840723c */ /* 0x040fe20000041840 */
[----:B------:R-:W1:Y:S07]  /*16be0*/  LDSM.16.MT88.4 R132, [R3+0x5000] ;  /* 0x005000000384783b */ /* 0x000e6e0000004200 */
[C---:B------:R-:W-:Y:S01]  /*16bf0*/  HMMA.16816.F32.BF16 R68, R136.reuse, R152, R68 ;  /* 0x000000988844723c */ /* 0x040fe20000041844 */
[----:B------:R4:W-:Y:S02]  /*16c00*/  STG.E.U16 desc[UR30][R186.64+0x52], R165 ;  /* 0x000052a5ba007986 */ /* 0x0009e4000c10151e */
[----:B------:R-:W-:Y:S04]  /*16c10*/  IMAD.WIDE.U32 R152, R194, -0x2daee0ad, RZ ;  /* 0xd2511f53c2987825 */ /* 0x000fe800078e00ff */
[----:B------:R-:W-:Y:S01]  /*16c20*/  IMAD.MOV.U32 R198, RZ, RZ, R152 ;  /* 0x000000ffffc67224 */ /* 0x000fe200078e0098 */
[C---:B------:R-:W-:Y:S03]  /*16c30*/  HMMA.16816.F32.BF16 R72, R136.reuse, R154, R72 ;  /* 0x0000009a8848723c */ /* 0x040fe60000041848 */
[----:B------:R-:W-:Y:S02]  /*16c40*/  LOP3.LUT R197, R178, UR7, R153, 0x96, !PT ;  /* 0x00000007b2c57c12 */ /* 0x000fe4000f8e9699 */
[C---:B------:R-:W-:Y:S02]  /*16c50*/  PRMT R196, R152.reuse, 0x7771, RZ ;  /* 0x0000777198c47816 */ /* 0x040fe400000000ff */
[C---:B------:R-:W-:Y:S01]  /*16c60*/  PRMT R195, R152.reuse, 0x7772, RZ ;  /* 0x0000777298c37816 */ /* 0x040fe200000000ff */
[C---:B--2---:R-:W-:Y:S03]  /*16c70*/  HMMA.16816.F32.BF16 R76, R136.reuse, R140, R76 ;  /* 0x0000008c884c723c */ /* 0x044fe6000004184c */
[----:B------:R-:W-:Y:S02]  /*16c80*/  PRMT R194, R152, 0x7773, RZ ;  /* 0x0000777398c27816 */ /* 0x000fe400000000ff */
[----:B------:R-:W-:Y:S01]  /*16c90*/  LDSM.16.MT88.4 R152, [R172+0x1800] ;  /* 0x00180000ac98783b */ /* 0x000fe20000004200 */
[----:B------:R-:W-:Y:S02]  /*16ca0*/  F2FP.BF16.F32.PACK_AB R178, R191, R192 ;  /* 0x000000c0bfb2723e */ /* 0x000fe400000010ff */
[C---:B------:R-:W-:Y:S03]  /*16cb0*/  HMMA.16816.F32.BF16 R80, R136.reuse, R142, R80 ;  /* 0x0000008e8850723c */ /* 0x040fe60000041850 */
[----:B------:R-:W-:Y:S02]  /*16cc0*/  PRMT R177, R178, 0x7632, R177 ;  /* 0x00007632b2b17816 */ /* 0x000fe400000000b1 */
[----:B------:R-:W2:Y:S01]  /*16cd0*/  LDSM.16.MT88.4 R140, [R204+0x1f000] ;  /* 0x01f00000cc8c783b */ /* 0x000ea20000004200 */
[----:B----4-:R-:W-:Y:S02]  /*16ce0*/  PRMT R165, R174, 0x5410, R173 ;  /* 0x00005410aea57816 */ /* 0x010fe400000000ad */
[C---:B---3--:R-:W-:Y:S03]  /*16cf0*/  HMMA.16816.F32.BF16 R84, R136.reuse, R148, R84 ;  /* 0x000000948854723c */ /* 0x048fe60000041854 */
[----:B------:R-:W-:Y:S02]  /*16d00*/  LOP3.LUT R149, R197, 0xff, RZ, 0xc0, !PT ;  /* 0x000000ffc5957812 */ /* 0x000fe400078ec0ff */
[----:B------:R-:W-:Y:S02]  /*16d10*/  ISETP.GT.U32.AND P4, PT, R196, UR12, PT ;  /* 0x0000000cc4007c0c */ /* 0x000fe4000bf84070 */
[----:B------:R-:W-:Y:S01]  /*16d20*/  ISETP.LE.U32.AND P3, PT, R149, UR12, PT ;  /* 0x0000000c95007c0c */ /* 0x000fe2000bf63070 */
[C---:B------:R-:W-:Y:S03]  /*16d30*/  HMMA.16816.F32.BF16 R88, R136.reuse, R150, R88 ;  /* 0x000000968858723c */ /* 0x040fe60000041858 */
[----:B------:R-:W-:Y:S02]  /*16d40*/  LOP3.LUT R148, R197, 0xffff, RZ, 0xc0, !PT ;  /* 0x0000ffffc5947812 */ /* 0x000fe400078ec0ff */
[----:B------:R-:W-:Y:S02]  /*16d50*/  LOP3.LUT R198, R198, 0xff, RZ, 0xc0, !PT ;  /* 0x000000ffc6c67812 */ /* 0x000fe400078ec0ff */
[----:B------:R-:W-:Y:S01]  /*16d60*/  SHF.R.U32.HI R148, RZ, 0x8, R148 ;  /* 0x00000008ff947819 */ /* 0x000fe20000011694 */
[C---:B-1----:R-:W-:Y:S03]  /*16d70*/  HMMA.16816.F32.BF16 R92, R136.reuse, R132, R92 ;  /* 0x00000084885c723c */ /* 0x042fe6000004185c */
[----:B------:R-:W-:Y:S01]  /*16d80*/  LOP3.LUT R132, R148, 0xffff, RZ, 0xc0, !PT ;  /* 0x0000ffff94847812 */ /* 0x000fe200078ec0ff */
[----:B------:R-:W-:Y:S01]  /*16d90*/  @!P3 HFMA2.BF16_V2 R226, -RZ.H0_H0, RZ.H0_H0, -R157.H0_H0 ;  /* 0x200000ffffe2b231 */ /* 0x000fe2000034099d */
[----:B------:R-:W-:Y:S01]  /*16da0*/  PRMT R148, R149, 0x5410, R148 ;  /* 0x0000541095947816 */ /* 0x000fe20000000094 */
[----:B------:R-:W-:Y:S01]  /*16db0*/  @P4 HFMA2.BF16_V2 R239, -RZ.H0_H0, RZ.H0_H0, -R175.H0_H0 ;  /* 0x200000ffffef4231 */ /* 0x000fe200003409af */
[----:B------:R-:W-:Y:S01]  /*16dc0*/  ISETP.LE.U32.AND P0, PT, R132, UR12, PT ;  /* 0x0000000c84007c0c */ /* 0x000fe2000bf03070 */
[C---:B------:R-:W-:Y:S01]  /*16dd0*/  HMMA.16816.F32.BF16 R96, R136.reuse, R134, R96 ;  /* 0x000000868860723c */ /* 0x040fe20000041860 */
[----:B------:R-:W1:Y:S02]  /*16de0*/  LDSM.16.MT88.4 R132, [R172+0x7000] ;  /* 0x00700000ac84783b */ /* 0x000e640000004200 */
[----:B------:R-:W-:Y:S02]  /*16df0*/  HSET2.LE.AND R164, R148, R245, PT ;  /* 0x000000f594a47233 */ /* 0x000fe40003803000 */
[C---:B------:R-:W-:Y:S02]  /*16e00*/  ISETP.LE.U32.AND P5, PT, R198.reuse, UR12, PT ;  /* 0x0000000cc6007c0c */ /* 0x040fe4000bfa3070 */
[----:B------:R-:W-:Y:S02]  /*16e10*/  PRMT R199, R197, 0x7632, R199 ;  /* 0x00007632c5c77816 */ /* 0x000fe400000000c7 */
[----:B------:R-:W-:Y:S01]  /*16e20*/  LDSM.16.MT88.4 R148, [R203+0x19800] ;  /* 0x01980000cb94783b */ /* 0x000fe20000004200 */
[----:B------:R-:W-:Y:S02]  /*16e30*/  SHF.R.U32.HI R197, RZ, 0x18, R197 ;  /* 0x00000018ffc57819 */ /* 0x000fe400000116c5 */
[----:B------:R-:W-:Y:S01]  /*16e40*/  @!P0 HFMA2.BF16_V2 R225, -RZ.H0_H0, RZ.H0_H0, -R156.H0_H0 ;  /* 0x200000ffffe18231 */ /* 0x000fe2000034099c */
[C---:B--2---:R-:W-:Y:S03]  /*16e50*/  HMMA.16816.F32.BF16 R100, R136.reuse, R140, R100 ;  /* 0x0000008c8864723c */ /* 0x044fe60000041864 */
[----:B------:R-:W-:Y:S02]  /*16e60*/  ISETP.LE.U32.AND P6, PT, R197, UR12, PT ;  /* 0x0000000cc5007c0c */ /* 0x000fe4000bfc3070 */
[----:B------:R-:W-:Y:S01]  /*16e70*/  @!P5 HFMA2.BF16_V2 R240, -RZ.H0_H0, RZ.H0_H0, -R176.H0_H0 ;  /* 0x200000fffff0d231 */ /* 0x000fe200003409b0 */
[----:B------:R-:W-:Y:S02]  /*16e80*/  LOP3.LUT R199, R199, 0xff, RZ, 0xc0, !PT ;  /* 0x000000ffc7c77812 */ /* 0x000fe400078ec0ff */
[C---:B------:R-:W-:Y:S01]  /*16e90*/  HMMA.16816.F32.BF16 R104, R136.reuse, R142, R104 ;  /* 0x0000008e8868723c */ /* 0x040fe20000041868 */
[----:B------:R-:W2:Y:S02]  /*16ea0*/  LDSM.16.MT88.4 R140, [R3+0x7000] ;  /* 0x00700000038c783b */ /* 0x000ea40000004200 */
[----:B------:R-:W-:Y:S02]  /*16eb0*/  PRMT R166, R198, 0x5410, R196 ;  /* 0x00005410c6a67816 */ /* 0x000fe400000000c4 */
[----:B------:R-:W-:Y:S03]  /*16ec0*/  PRMT R167, R195, 0x5410, R194 ;  /* 0x00005410c3a77816 */ /* 0x000fe600000000c2 */
[C---:B------:R-:W-:Y:S03]  /*16ed0*/  HMMA.16816.F32.BF16 R108, R136.reuse, R144, R108 ;  /* 0x00000090886c723c */ /* 0x040fe6000004186c */
[----:B------:R-:W-:Y:S01]  /*16ee0*/  @!P6 HFMA2.BF16_V2 R241, -RZ.H0_H0, RZ.H0_H0, -R173.H0_H0 ;  /* 0x200000fffff1e231 */ /* 0x000fe200003409ad */
[--C-:B------:R-:W-:Y:S02]  /*16ef0*/  HSET2.LE.AND R166, R166, R245.reuse, PT ;  /* 0x000000f5a6a67233 */ /* 0x100fe40003803000 */
[----:B------:R-:W-:Y:S02]  /*16f00*/  LOP3.LUT R167, R167, 0xff00ff, RZ, 0xc0, !PT ;  /* 0x00ff00ffa7a77812 */ /* 0x000fe400078ec0ff */
[C---:B------:R-:W-:Y:S01]  /*16f10*/  HMMA.16816.F32.BF16 R112, R136.reuse, R146, R112 ;  /* 0x000000928870723c */ /* 0x040fe20000041870 */
[----:B------:R-:W3:Y:S02]  /*16f20*/  LDSM.16.MT88.4 R144, [R204+0x19800] ;  /* 0x01980000cc90783b */ /* 0x000ee40000004200 */
[----:B------:R-:W-:Y:S02]  /*16f30*/  @!P6 PRMT R173, R241, 0x5410, RZ ;  /* 0x00005410f1ade816 */ /* 0x000fe400000000ff */
[--C-:B------:R-:W-:Y:S03]  /*16f40*/  HSET2.LE.AND R167, R167, R245.reuse, PT ;  /* 0x000000f5a7a77233 */ /* 0x100fe60003803000 */
[C---:B-1----:R-:W-:Y:S03]  /*16f50*/  HMMA.16816.F32.BF16 R116, R136.reuse, R132, R116 ;  /* 0x000000848874723c */ /* 0x042fe60000041874 */
[----:B------:R-:W-:Y:S02]  /*16f60*/  PRMT R132, R157, 0x5410, R156 ;  /* 0x000054109d847816 */ /* 0x000fe4000000009c */
[----:B------:R-:W-:Y:S02]  /*16f70*/  @!P3 PRMT R157, R226, 0x5410, RZ ;  /* 0x00005410e29db816 */ /* 0x000fe400000000ff */
[----:B------:R-:W-:Y:S01]  /*16f80*/  LOP3.LUT R164, R132, R164, RZ, 0xc0, !PT ;  /* 0x000000a484a47212 */ /* 0x000fe200078ec0ff */
[C---:B------:R-:W-:Y:S02]  /*16f90*/  HMMA.16816.F32.BF16 R120, R136.reuse, R134, R120 ;  /* 0x000000868878723c */ /* 0x040fe40000041878 */
[----:B------:R-:W-:Y:S01]  /*16fa0*/  STG.E.U16 desc[UR30][R184.64+0x60], R157 ;  /* 0x0000609db8007986 */ /* 0x000fe2000c10151e */
[----:B------:R-:W-:Y:S02]  /*16fb0*/  PRMT R132, R199, 0x5410, R197 ;  /* 0x00005410c7847816 */ /* 0x000fe400000000c5 */
[----:B------:R-:W-:Y:S02]  /*16fc0*/  @!P0 PRMT R156, R225, 0x5410, RZ ;  /* 0x00005410e19c8816 */ /* 0x000fe400000000ff */
[----:B------:R-:W-:Y:S01]  /*16fd0*/  ISETP.LE.U32.AND P0, PT, R199, UR12, PT ;  /* 0x0000000cc7007c0c */ /* 0x000fe2000bf03070 */
[C---:B--2---:R-:W-:Y:S02]  /*16fe0*/  HMMA.16816.F32.BF16 R124, R136.reuse, R140, R124 ;  /* 0x0000008c887c723c */ /* 0x044fe4000004187c */
[----:B------:R1:W-:Y:S01]  /*16ff0*/  STG.E.U16 desc[UR30][R184.64+0x62], R156 ;  /* 0x0000629cb8007986 */ /* 0x0003e2000c10151e */
[----:B------:R-:W-:Y:S03]  /*17000*/  HSET2.LE.AND R132, R132, R245, PT ;  /* 0x000000f584847233 */ /* 0x000fe60003803000 */
[----:B------:R-:W-:Y:S01]  /*17010*/  STG.E.U16 desc[UR30][R186.64+0x62], R173 ;  /* 0x000062adba007986 */ /* 0x000fe2000c10151e */
[----:B------:R-:W-:Y:S01]  /*17020*/  ISETP.GT.U32.AND P3, PT, R195, UR12, PT ;  /* 0x0000000cc3007c0c */ /* 0x000fe2000bf64070 */
[----:B------:R-:W-:Y:S03]  /*17030*/  HMMA.16816.F32.BF16 R128, R136, R142, R128 ;  /* 0x0000008e8880723c */ /* 0x000fe60000041880 */
[----:B------:R-:W-:Y:S01]  /*17040*/  LOP3.LUT R165, R165, R132, RZ, 0xc0, !PT ;  /* 0x00000084a5a57212 */ /* 0x000fe200078ec0ff */
[----:B------:R-:W-:Y:S01]  /*17050*/  @!P0 HFMA2.BF16_V2 R234, -RZ.H0_H0, RZ.H0_H0, -R174.H0_H0 ;  /* 0x200000ffffea8231 */ /* 0x000fe200003409ae */
[----:B------:R-:W-:Y:S02]  /*17060*/  PRMT R132, R176, 0x5410, R175 ;  /* 0x00005410b0847816 */ /* 0x000fe400000000af */
[----:B------:R-:W-:Y:S02]  /*17070*/  @!P5 PRMT R176, R240, 0x5410, RZ ;  /* 0x00005410f0b0d816 */ /* 0x000fe400000000ff */
[----:B------:R-:W-:Y:S02]  /*17080*/  LOP3.LUT R166, R132, R166, RZ, 0xc0, !PT ;  /* 0x000000a684a67212 */ /* 0x000fe400078ec0ff */
[----:B------:R-:W-:Y:S01]  /*17090*/  PRMT R132, R178, 0x5410, R177 ;  /* 0x00005410b2847816 */ /* 0x000fe200000000b1 */
[----:B------:R-:W-:Y:S01]  /*170a0*/  @P3 HFMA2.BF16_V2 R238, -RZ.H0_H0, RZ.H0_H0, -R178.H0_H0 ;  /* 0x200000ffffee3231 */ /* 0x000fe200003409b2 */
[----:B------:R-:W-:Y:S02]  /*170b0*/  @!P0 PRMT R174, R234, 0x5410, RZ ;  /* 0x00005410eaae8816 */ /* 0x000fe400000000ff */
[----:B------:R-:W-:Y:S02]  /*170c0*/  LOP3.LUT R167, R132, R167, RZ, 0xc0, !PT ;  /* 0x000000a784a77212 */ /* 0x000fe400078ec0ff */
[----:B------:R-:W-:Y:S01]  /*170d0*/  @P4 PRMT R175, R239, 0x5410, RZ ;  /* 0x00005410efaf4816 */ /* 0x000fe200000000ff */
[----:B------:R-:W-:Y:S01]  /*170e0*/  STG.E.U16 desc[UR30][R186.64+0x60], R174 ;  /* 0x000060aeba007986 */ /* 0x000fe2000c10151e */
[----:B------:R-:W-:Y:S02]  /*170f0*/  @P3 PRMT R178, R238, 0x5410, RZ ;  /* 0x00005410eeb23816 */ /* 0x000fe400000000ff */
[----:B------:R-:W-:Y:S01]  /*17100*/  ISETP.GT.U32.AND P0, PT, R194, UR12, PT ;  /* 0x0000000cc2007c0c */ /* 0x000fe2000bf04070 */
[C---:B---3--:R-:W-:Y:S01]  /*17110*/  HMMA.16816.F32.BF16 R132, R164.reuse, R144, R4 ;  /* 0x00000090a484723c */ /* 0x048fe20000041804 */
[----:B------:R-:W2:Y:S07]  /*17120*/  LDSM.16.MT88.4 R4, [R203+0x1b800] ;  /* 0x01b80000cb04783b */ /* 0x000eae0000004200 */
[C---:B------:R-:W-:Y:S01]  /*17130*/  HMMA.16816.F32.BF16 R136, R164.reuse, R146, R8 ;  /* 0x00000092a488723c */ /* 0x040fe20000041808 */
[----:B------:R-:W3:Y:S03]  /*17140*/  LDSM.16.MT88.4 R8, [R172+0x3800] ;  /* 0x00380000ac08783b */ /* 0x000ee60000004200 */
[----:B------:R-:W-:Y:S04]  /*17150*/  @P0 HFMA2.BF16_V2 R243, -RZ.H0_H0, RZ.H0_H0, -R177.H0_H0 ;  /* 0x200000fffff30231 */ /* 0x000fe800003409b1 */
[C---:B------:R-:W-:Y:S01]  /*17160*/  HMMA.16816.F32.BF16 R140, R164.reuse, R148, R12 ;  /* 0x00000094a48c723c */ /* 0x040fe2000004180c */
[----:B------:R-:W4:Y:S02]  /*17170*/  LDSM.16.MT88.4 R12, [R3+0x3800] ;  /* 0x00380000030c783b */ /* 0x000f240000004200 */
[----:B------:R-:W-:Y:S05]  /*17180*/  @P0 PRMT R177, R243, 0x5410, RZ ;  /* 0x00005410f3b10816 */ /* 0x000fea00000000ff */
[C---:B------:R-:W-:Y:S01]  /*17190*/  HMMA.16816.F32.BF16 R144, R164.reuse, R150, R16 ;  /* 0x00000096a490723c */ /* 0x040fe20000041810 */
[----:B------:R-:W4:Y:S07]  /*171a0*/  LDSM.16.MT88.4 R16, [R204+0x1d800] ;  /* 0x01d80000cc10783b */ /* 0x000f2e0000004200 */
[C---:B------:R-:W-:Y:S01]  /*171b0*/  HMMA.16816.F32.BF16 R148, R164.reuse, R152, R20 ;  /* 0x00000098a494723c */ /* 0x040fe20000041814 */
[----:B------:R-:W4:Y:S07]  /*171c0*/  LDSM.16.MT88.4 R20, [R203+0x1d800] ;  /* 0x01d80000cb14783b */ /* 0x000f2e0000004200 */
[C---:B------:R-:W-:Y:S01]  /*171d0*/  HMMA.16816.F32.BF16 R152, R164.reuse, R154, R24 ;  /* 0x0000009aa498723c */ /* 0x040fe20000041818 */
[----:B------:R-:W4:Y:S07]  /*171e0*/  LDSM.16.MT88.4 R24, [R172+0x5800] ;  /* 0x00580000ac18783b */ /* 0x000f2e0000004200 */
[C---:B-1----:R-:W-:Y:S01]  /*171f0*/  HMMA.16816.F32.BF16 R156, R164.reuse, R160, R28 ;  /* 0x000000a0a49c723c */ /* 0x042fe2000004181c */
[----:B------:R-:W1:Y:S07]  /*17200*/  LDSM.16.MT88.4 R28, [R3+0x5800] ;  /* 0x00580000031c783b */ /* 0x000e6e0000004200 */
[C---:B------:R-:W-:Y:S01]  /*17210*/  HMMA.16816.F32.BF16 R160, R164.reuse, R162, R32 ;  /* 0x000000a2a4a0723c */ /* 0x040fe20000041820 */
[----:B------:R-:W1:Y:S07]  /*17220*/  LDSM.16.MT88.4 R32, [R204+0x1f800] ;  /* 0x01f80000cc20783b */ /* 0x000e6e0000004200 */
[C---:B------:R-:W-:Y:S01]  /*17230*/  HMMA.16816.F32.BF16 R36, R164.reuse, R168, R36 ;  /* 0x000000a8a424723c */ /* 0x040fe20000041824 */
[----:B------:R-:W-:Y:S04]  /*17240*/  STG.E.U16 desc[UR30][R184.64+0x70], R176 ;  /* 0x000070b0b8007986 */ /* 0x000fe8000c10151e */
[----:B------:R-:W-:Y:S03]  /*17250*/  STG.E.U16 desc[UR30][R184.64+0x72], R175 ;  /* 0x000072afb8007986 */ /* 0x000fe6000c10151e */
[C---:B------:R-:W-:Y:S01]  /*17260*/  HMMA.16816.F32.BF16 R40, R164.reuse, R170, R40 ;  /* 0x000000aaa428723c */ /* 0x040fe20000041828 */
[----:B------:R-:W1:Y:S07]  /*17270*/  LDSM.16.MT88.4 R168, [R203+0x1f800] ;  /* 0x01f80000cba8783b */ /* 0x000e6e0000004200 */
[C---:B--2---:R-:W-:Y:S01]  /*17280*/  HMMA.16816.F32.BF16 R44, R164.reuse, R4, R44 ;  /* 0x00000004a42c723c */ /* 0x044fe2000004182c */
[----:B------:R-:W-:Y:S04]  /*17290*/  STG.E.U16 desc[UR30][R186.64+0x70], R178 ;  /* 0x000070b2ba007986 */ /* 0x000fe8000c10151e */
[----:B------:R-:W-:Y:S03]  /*172a0*/  STG.E.U16 desc[UR30][R186.64+0x72], R177 ;  /* 0x000072b1ba007986 */ /* 0x000fe6000c10151e */
        /* <DEDUP_REMOVED lines=8> */
[----:B---3--:R-:W-:Y:S05]  /*17330*/  IADD3 R3, P0, PT, R184, -0x80, RZ ;  /* 0xffffff80b8037810 */ /* 0x008fea0007f1e0ff */
[C---:B------:R-:W-:Y:S01]  /*17340*/  HMMA.16816.F32.BF16 R72, R164.reuse, R18, R72 ;  /* 0x00000012a448723c */ /* 0x040fe20000041848 */
[----:B------:R3:W-:Y:S07]  /*17350*/  STL [R1+0x38], R3 ;  /* 0x0000380301007387 */ /* 0x0007ee0000100800 */
[C---:B------:R-:W-:Y:S08]  /*17360*/  HMMA.16816.F32.BF16 R76, R164.reuse, R20, R76 ;  /* 0x00000014a44c723c */ /* 0x040ff0000004184c */
[C---:B------:R-:W-:Y:S08]  /*17370*/  HMMA.16816.F32.BF16 R80, R164.reuse, R22, R80 ;  /* 0x00000016a450723c */ /* 0x040ff00000041850 */
[C---:B------:R-:W-:Y:S03]  /*17380*/  HMMA.16816.F32.BF16 R84, R164.reuse, R24, R84 ;  /* 0x00000018a454723c */ /* 0x040fe60000041854 */
[----:B---3--:R-:W-:Y:S05]  /*17390*/  FADD.FTZ R3, R190, R193 ;  /* 0x000000c1be037221 */ /* 0x008fea0000010000 */
[C---:B------:R-:W-:Y:S08]  /*173a0*/  HMMA.16816.F32.BF16 R88, R164.reuse, R26, R88 ;  /* 0x0000001aa458723c */ /* 0x040ff00000041858 */
[C---:B-1----:R-:W-:Y:S08]  /*173b0*/  HMMA.16816.F32.BF16 R92, R164.reuse, R28, R92 ;  /* 0x0000001ca45c723c */ /* 0x042ff0000004185c */
[C---:B------:R-:W-:Y:S08]  /*173c0*/  HMMA.16816.F32.BF16 R96, R164.reuse, R30, R96 ;  /* 0x0000001ea460723c */ /* 0x040ff00000041860 */
[C---:B------:R-:W-:Y:S08]  /*173d0*/  HMMA.16816.F32.BF16 R100, R164.reuse, R32, R100 ;  /* 0x00000020a464723c */ /* 0x040ff00000041864 */
[C---:B------:R-:W-:Y:S08]  /*173e0*/  HMMA.16816.F32.BF16 R104, R164.reuse, R34, R104 ;  /* 0x00000022a468723c */ /* 0x040ff00000041868 */
[C---:B------:R-:W-:Y:S08]  /*173f0*/  HMMA.16816.F32.BF16 R108, R164.reuse, R168, R108 ;  /* 0x000000a8a46c723c */ /* 0x040ff0000004186c */
[C---:B------:R-:W-:Y:S08]  /*17400*/  HMMA.16816.F32.BF16 R112, R164.reuse, R170, R112 ;  /* 0x000000aaa470723c */ /* 0x040ff00000041870 */
[C---:B--2---:R-:W-:Y:S03]  /*17410*/  HMMA.16816.F32.BF16 R116, R164.reuse, R4, R116 ;  /* 0x00000004a474723c */ /* 0x044fe60000041874 */
[----:B------:R-:W-:Y:S01]  /*17420*/  IADD3.X R5, PT, PT, R185, -0x1, RZ, P0, !PT ;  /* 0xffffffffb9057810 */ /* 0x000fe200007fe4ff */
[----:B------:R-:W-:Y:S04]  /*17430*/  FADD.FTZ R4, R191, R179 ;  /* 0x000000b3bf047221 */ /* 0x000fe80000010000 */
[C---:B------:R-:W-:Y:S01]  /*17440*/  HMMA.16816.F32.BF16 R120, R164.reuse, R6, R120 ;  /* 0x00000006a478723c */ /* 0x040fe20000041878 */
[----:B------:R-:W-:Y:S04]  /*17450*/  STL [R1+0x34], R5 ;  /* 0x0000340501007387 */ /* 0x000fe80000100800 */
[----:B------:R1:W-:Y:S03]  /*17460*/  STL [R1+0x40], R3 ;  /* 0x0000400301007387 */ /* 0x0003e60000100800 */
[C---:B------:R-:W-:Y:S01]  /*17470*/  HMMA.16816.F32.BF16 R124, R164.reuse, R8, R124 ;  /* 0x00000008a47c723c */ /* 0x040fe2000004187c */
[----:B------:R4:W-:Y:S07]  /*17480*/  STL [R1+0x3c], R4 ;  /* 0x00003c0401007387 */ /* 0x0009ee0000100800 */
[----:B------:R-:W-:Y:S03]  /*17490*/  HMMA.16816.F32.BF16 R128, R164, R10, R128 ;  /* 0x0000000aa480723c */ /* 0x000fe60000041880 */
[----:B------:R-:W-:Y:S02]  /*174a0*/  MOV R164, R0 ;  /* 0x0000000000a47202 */ /* 0x000fe40000000f00 */
[----:B-1----:R-:W-:Y:S03]  /*174b0*/  MOV R3, R2 ;  /* 0x0000000200037202 */ /* 0x002fe60000000f00 */
[----:B------:R-:W-:Y:S01]  /*174c0*/  @!UPT UIADD3 URZ, UPT, UPT, URZ, URZ, URZ ;  /* 0x000000fffffff290 */ /* 0x000fe2000fffe0ff */
[----:B------:R-:W-:Y:S11]  /*174d0*/  BRA.U UP0, `(.L_x_1114) ;  /* 0xffffffb500107547 */ /* 0x000ff6000b83ffff */
.L_x_1113:
[----:B------:R-:W2:Y:S01]  /*174e0*/  LDL.LU R8, [R1+0x40] ;  /* 0x0000400001087983 */ /* 0x000ea20000300800 */
[----:B------:R-:W1:Y:S03]  /*174f0*/  LDCU UR4, c[0x0][0x4fc] ;  /* 0x00009f80ff0477ac */ /* 0x000e660008000800 */
[----:B------:R-:W2:Y:S01]  /*17500*/  LDL.LU R7, [R1+0x3c] ;  /* 0x00003c0001077983 */ /* 0x000ea20000300800 */
[C---:B-----5:R-:W-:Y:S02]  /*17510*/  LOP3.LUT P1, RZ, R207.reuse, 0x10, RZ, 0xc0, !PT ;  /* 0x00000010cfff7812 */ /* 0x060fe4000782c0ff */
[C---:B------:R-:W-:Y:S01]  /*17520*/  LOP3.LUT P2, RZ, R207.reuse, 0x8, RZ, 0xc0, !PT ;  /* 0x00000008cfff7812 */ /* 0x040fe2000784c0ff */
[----:B--234-:R-:W2:Y:S01]  /*17530*/  LDL.LU R4, [R1+0x1c] ;  /* 0x00001c0001047983 */ /* 0x01cea20000300800 */
[----:B------:R-:W-:Y:S01]  /*17540*/  LOP3.LUT P0, RZ, R207, 0x4, RZ, 0xc0, !PT ;  /* 0x00000004cfff7812 */ /* 0x000fe2000780c0ff */
[----:B------:R-:W-:Y:S01]  /*17550*/  UISETP.NE.AND UP3, UPT, UR21, -0x1, UPT ;  /* 0xffffffff1500788c */ /* 0x000fe2000bf65270 */
[----:B------:R-:W-:Y:S01]  /*17560*/  MOV R9, 0x10 ;  /* 0x0000001000097802 */ /* 0x000fe20000000f00 */
[----:B------:R-:W3:Y:S01]  /*17570*/  S2UR UR12, SR_CTAID.Y ;  /* 0x00000000000c79c3 */ /* 0x000ee20000002600 */
[----:B------:R-:W4:Y:S02]  /*17580*/  LDCU UR10, c[0x0][0x434] ;  /* 0x00008680ff0a77ac */ /* 0x000f240008000800 */
[----:B------:R-:W-:Y:S01]  /*17590*/  SEL R9, R9, 0xfffffff0, !P0 ;  /* 0xfffffff009097807 */ /* 0x000fe20004000000 */
[----:B------:R-:W1:Y:S05]  /*175a0*/  LDCU.U8 UR11, c[0x0][0x548] ;  /* 0x0000a900ff0b77ac */ /* 0x000e6a0008000000 */
[----:B------:R-:W3:Y:S01]  /*175b0*/  @!UP3 LDCU.64 UR8, c[0x0][0x400] ;  /* 0x00008000ff08b7ac */ /* 0x000ee20008000a00 */
[----:B------:R-:W4:Y:S01]  /*175c0*/  @UP3 LDCU.64 UR6, c[0x0][0x408] ;  /* 0x00008100ff0637ac */ /* 0x000f220008000a00 */
[----:B------:R-:W-:Y:S01]  /*175d0*/  UISETP.NE.AND UP2, UPT, UR21, -0x1, UPT ;  /* 0xffffffff1500788c */ /* 0x000fe2000bf45270 */
[----:B------:R-:W1:Y:S01]  /*175e0*/  LDCU UR13, c[0x0][0x434] ;  /* 0x00008680ff0d77ac */ /* 0x000e620008000800 */
[----:B---3--:R-:W-:Y:S01]  /*175f0*/  @!UP3 UIMAD.WIDE.U32 UR14, UR12, UR8, URZ ;  /* 0x000000080c0eb2a5 */ /* 0x008fe2000f8e00ff */
[----:B------:R-:W3:Y:S01]  /*17600*/  S2UR UR8, SR_CTAID.X ;  /* 0x00000000000879c3 */ /* 0x000ee20000002500 */
[----:B----4-:R-:W-:-:S02]  /*17610*/  @UP3 UIMAD.WIDE.U32 UR16, UR21, UR6, URZ ;  /* 0x00000006151032a5 */ /* 0x010fc4000f8e00ff */
[----:B------:R-:W-:Y:S02]  /*17620*/  @!UP3 UIMAD UR9, UR12, UR9, UR15 ;  /* 0x000000090c09b2a4 */ /* 0x000fe4000f8e020f */
[----:B------:R-:W-:-:S03]  /*17630*/  @UP3 UIMAD UR9, UR21, UR7, UR17 ;  /* 0x00000007150932a4 */ /* 0x000fc6000f8e0211 */
[----:B------:R-:W4:Y:S01]  /*17640*/  S2UR UR6, SR_CTAID.Z ;  /* 0x00000000000679c3 */ /* 0x000f220000002700 */
[----:B------:R-:W-:Y:S01]  /*17650*/  @!UP2 UIMAD UR21, UR12, UR10, URZ ;  /* 0x0000000a0c15a2a4 */ /* 0x000fe2000f8e02ff */
[----:B------:R-:W-:Y:S01]  /*17660*/  @UP3 UMOV UR14, UR16 ;  /* 0x00000010000e3c82 */ /* 0x000fe20008000000 */
[----:B------:R-:W1:Y:S04]  /*17670*/  SHFL.BFLY PT, R5, R8, 0x2, 0x1f ;  /* 0x0c401f0008057f89 */ /* 0x000e6800000e0000 */
[----:B------:R-:W3:Y:S01]  /*17680*/  SHFL.BFLY PT, R6, R7, 0x2, 0x1f ;  /* 0x0c401f0007067f89 */ /* 0x000ee200000e0000 */
[----:B--2---:R-:W-:Y:S01]  /*17690*/  MOV R14, R4 ;  /* 0x00000004000e7202 */ /* 0x004fe20000000f00 */
[----:B-1----:R-:W-:Y:S01]  /*176a0*/  FADD.FTZ R5, R5, R8 ;  /* 0x0000000805057221 */ /* 0x002fe20000010000 */
[----:B------:R-:W-:Y:S01]  /*176b0*/  MOV R8, 0x20 ;  /* 0x0000002000087802 */ /* 0x000fe20000000f00 */
[----:B---3--:R-:W-:-:S03]  /*176c0*/  FADD.FTZ R6, R6, R7 ;  /* 0x0000000706067221 */ /* 0x008fc60000010000 */
[----:B------:R-:W1:Y:S01]  /*176d0*/  SHFL.BFLY PT, R3, R5, 0x1, 0x1f ;  /* 0x0c201f0005037f89 */ /* 0x000e6200000e0000 */
[----:B------:R-:W-:-:S03]  /*176e0*/  SEL R8, R8, 0xffffffe0, !P2 ;  /* 0xffffffe008087807 */ /* 0x000fc60005000000 */
[----:B------:R-:W2:Y:S01]  /*176f0*/  SHFL.BFLY PT, R4, R6, 0x1, 0x1f ;  /* 0x0c201f0006047f89 */ /* 0x000ea200000e0000 */
[----:B-1----:R-:W-:Y:S01]  /*17700*/  FADD.FTZ R5, R5, R3 ;  /* 0x0000000305057221 */ /* 0x002fe20000010000 */
[----:B--2---:R-:W-:-:S03]  /*17710*/  FADD.FTZ R4, R6, R4 ;  /* 0x0000000406047221 */ /* 0x004fc60000010000 */
[----:B------:R-:W1:Y:S01]  /*17720*/  MUFU.RCP R3, R5 ;  /* 0x0000000500037308 */ /* 0x000e620000001000 */
[----:B------:R-:W-:Y:S02]  /*17730*/  SHF.L.U32 R6, R207, 0x4, RZ ;  /* 0x00000004cf067819 */ /* 0x000fe400000006ff */
[----:B------:R-:W-:Y:S02]  /*17740*/  FSETP.NE.FTZ.AND P4, PT, R5, RZ, PT ;  /* 0x000000ff0500720b */ /* 0x000fe40003f95000 */
[----:B------:R-:W-:Y:S02]  /*17750*/  FSETP.NE.FTZ.AND P3, PT, R4, RZ, PT ;  /* 0x000000ff0400720b */ /* 0x000fe40003f75000 */
[----:B------:R-:W-:Y:S01]  /*17760*/  LOP3.LUT R6, R6, 0x1c0, RZ, 0xc0, !PT ;  /* 0x000001c006067812 */ /* 0x000fe200078ec0ff */
[----:B------:R-:W2:Y:S03]  /*17770*/  MUFU.RCP R7, R4 ;  /* 0x0000000400077308 */ /* 0x000ea60000001000 */
[----:B------:R-:W-:-:S04]  /*17780*/  LOP3.LUT R6, R6, 0x38, R181, 0xf8, !PT ;  /* 0x0000003806067812 */ /* 0x000fc800078ef8b5 */
[----:B------:R-:W-:Y:S02]  /*17790*/  LOP3.LUT R6, R6, R180, R206, 0xfe, !PT ;  /* 0x000000b406067212 */ /* 0x000fe400078efece */
[----:B-1----:R-:W-:Y:S02]  /*177a0*/  FSEL R3, R3, 1, P4 ;  /* 0x3f80000003037808 */ /* 0x002fe40002000000 */
[----:B------:R-:W-:-:S03]  /*177b0*/  LEA R6, R6, UR5, 0x1 ;  /* 0x0000000506067c11 */ /* 0x000fc6000f8e08ff */
[----:B------:R-:W-:Y:S01]  /*177c0*/  FMUL.FTZ R3, R3, UR4 ;  /* 0x0000000403037c20 */ /* 0x000fe20008410000 */
[C---:B------:R-:W-:Y:S02]  /*177d0*/  IADD3 R11, PT, PT, R6.reuse, 0x40, RZ ;  /* 0x00000040060b7810 */ /* 0x040fe40007ffe0ff */
[----:B--2---:R-:W-:Y:S01]  /*177e0*/  FSEL R7, R7, 1, P3 ;  /* 0x3f80000007077808 */ /* 0x004fe20001800000 */
        /* <DEDUP_REMOVED lines=142> */
[----:B------:R-:W1:Y:S01]  /*180d0*/  LDCU.U8 UR4, c[0x0][0x549] ;  /* 0x0000a920ff0477ac */ /* 0x000e620008000000 */
[C---:B------:R-:W-:Y:S01]  /*180e0*/  FMUL.FTZ R72, R3.reuse, R72 ;  /* 0x0000004803487220 */ /* 0x040fe20000410000 */
[----:B------:R-:W-:Y:S01]  /*180f0*/  STS [R13+0x400], R154 ;  /* 0x0004009a0d007388 */ /* 0x000fe20000000800 */
[----:B------:R-:W-:Y:S01]  /*18100*/  FMUL.FTZ R73, R3, R73 ;  /* 0x0000004903497220 */ /* 0x000fe20000410000 */
[----:B------:R-:W-:Y:S01]  /*18110*/  F2FP.BF16.F32.PACK_AB R52, R53, R52 ;  /* 0x000000343534723e */ /* 0x000fe200000010ff */
[----:B------:R-:W-:Y:S01]  /*18120*/  FMUL.FTZ R76, R3, R76 ;  /* 0x0000004c034c7220 */ /* 0x000fe20000410000 */
[----:B------:R-:W-:Y:S01]  /*18130*/  STS [R8], R156 ;  /* 0x0000009c08007388 */ /* 0x000fe20000000800 */
[----:B------:R-:W-:Y:S01]  /*18140*/  F2FP.BF16.F32.PACK_AB R54, R55, R54 ;  /* 0x000000363736723e */ /* 0x000fe200000010ff */
        /* <DEDUP_REMOVED lines=91> */
[----:B------:R-:W-:-:S03]  /*18700*/  @UP1 UMOV UR7, 0x1 ;  /* 0x0000000100071882 */ /* 0x000fc60000000000 */
        /* <DEDUP_REMOVED lines=30> */
[----:B-1----:R-:W-:-:S04]  /*188f0*/  LOP3.LUT R3, R14, 0x1f8, RZ, 0xc0, !PT ;  /* 0x000001f80e037812 */ /* 0x002fc800078ec0ff */
[----:B------:R-:W-:-:S04]  /*18900*/  LOP3.LUT R3, R3, 0x38, R207, 0x78, !PT ;  /* 0x0000003803037812 */ /* 0x000fc800078e78cf */
[----:B------:R-:W-:-:S04]  /*18910*/  LOP3.LUT R3, R3, 0x1e00, R14, 0xf8, !PT ;  /* 0x00001e0003037812 */ /* 0x000fc800078ef80e */
[----:B------:R-:W-:Y:S01]  /*18920*/  LEA R3, R3, UR5, 0x1 ;  /* 0x0000000503037c11 */ /* 0x000fe2000f8e08ff */
[----:B--2-4-:R-:W-:Y:S06]  /*18930*/  BRA.U UP1, `(.L_x_1117) ;  /* 0x0000000101207547 */ /* 0x014fec000b800000 */
        /* <DEDUP_REMOVED lines=8> */
.L_x_1117:
        /* <DEDUP_REMOVED lines=8> */
[----:B------:R-:W-:Y:S01]  /*18a40*/  @!UP0 UIMAD UR13, UR12, UR7, UR13 ;  /* 0x000000070c0d82a4 */ /* 0x000fe2000f8e020d */
[----:B------:R-:W-:Y:S01]  /*18a50*/  BSSY.RECONVERGENT B0, `(.L_x_1118) ;  /* 0x0000024000007945 */ /* 0x000fe20003800200 */
[----:B------:R-:W-:Y:S01]  /*18a60*/  USHF.L.U32 UR10, UR10, 0x7, URZ ;  /* 0x000000070a0a7899 */ /* 0x000fe200080006ff */
[----:B------:R-:W-:Y:S01]  /*18a70*/  MOV R12, 0x7f800000 ;  /* 0x7f800000000c7802 */ /* 0x000fe20000000f00 */
[----:B------:R-:W-:Y:S01]  /*18a80*/  USEL UR4, UR4, URZ, UP0 ;  /* 0x000000ff04047287 */ /* 0x000fe20008000000 */
[----:B------:R-:W4:Y:S01]  /*18a90*/  @P3 MUFU.LG2 R4, R4 ;  /* 0x0000000400043308 */ /* 0x000f220000000c00 */
        /* <DEDUP_REMOVED lines=8> */
[----:B----4-:R-:W-:-:S04]  /*18b20*/  @P3 FMUL.FTZ R4, R4, 0.69314718246459960938 ;  /* 0x3f31721804043820 */ /* 0x010fc80000410000 */
[----:B-1----:R-:W-:Y:S01]  /*18b30*/  @P3 FFMA.FTZ R12, R0, R5, R4 ;  /* 0x00000005000c3223 */ /* 0x002fe20000010004 */
        /* <DEDUP_REMOVED lines=21> */
.L_x_1119:
[----:B------:R-:W-:Y:S05]  /*18c90*/  BSYNC.RECONVERGENT B0 ;  /* 0x0000000000007941 */ /* 0x000fea0003800200 */
.L_x_1118:
[----:B------:R2:W5:Y:S01]  /*18ca0*/  LDL R32, [R1+0x28] ;  /* 0x0000280001207983 */ /* 0x0005620000100800 */
[----:B------:R-:W3:Y:S03]  /*18cb0*/  LDCU.64 UR4, c[0x0][0x410] ;  /* 0x00008200ff0477ac */ /* 0x000ee60008000a00 */
[----:B------:R2:W5:Y:S04]  /*18cc0*/  LDL R33, [R1+0x2c] ;  /* 0x00002c0001217983 */ /* 0x0005680000100800 */
[----:B------:R2:W5:Y:S01]  /*18cd0*/  LDL R34, [R1+0x30] ;  /* 0x0000300001227983 */ /* 0x0005620000100800 */
[----:B------:R-:W-:Y:S01]  /*18ce0*/  SHF.R.U32.HI R0, RZ, 0x3, R207 ;  /* 0x00000003ff007819 */ /* 0x000fe200000116cf */
[----:B------:R-:W-:Y:S01]  /*18cf0*/  BSSY.RECONVERGENT B0, `(.L_x_1120) ;  /* 0x0000028000007945 */ /* 0x000fe20003800200 */
[----:B-1----:R-:W-:Y:S01]  /*18d00*/  IADD3 R6, P0, PT, R205, UR14, RZ ;  /* 0x0000000ecd067c10 */ /* 0x002fe2000ff1e0ff */
        /* <DEDUP_REMOVED lines=38> */
.L_x_1121:
[----:B------:R-:W-:Y:S05]  /*18f70*/  BSYNC.RECONVERGENT B0 ;  /* 0x0000000000007941 */ /* 0x000fea0003800200 */
.L_x_1120:
        /* <DEDUP_REMOVED lines=27> */
.L_x_1123:
[----:B------:R-:W-:Y:S05]  /*19130*/  BSYNC.RECONVERGENT B0 ;  /* 0x0000000000007941 */ /* 0x000fea0003800200 */
.L_x_1122:
        /* <DEDUP_REMOVED lines=27> */
.L_x_1125:
[----:B------:R-:W-:Y:S05]  /*192f0*/  BSYNC.RECONVERGENT B0 ;  /* 0x0000000000007941 */ /* 0x000fea0003800200 */
.L_x_1124:
[----:B-1----:R1:W1:Y:S04]  /*19300*/  LDS.128 R12, [R3+0x7000] ;  /* 0x00700000030c7984 */ /* 0x0022680000000c00 */
[----:B------:R1:W1:Y:S01]  /*19310*/  LDS.128 R4, [R3+0xb000] ;  /* 0x00b0000003047984 */ /* 0x0002620000000c00 */
[----:B------:R-:W-:Y:S05]  /*19320*/  @P0 EXIT ;  /* 0x000000000000094d */ /* 0x000fea0003800000 */
[----:B------:R-:W2:Y:S01]  /*19330*/  LDCU.64 UR6, c[0x0][0x408] ;  /* 0x00008100ff0677ac */ /* 0x000ea20008000a00 */
[----:B------:R-:W-:Y:S01]  /*19340*/  IADD3 R2, P0, PT, R0, 0x60, RZ ;  /* 0x0000006000027810 */ /* 0x000fe20007f1e0ff */
[----:B------:R-:W-:Y:S01]  /*19350*/  IMAD.MOV.U32 R20, RZ, RZ, R24 ;  /* 0x000000ffff147224 */ /* 0x000fe200078e0018 */
[----:B------:R1:W1:Y:S01]  /*19360*/  LDS.128 R16, [R3+0xf000] ;  /* 0x00f0000003107984 */ /* 0x0002620000000c00 */
[----:B------:R-:W4:Y:S01]  /*19370*/  LDCU.64 UR4, c[0x0][0x3f0] ;  /* 0x00007e00ff0477ac */ /* 0x000f220008000a00 */
[----:B------:R-:W-:Y:S02]  /*19380*/  IMAD.MOV.U32 R21, RZ, RZ, R27 ;  /* 0x000000ffff157224 */ /* 0x000fe400078e001b */
[----:B------:R-:W-:Y:S01]  /*19390*/  IMAD.X R0, RZ, RZ, UR9, P0 ;  /* 0x00000009ff007e24 */ /* 0x000fe200080e06ff */
        /* <DEDUP_REMOVED lines=9> */
[----:B-1----:R-:W-:Y:S02]  /*19430*/  LEA.HI.X R3, R20, UR5, R0, 0x1, P0 ;  /* 0x0000000514037c11 */ /* 0x002fe400080f0c00 */
[----:B------:R-:W-:-:S05]  /*19440*/  ISETP.GE.AND P0, PT, R32, UR10, PT ;  /* 0x0000000a20007c0c */ /* 0x000fca000bf06270 */
[----:B------:R1:W-:Y:S04]  /*19450*/  @!P3 STG.E.128 desc[UR30][R2.64], R8 ;  /* 0x000000080200b986 */ /* 0x0003e8000c101d1e */
[----:B------:R1:W-:Y:S04]  /*19460*/  @!P2 STG.E.128 desc[UR30][R2.64+0x80], R12 ;  /* 0x0000800c0200a986 */ /* 0x0003e8000c101d1e */
[----:B------:R1:W-:Y:S01]  /*19470*/  @!P1 STG.E.128 desc[UR30][R2.64+0x100], R4 ;  /* 0x0001000402009986 */ /* 0x0003e2000c101d1e */
[----:B------:R-:W-:Y:S05]  /*19480*/  @P0 EXIT ;  /* 0x000000000000094d */ /* 0x000fea0003800000 */
[----:B------:R-:W-:Y:S01]  /*19490*/  STG.E.128 desc[UR30][R2.64+0x180], R16 ;  /* 0x0001801002007986 */ /* 0x000fe2000c101d1e */
[----:B------:R-:W-:Y:S05]  /*194a0*/  EXIT ;  /* 0x000000000000794d */ /* 0x000fea0003800000 */
.L_x_1126:
        /* <DEDUP_REMOVED lines=13> */
.L_x_1203:


//--------------------- .text._ZN5flash16flash_fwd_kernelI23Flash_fwd_kernel_traitsILi256ELi128ELi64ELi8ELb0ELb0EN7cutlass10bfloat16_tE19Flash_kernel_traitsILi256ELi128ELi64ELi8ES3_EELb0ELb1ELb0ELb1ELb0ELb0ELb1ELb0EEEvNS_16Flash_fwd_paramsE --------------------------
	.section	.text._ZN5flash16flash_fwd_kernelI23Flash_fwd_kernel_traitsILi256ELi128ELi64ELi8ELb0ELb0EN7cutlass10bfloat16_tE19Flash_kernel_traitsILi256ELi128ELi64ELi8ES3_EELb0ELb1ELb0ELb1ELb0ELb0ELb1ELb0EEEvNS_16Flash_fwd_paramsE,"ax",@progbits
	.align	128
        .global         _ZN5flash16flash_fwd_kernelI23Flash_fwd_kernel_traitsILi256ELi128ELi64ELi8ELb0ELb0EN7cutlass10bfloat16_tE19Flash_kernel_traitsILi256ELi128ELi64ELi8ES3_EELb0ELb1ELb0ELb1ELb0ELb0ELb1ELb0EEEvNS_16Flash_fwd_paramsE
        .type           _ZN5flash16flash_fwd_kernelI23Flash_fwd_kernel_traitsILi256ELi128ELi64ELi8ELb0ELb0EN7cutlass10bfloat16_tE19Flash_kernel_traitsILi256ELi128ELi64ELi8ES3_EELb0ELb1ELb0ELb1ELb0ELb0ELb1ELb0EEEvNS_16Flash_fwd_paramsE,@function
        .size           _ZN5flash16flash_fwd_kernelI23Flash_fwd_kernel_traitsILi256ELi128ELi64ELi8ELb0ELb0EN7cutlass10bfloat16_tE19Flash_kernel_traitsILi256ELi128ELi64ELi8ES3_EELb0ELb1ELb0ELb1ELb0ELb0ELb1ELb0EEEvNS_16Flash_fwd_paramsE,(.L_x_1204 - _ZN5flash16flash_fwd_kernelI23Flash_fwd_kernel_traitsILi256ELi128ELi64ELi8ELb0ELb0EN7cutlass10bfloat16_tE19Flash_kernel_traitsILi256ELi128ELi64ELi8ES3_EELb0ELb1ELb0ELb1ELb0ELb0ELb1ELb0EEEvNS_16Flash_fwd_paramsE)
        .other          _ZN5flash16flash_fwd_kernelI23Flash_fwd_kernel_traitsILi256ELi128ELi64ELi8ELb0ELb0EN7cutlass10bfloat16_tE19Flash_kernel_traitsILi256ELi128ELi64ELi8ES3_EELb0ELb1ELb0ELb1ELb0ELb0ELb1ELb0EEEvNS_16Flash_fwd_paramsE,@"STO_CUDA_ENTRY STV_DEFAULT"
_ZN5flash16flash_fwd_kernelI23Flash_fwd_kernel_traitsILi256ELi128ELi64ELi8ELb0ELb0EN7cutlass10bfloat16_tE19Flash_kernel_traitsILi256ELi128ELi64ELi8ES3_EELb0ELb1ELb0ELb1ELb0ELb0ELb1ELb0EEEvNS_16Flash_fwd_paramsE:
.text._ZN5flash16flash_fwd_kernelI23Flash_fwd_kernel_traitsILi256ELi128ELi64ELi8ELb0ELb0EN7cutlass10bfloat16_tE19Flash_kernel_traitsILi256ELi128ELi64ELi8ES3_EELb0ELb1ELb0ELb1ELb0ELb0ELb1ELb0EEEvNS_16Flash_fwd_paramsE:
        /* <DEDUP_REMOVED lines=72> */
.L_x_1127:
        /* <DEDUP_REMOVED lines=49> */
.L_x_1129:
        /* <DEDUP_REMOVED lines=58> */
.L_x_1131:
[----:B------:R-:W-:Y:S05]  /*0b30*/  BSYNC.RECONVERGENT B0 ;  /* 0x0000000000007941 */ /* 0x000fea0003800200 */
.L_x_1130:
        /* <DEDUP_REMOVED lines=24> */
.L_x_1133:
[----:B------:R-:W-:Y:S05]  /*0cc0*/  BSYNC.RECONVERGENT B0 ;  /* 0x0000000000007941 */ /* 0x000fea0003800200 */
.L_x_1132:
        /* <DEDUP_REMOVED lines=24> */
.L_x_1135:
[----:B------:R-:W-:Y:S05]  /*0e50*/  BSYNC.RECONVERGENT B0 ;  /* 0x0000000000007941 */ /* 0x000fea0003800200 */
.L_x_1134:
        /* <DEDUP_REMOVED lines=26> */
.L_x_1137:
[----:B------:R-:W-:Y:S05]  /*1000*/  BSYNC.RECONVERGENT B0 ;  /* 0x0000000000007941 */ /* 0x000fea0003800200 */
.L_x_1136:
        /* <DEDUP_REMOVED lines=10> */
.L_x_1139:
[----:B------:R-:W-:Y:S05]  /*10b0*/  BSYNC.RECONVERGENT B0 ;  /* 0x0000000000007941 */ /* 0x000fea0003800200 */
.L_x_1138:
        /* <DEDUP_REMOVED lines=10> */
.L_x_1141:
[----:B------:R-:W-:Y:S05]  /*1160*/  BSYNC.RECONVERGENT B0 ;  /* 0x0000000000007941 */ /* 0x000fea0003800200 */
.L_x_1140:
        /* <DEDUP_REMOVED lines=10> */
.L_x_1143:
[----:B------:R-:W-:Y:S05]  /*1210*/  BSYNC.RECONVERGENT B0 ;  /* 0x0000000000007941 */ /* 0x000fea0003800200 */
.L_x_1142:
        /* <DEDUP_REMOVED lines=10> */
.L_x_1128:
        /* <DEDUP_REMOVED lines=21> */
.L_x_1144:
[----:B------:R-:W1:Y:S01]  /*1410*/  LDCU.64 UR10, c[0x0][0x3b8] ;  /* 0x00007700ff0a77ac */ /* 0x000e620008000a00 */
[----:B------:R-:W-:-:S04]  /*1420*/  UIADD3 UR6, UPT, UPT, UR12, UR13, URZ ;  /* 0x0000000d0c067290 */ /* 0x000fc8000fffe0ff */
[----:B-1----:R-:W-:Y:S02]  /*1430*/  UIMAD.WIDE.U32 UR14, UR6, UR10, URZ ;  /* 0x0000000a060e72a5 */ /* 0x002fe4000f8e00ff */
[----:B------:R-:W-:-:S04]  /*1440*/  UIMAD UR6, UR6, UR11, URZ ;  /* 0x0000000b060672a4 */ /* 0x000fc8000f8e02ff */
[----:B------:R-:W-:Y:S02]  /*1450*/  UIADD3 UR6, UPT, UPT, UR15, UR6, URZ ;  /* 0x000000060f067290 */ /* 0x000fe4000fffe0ff */
.L_x_1145:
        /* <DEDUP_REMOVED lines=37> */
.L_x_1146:
[----:B------:R-:W1:Y:S01]  /*16b0*/  LDCU.64 UR8, c[0x0][0x3c0] ;  /* 0x00007800ff0877ac */ /* 0x000e620008000a00 */
[----:B------:R-:W-:-:S04]  /*16c0*/  UIADD3 UR12, UPT, UPT, UR12, UR13, URZ ;  /* 0x0000000d0c0c7290 */ /* 0x000fc8000fffe0ff */
[----:B-1----:R-:W-:Y:S02]  /*16d0*/  UIMAD.WIDE.U32 UR16, UR12, UR8, URZ ;  /* 0x000000080c1072a5 */ /* 0x002fe4000f8e00ff */
[----:B------:R-:W-:-:S04]  /*16e0*/  UIMAD UR5, UR12, UR9, URZ ;  /* 0x000000090c0572a4 */ /* 0x000fc8000f8e02ff */
[----:B------:R-:W-:-:S12]  /*16f0*/  UIADD3 UR5, UPT, UPT, UR17, UR5, URZ ;  /* 0x0000000511057290 */ /* 0x000fd8000fffe0ff */
.L_x_1147:
        /* <DEDUP_REMOVED lines=95> */
.L_x_1149:
[----:B------:R-:W-:Y:S05]  /*1cf0*/  BSYNC.RECONVERGENT B0 ;  /* 0x0000000000007941 */ /* 0x000fea0003800200 */
.L_x_1148:
        /* <DEDUP_REMOVED lines=41> */
.L_x_1151:
[----:B------:R-:W-:Y:S05]  /*1f90*/  BSYNC.RECONVERGENT B0 ;  /* 0x0000000000007941 */ /* 0x000fea0003800200 */
.L_x_1150:
        /* <DEDUP_REMOVED lines=41> */
.L_x_1153:
[----:B------:R-:W-:Y:S05]  /*2230*/  BSYNC.RECONVERGENT B0 ;  /* 0x0000000000007941 */ /* 0x000fea0003800200 */
.L_x_1152:
        /* <DEDUP_REMOVED lines=40> */
.L_x_1155:
[----:B------:R-:W-:Y:S05]  /*24c0*/  BSYNC.RECONVERGENT B0 ;  /* 0x0000000000007941 */ /* 0x000fea0003800200 */
.L_x_1154:
        /* <DEDUP_REMOVED lines=34> */
.L_x_1157:
[----:B------:R-:W-:Y:S05]  /*26f0*/  BSYNC.RECONVERGENT B0 ;  /* 0x0000000000007941 */ /* 0x000fea0003800200 */
.L_x_1156:
        /* <DEDUP_REMOVED lines=33> */
.L_x_1159:
[----:B------:R-:W-:Y:S05]  /*2910*/  BSYNC.RECONVERGENT B0 ;  /* 0x0000000000007941 */ /* 0x000fea0003800200 */
.L_x_1158:
        /* <DEDUP_REMOVED lines=80> */
.L_x_1161:
[----:B------:R4:W-:Y:S04]  /*2e20*/  STS.128 [R236+0x18000], RZ ;  /* 0x018000ffec007388 */ /* 0x0009e80000000c00 */
[----:B------:R4:W-:Y:S04]  /*2e30*/  STS.128 [R236+0x1a000], RZ ;  /* 0x01a000ffec007388 */ /* 0x0009e80000000c00 */
[----:B------:R4:W-:Y:S04]  /*2e40*/  STS.128 [R236+0x1c000], RZ ;  /* 0x01c000ffec007388 */ /* 0x0009e80000000c00 */
[----:B------:R4:W-:Y:S02]  /*2e50*/  STS.128 [R236+0x1e000], RZ ;  /* 0x01e000ffec007388 */ /* 0x0009e40000000c00 */
.L_x_1162:
[----:B------:R-:W-:Y:S05]  /*2e60*/  BSYNC.RECONVERGENT B0 ;  /* 0x0000000000007941 */ /* 0x000fea0003800200 */
.L_x_1160:
        /* <DEDUP_REMOVED lines=43> */
.L_x_1164:
[----:B------:R-:W-:Y:S05]  /*3120*/  BSYNC.RECONVERGENT B0 ;  /* 0x0000000000007941 */ /* 0x000fea0003800200 */
.L_x_1163:
[----:B------:R-:W-:Y:S01]  /*3130*/  LDSM.16.M88.4 R24, [R85] ;  /* 0x000000005518783b */ /* 0x000fe20000000200 */
[----:B------:R-:W-:Y:S01]  /*3140*/  IMAD.MOV.U32 R219, RZ, RZ, 0x20 ;  /* 0x00000020ffdb7424 */ /* 0x000fe200078e00ff */
[----:B------:R-:W-:Y:S01]  /*3150*/  LOP3.LUT P2, RZ, R222, 0x2, RZ, 0xc0, !PT ;  /* 0x00000002deff7812 */ /* 0x000fe2000784c0ff */
[----:B------:R-:W-:Y:S01]  /*3160*/  VIADD R79, R216, UR6 ;  /* 0x00000006d84f7c36 */ /* 0x000fe20008000000 */
[----:B------:R-:W5:Y:S01]  /*3170*/  LDSM.16.M88.4 R48, [R216+UR6+0x10000] ;  /* 0x01000006d830783b */ /* 0x000f620008000200 */
[----:B------:R-:W-:Y:S01]  /*3180*/  IMAD.MOV.U32 R220, RZ, RZ, 0x40 ;  /* 0x00000040ffdc7424 */ /* 0x000fe200078e00ff */
[----:B------:R-:W-:Y:S01]  /*3190*/  SEL R76, R219, 0xffffffe0, !P2 ;  /* 0xffffffe0db4c7807 */ /* 0x000fe20005000000 */
[----:B------:R-:W5:Y:S01]  /*31a0*/  LDCU UR4, c[0x0][0x50c] ;  /* 0x0000a180ff0477ac */ /* 0x000f620008000800 */
[----:B------:R-:W5:Y:S01]  /*31b0*/  LDSM.16.M88.4 R40, [R216+UR6+0x10800] ;  /* 0x01080006d828783b */ /* 0x000f620008000200 */
[----:B------:R-:W-:Y:S01]  /*31c0*/  LOP3.LUT P0, RZ, R222, 0x4, RZ, 0xc0, !PT ;  /* 0x00000004deff7812 */ /* 0x000fe2000780c0ff */
[----:B------:R-:W-:Y:S01]  /*31d0*/  IMAD.U32 R166, RZ, RZ, UR21 ;  /* 0x00000015ffa67e24 */ /* 0x000fe2000f8e00ff */
[----:B------:R-:W-:Y:S01]  /*31e0*/  VIMNMX R167, PT, PT, R77, UR21, PT ;  /* 0x000000154da77c48 */ /* 0x000fe2000bfe0100 */
[----:B------:R-:W5:Y:S01]  /*31f0*/  LDSM.16.M88.4 R32, [R216+UR6+0x11000] ;  /* 0x01100006d820783b */ /* 0x000f620008000200 */
[--C-:B------:R-:W-:Y:S01]  /*3200*/  IMAD.IADD R82, R85, 0x1, R76.reuse ;  /* 0x0000000155527824 */ /* 0x100fe200078e024c */
[----:B------:R-:W-:Y:S01]  /*3210*/  SEL R220, R220, 0xffffffc0, !P0 ;  /* 0xffffffc0dcdc7807 */ /* 0x000fe20004000000 */
[----:B------:R-:W-:Y:S01]  /*3220*/  IMAD.IADD R80, R79, 0x1, R76 ;  /* 0x000000014f507824 */ /* 0x000fe200078e024c */
[----:B--2-4-:R-:W2:Y:S01]  /*3230*/  LDSM.16.M88.4 R8, [R216+UR6+0x11800] ;  /* 0x01180006d808783b */ /* 0x014ea20008000200 */
[----:B------:R-:W-:Y:S01]  /*3240*/  VIADDMNMX R166, R77, 0x8, R166, PT ;  /* 0x000000084da67846 */ /* 0x000fe200038001a6 */
[----:B------:R-:W-:Y:S01]  /*3250*/  UISETP.NE.AND UP1, UPT, UR20, 0x1, UPT ;  /* 0x000000011400788c */ /* 0x000fe2000bf25270 */
[--C-:B------:R-:W-:Y:S01]  /*3260*/  IMAD.IADD R83, R85, 0x1, R220.reuse ;  /* 0x0000000155537824 */ /* 0x100fe200078e02dc */
[----:B-1----:R-:W-:Y:S01]  /*3270*/  LDSM.16.M88.4 R4, [R82] ;  /* 0x000000005204783b */ /* 0x002fe20000000200 */
[----:B------:R-:W-:-:S02]  /*3280*/  IMAD.IADD R79, R79, 0x1, R220 ;  /* 0x000000014f4f7824 */ /* 0x000fc400078e02dc */
[C---:B------:R-:W-:Y:S01]  /*3290*/  IMAD.IADD R81, R76.reuse, 0x1, R83 ;  /* 0x000000014c517824 */ /* 0x040fe200078e0253 */
[----:B------:R-:W1:Y:S01]  /*32a0*/  LDSM.16.M88.4 R16, [R80+0x10800] ;  /* 0x010800005010783b */ /* 0x000e620000000200 */
[----:B------:R-:W-:-:S03]  /*32b0*/  IMAD.IADD R78, R76, 0x1, R79 ;  /* 0x000000014c4e7824 */ /* 0x000fc600078e024f */
[----:B------:R-:W4:Y:S04]  /*32c0*/  LDSM.16.M88.4 R20, [R80+0x10000] ;  /* 0x010000005014783b */ /* 0x000f280000000200 */
[----:B---3--:R-:W3:Y:S04]  /*32d0*/  LDSM.16.M88.4 R12, [R80+0x11000] ;  /* 0x01100000500c783b */ /* 0x008ee80000000200 */
[----:B------:R-:W-:Y:S04]  /*32e0*/  LDSM.16.M88.4 R72, [R83] ;  /* 0x000000005348783b */ /* 0x000fe80000000200 */
[----:B------:R-:W-:Y:S01]  /*32f0*/  LDSM.16.M88.4 R64, [R79+0x10800] ;  /* 0x010800004f40783b */ /* 0x000fe20000000200 */
[C---:B-----5:R-:W-:Y:S03]  /*3300*/  HMMA.16816.F32.BF16 R52, R24.reuse, R48, RZ ;  /* 0x000000301834723c */ /* 0x060fe600000418ff */
        /* <DEDUP_REMOVED lines=9> */
[C---:B------:R-:W-:Y:S08]  /*33a0*/  HMMA.16816.F32.BF16 R32, R24.reuse, R34, RZ ;  /* 0x000000221820723c */ /* 0x040ff000000418ff */
[C---:B--2---:R-:W-:Y:S08]  /*33b0*/  HMMA.16816.F32.BF16 R28, R24.reuse, R8, RZ ;  /* 0x00000008181c723c */ /* 0x044ff000000418ff */
[----:B------:R-:W-:Y:S01]  /*33c0*/  HMMA.16816.F32.BF16 R24, R24, R10, RZ ;  /* 0x0000000a1818723c */ /* 0x000fe200000418ff */
[----:B------:R-:W2:Y:S07]  /*33d0*/  LDSM.16.M88.4 R8, [R80+0x11800] ;  /* 0x011800005008783b */ /* 0x000eae0000000200 */
[C---:B-1----:R-:W-:Y:S08]  /*33e0*/  HMMA.16816.F32.BF16 R44, R4.reuse, R16, R44 ;  /* 0x00000010042c723c */ /* 0x042ff0000004182c */
[C---:B------:R-:W-:Y:S01]  /*33f0*/  HMMA.16816.F32.BF16 R40, R4.reuse, R18, R40 ;  /* 0x000000120428723c */ /* 0x040fe20000041828 */
[----:B------:R-:W-:Y:S07]  /*3400*/  LDSM.16.M88.4 R16, [R78+0x10000] ;  /* 0x010000004e10783b */ /* 0x000fee0000000200 */
[C---:B----4-:R-:W-:Y:S08]  /*3410*/  HMMA.16816.F32.BF16 R52, R4.reuse, R20, R52 ;  /* 0x000000140434723c */ /* 0x050ff00000041834 */
[C---:B------:R-:W-:Y:S01]  /*3420*/  HMMA.16816.F32.BF16 R48, R4.reuse, R22, R48 ;  /* 0x000000160430723c */ /* 0x040fe20000041830 */
[----:B------:R-:W-:Y:S07]  /*3430*/  LDSM.16.M88.4 R20, [R81] ;  /* 0x000000005114783b */ /* 0x000fee0000000200 */
[C---:B---3--:R-:W-:Y:S08]  /*3440*/  HMMA.16816.F32.BF16 R36, R4.reuse, R12, R36 ;  /* 0x0000000c0424723c */ /* 0x048ff00000041824 */
[C---:B--2---:R-:W-:Y:S08]  /*3450*/  HMMA.16816.F32.BF16 R28, R4.reuse, R8, R28 ;  /* 0x00000008041c723c */ /* 0x044ff0000004181c */
        /* <DEDUP_REMOVED lines=136> */
[----:B------:R-:W4:Y:S04]  /*3ce0*/  LDSM.16.M88.4 R20, [R80+0x16000] ;  /* 0x016000005014783b */ /* 0x000f280000000200 */
[----:B------:R-:W-:Y:S03]  /*3cf0*/  LDSM.16.M88.4 R16, [R83+0xc000] ;  /* 0x00c000005310783b */ /* 0x000fe60000000200 */
        /* <DEDUP_REMOVED lines=12> */
[C---:B------:R-:W-:Y:S01]  /*3dc0*/  HMMA.16816.F32.BF16 R56, R32.reuse, R10, R56 ;  /* 0x0000000a2038723c */ /* 0x040fe20000041838 */
[----:B------:R-:W2:Y:S07]  /*3dd0*/  LDSM.16.M88.4 R8, [R79+0x17800] ;  /* 0x017800004f08783b */ /* 0x000eae0000000200 */
        /* <DEDUP_REMOVED lines=8> */
[----:B--2---:R-:W-:Y:S08]  /*3e60*/  HMMA.16816.F32.BF16 R56, R16, R10, R56 ;  /* 0x0000000a1038723c */ /* 0x004ff00000041838 */
[----:B------:R-:W-:Y:S01]  /*3e70*/  HMMA.16816.F32.BF16 R36, R28, R24, R36 ;  /* 0x000000181c24723c */ /* 0x000fe20000041824 */
[----:B------:R-:W2:Y:S01]  /*3e80*/  LDSM.16.M88.4 R24, [R78+0x17000] ;  /* 0x017000004e18783b */ /* 0x000ea20000000200 */
[----:B------:R-:W-:-:S06]  /*3e90*/  DEPBAR.LE SB0, 0x0 ;  /* 0x000080000000791a */ /* 0x000fcc0000000000 */
[----:B------:R-:W-:Y:S08]  /*3ea0*/  HMMA.16816.F32.BF16 R68, R32, R62, R68 ;  /* 0x0000003e2044723c */ /* 0x000ff00000041844 */
[----:B------:R-:W-:Y:S08]  /*3eb0*/  HMMA.16816.F32.BF16 R72, R16, R8, R72 ;  /* 0x000000081048723c */ /* 0x000ff00000041848 */
[C---:B-1----:R-:W-:Y:S08]  /*3ec0*/  HMMA.16816.F32.BF16 R56, R88.reuse, R6, R56 ;  /* 0x000000065838723c */ /* 0x042ff00000041838 */
[----:B------:R-:W-:Y:S08]  /*3ed0*/  HMMA.16816.F32.BF16 R52, R88, R64, R52 ;  /* 0x000000405834723c */ /* 0x000ff00000041834 */
[----:B------:R-:W-:Y:S03]  /*3ee0*/  HMMA.16816.F32.BF16 R36, R32, R60, R36 ;  /* 0x0000003c2024723c */ /* 0x000fe60000041824 */
[----:B------:R-:W-:Y:S01]  /*3ef0*/  FMUL.FTZ R57, R57, UR4 ;  /* 0x0000000439397c20 */ /* 0x000fe20008410000 */
[----:B------:R-:W-:-:S04]  /*3f00*/  FMUL.FTZ R59, R59, UR4 ;  /* 0x000000043b3b7c20 */ /* 0x000fc80008410000 */
[----:B---3--:R-:W-:Y:S01]  /*3f10*/  HMMA.16816.F32.BF16 R68, R16, R14, R68 ;  /* 0x0000000e1044723c */ /* 0x008fe20000041844 */
[----:B------:R-:W-:Y:S01]  /*3f20*/  IMAD.U32 R15, RZ, RZ, UR16 ;  /* 0x00000010ff0f7e24 */ /* 0x000fe2000f8e00ff */
[----:B------:R-:W-:Y:S01]  /*3f30*/  MUFU.TANH R57, R57 ;  /* 0x0000003900397308 */ /* 0x000fe20000002400 */
[----:B------:R-:W-:Y:S01]  /*3f40*/  FMUL.FTZ R30, R53, UR4 ;  /* 0x00000004351e7c20 */ /* 0x000fe20008410000 */
[----:B------:R-:W-:Y:S01]  /*3f50*/  FMUL.FTZ R31, R55, UR4 ;  /* 0x00000004371f7c20 */ /* 0x000fe20008410000 */
[----:B------:R-:W-:Y:S02]  /*3f60*/  IMAD R84, R15, 0x40, R84 ;  /* 0x000000400f547824 */ /* 0x000fe400078e0254 */
[----:B------:R-:W-:Y:S01]  /*3f70*/  FMUL.FTZ R15, R58, UR4 ;  /* 0x000000043a0f7c20 */ /* 0x000fe20008410000 */
[----:B------:R-:W-:Y:S01]  /*3f80*/  FMUL.FTZ R28, R52, UR4 ;  /* 0x00000004341c7c20 */ /* 0x000fe20008410000 */
[C---:B------:R-:W-:Y:S01]  /*3f90*/  HMMA.16816.F32.BF16 R48, R88.reuse, R66, R48 ;  /* 0x000000425830723c */ /* 0x040fe20000041830 */
[----:B------:R-:W-:Y:S01]  /*3fa0*/  FMUL.FTZ R29, R54, UR4 ;  /* 0x00000004361d7c20 */ /* 0x000fe20008410000 */
[----:B------:R-:W-:Y:S06]  /*3fb0*/  MUFU.TANH R30, R30 ;  /* 0x0000001e001e7308 */ /* 0x000fec0000002400 */
[C---:B------:R-:W-:Y:S01]  /*3fc0*/  HMMA.16816.F32.BF16 R72, R88.reuse, R4, R72 ;  /* 0x000000045848723c */ /* 0x040fe20000041848 */
[----:B------:R-:W-:Y:S01]  /*3fd0*/  FMUL.FTZ R4, R56, UR4 ;  /* 0x0000000438047c20 */ /* 0x000fe20008410000 */
[----:B------:R-:W1:Y:S06]  /*3fe0*/  MUFU.TANH R15, R15 ;  /* 0x0000000f000f7308 */ /* 0x000e6c0000002400 */
[----:B------:R-:W-:Y:S02]  /*3ff0*/  HMMA.16816.F32.BF16 R44, R88, R20, R44 ;  /* 0x00000014582c723c */ /* 0x000fe4000004182c */
[----:B------:R-:W3:Y:S01]  /*4000*/  MUFU.TANH R4, R4 ;  /* 0x0000000400047308 */ /* 0x000ee20000002400 */
[----:B------:R-:W-:Y:S01]  /*4010*/  FMUL.FTZ R48, R48, UR4 ;  /* 0x0000000430307c20 */ /* 0x000fe20008410000 */
[----:B------:R-:W-:Y:S01]  /*4020*/  FMUL.FTZ R20, R50, UR4 ;  /* 0x0000000432147c20 */ /* 0x000fe20008410000 */
[----:B------:R-:W-:-:S03]  /*4030*/  FMUL.FTZ R14, R51, UR4 ;  /* 0x00000004330e7c20 */ /* 0x000fc60008410000 */
[----:B------:R-:W-:Y:S01]  /*4040*/  HMMA.16816.F32.BF16 R36, R16, R12, R36 ;  /* 0x0000000c1024723c */ /* 0x000fe20000041824 */
[C---:B------:R-:W-:Y:S01]  /*4050*/  VIADD R16, R84.reuse, 0x38 ;  /* 0x0000003854107836 */ /* 0x040fe20000000000 */
[----:B------:R-:W4:Y:S01]  /*4060*/  MUFU.TANH R31, R31 ;  /* 0x0000001f001f7308 */ /* 0x000f220000002400 */
[----:B------:R-:W-:Y:S01]  /*4070*/  FMUL.FTZ R13, R49, UR4 ;  /* 0x00000004310d7c20 */ /* 0x000fe20008410000 */
[----:B------:R-:W-:Y:S02]  /*4080*/  VIADD R19, R84, 0x1 ;  /* 0x0000000154137836 */ /* 0x000fe40000000000 */
[----:B------:R-:W-:Y:S01]  /*4090*/  FMUL.FTZ R72, R72, UR4 ;  /* 0x0000000448487c20 */ /* 0x000fe20008410000 */
[----:B------:R-:W-:Y:S01]  /*40a0*/  I2FP.F32.U32 R17, R16 ;  /* 0x0000001000117245 */ /* 0x000fe20000201000 */
[----:B------:R-:W-:Y:S01]  /*40b0*/  FMUL.FTZ R74, R74, UR4 ;  /* 0x000000044a4a7c20 */ /* 0x000fe20008410000 */
[C---:B------:R-:W-:Y:S01]  /*40c0*/  HMMA.16816.F32.BF16 R40, R88.reuse, R22, R40 ;  /* 0x000000165828723c */ /* 0x040fe20000041828 */
[-C--:B------:R-:W-:Y:S01]  /*40d0*/  ISETP.GE.AND P1, PT, R19, R167.reuse, PT ;  /* 0x000000a71300720c */ /* 0x080fe20003f26270 */
[----:B------:R-:W5:Y:S01]  /*40e0*/  MUFU.TANH R12, R48 ;  /* 0x00000030000c7308 */ /* 0x000f620000002400 */
[C---:B-1----:R-:W-:Y:S01]  /*40f0*/  FFMA.FTZ R15, R17.reuse, UR5, R15 ;  /* 0x00000005110f7c23 */ /* 0x042fe2000801000f */
[----:B---3--:R-:W-:Y:S01]  /*4100*/  FFMA.FTZ R4, R17, UR5, R4 ;  /* 0x0000000511047c23 */ /* 0x008fe20008010004 */
[-C--:B------:R-:W-:Y:S01]  /*4110*/  ISETP.GE.AND P6, PT, R19, R166.reuse, PT ;  /* 0x000000a61300720c */ /* 0x080fe20003fc6270 */
[----:B------:R-:W-:Y:S01]  /*4120*/  FMUL.FTZ R10, R44, UR4 ;  /* 0x000000042c0a7c20 */ /* 0x000fe20008410000 */
[----:B------:R-:W-:Y:S01]  /*4130*/  ISETP.GE.AND P4, PT, R16, R167, PT ;  /* 0x000000a71000720c */ /* 0x000fe20003f86270 */
[----:B------:R-:W-:Y:S01]  /*4140*/  VIADD R17, R84, 0x8 ;  /* 0x0000000854117836 */ /* 0x000fe20000000000 */
[----:B------:R-:W-:Y:S01]  /*4150*/  I2FP.F32.U32 R19, R19 ;  /* 0x0000001300137245 */ /* 0x000fe20000201000 */
[----:B------:R-:W-:Y:S01]  /*4160*/  MUFU.TANH R13, R13 ;  /* 0x0000000d000d7308 */ /* 0x000fe20000002400 */
[----:B------:R-:W-:Y:S01]  /*4170*/  FSEL R210, R4, -INF , !P4 ;  /* 0xff80000004d27808 */ /* 0x000fe20006000000 */
[----:B------:R-:W-:Y:S01]  /*4180*/  FMUL.FTZ R11, R45, UR4 ;  /* 0x000000042d0b7c20 */ /* 0x000fe20008410000 */
[----:B------:R-:W-:Y:S01]  /*4190*/  FMUL.FTZ R8, R46, UR4 ;  /* 0x000000042e087c20 */ /* 0x000fe20008410000 */
[C---:B--2---:R-:W-:Y:S01]  /*41a0*/  HMMA.16816.F32.BF16 R36, R88.reuse, R24, R36 ;  /* 0x000000185824723c */ /* 0x044fe20000041824 */
[----:B------:R-:W-:Y:S01]  /*41b0*/  ISETP.GE.AND P3, PT, R17, R167, PT ;  /* 0x000000a71100720c */ /* 0x000fe20003f66270 */
[----:B------:R-:W-:Y:S01]  /*41c0*/  FFMA.FTZ R32, R19, UR5, R30 ;  /* 0x0000000513207c23 */ /* 0x000fe2000801001e */
[-C--:B------:R-:W-:Y:S01]  /*41d0*/  ISETP.GE.AND P4, PT, R17, R166.reuse, PT ;  /* 0x000000a61100720c */ /* 0x080fe20003f86270 */
[----:B------:R-:W1:Y:S01]  /*41e0*/  MUFU.TANH R20, R20 ;  /* 0x0000001400147308 */ /* 0x000e620000002400 */
[-C--:B------:R-:W-:Y:S01]  /*41f0*/  ISETP.GE.AND P5, PT, R16, R166.reuse, PT ;  /* 0x000000a61000720c */ /* 0x080fe20003fa6270 */
[----:B------:R-:W-:Y:S01]  /*4200*/  VIADD R4, R84, 0x9 ;  /* 0x0000000954047836 */ /* 0x000fe20000000000 */
[----:B------:R-:W-:Y:S01]  /*4210*/  I2FP.F32.U32 R17, R17 ;  /* 0x0000001100117245 */ /* 0x000fe20000201000 */
[----:B------:R-:W-:Y:S01]  /*4220*/  FMUL.FTZ R6, R47, UR4 ;  /* 0x000000042f067c20 */ /* 0x000fe20008410000 */
[----:B------:R-:W-:Y:S01]  /*4230*/  HMMA.16816.F32.BF16 R68, R88, R26, R68 ;  /* 0x0000001a5844723c */ /* 0x000fe20000041844 */
[----:B------:R-:W-:Y:S01]  /*4240*/  FSEL R203, R15, -INF , !P5 ;  /* 0xff8000000fcb7808 */ /* 0x000fe20006800000 */
[----:B----4-:R-:W-:Y:S01]  /*4250*/  FFMA.FTZ R26, R19, UR5, R31 ;  /* 0x00000005131a7c23 */ /* 0x010fe2000801001f */
[----:B------:R-:W2:Y:S01]  /*4260*/  MUFU.TANH R14, R14 ;  /* 0x0000000e000e7308 */ /* 0x000ea20000002400 */
[----:B------:R-:W-:Y:S01]  /*4270*/  FSEL R32, R32, -INF , !P1 ;  /* 0xff80000020207808 */ /* 0x000fe20004800000 */
[----:B-----5:R-:W-:Y:S01]  /*4280*/  FFMA.FTZ R30, R17, UR5, R12 ;  /* 0x00000005111e7c23 */ /* 0x020fe2000801000c */
[-C--:B------:R-:W-:Y:S01]  /*4290*/  ISETP.GE.AND P5, PT, R4, R167.reuse, PT ;  /* 0x000000a70400720c */ /* 0x080fe20003fa6270 */
[----:B------:R-:W-:Y:S01]  /*42a0*/  FMUL.FTZ R7, R40, UR4 ;  /* 0x0000000428077c20 */ /* 0x000fe20008410000 */
[----:B------:R-:W-:Y:S01]  /*42b0*/  ISETP.GE.AND P1, PT, R4, R166, PT ;  /* 0x000000a60400720c */ /* 0x000fe20003f26270 */
[----:B------:R-:W-:Y:S01]  /*42c0*/  VIADD R12, R84, 0x10 ;  /* 0x00000010540c7836 */ /* 0x000fe20000000000 */
[----:B------:R-:W-:Y:S01]  /*42d0*/  I2FP.F32.U32 R4, R4 ;  /* 0x0000000400047245 */ /* 0x000fe20000201000 */
[----:B------:R-:W3:Y:S01]  /*42e0*/  MUFU.TANH R10, R10 ;  /* 0x0000000a000a7308 */ /* 0x000ee20000002400 */
[----:B------:R-:W-:Y:S01]  /*42f0*/  FSEL R26, R26, -INF , !P6 ;  /* 0xff8000001a1a7808 */ /* 0x000fe20007000000 */
[----:B------:R-:W-:Y:S01]  /*4300*/  FMUL.FTZ R9, R41, UR4 ;  /* 0x0000000429097c20 */ /* 0x000fe20008410000 */
[----:B------:R-:W-:Y:S01]  /*4310*/  FSEL R30, R30, -INF , !P3 ;  /* 0xff8000001e1e7808 */ /* 0x000fe20005800000 */
[----:B------:R-:W-:Y:S01]  /*4320*/  FMUL.FTZ R5, R42, UR4 ;  /* 0x000000042a057c20 */ /* 0x000fe20008410000 */
[----:B-1----:R-:W-:Y:S01]  /*4330*/  FFMA.FTZ R20, R17, UR5, R20 ;  /* 0x0000000511147c23 */ /* 0x002fe20008010014 */
[-C--:B------:R-:W-:Y:S01]  /*4340*/  ISETP.GE.AND P6, PT, R12, R167.reuse, PT ;  /* 0x000000a70c00720c */ /* 0x080fe20003fc6270 */
[----:B------:R-:W-:Y:S01]  /*4350*/  FFMA.FTZ R13, R4, UR5, R13 ;  /* 0x00000005040d7c23 */ /* 0x000fe2000801000d */
[----:B------:R-:W1:Y:S01]  /*4360*/  MUFU.TANH R11, R11 ;  /* 0x0000000b000b7308 */ /* 0x000e620000002400 */
[----:B------:R-:W-:Y:S01]  /*4370*/  ISETP.GE.AND P3, PT, R12, R166, PT ;  /* 0x000000a60c00720c */ /* 0x000fe20003f66270 */
[----:B--2---:R-:W-:Y:S01]  /*4380*/  FFMA.FTZ R4, R4, UR5, R14 ;  /* 0x0000000504047c23 */ /* 0x004fe2000801000e */
[----:B------:R-:W-:Y:S01]  /*4390*/  I2FP.F32.U32 R15, R12 ;  /* 0x0000000c000f7245 */ /* 0x000fe20000201000 */
[----:B------:R-:W-:Y:S01]  /*43a0*/  VIADD R12, R84, 0x11 ;  /* 0x00000011540c7836 */ /* 0x000fe20000000000 */
[----:B------:R-:W-:Y:S01]  /*43b0*/  FSEL R24, R20, -INF , !P4 ;  /* 0xff80000014187808 */ /* 0x000fe20006000000 */
[----:B------:R-:W-:Y:S01]  /*43c0*/  FMUL.FTZ R43, R43, UR4 ;  /* 0x000000042b2b7c20 */ /* 0x000fe20008410000 */
[----:B------:R-:W-:Y:S01]  /*43d0*/  FSEL R34, R13, -INF , !P5 ;  /* 0xff8000000d227808 */ /* 0x000fe20006800000 */
[----:B------:R-:W2:Y:S01]  /*43e0*/  MUFU.TANH R8, R8 ;  /* 0x0000000800087308 */ /* 0x000ea20000002400 */
[-C--:B------:R-:W-:Y:S01]  /*43f0*/  ISETP.GE.AND P4, PT, R12, R167.reuse, PT ;  /* 0x000000a70c00720c */ /* 0x080fe20003f86270 */
[----:B------:R-:W-:Y:S01]  /*4400*/  FMUL.FTZ R36, R36, UR4 ;  /* 0x0000000424247c20 */ /* 0x000fe20008410000 */
[----:B------:R-:W-:Y:S01]  /*4410*/  ISETP.GE.AND P5, PT, R12, R166, PT ;  /* 0x000000a60c00720c */ /* 0x000fe20003fa6270 */
[----:B------:R-:W-:Y:S01]  /*4420*/  FMUL.FTZ R38, R38, UR4 ;  /* 0x0000000426267c20 */ /* 0x000fe20008410000 */
[----:B---3--:R-:W-:Y:S01]  /*4430*/  FFMA.FTZ R14, R15, UR5, R10 ;  /* 0x000000050f0e7c23 */ /* 0x008fe2000801000a */
[----:B------:R-:W-:Y:S01]  /*4440*/  I2FP.F32.U32 R12, R12 ;  /* 0x0000000c000c7245 */ /* 0x000fe20000201000 */
[----:B------:R-:W-:Y:S01]  /*4450*/  VIADD R10, R84, 0x18 ;  /* 0x00000018540a7836 */ /* 0x000fe20000000000 */
[----:B------:R-:W3:Y:S01]  /*4460*/  MUFU.TANH R6, R6 ;  /* 0x0000000600067308 */ /* 0x000ee20000002400 */
[----:B------:R-:W-:Y:S01]  /*4470*/  FMUL.FTZ R37, R37, UR4 ;  /* 0x0000000425257c20 */ /* 0x000fe20008410000 */
[----:B------:R-:W-:Y:S01]  /*4480*/  FSEL R4, R4, -INF , !P1 ;  /* 0xff80000004047808 */ /* 0x000fe20004800000 */
[----:B-1----:R-:W-:Y:S01]  /*4490*/  FFMA.FTZ R11, R12, UR5, R11 ;  /* 0x000000050c0b7c23 */ /* 0x002fe2000801000b */
[----:B------:R-:W-:Y:S01]  /*44a0*/  FSEL R14, R14, -INF , !P6 ;  /* 0xff8000000e0e7808 */ /* 0x000fe20007000000 */
[----:B------:R-:W-:Y:S01]  /*44b0*/  VIADD R16, R84, 0x19 ;  /* 0x0000001954107836 */ /* 0x000fe20000000000 */
[CC--:B------:R-:W-:Y:S01]  /*44c0*/  ISETP.GE.AND P1, PT, R10.reuse, R167.reuse, PT ;  /* 0x000000a70a00720c */ /* 0x0c0fe20003f26270 */
[----:B------:R-:W-:Y:S01]  /*44d0*/  FMUL.FTZ R39, R39, UR4 ;  /* 0x0000000427277c20 */ /* 0x000fe20008410000 */
[----:B------:R-:W1:Y:S01]  /*44e0*/  MUFU.TANH R7, R7 ;  /* 0x0000000700077308 */ /* 0x000e620000002400 */
[----:B------:R-:W-:Y:S01]  /*44f0*/  ISETP.GE.AND P6, PT, R10, R166, PT ;  /* 0x000000a60a00720c */ /* 0x000fe20003fc6270 */
[----:B--2---:R-:W-:Y:S01]  /*4500*/  FFMA.FTZ R8, R15, UR5, R8 ;  /* 0x000000050f087c23 */ /* 0x004fe20008010008 */
[----:B------:R-:W-:Y:S01]  /*4510*/  I2FP.F32.U32 R10, R10 ;  /* 0x0000000a000a7245 */ /* 0x000fe20000201000 */
[----:B------:R-:W-:Y:S01]  /*4520*/  FMUL.FTZ R68, R68, UR4 ;  /* 0x0000000444447c20 */ /* 0x000fe20008410000 */
[----:B------:R-:W-:Y:S01]  /*4530*/  FMUL.FTZ R70, R70, UR4 ;  /* 0x0000000446467c20 */ /* 0x000fe20008410000 */
[----:B------:R-:W-:Y:S01]  /*4540*/  FMUL.FTZ R71, R71, UR4 ;  /* 0x0000000447477c20 */ /* 0x000fe20008410000 */
[----:B------:R-:W-:Y:S01]  /*4550*/  FSEL R8, R8, -INF , !P3 ;  /* 0xff80000008087808 */ /* 0x000fe20005800000 */
[----:B------:R-:W2:Y:S01]  /*4560*/  MUFU.TANH R9, R9 ;  /* 0x0000000900097308 */ /* 0x000ea20000002400 */
[----:B------:R-:W-:Y:S01]  /*4570*/  ISETP.GE.AND P3, PT, R16, R167, PT ;  /* 0x000000a71000720c */ /* 0x000fe20003f66270 */
[----:B---3--:R-:W-:Y:S01]  /*4580*/  FFMA.FTZ R6, R12, UR5, R6 ;  /* 0x000000050c067c23 */ /* 0x008fe20008010006 */
[----:B------:R-:W-:Y:S01]  /*4590*/  FSEL R12, R11, -INF , !P4 ;  /* 0xff8000000b0c7808 */ /* 0x000fe20006000000 */
[----:B------:R-:W-:Y:S01]  /*45a0*/  FMUL.FTZ R69, R69, UR4 ;  /* 0x0000000445457c20 */ /* 0x000fe20008410000 */
[----:B------:R-:W-:Y:S01]  /*45b0*/  ISETP.GE.AND P4, PT, R16, R166, PT ;  /* 0x000000a61000720c */ /* 0x000fe20003f86270 */
[----:B------:R-:W-:Y:S01]  /*45c0*/  FMUL.FTZ R73, R73, UR4 ;  /* 0x0000000449497c20 */ /* 0x000fe20008410000 */
[----:B------:R-:W-:Y:S01]  /*45d0*/  I2FP.F32.U32 R16, R16 ;  /* 0x0000001000107245 */ /* 0x000fe20000201000 */
[----:B------:R-:W3:Y:S01]  /*45e0*/  MUFU.TANH R5, R5 ;  /* 0x0000000500057308 */ /* 0x000ee20000002400 */
[----:B------:R-:W-:Y:S01]  /*45f0*/  FSEL R20, R6, -INF , !P5 ;  /* 0xff80000006147808 */ /* 0x000fe20006800000 */
[----:B-1----:R-:W-:Y:S01]  /*4600*/  FFMA.FTZ R22, R10, UR5, R7 ;  /* 0x000000050a167c23 */ /* 0x002fe20008010007 */
[----:B------:R-:W-:-:S02]  /*4610*/  VIADD R7, R84, 0x20 ;  /* 0x0000002054077836 */ /* 0x000fc40000000000 */
[----:B------:R-:W-:Y:S01]  /*4620*/  FMUL.FTZ R75, R75, UR4 ;  /* 0x000000044b4b7c20 */ /* 0x000fe20008410000 */
[----:B------:R-:W-:Y:S01]  /*4630*/  VIADD R6, R84, 0x21 ;  /* 0x0000002154067836 */ /* 0x000fe20000000000 */
[----:B------:R-:W-:Y:S01]  /*4640*/  FSEL R22, R22, -INF , !P1 ;  /* 0xff80000016167808 */ /* 0x000fe20004800000 */
[----:B------:R-:W1:Y:S01]  /*4650*/  MUFU.TANH R43, R43 ;  /* 0x0000002b002b7308 */ /* 0x000e620000002400 */
[C---:B------:R-:W-:Y:S01]  /*4660*/  ISETP.GE.AND P5, PT, R7.reuse, R167, PT ;  /* 0x000000a70700720c */ /* 0x040fe20003fa6270 */
[----:B--2---:R-:W-:Y:S01]  /*4670*/  FFMA.FTZ R9, R16, UR5, R9 ;  /* 0x0000000510097c23 */ /* 0x004fe20008010009 */
[----:B------:R-:W-:Y:S02]  /*4680*/  ISETP.GE.AND P1, PT, R7, R166, PT ;  /* 0x000000a60700720c */ /* 0x000fe40003f26270 */
[----:B------:R-:W-:-:S03]  /*4690*/  I2FP.F32.U32 R7, R7 ;  /* 0x0000000700077245 */ /* 0x000fc60000201000 */
[----:B------:R-:W2:Y:S01]  /*46a0*/  MUFU.TANH R36, R36 ;  /* 0x0000002400247308 */ /* 0x000ea20000002400 */
[----:B---3--:R-:W-:Y:S01]  /*46b0*/  FFMA.FTZ R5, R10, UR5, R5 ;  /* 0x000000050a057c23 */ /* 0x008fe20008010005 */
[----:B------:R-:W-:Y:S02]  /*46c0*/  FSEL R10, R9, -INF , !P3 ;  /* 0xff800000090a7808 */ /* 0x000fe40005800000 */
[C---:B------:R-:W-:Y:S02]  /*46d0*/  ISETP.GE.AND P3, PT, R6.reuse, R166, PT ;  /* 0x000000a60600720c */ /* 0x040fe40003f66270 */
[----:B------:R-:W-:Y:S02]  /*46e0*/  FSEL R18, R5, -INF , !P6 ;  /* 0xff80000005127808 */ /* 0x000fe40007000000 */
[----:B------:R-:W3:Y:S01]  /*46f0*/  MUFU.TANH R38, R38 ;  /* 0x0000002600267308 */ /* 0x000ee20000002400 */
[----:B------:R-:W-:Y:S01]  /*4700*/  ISETP.GE.AND P6, PT, R6, R167, PT ;  /* 0x000000a70600720c */ /* 0x000fe20003fc6270 */
[----:B-1----:R-:W-:Y:S01]  /*4710*/  FFMA.FTZ R16, R16, UR5, R43 ;  /* 0x0000000510107c23 */ /* 0x002fe2000801002b */
[----:B------:R-:W-:Y:S01]  /*4720*/  I2FP.F32.U32 R6, R6 ;  /* 0x0000000600067245 */ /* 0x000fe20000201000 */
[----:B------:R-:W-:-:S03]  /*4730*/  VIADD R5, R84, 0x29 ;  /* 0x0000002954057836 */ /* 0x000fc60000000000 */
[----:B------:R-:W-:Y:S01]  /*4740*/  FSEL R16, R16, -INF , !P4 ;  /* 0xff80000010107808 */ /* 0x000fe20006000000 */
[----:B------:R-:W1:Y:S01]  /*4750*/  MUFU.TANH R37, R37 ;  /* 0x0000002500257308 */ /* 0x000e620000002400 */
[----:B--2---:R-:W-:-:S05]  /*4760*/  FFMA.FTZ R36, R7, UR5, R36 ;  /* 0x0000000507247c23 */ /* 0x004fca0008010024 */
[----:B------:R-:W-:Y:S02]  /*4770*/  FSEL R230, R36, -INF , !P5 ;  /* 0xff80000024e67808 */ /* 0x000fe40006800000 */
[----:B------:R-:W2:Y:S01]  /*4780*/  MUFU.TANH R39, R39 ;  /* 0x0000002700277308 */ /* 0x000ea20000002400 */
[----:B------:R-:W-:Y:S01]  /*4790*/  I2FP.F32.U32 R36, R5 ;  /* 0x0000000500247245 */ /* 0x000fe20000201000 */
[----:B---3--:R-:W-:Y:S01]  /*47a0*/  FFMA.FTZ R38, R7, UR5, R38 ;  /* 0x0000000507267c23 */ /* 0x008fe20008010026 */
[----:B------:R-:W-:-:S04]  /*47b0*/  VIADD R7, R84, 0x28 ;  /* 0x0000002854077836 */ /* 0x000fc80000000000 */
[----:B------:R-:W-:Y:S01]  /*47c0*/  FSEL R200, R38, -INF , !P1 ;  /* 0xff80000026c87808 */ /* 0x000fe20004800000 */
[----:B------:R-:W3:Y:S01]  /*47d0*/  MUFU.TANH R68, R68 ;  /* 0x0000004400447308 */ /* 0x000ee20000002400 */
[C---:B------:R-:W-:Y:S01]  /*47e0*/  ISETP.GE.AND P4, PT, R7.reuse, R167, PT ;  /* 0x000000a70700720c */ /* 0x040fe20003f86270 */
[C---:B-1----:R-:W-:Y:S01]  /*47f0*/  FFMA.FTZ R37, R6.reuse, UR5, R37 ;  /* 0x0000000506257c23 */ /* 0x042fe20008010025 */
[-C--:B------:R-:W-:Y:S02]  /*4800*/  ISETP.GE.AND P5, PT, R7, R166.reuse, PT ;  /* 0x000000a60700720c */ /* 0x080fe40003fa6270 */
[----:B------:R-:W-:Y:S02]  /*4810*/  I2FP.F32.U32 R7, R7 ;  /* 0x0000000700077245 */ /* 0x000fe40000201000 */
[----:B------:R-:W-:Y:S01]  /*4820*/  FSEL R228, R37, -INF , !P6 ;  /* 0xff80000025e47808 */ /* 0x000fe20007000000 */
[----:B------:R-:W1:Y:S01]  /*4830*/  MUFU.TANH R70, R70 ;  /* 0x0000004600467308 */ /* 0x000e620000002400 */
[C---:B------:R-:W-:Y:S01]  /*4840*/  ISETP.GE.AND P1, PT, R5.reuse, R167, PT ;  /* 0x000000a70500720c */ /* 0x040fe20003f26270 */
[----:B--2---:R-:W-:Y:S01]  /*4850*/  FFMA.FTZ R39, R6, UR5, R39 ;  /* 0x0000000506277c23 */ /* 0x004fe20008010027 */
[----:B------:R-:W-:Y:S01]  /*4860*/  VIADD R6, R84, 0x30 ;  /* 0x0000003054067836 */ /* 0x000fe20000000000 */
[----:B------:R-:W-:-:S02]  /*4870*/  ISETP.GE.AND P6, PT, R5, R166, PT ;  /* 0x000000a60500720c */ /* 0x000fc40003fc6270 */
[----:B------:R-:W-:Y:S02]  /*4880*/  I2FP.F32.U32 R5, R84 ;  /* 0x0000005400057245 */ /* 0x000fe40000201000 */
[----:B------:R-:W2:Y:S01]  /*4890*/  MUFU.TANH R28, R28 ;  /* 0x0000001c001c7308 */ /* 0x000ea20000002400 */
[----:B------:R-:W-:Y:S01]  /*48a0*/  FSEL R212, R39, -INF , !P3 ;  /* 0xff80000027d47808 */ /* 0x000fe20005800000 */
[----:B---3--:R-:W-:Y:S01]  /*48b0*/  FFMA.FTZ R68, R7, UR5, R68 ;  /* 0x0000000507447c23 */ /* 0x008fe20008010044 */
[----:B------:R-:W-:-:S04]  /*48c0*/  ISETP.GE.AND P3, PT, R6, R167, PT ;  /* 0x000000a70600720c */ /* 0x000fc80003f66270 */
[----:B------:R-:W-:Y:S01]  /*48d0*/  FSEL R206, R68, -INF , !P4 ;  /* 0xff80000044ce7808 */ /* 0x000fe20006000000 */
[----:B------:R-:W3:Y:S01]  /*48e0*/  MUFU.TANH R29, R29 ;  /* 0x0000001d001d7308 */ /* 0x000ee20000002400 */
[----:B------:R-:W-:Y:S01]  /*48f0*/  ISETP.GE.AND P4, PT, R6, R166, PT ;  /* 0x000000a60600720c */ /* 0x000fe20003f86270 */
[----:B-1----:R-:W-:Y:S01]  /*4900*/  FFMA.FTZ R70, R7, UR5, R70 ;  /* 0x0000000507467c23 */ /* 0x002fe20008010046 */
[----:B------:R-:W-:-:S04]  /*4910*/  I2FP.F32.U32 R7, R6 ;  /* 0x0000000600077245 */ /* 0x000fc80000201000 */
[----:B------:R-:W-:Y:S01]  /*4920*/  FSEL R178, R70, -INF , !P5 ;  /* 0xff80000046b27808 */ /* 0x000fe20006800000 */
[----:B------:R-:W1:Y:S01]  /*4930*/  MUFU.TANH R71, R71 ;  /* 0x0000004700477308 */ /* 0x000e620000002400 */
[----:B------:R-:W-:Y:S01]  /*4940*/  ISETP.GE.AND P5, PT, R84, R167, PT ;  /* 0x000000a75400720c */ /* 0x000fe20003fa6270 */
[----:B--2---:R-:W-:-:S05]  /*4950*/  FFMA.FTZ R28, R5, UR5, R28 ;  /* 0x00000005051c7c23 */ /* 0x004fca000801001c */
[----:B------:R-:W-:Y:S01]  /*4960*/  FSEL R28, R28, -INF , !P5 ;  /* 0xff8000001c1c7808 */ /* 0x000fe20006800000 */
[----:B------:R-:W2:Y:S01]  /*4970*/  MUFU.TANH R72, R72 ;  /* 0x0000004800487308 */ /* 0x000ea20000002400 */
[----:B---3--:R-:W-:Y:S01]  /*4980*/  FFMA.FTZ R6, R5, UR5, R29 ;  /* 0x0000000505067c23 */ /* 0x008fe2000801001d */
[----:B------:R-:W-:-:S06]  /*4990*/  VIADD R5, R84, 0x31 ;  /* 0x0000003154057836 */ /* 0x000fcc0000000000 */
[----:B------:R-:W3:Y:S01]  /*49a0*/  MUFU.TANH R69, R69 ;  /* 0x0000004500457308 */ /* 0x000ee20000002400 */
[----:B-1----:R-:W-:-:S05]  /*49b0*/  FFMA.FTZ R71, R36, UR5, R71 ;  /* 0x0000000524477c23 */ /* 0x002fca0008010047 */
[----:B------:R-:W-:Y:S02]  /*49c0*/  FSEL R176, R71, -INF , !P6 ;  /* 0xff80000047b07808 */ /* 0x000fe40007000000 */
[----:B------:R-:W1:Y:S01]  /*49d0*/  MUFU.TANH R74, R74 ;  /* 0x0000004a004a7308 */ /* 0x000e620000002400 */
[----:B------:R-:W-:Y:S01]  /*49e0*/  BAR.SYNC.DEFER_BLOCKING 0x0 ;  /* 0x0000000000007b1d */ /* 0x000fe20000010000 */
[----:B--2---:R-:W-:Y:S01]  /*49f0*/  FFMA.FTZ R72, R7, UR5, R72 ;  /* 0x0000000507487c23 */ /* 0x004fe20008010048 */
[----:B------:R-:W-:-:S04]  /*4a00*/  ISETP.GE.AND P6, PT, R5, R167, PT ;  /* 0x000000a70500720c */ /* 0x000fc80003fc6270 */
[----:B------:R-:W-:Y:S01]  /*4a10*/  FSEL R226, R72, -INF , !P3 ;  /* 0xff80000048e27808 */ /* 0x000fe20005800000 */
[----:B------:R-:W2:Y:S01]  /*4a20*/  MUFU.TANH R73, R73 ;  /* 0x0000004900497308 */ /* 0x000ea20000002400 */
[----:B------:R-:W-:Y:S01]  /*4a30*/  ISETP.GE.AND P3, PT, R5, R166, PT ;  /* 0x000000a60500720c */ /* 0x000fe20003f66270 */
[----:B---3--:R-:W-:Y:S01]  /*4a40*/  FFMA.FTZ R69, R36, UR5, R69 ;  /* 0x0000000524457c23 */ /* 0x008fe20008010045 */
[----:B------:R-:W-:Y:S02]  /*4a50*/  I2FP.F32.U32 R36, R5 ;  /* 0x0000000500247245 */ /* 0x000fe40000201000 */
[----:B------:R-:W-:Y:S02]  /*4a60*/  FMNMX3.FTZ R5, R28, R32, R30, !PT ;  /* 0x000000201c057276 */ /* 0x000fe4000781001e */
[----:B------:R-:W-:Y:S01]  /*4a70*/  FSEL R214, R69, -INF , !P1 ;  /* 0xff80000045d67808 */ /* 0x000fe20004800000 */
[----:B------:R-:W3:Y:S01]  /*4a80*/  MUFU.TANH R75, R75 ;  /* 0x0000004b004b7308 */ /* 0x000ee20000002400 */
[C---:B------:R-:W-:Y:S01]  /*4a90*/  ISETP.GE.AND P1, PT, R84.reuse, R166, PT ;  /* 0x000000a65400720c */ /* 0x040fe20003f26270 */
[----:B-1----:R-:W-:Y:S01]  /*4aa0*/  FFMA.FTZ R74, R7, UR5, R74 ;  /* 0x00000005074a7c23 */ /* 0x002fe2000801004a */
[----:B------:R-:W-:Y:S01]  /*4ab0*/  FMNMX3.FTZ R5, R5, R34, R14, !PT ;  /* 0x0000002205057276 */ /* 0x000fe2000781000e */
[----:B------:R-:W-:Y:S01]  /*4ac0*/  VIADD R84, R84, 0x39 ;  /* 0x0000003954547836 */ /* 0x000fe20000000000 */
[----:B------:R-:W-:-:S02]  /*4ad0*/  FSEL R6, R6, -INF , !P1 ;  /* 0xff80000006067808 */ /* 0x000fc40004800000 */
[----:B------:R-:W-:Y:S01]  /*4ae0*/  FMNMX3.FTZ R5, R5, R12, R22, !PT ;  /* 0x0000000c05057276 */ /* 0x000fe20007810016 */
[----:B------:R-:W1:Y:S01]  /*4af0*/  MUFU.TANH R59, R59 ;  /* 0x0000003b003b7308 */ /* 0x000e620000002400 */
[----:B------:R-:W-:Y:S01]  /*4b00*/  FMNMX3.FTZ R7, R6, R26, R24, !PT ;  /* 0x0000001a06077276 */ /* 0x000fe20007810018 */
[----:B--2---:R-:W-:Y:S01]  /*4b10*/  FFMA.FTZ R73, R36, UR5, R73 ;  /* 0x0000000524497c23 */ /* 0x004fe20008010049 */
[----:B------:R-:W-:Y:S02]  /*4b20*/  FMNMX3.FTZ R5, R5, R10, R230, !PT ;  /* 0x0000000a05057276 */ /* 0x000fe400078100e6 */
[----:B------:R-:W-:Y:S02]  /*4b30*/  FMNMX3.FTZ R7, R7, R4, R8, !PT ;  /* 0x0000000407077276 */ /* 0x000fe40007810008 */
[C---:B------:R-:W-:Y:S02]  /*4b40*/  ISETP.GE.AND P5, PT, R84.reuse, R167, PT ;  /* 0x000000a75400720c */ /* 0x040fe40003fa6270 */
[----:B------:R-:W-:Y:S01]  /*4b50*/  ISETP.GE.AND P1, PT, R84, R166, PT ;  /* 0x000000a65400720c */ /* 0x000fe20003f26270 */
[----:B---3--:R-:W-:Y:S01]  /*4b60*/  FFMA.FTZ R75, R36, UR5, R75 ;  /* 0x00000005244b7c23 */ /* 0x008fe2000801004b */
[----:B------:R-:W-:-:S02]  /*4b70*/  I2FP.F32.U32 R84, R84 ;  /* 0x0000005400547245 */ /* 0x000fc40000201000 */
[----:B------:R-:W-:Y:S02]  /*4b80*/  FMNMX3.FTZ R7, R7, R20, R18, !PT ;  /* 0x0000001407077276 */ /* 0x000fe40007810012 */
[----:B------:R-:W-:Y:S01]  /*4b90*/  FMNMX3.FTZ R5, R5, R228, R206, !PT ;  /* 0x000000e405057276 */ /* 0x000fe200078100ce */
[C---:B------:R-:W-:Y:S01]  /*4ba0*/  FFMA.FTZ R57, R84.reuse, UR5, R57 ;  /* 0x0000000554397c23 */ /* 0x040fe20008010039 */
[----:B------:R-:W-:Y:S01]  /*4bb0*/  FSEL R218, R73, -INF , !P6 ;  /* 0xff80000049da7808 */ /* 0x000fe20007000000 */
[----:B-1----:R-:W-:Y:S01]  /*4bc0*/  FFMA.FTZ R59, R84, UR5, R59 ;  /* 0x00000005543b7c23 */ /* 0x002fe2000801003b */
[----:B------:R-:W-:Y:S02]  /*4bd0*/  FMNMX3.FTZ R9, R7, R16, R200, !PT ;  /* 0x0000001007097276 */ /* 0x000fe400078100c8 */
[----:B------:R-:W-:Y:S02]  /*4be0*/  FMNMX3.FTZ R5, R5, R214, R226, !PT ;  /* 0x000000d605057276 */ /* 0x000fe400078100e2 */
[----:B------:R-:W-:-:S02]  /*4bf0*/  FSEL R208, R74, -INF , !P4 ;  /* 0xff8000004ad07808 */ /* 0x000fc40006000000 */
[----:B------:R-:W-:Y:S02]  /*4c00*/  FSEL R209, R57, -INF , !P5 ;  /* 0xff80000039d17808 */ /* 0x000fe40006800000 */
[----:B------:R-:W-:Y:S02]  /*4c10*/  FMNMX3.FTZ R9, R9, R212, R178, !PT ;  /* 0x000000d409097276 */ /* 0x000fe400078100b2 */
[----:B------:R-:W-:Y:S02]  /*4c20*/  FMNMX3.FTZ R36, R5, R218, R210, !PT ;  /* 0x000000da05247276 */ /* 0x000fe400078100d2 */
[----:B------:R-:W-:Y:S02]  /*4c30*/  FSEL R204, R75, -INF , !P3 ;  /* 0xff8000004bcc7808 */ /* 0x000fe40005800000 */
[----:B------:R-:W-:Y:S02]  /*4c40*/  FSEL R202, R59, -INF , !P1 ;  /* 0xff8000003bca7808 */ /* 0x000fe40004800000 */
[----:B------:R-:W-:-:S02]  /*4c50*/  FMNMX3.FTZ R9, R9, R176, R208, !PT ;  /* 0x000000b009097276 */ /* 0x000fc400078100d0 */
        /* <DEDUP_REMOVED lines=63> */
.L_x_1165:
        /* <DEDUP_REMOVED lines=22> */
[----:B-1----:R-:W1:Y:S01]  /*51b0*/  LDSM.16.MT88.4 R40, [R165+0x1a000] ;  /* 0x01a00000a528783b */ /* 0x002e620000004200 */
        /* <DEDUP_REMOVED lines=18> */
[----:B------:R-:W-:Y:S01]  /*52e0*/  FFMA.FTZ R187, R14, UR4, -R211 ;  /* 0x000000040ebb7c23 */ /* 0x000fe200080108d3 */
[--C-:B------:R-:W-:Y:S01]  /*52f0*/  FFMA.FTZ R193, R6, UR4, -R205.reuse ;  /* 0x0000000406c17c23 */ /* 0x100fe200080108cd */
[--C-:B------:R-:W-:Y:S01]  /*5300*/  FFMA.FTZ R188, R4, UR4, -R205.reuse ;  /* 0x0000000404bc7c23 */ /* 0x100fe200080108cd */
[----:B------:R-:W4:Y:S01]  /*5310*/  LDSM.16.MT88.4 R104, [R165+0x1e000] ;  /* 0x01e00000a568783b */ /* 0x000f220000004200 */
[--C-:B------:R-:W-:Y:S01]  /*5320*/  FFMA.FTZ R192, R26, UR4, -R205.reuse ;  /* 0x000000041ac07c23 */ /* 0x100fe200080108cd */
[----:B------:R-:W-:Y:S01]  /*5330*/  FFMA.FTZ R189, R24, UR4, -R205 ;  /* 0x0000000418bd7c23 */ /* 0x000fe200080108cd */
[----:B------:R-:W5:Y:S01]  /*5340*/  MUFU.EX2 R194, R194 ;  /* 0x000000c200c27308 */ /* 0x000f620000000800 */
[----:B------:R-:W4:Y:S01]  /*5350*/  LDSM.16.MT88.4 R120, [R197+0x1e000] ;  /* 0x01e00000c578783b */ /* 0x000f220000004200 */
[--C-:B------:R-:W-:Y:S01]  /*5360*/  FFMA.FTZ R186, R12, UR4, -R211.reuse ;  /* 0x000000040cba7c23 */ /* 0x100fe200080108d3 */
[----:B------:R-:W-:Y:S01]  /*5370*/  FFMA.FTZ R182, R10, UR4, -R211 ;  /* 0x000000040ab67c23 */ /* 0x000fe200080108d3 */
[----:B------:R-:W-:Y:S01]  /*5380*/  MUFU.EX2 R191, R191 ;  /* 0x000000bf00bf7308 */ /* 0x000fe20000000800 */
[----:B------:R-:W4:Y:S01]  /*5390*/  LDSM.16.MT88.4 R4, [R196+0x1e000] ;  /* 0x01e00000c404783b */ /* 0x000f220000004200 */
[--C-:B------:R-:W-:Y:S01]  /*53a0*/  FFMA.FTZ R185, R8, UR4, -R205.reuse ;  /* 0x0000000408b97c23 */ /* 0x100fe200080108cd */
[--C-:B------:R-:W-:Y:S01]  /*53b0*/  FFMA.FTZ R181, R18, UR4, -R205.reuse ;  /* 0x0000000412b57c23 */ /* 0x100fe200080108cd */
[----:B------:R-:W1:Y:S01]  /*53c0*/  MUFU.EX2 R190, R190 ;  /* 0x000000be00be7308 */ /* 0x000e620000000800 */
[----:B------:R-:W4:Y:S01]  /*53d0*/  LDSM.16.MT88.4 R12, [R198+0x18800] ;  /* 0x01880000c60c783b */ /* 0x000f220000004200 */
[----:B------:R-:W-:Y:S01]  /*53e0*/  FFMA.FTZ R180, R16, UR4, -R205 ;  /* 0x0000000410b47c23 */ /* 0x000fe200080108cd */
[----:B------:R-:W-:Y:S01]  /*53f0*/  FFMA.FTZ R183, R22, UR4, -R211 ;  /* 0x0000000416b77c23 */ /* 0x000fe200080108d3 */
[----:B------:R-:W-:Y:S01]  /*5400*/  MUFU.EX2 R193, R193 ;  /* 0x000000c100c17308 */ /* 0x000fe20000000800 */
[----:B------:R-:W4:Y:S01]  /*5410*/  LDSM.16.MT88.4 R8, [R198+0x1a800] ;  /* 0x01a80000c608783b */ /* 0x000f220000004200 */
[----:B-----5:R-:W-:Y:S01]  /*5420*/  F2FP.BF16.F32.PACK_AB R128, R194, R195 ;  /* 0x000000c3c280723e */ /* 0x020fe200000010ff */
[----:B------:R-:W-:Y:S01]  /*5430*/  FFMA.FTZ R184, R20, UR4, -R205 ;  /* 0x0000000414b87c23 */ /* 0x000fe200080108cd */
[----:B------:R-:W5:Y:S01]  /*5440*/  MUFU.EX2 R192, R192 ;  /* 0x000000c000c07308 */ /* 0x000f620000000800 */
        /* <DEDUP_REMOVED lines=9> */
[--C-:B------:R-:W-:Y:S01]  /*54e0*/  FFMA.FTZ R212, R212, UR4, -R205.reuse ;  /* 0x00000004d4d47c23 */ /* 0x100fe200080108cd */
[----:B------:R-:W-:Y:S01]  /*54f0*/  FFMA.FTZ R207, R178, UR4, -R205 ;  /* 0x00000004b2cf7c23 */ /* 0x000fe200080108cd */
[----:B------:R-:W-:Y:S01]  /*5500*/  MUFU.EX2 R187, R187 ;  /* 0x000000bb00bb7308 */ /* 0x000fe20000000800 */
[----:B------:R-:W-:Y:S01]  /*5510*/  LDSM.16.MT88.4 R28, [R196+0x1a800] ;  /* 0x01a80000c41c783b */ /* 0x000fe20000004200 */
        /* <DEDUP_REMOVED lines=8> */
[----:B-1----:R-:W-:Y:S01]  /*55a0*/  F2FP.BF16.F32.PACK_AB R131, R188, R189 ;  /* 0x000000bdbc83723e */ /* 0x002fe200000010ff */
[--C-:B------:R-:W-:Y:S01]  /*55b0*/  FFMA.FTZ R241, R202, UR4, -R205.reuse ;  /* 0x00000004caf17c23 */ /* 0x100fe200080108cd */
[----:B------:R-:W-:Y:S01]  /*55c0*/  MUFU.EX2 R182, R182 ;  /* 0x000000b600b67308 */ /* 0x000fe20000000800 */
[----:B------:R-:W-:Y:S01]  /*55d0*/  LDSM.16.MT88.4 R32, [R197+0x1a800] ;  /* 0x01a80000c520783b */ /* 0x000fe20000004200 */
[----:B------:R-:W-:Y:S01]  /*55e0*/  FFMA.FTZ R203, R203, UR4, -R205 ;  /* 0x00000004cbcb7c23 */ /* 0x000fe200080108cd */
[----:B------:R-:W-:Y:S01]  /*55f0*/  FADD.FTZ R194, R195, R194 ;  /* 0x000000c2c3c27221 */ /* 0x000fe20000010000 */
        /* <DEDUP_REMOVED lines=8> */
[----:B------:R-:W-:Y:S01]  /*5680*/  HMMA.16816.F32.BF16 R44, R128, R48, RZ ;  /* 0x00000030802c723c */ /* 0x000fe200000418ff */
[----:B------:R-:W-:-:S02]  /*5690*/  FADD.FTZ R188, R188, R189 ;  /* 0x000000bdbcbc7221 */ /* 0x000fc40000010000 */
[----:B------:R-:W1:Y:S04]  /*56a0*/  MUFU.EX2 R180, R180 ;  /* 0x000000b400b47308 */ /* 0x000e680000000800 */
[----:B------:R-:W-:Y:S01]  /*56b0*/  MUFU.EX2 R199, R199 ;  /* 0x000000c700c77308 */ /* 0x000fe20000000800 */
[C---:B------:R-:W-:Y:S03]  /*56c0*/  HMMA.16816.F32.BF16 R148, R128.reuse, R150, RZ ;  /* 0x000000968094723c */ /* 0x040fe600000418ff */
[----:B------:R-:W1:Y:S04]  /*56d0*/  MUFU.EX2 R206, R228 ;  /* 0x000000e400ce7308 */ /* 0x000e680000000800 */
[----:B------:R-:W-:Y:S01]  /*56e0*/  MUFU.EX2 R201, R201 ;  /* 0x000000c900c97308 */ /* 0x000fe20000000800 */
[C---:B------:R-:W-:Y:S03]  /*56f0*/  HMMA.16816.F32.BF16 R48, R128.reuse, R50, RZ ;  /* 0x000000328030723c */ /* 0x040fe600000418ff */
[----:B------:R-:W-:Y:S04]  /*5700*/  MUFU.EX2 R213, R213 ;  /* 0x000000d500d57308 */ /* 0x000fe80000000800 */
[----:B------:R-:W1:Y:S01]  /*5710*/  MUFU.EX2 R212, R212 ;  /* 0x000000d400d47308 */ /* 0x000e620000000800 */
        /* <DEDUP_REMOVED lines=12> */
[C---:B--2---:R-:W-:Y:S08]  /*57e0*/  HMMA.16816.F32.BF16 R52, R128.reuse, R56, RZ ;  /* 0x000000388034723c */ /* 0x044ff000000418ff */
        /* <DEDUP_REMOVED lines=19> */
[----:B-----5:R-:W-:Y:S01]  /*5920*/  F2FP.BF16.F32.PACK_AB R4, R186, R187 ;  /* 0x000000bbba04723e */ /* 0x020fe200000010ff */
        /* <DEDUP_REMOVED lines=8> */
[----:B------:R-:W-:Y:S02]  /*59b0*/  FADD.FTZ R183, R183, R186 ;  /* 0x000000bab7b77221 */ /* 0x000fe40000010000 */
[----:B------:R-:W-:Y:S02]  /*59c0*/  FADD.FTZ R181, R181, R184 ;  /* 0x000000b8b5b57221 */ /* 0x000fe40000010000 */
[----:B------:R-:W-:-:S02]  /*59d0*/  FADD.FTZ R182, R182, R183 ;  /* 0x000000b7b6b67221 */ /* 0x000fc40000010000 */
        /* <DEDUP_REMOVED lines=30> */
[C---:B------:R-:W-:Y:S01]  /*5bc0*/  HMMA.16816.F32.BF16 R144, R4.reuse, R172, R144 ;  /* 0x000000ac0490723c */ /* 0x040fe20000041890 */
[----:B------:R-:W3:Y:S07]  /*5bd0*/  MUFU.EX2 R214, R214 ;  /* 0x000000d600d67308 */ /* 0x000eee0000000800 */
        /* <DEDUP_REMOVED lines=23> */
[----:B------:R-:W-:Y:S01]  /*5d50*/  F2FP.BF16.F32.PACK_AB R5, R212, R213 ;  /* 0x000000d5d405723e */ /* 0x000fe200000010ff */
[----:B------:R-:W-:Y:S01]  /*5d60*/  FADD.FTZ R199, R199, R182 ;  /* 0x000000b6c7c77221 */ /* 0x000fe20000010000 */
[----:B------:R-:W-:Y:S01]  /*5d70*/  F2FP.BF16.F32.PACK_AB R6, R200, R201 ;  /* 0x000000c9c806723e */ /* 0x000fe200000010ff */
[----:B------:R-:W-:Y:S01]  /*5d80*/  FADD.FTZ R213, R213, R180 ;  /* 0x000000b4d5d57221 */ /* 0x000fe20000010000 */
[----:B---3--:R-:W-:Y:S01]  /*5d90*/  F2FP.BF16.F32.PACK_AB R7, R214, R207 ;  /* 0x000000cfd607723e */ /* 0x008fe200000010ff */
[----:B------:R-:W-:-:S02]  /*5da0*/  FADD.FTZ R206, R206, R199 ;  /* 0x000000c7cece7221 */ /* 0x000fc40000010000 */
[----:B------:R-:W-:-:S04]  /*5db0*/  FADD.FTZ R212, R212, R213 ;  /* 0x000000d5d4d47221 */ /* 0x000fc80000010000 */
[----:B------:R-:W-:Y:S01]  /*5dc0*/  HMMA.16816.F32.BF16 R44, R4, R16, R44 ;  /* 0x00000010042c723c */ /* 0x000fe2000004182c */
[----:B------:R-:W-:-:S04]  /*5dd0*/  FADD.FTZ R207, R207, R212 ;  /* 0x000000d4cfcf7221 */ /* 0x000fc80000010000 */
        /* <DEDUP_REMOVED lines=33> */
[----:B------:R-:W-:Y:S01]  /*5ff0*/  FFMA.FTZ R179, R208, UR4, -R205 ;  /* 0x00000004d0b37c23 */ /* 0x000fe200080108cd */
[----:B------:R-:W1:Y:S04]  /*6000*/  MUFU.EX2 R177, R177 ;  /* 0x000000b100b17308 */ /* 0x000e680000000800 */
[----:B------:R-:W-:Y:S01]  /*6010*/  MUFU.EX2 R178, R178 ;  /* 0x000000b200b27308 */ /* 0x000fe20000000800 */
[C---:B------:R-:W-:Y:S03]  /*6020*/  HMMA.16816.F32.BF16 R144, R4.reuse, R172, R144 ;  /* 0x000000ac0490723c */ /* 0x040fe60000041890 */
[----:B------:R-:W3:Y:S05]  /*6030*/  MUFU.EX2 R179, R179 ;  /* 0x000000b300b37308 */ /* 0x000eea0000000800 */
        /* <DEDUP_REMOVED lines=22> */
[----:B------:R-:W-:-:S04]  /*61a0*/  FADD.FTZ R179, R204, R179 ;  /* 0x000000b3ccb37221 */ /* 0x000fc80000010000 */
[----:B------:R-:W-:Y:S02]  /*61b0*/  FADD.FTZ R202, R202, R179 ;  /* 0x000000b3caca7221 */ /* 0x000fe40000010000 */
[----:B------:R-:W-:Y:S02]  /*61c0*/  HMMA.16816.F32.BF16 R44, R4, R8, R44 ;  /* 0x00000008042c723c */ /* 0x000fe4000004182c */
[----:B------:R-:W-:-:S06]  /*61d0*/  FADD.FTZ R241, R241, R202 ;  /* 0x000000caf1f17221 */ /* 0x000fcc0000010000 */
        /* <DEDUP_REMOVED lines=61> */
[C---:B------:R-:W-:Y:S01]  /*65b0*/  LEA R10, P3, R12.reuse, R233, 0x7 ;  /* 0x000000e90c0a7211 */ /* 0x040fe200078638ff */
[----:B------:R-:W-:Y:S01]  /*65c0*/  IMAD.U32 R13, RZ, RZ, UR17 ;  /* 0x00000011ff0d7e24 */ /* 0x000fe2000f8e00ff */
[----:B------:R-:W-:Y:S01]  /*65d0*/  ULEA.HI.X UR13, UR8, UR13, UR9, 0x5, UP0 ;  /* 0x0000000d080d7291 */ /* 0x000fe200080f2c09 */
[----:B------:R-:W-:Y:S01]  /*65e0*/  LOP3.LUT R6, R225, 0x200, R2, 0xf8, !PT ;  /* 0x00000200e1067812 */ /* 0x000fe200078ef802 */
[----:B------:R-:W-:Y:S01]  /*65f0*/  IMAD.U32 R4, RZ, RZ, UR12 ;  /* 0x0000000cff047e24 */ /* 0x000fe2000f8e00ff */
[----:B------:R-:W-:Y:S01]  /*6600*/  LEA.HI.X R11, R12, R232, R7, 0x7, P3 ;  /* 0x000000e80c0b7211 */ /* 0x000fe200018f3c07 */
[----:B------:R-:W-:Y:S01]  /*6610*/  UISETP.GE.U32.AND UP0, UPT, UR20, 0x3, UPT ;  /* 0x000000031400788c */ /* 0x000fe2000bf06070 */
[----:B------:R-:W-:Y:S01]  /*6620*/  BAR.SYNC.DEFER_BLOCKING 0x0 ;  /* 0x0000000000007b1d */ /* 0x000fe20000010000 */
[----:B------:R-:W-:Y:S01]  /*6630*/  IMAD.U32 R5, RZ, RZ, UR13 ;  /* 0x0000000dff057e24 */ /* 0x000fe2000f8e00ff */
[----:B-1----:R-:W-:-:S02]  /*6640*/  ISETP.GE.AND P5, PT, R223, UR4, PT ;  /* 0x00000004df007c0c */ /* 0x002fc4000bfa6270 */
[----:B------:R-:W-:Y:S02]  /*6650*/  LEA R8, P1, R4, R233, 0x1 ;  /* 0x000000e904087211 */ /* 0x000fe400078208ff */
[----:B------:R-:W-:Y:S02]  /*6660*/  ISETP.GE.AND P4, PT, R245, UR4, PT ;  /* 0x00000004f5007c0c */ /* 0x000fe4000bf86270 */
[----:B------:R-:W-:Y:S02]  /*6670*/  LOP3.LUT R6, R6, R0, R9, 0xf6, !PT ;  /* 0x0000000006067212 */ /* 0x000fe400078ef609 */
[----:B------:R-:W-:Y:S02]  /*6680*/  ISETP.GE.AND P3, PT, R244, UR4, PT ;  /* 0x00000004f4007c0c */ /* 0x000fe4000bf66270 */
[----:B------:R-:W-:Y:S01]  /*6690*/  LEA.HI.X R9, R4, R232, R5, 0x1, P1 ;  /* 0x000000e804097211 */ /* 0x000fe200008f0c05 */
[----:B------:R-:W-:Y:S01]  /*66a0*/  VIADD R5, R216, UR6 ;  /* 0x00000006d8057c36 */ /* 0x000fe20008000000 */
[----:B------:R-:W-:Y:S01]  /*66b0*/  ISETP.GE.AND P1, PT, R242, UR4, PT ;  /* 0x00000004f2007c0c */ /* 0x000fe2000bf26270 */
[----:B------:R-:W1:Y:S01]  /*66c0*/  LDCU UR4, c[0x0][0x50c] ;  /* 0x0000a180ff0477ac */ /* 0x000e620008000800 */
[----:B------:R-:W-:Y:S01]  /*66d0*/  LEA R229, R6, UR6, 0x1 ;  /* 0x0000000606e57c11 */ /* 0x000fe2000f8e08ff */
[----:B------:R-:W-:Y:S01]  /*66e0*/  IMAD.IADD R218, R5, 0x1, R220 ;  /* 0x0000000105da7824 */ /* 0x000fe200078e02dc */
[----:B------:R-:W-:-:S03]  /*66f0*/  SEL R176, R176, 0xffffffe0, !P2 ;  /* 0xffffffe0b0b07807 */ /* 0x000fc60005000000 */
[--C-:B------:R-:W-:Y:S02]  /*6700*/  IMAD.IADD R227, R220, 0x1, R229.reuse ;  /* 0x00000001dce37824 */ /* 0x100fe400078e02e5 */
        /* <DEDUP_REMOVED lines=51> */
[----:B------:R-:W-:Y:S04]  /*6a40*/  LDSM.16.M88.4 R16, [R227] ;  /* 0x00000000e310783b */ /* 0x000fe80000000200 */
[----:B------:R-:W-:Y:S04]  /*6a50*/  LDSM.16.M88.4 R4, [R218+0x10000] ;  /* 0x01000000da04783b */ /* 0x000fe80000000200 */
[----:B------:R-:W2:Y:S04]  /*6a60*/  LDSM.16.M88.4 R208, [R221+0x10800] ;  /* 0x01080000ddd0783b */ /* 0x000ea80000000200 */
[----:B------:R-:W2:Y:S01]  /*6a70*/  LDSM.16.M88.4 R204, [R221+0x11000] ;  /* 0x01100000ddcc783b */ /* 0x000ea20000000200 */
[C---:B---3--:R-:W-:Y:S03]  /*6a80*/  HMMA.16816.F32.BF16 R12, R184.reuse, R32, RZ ;  /* 0x00000020b80c723c */ /* 0x048fe600000418ff */
[----:B------:R-:W3:Y:S04]  /*6a90*/  LDSM.16.M88.4 R180, [R221+0x11800] ;  /* 0x01180000ddb4783b */ /* 0x000ee80000000200 */
[----:B------:R-:W3:Y:S01]  /*6aa0*/  LDSM.16.M88.4 R172, [R218+0x10800] ;  /* 0x01080000daac783b */ /* 0x000ee20000000200 */
[C---:B------:R-:W-:Y:S03]  /*6ab0*/  HMMA.16816.F32.BF16 R32, R184.reuse, R34, RZ ;  /* 0x00000022b820723c */ /* 0x040fe600000418ff */
[----:B------:R-:W-:Y:S04]  /*6ac0*/  LDSM.16.M88.4 R200, [R226] ;  /* 0x00000000e2c8783b */ /* 0x000fe80000000200 */
[----:B------:R-:W-:Y:S01]  /*6ad0*/  LDSM.16.M88.4 R176, [R217+0x10000] ;  /* 0x01000000d9b0783b */ /* 0x000fe20000000200 */
[C---:B----4-:R-:W-:Y:S03]  /*6ae0*/  HMMA.16816.F32.BF16 R28, R184.reuse, R24, RZ ;  /* 0x00000018b81c723c */ /* 0x050fe600000418ff */
[----:B------:R-:W-:Y:S04]  /*6af0*/  LDSM.16.M88.4 R212, [R216+UR6+0x16000] ;  /* 0x01600006d8d4783b */ /* 0x000fe80008000200 */
[----:B------:R-:W0:Y:S01]  /*6b00*/  LDGDEPBAR ;  /* 0x00000000000079af */ /* 0x000e220000000000 */
[C---:B-----5:R-:W-:Y:S08]  /*6b10*/  HMMA.16816.F32.BF16 R196, R184.reuse, R192, RZ ;  /* 0x000000c0b8c4723c */ /* 0x060ff000000418ff */
        /* <DEDUP_REMOVED lines=8> */
[----:B------:R-:W-:Y:S08]  /*6ba0*/  HMMA.16816.F32.BF16 R28, R8, R208, R28 ;  /* 0x000000d0081c723c */ /* 0x000ff0000004181c */
[C---:B------:R-:W-:Y:S08]  /*6bb0*/  HMMA.16816.F32.BF16 R12, R16.reuse, R4, R12 ;  /* 0x00000004100c723c */ /* 0x040ff0000004180c */
[----:B------:R-:W-:Y:S01]  /*6bc0*/  HMMA.16816.F32.BF16 R32, R16, R6, R32 ;  /* 0x000000061020723c */ /* 0x000fe20000041820 */
[----:B------:R-:W4:Y:S07]  /*6bd0*/  LDSM.16.M88.4 R4, [R217+0x11000] ;  /* 0x01100000d904783b */ /* 0x000f2e0000000200 */
        /* <DEDUP_REMOVED lines=17> */
[----:B------:R-:W2:Y:S04]  /*6cf0*/  LDSM.16.M88.4 R20, [R216+UR6+0x12800] ;  /* 0x01280006d814783b */ /* 0x000ea80008000200 */
[----:B------:R-:W5:Y:S03]  /*6d00*/  LDSM.16.M88.4 R16, [R216+UR6+0x13000] ;  /* 0x01300006d810783b */ /* 0x000f660008000200 */
[C---:B------:R-:W-:Y:S08]  /*6d10*/  HMMA.16816.F32.BF16 R12, R200.reuse, R176, R12 ;  /* 0x000000b0c80c723c */ /* 0x040ff0000004180c */
[C---:B------:R-:W-:Y:S01]  /*6d20*/  HMMA.16816.F32.BF16 R32, R200.reuse, R178, R32 ;  /* 0x000000b2c820723c */ /* 0x040fe20000041820 */
[----:B------:R-:W5:Y:S07]  /*6d30*/  LDSM.16.M88.4 R176, [R216+UR6+0x13800] ;  /* 0x01380006d8b0783b */ /* 0x000f6e0008000200 */
[C---:B----4-:R-:W-:Y:S08]  /*6d40*/  HMMA.16816.F32.BF16 R196, R200.reuse, R4, R196 ;  /* 0x00000004c8c4723c */ /* 0x050ff000000418c4 */
[C---:B------:R-:W-:Y:S01]  /*6d50*/  HMMA.16816.F32.BF16 R192, R200.reuse, R6, R192 ;  /* 0x00000006c8c0723c */ /* 0x040fe200000418c0 */
[----:B------:R-:W4:Y:S07]  /*6d60*/  LDSM.16.M88.4 R4, [R221+0x12800] ;  /* 0x01280000dd04783b */ /* 0x000f2e0000000200 */
[C---:B---3--:R-:W-:Y:S08]  /*6d70*/  HMMA.16816.F32.BF16 R28, R200.reuse, R8, R28 ;  /* 0x00000008c81c723c */ /* 0x048ff0000004181c */
        /* <DEDUP_REMOVED lines=11> */
[----:B------:R-:W1:Y:S07]  /*6e30*/  LDSM.16.M88.4 R20, [R227+0x4000] ;  /* 0x00400000e314783b */ /* 0x000e6e0000000200 */
[C---:B-----5:R-:W-:Y:S08]  /*6e40*/  HMMA.16816.F32.BF16 R196, R172.reuse, R16, R196 ;  /* 0x00000010acc4723c */ /* 0x060ff000000418c4 */
[C---:B------:R-:W-:Y:S01]  /*6e50*/  HMMA.16816.F32.BF16 R192, R172.reuse, R18, R192 ;  /* 0x00000012acc0723c */ /* 0x040fe200000418c0 */
[----:B------:R-:W2:Y:S07]  /*6e60*/  LDSM.16.M88.4 R16, [R218+0x12800] ;  /* 0x01280000da10783b */ /* 0x000eae0000000200 */
[C---:B------:R-:W-:Y:S08]  /*6e70*/  HMMA.16816.F32.BF16 R188, R172.reuse, R176, R188 ;  /* 0x000000b0acbc723c */ /* 0x040ff000000418bc */
[----:B------:R-:W-:Y:S01]  /*6e80*/  HMMA.16816.F32.BF16 R184, R172, R178, R184 ;  /* 0x000000b2acb8723c */ /* 0x000fe200000418b8 */
[----:B------:R-:W5:Y:S04]  /*6e90*/  LDSM.16.M88.4 R172, [R218+0x13800] ;  /* 0x01380000daac783b */ /* 0x000f680000000200 */
[----:B------:R-:W-:Y:S03]  /*6ea0*/  LDSM.16.M88.4 R176, [R226+0x4000] ;  /* 0x00400000e2b0783b */ /* 0x000fe60000000200 */
[C---:B----4-:R-:W-:Y:S08]  /*6eb0*/  HMMA.16816.F32.BF16 R28, R180.reuse, R4, R28 ;  /* 0x00000004b41c723c */ /* 0x050ff0000004181c */
[C---:B------:R-:W-:Y:S01]  /*6ec0*/  HMMA.16816.F32.BF16 R24, R180.reuse, R6, R24 ;  /* 0x00000006b418723c */ /* 0x040fe20000041818 */
[----:B------:R-:W4:Y:S07]  /*6ed0*/  LDSM.16.M88.4 R4, [R217+0x12000] ;  /* 0x01200000d904783b */ /* 0x000f2e0000000200 */
[C---:B---3--:R-:W-:Y:S08]  /*6ee0*/  HMMA.16816.F32.BF16 R12, R180.reuse, R8, R12 ;  /* 0x00000008b40c723c */ /* 0x048ff0000004180c */
[C---:B------:R-:W-:Y:S01]  /*6ef0*/  HMMA.16816.F32.BF16 R32, R180.reuse, R10, R32 ;  /* 0x0000000ab420723c */ /* 0x040fe20000041820 */
[----:B------:R-:W3:Y:S07]  /*6f00*/  LDSM.16.M88.4 R8, [R217+0x12800] ;  /* 0x01280000d908783b */ /* 0x000eee0000000200 */
[C---:B------:R-:W-:Y:S08]  /*6f10*/  HMMA.16816.F32.BF16 R196, R180.reuse, R208, R196 ;  /* 0x000000d0b4c4723c */ /* 0x040ff000000418c4 */
[C---:B------:R-:W-:Y:S01]  /*6f20*/  HMMA.16816.F32.BF16 R192, R180.reuse, R210, R192 ;  /* 0x000000d2b4c0723c */ /* 0x040fe200000418c0 */
[----:B------:R-:W-:Y:S07]  /*6f30*/  LDSM.16.M88.4 R208, [R216+UR6+0x14800] ;  /* 0x01480006d8d0783b */ /* 0x000fee0008000200 */
        /* <DEDUP_REMOVED lines=12> */
[----:B------:R-:W2:Y:S07]  /*7000*/  LDSM.16.M88.4 R204, [R216+UR6+0x15000] ;  /* 0x01500006d8cc783b */ /* 0x000eae0008000200 */
[C---:B-----5:R-:W-:Y:S08]  /*7010*/  HMMA.16816.F32.BF16 R188, R20.reuse, R172, R188 ;  /* 0x000000ac14bc723c */ /* 0x060ff000000418bc */
[----:B------:R-:W-:Y:S01]  /*7020*/  HMMA.16816.F32.BF16 R184, R20, R174, R184 ;  /* 0x000000ae14b8723c */ /* 0x000fe200000418b8 */
[----:B------:R-:W5:Y:S04]  /*7030*/  LDSM.16.M88.4 R172, [R216+UR6+0x15800] ;  /* 0x01580006d8ac783b */ /* 0x000f680008000200 */
        /* <DEDUP_REMOVED lines=23> */
[C---:B-----5:R-:W-:Y:S08]  /*71b0*/  HMMA.16816.F32.BF16 R188, R168.reuse, R172, R188 ;  /* 0x000000aca8bc723c */ /* 0x060ff000000418bc */
[----:B------:R-:W-:Y:S01]  /*71c0*/  HMMA.16816.F32.BF16 R184, R168, R174, R184 ;  /* 0x000000aea8b8723c */ /* 0x000fe200000418b8 */
[----:B------:R-:W2:Y:S04]  /*71d0*/  LDSM.16.M88.4 R172, [R218+0x14800] ;  /* 0x01480000daac783b */ /* 0x000ea80000000200 */
[----:B------:R-:W5:Y:S03]  /*71e0*/  LDSM.16.M88.4 R168, [R218+0x15000] ;  /* 0x01500000daa8783b */ /* 0x000f660000000200 */
        /* <DEDUP_REMOVED lines=15> */
[----:B------:R-:W1:Y:S07]  /*72e0*/  LDSM.16.M88.4 R176, [R216+UR6+0x16800] ;  /* 0x01680006d8b0783b */ /* 0x000e6e0008000200 */
[C---:B--2---:R-:W-:Y:S08]  /*72f0*/  HMMA.16816.F32.BF16 R28, R16.reuse, R172, R28 ;  /* 0x000000ac101c723c */ /* 0x044ff0000004181c */
[C---:B------:R-:W-:Y:S01]  /*7300*/  HMMA.16816.F32.BF16 R24, R16.reuse, R174, R24 ;  /* 0x000000ae1018723c */ /* 0x040fe20000041818 */
[----:B------:R-:W-:Y:S07]  /*7310*/  LDSM.16.M88.4 R172, [R216+UR6+0x17000] ;  /* 0x01700006d8ac783b */ /* 0x000fee0008000200 */
[C---:B-----5:R-:W-:Y:S08]  /*7320*/  HMMA.16816.F32.BF16 R196, R16.reuse, R168, R196 ;  /* 0x000000a810c4723c */ /* 0x060ff000000418c4 */
[C---:B------:R-:W-:Y:S01]  /*7330*/  HMMA.16816.F32.BF16 R192, R16.reuse, R170, R192 ;  /* 0x000000aa10c0723c */ /* 0x040fe200000418c0 */
[----:B------:R-:W-:Y:S07]  /*7340*/  LDSM.16.M88.4 R168, [R216+UR6+0x17800] ;  /* 0x01780006d8a8783b */ /* 0x000fee0008000200 */
[C---:B----4-:R-:W-:Y:S08]  /*7350*/  HMMA.16816.F32.BF16 R188, R16.reuse, R20, R188 ;  /* 0x0000001410bc723c */ /* 0x050ff000000418bc */
[----:B------:R-:W-:Y:S01]  /*7360*/  HMMA.16816.F32.BF16 R184, R16, R22, R184 ;  /* 0x0000001610b8723c */ /* 0x000fe200000418b8 */
[----:B------:R-:W-:Y:S04]  /*7370*/  LDSM.16.M88.4 R20, [R228+0xc000] ;  /* 0x00c00000e414783b */ /* 0x000fe80000000200 */
[----:B------:R-:W2:Y:S03]  /*7380*/  LDSM.16.M88.4 R16, [R221+0x16000] ;  /* 0x01600000dd10783b */ /* 0x000ea60000000200 */
[C---:B---3--:R-:W-:Y:S08]  /*7390*/  HMMA.16816.F32.BF16 R12, R208.reuse, R8, R12 ;  /* 0x00000008d00c723c */ /* 0x048ff0000004180c */
[C---:B------:R-:W-:Y:S01]  /*73a0*/  HMMA.16816.F32.BF16 R32, R208.reuse, R10, R32 ;  /* 0x0000000ad020723c */ /* 0x040fe20000041820 */
[----:B------:R-:W-:Y:S07]  /*73b0*/  LDSM.16.M88.4 R8, [R227+0xc000] ;  /* 0x00c00000e308783b */ /* 0x000fee0000000200 */
[C---:B------:R-:W-:Y:S08]  /*73c0*/  HMMA.16816.F32.BF16 R28, R208.reuse, R4, R28 ;  /* 0x00000004d01c723c */ /* 0x040ff0000004181c */
[----:B------:R-:W-:Y:S01]  /*73d0*/  HMMA.16816.F32.BF16 R24, R208, R6, R24 ;  /* 0x00000006d018723c */ /* 0x000fe20000041818 */
[----:B------:R-:W3:Y:S07]  /*73e0*/  LDSM.16.M88.4 R4, [R218+0x16000] ;  /* 0x01600000da04783b */ /* 0x000eee0000000200 */
[C---:B------:R-:W-:Y:S08]  /*73f0*/  HMMA.16816.F32.BF16 R12, R180.reuse, R212, R12 ;  /* 0x000000d4b40c723c */ /* 0x040ff0000004180c */
[----:B------:R-:W-:Y:S08]  /*7400*/  HMMA.16816.F32.BF16 R32, R180, R214, R32 ;  /* 0x000000d6b420723c */ /* 0x000ff00000041820 */
[C---:B------:R-:W-:Y:S08]  /*7410*/  HMMA.16816.F32.BF16 R196, R208.reuse, R204, R196 ;  /* 0x000000ccd0c4723c */ /* 0x040ff000000418c4 */
[C---:B------:R-:W-:Y:S01]  /*7420*/  HMMA.16816.F32.BF16 R192, R208.reuse, R206, R192 ;  /* 0x000000ced0c0723c */ /* 0x040fe200000418c0 */
[----:B------:R-:W-:Y:S07]  /*7430*/  LDSM.16.M88.4 R204, [R221+0x17800] ;  /* 0x01780000ddcc783b */ /* 0x000fee0000000200 */
[C---:B------:R-:W-:Y:S08]  /*7440*/  HMMA.16816.F32.BF16 R188, R208.reuse, R200, R188 ;  /* 0x000000c8d0bc723c */ /* 0x040ff000000418bc */
[----:B------:R-:W-:Y:S08]  /*7450*/  HMMA.16816.F32.BF16 R184, R208, R202, R184 ;  /* 0x000000cad0b8723c */ /* 0x000ff000000418b8 */
[C---:B-1----:R-:W-:Y:S08]  /*7460*/  HMMA.16816.F32.BF16 R28, R180.reuse, R176, R28 ;  /* 0x000000b0b41c723c */ /* 0x042ff0000004181c */
[----:B------:R-:W-:Y:S01]  /*7470*/  HMMA.16816.F32.BF16 R200, R180, R178, R24 ;  /* 0x000000b2b4c8723c */ /* 0x000fe20000041818 */
[----:B------:R-:W-:Y:S04]  /*7480*/  LDSM.16.M88.4 R176, [R226+0xc000] ;  /* 0x00c00000e2b0783b */ /* 0x000fe80000000200 */
[----:B------:R-:W1:Y:S03]  /*7490*/  LDSM.16.M88.4 R24, [R217+0x16000] ;  /* 0x01600000d918783b */ /* 0x000e660000000200 */
[C---:B--2---:R-:W-:Y:S08]  /*74a0*/  HMMA.16816.F32.BF16 R12, R20.reuse, R16, R12 ;  /* 0x00000010140c723c */ /* 0x044ff0000004180c */
[----:B------:R-:W-:Y:S01]  /*74b0*/  HMMA.16816.F32.BF16 R32, R20, R18, R32 ;  /* 0x000000121420723c */ /* 0x000fe20000041820 */
[----:B------:R-:W-:Y:S07]  /*74c0*/  LDSM.16.M88.4 R16, [R218+0x16800] ;  /* 0x01680000da10783b */ /* 0x000fee0000000200 */
[C---:B------:R-:W-:Y:S08]  /*74d0*/  HMMA.16816.F32.BF16 R196, R180.reuse, R172, R196 ;  /* 0x000000acb4c4723c */ /* 0x040ff000000418c4 */
[----:B------:R-:W-:Y:S01]  /*74e0*/  HMMA.16816.F32.BF16 R192, R180, R174, R192 ;  /* 0x000000aeb4c0723c */ /* 0x000fe200000418c0 */
[----:B------:R-:W2:Y:S07]  /*74f0*/  LDSM.16.M88.4 R172, [R221+0x16800] ;  /* 0x01680000ddac783b */ /* 0x000eae0000000200 */
[C---:B---3--:R-:W-:Y:S08]  /*7500*/  HMMA.16816.F32.BF16 R12, R8.reuse, R4, R12 ;  /* 0x00000004080c723c */ /* 0x048ff0000004180c */
[----:B------:R-:W-:Y:S01]  /*7510*/  HMMA.16816.F32.BF16 R32, R8, R6, R32 ;  /* 0x000000060820723c */ /* 0x000fe20000041820 */
[----:B------:R-:W3:Y:S07]  /*7520*/  LDSM.16.M88.4 R4, [R218+0x17800] ;  /* 0x01780000da04783b */ /* 0x000eee0000000200 */
[----:B------:R-:W-:Y:S08]  /*7530*/  HMMA.16816.F32.BF16 R184, R180, R170, R184 ;  /* 0x000000aab4b8723c */ /* 0x000ff000000418b8 */
[C---:B-1----:R-:W-:Y:S08]  /*7540*/  HMMA.16816.F32.BF16 R12, R176.reuse, R24, R12 ;  /* 0x00000018b00c723c */ /* 0x042ff0000004180c */
[----:B------:R-:W-:Y:S01]  /*7550*/  HMMA.16816.F32.BF16 R32, R176, R26, R32 ;  /* 0x0000001ab020723c */ /* 0x000fe20000041820 */
[----:B------:R-:W1:Y:S07]  /*7560*/  LDSM.16.M88.4 R24, [R217+0x17800] ;  /* 0x01780000d918783b */ /* 0x000e6e0000000200 */
[----:B------:R-:W-:Y:S03]  /*7570*/  HMMA.16816.F32.BF16 R184, R20, R206, R184 ;  /* 0x000000ce14b8723c */ /* 0x000fe600000418b8 */
[----:B------:R-:W-:Y:S01]  /*7580*/  FMUL.FTZ R12, R12, UR4 ;  /* 0x000000040c0c7c20 */ /* 0x000fe20008410000 */
[----:B------:R-:W-:-:S04]  /*7590*/  FMUL.FTZ R206, R14, UR4 ;  /* 0x000000040ece7c20 */ /* 0x000fc80008410000 */
[----:B------:R-:W-:Y:S01]  /*75a0*/  HMMA.16816.F32.BF16 R188, R180, R168, R188 ;  /* 0x000000a8b4bc723c */ /* 0x000fe200000418bc */
[----:B------:R-:W4:Y:S01]  /*75b0*/  LDSM.16.M88.4 R180, [R221+0x17000] ;  /* 0x01700000ddb4783b */ /* 0x000f220000000200 */
[----:B------:R-:W-:Y:S01]  /*75c0*/  MUFU.TANH R206, R206 ;  /* 0x000000ce00ce7308 */ /* 0x000fe20000002400 */
[----:B------:R-:W-:-:S05]  /*75d0*/  FMUL.FTZ R32, R32, UR4 ;  /* 0x0000000420207c20 */ /* 0x000fca0008410000 */
[----:B--2---:R-:W-:Y:S01]  /*75e0*/  HMMA.16816.F32.BF16 R168, R20, R172, R28 ;  /* 0x000000ac14a8723c */ /* 0x004fe2000004181c */
[----:B------:R-:W2:Y:S01]  /*75f0*/  LDSM.16.M88.4 R28, [R217+0x16800] ;  /* 0x01680000d91c783b */ /* 0x000ea20000000200 */
[----:B------:R5:W2:Y:S01]  /*7600*/  MUFU.TANH R173, R12 ;  /* 0x0000000c00ad7308 */ /* 0x000aa20000002400 */
[----:B------:R-:W-:-:S05]  /*7610*/  FMUL.FTZ R172, R13, UR4 ;  /* 0x000000040dac7c20 */ /* 0x000fca0008410000 */
[----:B---3--:R-:W-:Y:S01]  /*7620*/  HMMA.16816.F32.BF16 R184, R8, R6, R184 ;  /* 0x0000000608b8723c */ /* 0x008fe200000418b8 */
        /* <DEDUP_REMOVED lines=8> */
[----:B-----5:R-:W3:Y:S04]  /*76b0*/  LDSM.16.M88.4 R12, [R218+0x17000] ;  /* 0x01700000da0c783b */ /* 0x020ee80000000200 */
[----:B------:R-:W-:Y:S02]  /*76c0*/  HMMA.16816.F32.BF16 R168, R8, R16, R168 ;  /* 0x0000001008a8723c */ /* 0x000fe400000418a8 */
[----:B------:R-:W-:Y:S06]  /*76d0*/  MUFU.TANH R174, R174 ;  /* 0x000000ae00ae7308 */ /* 0x000fec0000002400 */
[----:B-1----:R-:W-:Y:S01]  /*76e0*/  HMMA.16816.F32.BF16 R184, R176, R26, R184 ;  /* 0x0000001ab0b8723c */ /* 0x002fe200000418b8 */
[----:B------:R-:W-:-:S06]  /*76f0*/  FMUL.FTZ R27, R35, UR4 ;  /* 0x00000004231b7c20 */ /* 0x000fcc0008410000 */
[----:B------:R-:W-:Y:S01]  /*7700*/  MUFU.TANH R27, R27 ;  /* 0x0000001b001b7308 */ /* 0x000fe20000002400 */
[----:B----4-:R-:W-:Y:S08]  /*7710*/  HMMA.16816.F32.BF16 R196, R20, R180, R196 ;  /* 0x000000b414c4723c */ /* 0x010ff000000418c4 */
[----:B--2---:R-:W-:Y:S01]  /*7720*/  HMMA.16816.F32.BF16 R168, R176, R28, R168 ;  /* 0x0000001cb0a8723c */ /* 0x004fe200000418a8 */
[----:B------:R-:W-:Y:S01]  /*7730*/  FMUL.FTZ R29, R34, UR4 ;  /* 0x00000004221d7c20 */ /* 0x000fe20008410000 */
[----:B------:R-:W-:Y:S01]  /*7740*/  FMUL.FTZ R28, R33, UR4 ;  /* 0x00000004211c7c20 */ /* 0x000fe20008410000 */
[----:B------:R-:W-:Y:S01]  /*7750*/  FMUL.FTZ R7, R184, UR4 ;  /* 0x00000004b8077c20 */ /* 0x000fe20008410000 */
[----:B------:R-:W-:Y:S01]  /*7760*/  FMUL.FTZ R34, R186, UR4 ;  /* 0x00000004ba227c20 */ /* 0x000fe20008410000 */
[----:B------:R-:W-:Y:S01]  /*7770*/  FMUL.FTZ R185, R185, UR4 ;  /* 0x00000004b9b97c20 */ /* 0x000fe20008410000 */
[----:B------:R-:W-:Y:S01]  /*7780*/  FMUL.FTZ R187, R187, UR4 ;  /* 0x00000004bbbb7c20 */ /* 0x000fe20008410000 */
[----:B------:R-:W-:Y:S01]  /*7790*/  MUFU.TANH R29, R29 ;  /* 0x0000001d001d7308 */ /* 0x000fe20000002400 */
[----:B------:R-:W-:Y:S01]  /*77a0*/  HMMA.16816.F32.BF16 R200, R8, R18, R200 ;  /* 0x0000001208c8723c */ /* 0x000fe200000418c8 */
[----:B------:R-:W1:Y:S01]  /*77b0*/  LDSM.16.M88.4 R16, [R217+0x17000] ;  /* 0x01700000d910783b */ /* 0x000e620000000200 */
[----:B------:R-:W-:-:S05]  /*77c0*/  DEPBAR.LE SB0, 0x0 ;  /* 0x000080000000791a */ /* 0x000fca0000000000 */
[----:B------:R-:W2:Y:S01]  /*77d0*/  MUFU.TANH R7, R7 ;  /* 0x0000000700077308 */ /* 0x000ea20000002400 */
[----:B---3--:R-:W-:Y:S01]  /*77e0*/  HMMA.16816.F32.BF16 R196, R8, R12, R196 ;  /* 0x0000000c08c4723c */ /* 0x008fe200000418c4 */
[----:B------:R-:W-:Y:S02]  /*77f0*/  VIADD R12, R6, 0xffffff80 ;  /* 0xffffff80060c7836 */ /* 0x000fe40000000000 */
[----:B------:R-:W-:Y:S01]  /*7800*/  FMUL.FTZ R33, R168, UR4 ;  /* 0x00000004a8217c20 */ /* 0x000fe20008410000 */
[----:B------:R-:W-:Y:S01]  /*7810*/  FMUL.FTZ R26, R169, UR4 ;  /* 0x00000004a91a7c20 */ /* 0x000fe20008410000 */
[----:B------:R-:W-:Y:S01]  /*7820*/  FMUL.FTZ R170, R170, UR4 ;  /* 0x00000004aaaa7c20 */ /* 0x000fe20008410000 */
[----:B------:R-:W-:Y:S01]  /*7830*/  I2FP.F32.U32 R168, R12 ;  /* 0x0000000c00a87245 */ /* 0x000fe20000201000 */
[----:B------:R-:W3:Y:S01]  /*7840*/  MUFU.TANH R34, R34 ;  /* 0x0000002200227308 */ /* 0x000ee20000002400 */
[----:B------:R-:W-:Y:S01]  /*7850*/  ISETP.GE.AND P6, PT, R12, R167, PT ;  /* 0x000000a70c00720c */ /* 0x000fe20003fc6270 */
[----:B------:R-:W-:Y:S02]  /*7860*/  HMMA.16816.F32.BF16 R192, R20, R182, R192 ;  /* 0x000000b614c0723c */ /* 0x000fe400000418c0 */
[C---:B------:R-:W-:Y:S01]  /*7870*/  FFMA.FTZ R13, R168.reuse, UR5, R173 ;  /* 0x00000005a80d7c23 */ /* 0x040fe200080100ad */
[----:B------:R-:W-:-:S03]  /*7880*/  FFMA.FTZ R168, R168, UR5, R206 ;  /* 0x00000005a8a87c23 */ /* 0x000fc600080100ce */
[----:B------:R-:W4:Y:S01]  /*7890*/  MUFU.TANH R28, R28 ;  /* 0x0000001c001c7308 */ /* 0x000f220000002400 */
[----:B------:R-:W-:Y:S01]  /*78a0*/  FSEL R13, R13, -INF , !P6 ;  /* 0xff8000000d0d7808 */ /* 0x000fe20007000000 */
[----:B------:R-:W-:Y:S01]  /*78b0*/  HMMA.16816.F32.BF16 R200, R176, R30, R200 ;  /* 0x0000001eb0c8723c */ /* 0x000fe200000418c8 */
[----:B------:R-:W-:Y:S01]  /*78c0*/  VIADD R31, R6, 0xffffffb8 ;  /* 0xffffffb8061f7836 */ /* 0x000fe20000000000 */
[----:B------:R-:W-:Y:S01]  /*78d0*/  ISETP.GE.AND P6, PT, R12, R166, PT ;  /* 0x000000a60c00720c */ /* 0x000fe20003fc6270 */
[----:B------:R-:W-:-:S03]  /*78e0*/  FMUL.FTZ R30, R171, UR4 ;  /* 0x00000004ab1e7c20 */ /* 0x000fc60008410000 */
[----:B------:R-:W-:Y:S01]  /*78f0*/  I2FP.F32.U32 R35, R31 ;  /* 0x0000001f00237245 */ /* 0x000fe20000201000 */
[----:B------:R5:W-:Y:S01]  /*7900*/  MUFU.TANH R12, R170 ;  /* 0x000000aa000c7308 */ /* 0x000be20000002400 */
[----:B------:R-:W-:Y:S03]  /*7910*/  HMMA.16816.F32.BF16 R188, R20, R204, R188 ;  /* 0x000000cc14bc723c */ /* 0x000fe600000418bc */
[----:B--2---:R-:W-:Y:S01]  /*7920*/  FFMA.FTZ R206, R35, UR5, R7 ;  /* 0x0000000523ce7c23 */ /* 0x004fe20008010007 */
[----:B------:R-:W-:Y:S01]  /*7930*/  FSEL R7, R168, -INF , !P6 ;  /* 0xff800000a8077808 */ /* 0x000fe20007000000 */
[----:B------:R-:W-:Y:S01]  /*7940*/  VIADD R168, R6, 0xffffff81 ;  /* 0xffffff8106a87836 */ /* 0x000fe20000000000 */
[CC--:B------:R-:W-:Y:S01]  /*7950*/  ISETP.GE.AND P6, PT, R31.reuse, R167.reuse, PT ;  /* 0x000000a71f00720c */ /* 0x0c0fe20003fc6270 */
[----:B------:R-:W2:Y:S01]  /*7960*/  MUFU.TANH R33, R33 ;  /* 0x0000002100217308 */ /* 0x000ea20000002400 */
[----:B-1----:R-:W-:Y:S02]  /*7970*/  HMMA.16816.F32.BF16 R196, R176, R16, R196 ;  /* 0x00000010b0c4723c */ /* 0x002fe400000418c4 */
[----:B------:R-:W-:Y:S01]  /*7980*/  FSEL R206, R206, -INF , !P6 ;  /* 0xff800000cece7808 */ /* 0x000fe20007000000 */
[----:B------:R-:W-:Y:S01]  /*7990*/  FMUL.FTZ R169, R200, UR4 ;  /* 0x00000004c8a97c20 */ /* 0x000fe20008410000 */
[----:B------:R-:W-:Y:S01]  /*79a0*/  ISETP.GE.AND P6, PT, R31, R166, PT ;  /* 0x000000a61f00720c */ /* 0x000fe20003fc6270 */
[----:B---3--:R-:W-:Y:S01]  /*79b0*/  FFMA.FTZ R200, R35, UR5, R34 ;  /* 0x0000000523c87c23 */ /* 0x008fe20008010022 */
[----:B------:R-:W-:Y:S01]  /*79c0*/  I2FP.F32.U32 R31, R168 ;  /* 0x000000a8001f7245 */ /* 0x000fe20000201000 */
[----:B------:R-:W-:Y:S01]  /*79d0*/  VIADD R35, R6, 0xffffff88 ;  /* 0xffffff8806237836 */ /* 0x000fe20000000000 */
[----:B------:R-:W-:Y:S01]  /*79e0*/  HMMA.16816.F32.BF16 R192, R8, R14, R192 ;  /* 0x0000000e08c0723c */ /* 0x000fe200000418c0 */
[----:B------:R-:W-:Y:S01]  /*79f0*/  MUFU.TANH R26, R26 ;  /* 0x0000001a001a7308 */ /* 0x000fe20000002400 */
[----:B------:R-:W-:Y:S01]  /*7a00*/  FSEL R200, R200, -INF , !P6 ;  /* 0xff800000c8c87808 */ /* 0x000fe20007000000 */
[C---:B------:R-:W-:Y:S01]  /*7a10*/  FFMA.FTZ R172, R31.reuse, UR5, R172 ;  /* 0x000000051fac7c23 */ /* 0x040fe200080100ac */
[----:B------:R-:W-:Y:S01]  /*7a20*/  ISETP.GE.AND P6, PT, R168, R167, PT ;  /* 0x000000a7a800720c */ /* 0x000fe20003fc6270 */
[----:B------:R-:W-:Y:S01]  /*7a30*/  FFMA.FTZ R17, R31, UR5, R174 ;  /* 0x000000051f117c23 */ /* 0x000fe200080100ae */
[----:B-----5:R-:W-:Y:S01]  /*7a40*/  I2FP.F32.U32 R170, R35 ;  /* 0x0000002300aa7245 */ /* 0x020fe20000201000 */
[----:B------:R-:W-:Y:S01]  /*7a50*/  FMUL.FTZ R202, R202, UR4 ;  /* 0x00000004caca7c20 */ /* 0x000fe20008410000 */
[----:B------:R-:W-:Y:S01]  /*7a60*/  FSEL R31, R172, -INF , !P6 ;  /* 0xff800000ac1f7808 */ /* 0x000fe20007000000 */
[----:B------:R-:W-:Y:S01]  /*7a70*/  MUFU.TANH R30, R30 ;  /* 0x0000001e001e7308 */ /* 0x000fe20000002400 */
[----:B------:R-:W-:Y:S01]  /*7a80*/  ISETP.GE.AND P6, PT, R168, R166, PT ;  /* 0x000000a6a800720c */ /* 0x000fe20003fc6270 */
[----:B------:R-:W-:Y:S01]  /*7a90*/  FFMA.FTZ R168, R170, UR5, R32 ;  /* 0x00000005aaa87c23 */ /* 0x000fe20008010020 */
[----:B------:R-:W-:-:S02]  /*7aa0*/  VIADD R32, R6, 0xffffff89 ;  /* 0xffffff8906207836 */ /* 0x000fc40000000000 */
[----:B------:R-:W-:Y:S01]  /*7ab0*/  FFMA.FTZ R29, R170, UR5, R29 ;  /* 0x00000005aa1d7c23 */ /* 0x000fe2000801001d */
[----:B------:R-:W-:Y:S01]  /*7ac0*/  FSEL R17, R17, -INF , !P6 ;  /* 0xff80000011117808 */ /* 0x000fe20007000000 */
[----:B------:R-:W-:Y:S01]  /*7ad0*/  FMUL.FTZ R16, R201, UR4 ;  /* 0x00000004c9107c20 */ /* 0x000fe20008410000 */
[CC--:B------:R-:W-:Y:S01]  /*7ae0*/  ISETP.GE.AND P6, PT, R35.reuse, R167.reuse, PT ;  /* 0x000000a72300720c */ /* 0x0c0fe20003fc6270 */
[----:B------:R-:W1:Y:S01]  /*7af0*/  MUFU.TANH R34, R169 ;  /* 0x000000a900227308 */ /* 0x000e620000002400 */
[----:B------:R-:W-:Y:S01]  /*7b00*/  HMMA.16816.F32.BF16 R188, R8, R4, R188 ;  /* 0x0000000408bc723c */ /* 0x000fe200000418bc */
[----:B------:R-:W-:Y:S01]  /*7b10*/  VIADD R5, R6, 0xffffff98 ;  /* 0xffffff9806057836 */ /* 0x000fe20000000000 */
[----:B------:R-:W-:Y:S01]  /*7b20*/  FSEL R15, R168, -INF , !P6 ;  /* 0xff800000a80f7808 */ /* 0x000fe20007000000 */
[----:B------:R-:W-:Y:S01]  /*7b30*/  VIADD R168, R6, 0xffffff90 ;  /* 0xffffff9006a87836 */ /* 0x000fe20000000000 */
[----:B------:R-:W-:Y:S01]  /*7b40*/  ISETP.GE.AND P6, PT, R35, R166, PT ;  /* 0x000000a62300720c */ /* 0x000fe20003fc6270 */
[----:B------:R-:W-:Y:S01]  /*7b50*/  FMUL.FTZ R203, R203, UR4 ;  /* 0x00000004cbcb7c20 */ /* 0x000fe20008410000 */
[----:B------:R-:W-:Y:S01]  /*7b60*/  I2FP.F32.U32 R35, R32 ;  /* 0x0000002000237245 */ /* 0x000fe20000201000 */
[----:B------:R-:W3:Y:S01]  /*7b70*/  MUFU.TANH R14, R202 ;  /* 0x000000ca000e7308 */ /* 0x000ee20000002400 */
[----:B------:R-:W-:Y:S01]  /*7b80*/  FSEL R21, R29, -INF , !P6 ;  /* 0xff8000001d157808 */ /* 0x000fe20007000000 */
[----:B------:R-:W-:Y:S01]  /*7b90*/  HMMA.16816.F32.BF16 R192, R176, R18, R192 ;  /* 0x00000012b0c0723c */ /* 0x000fe200000418c0 */
[----:B------:R-:W-:Y:S01]  /*7ba0*/  ISETP.GE.AND P6, PT, R32, R167, PT ;  /* 0x000000a72000720c */ /* 0x000fe20003fc6270 */
[C---:B----4-:R-:W-:Y:S01]  /*7bb0*/  FFMA.FTZ R22, R35.reuse, UR5, R28 ;  /* 0x0000000523167c23 */ /* 0x050fe2000801001c */
[----:B------:R-:W-:Y:S01]  /*7bc0*/  FFMA.FTZ R23, R35, UR5, R27 ;  /* 0x0000000523177c23 */ /* 0x000fe2000801001b */
[----:B------:R-:W-:Y:S01]  /*7bd0*/  I2FP.F32.U32 R28, R168 ;  /* 0x000000a8001c7245 */ /* 0x000fe20000201000 */
[----:B------:R-:W-:-:S02]  /*7be0*/  VIADD R19, R6, 0xffffff91 ;  /* 0xffffff9106137836 */ /* 0x000fc40000000000 */
[----:B------:R-:W-:Y:S01]  /*7bf0*/  FMUL.FTZ R29, R197, UR4 ;  /* 0x00000004c51d7c20 */ /* 0x000fe20008410000 */
[----:B------:R-:W-:Y:S01]  /*7c00*/  FSEL R27, R22, -INF , !P6 ;  /* 0xff800000161b7808 */ /* 0x000fe20007000000 */
[----:B------:R-:W4:Y:S01]  /*7c10*/  MUFU.TANH R16, R16 ;  /* 0x0000001000107308 */ /* 0x000f220000002400 */
[-C--:B------:R-:W-:Y:S01]  /*7c20*/  ISETP.GE.AND P6, PT, R32, R166.reuse, PT ;  /* 0x000000a62000720c */ /* 0x080fe20003fc6270 */
[C---:B--2---:R-:W-:Y:S01]  /*7c30*/  FFMA.FTZ R33, R28.reuse, UR5, R33 ;  /* 0x000000051c217c23 */ /* 0x044fe20008010021 */
[----:B------:R-:W-:Y:S01]  /*7c40*/  FFMA.FTZ R12, R28, UR5, R12 ;  /* 0x000000051c0c7c23 */ /* 0x000fe2000801000c */
[----:B------:R-:W-:Y:S01]  /*7c50*/  FMUL.FTZ R4, R199, UR4 ;  /* 0x00000004c7047c20 */ /* 0x000fe20008410000 */
[----:B------:R-:W-:Y:S01]  /*7c60*/  FSEL R23, R23, -INF , !P6 ;  /* 0xff80000017177808 */ /* 0x000fe20007000000 */
[----:B------:R-:W-:Y:S01]  /*7c70*/  FMUL.FTZ R196, R196, UR4 ;  /* 0x00000004c4c47c20 */ /* 0x000fe20008410000 */
[----:B------:R-:W-:Y:S01]  /*7c80*/  ISETP.GE.AND P6, PT, R168, R167, PT ;  /* 0x000000a7a800720c */ /* 0x000fe20003fc6270 */
[----:B------:R-:W2:Y:S01]  /*7c90*/  MUFU.TANH R20, R203 ;  /* 0x000000cb00147308 */ /* 0x000ea20000002400 */
[----:B------:R-:W-:Y:S01]  /*7ca0*/  I2FP.F32.U32 R9, R5 ;  /* 0x0000000500097245 */ /* 0x000fe20000201000 */
[----:B------:R-:W-:Y:S01]  /*7cb0*/  FMUL.FTZ R198, R198, UR4 ;  /* 0x00000004c6c67c20 */ /* 0x000fe20008410000 */
[----:B------:R-:W-:Y:S01]  /*7cc0*/  FSEL R197, R33, -INF , !P6 ;  /* 0xff80000021c57808 */ /* 0x000fe20007000000 */
[----:B------:R-:W-:Y:S01]  /*7cd0*/  VIADD R10, R6, 0xffffffa0 ;  /* 0xffffffa0060a7836 */ /* 0x000fe20000000000 */
[----:B------:R-:W-:Y:S01]  /*7ce0*/  I2FP.F32.U32 R33, R19 ;  /* 0x0000001300217245 */ /* 0x000fe20000201000 */
[C---:B-1----:R-:W-:Y:S01]  /*7cf0*/  FFMA.FTZ R34, R9.reuse, UR5, R34 ;  /* 0x0000000509227c23 */ /* 0x042fe20008010022 */
[----:B------:R-:W-:Y:S01]  /*7d00*/  ISETP.GE.AND P6, PT, R168, R166, PT ;  /* 0x000000a6a800720c */ /* 0x000fe20003fc6270 */
[----:B---3--:R-:W-:Y:S01]  /*7d10*/  FFMA.FTZ R14, R9, UR5, R14 ;  /* 0x00000005090e7c23 */ /* 0x008fe2000801000e */
[----:B------:R-:W-:-:S02]  /*7d20*/  VIADD R9, R6, 0xffffff99 ;  /* 0xffffff9906097836 */ /* 0x000fc40000000000 */
[C---:B------:R-:W-:Y:S01]  /*7d30*/  FFMA.FTZ R26, R33.reuse, UR5, R26 ;  /* 0x00000005211a7c23 */ /* 0x040fe2000801001a */
[----:B------:R-:W-:Y:S01]  /*7d40*/  FSEL R175, R12, -INF , !P6 ;  /* 0xff8000000caf7808 */ /* 0x000fe20007000000 */
[----:B------:R-:W-:Y:S01]  /*7d50*/  FFMA.FTZ R30, R33, UR5, R30 ;  /* 0x00000005211e7c23 */ /* 0x000fe2000801001e */
[C---:B------:R-:W-:Y:S01]  /*7d60*/  ISETP.GE.AND P6, PT, R19.reuse, R167, PT ;  /* 0x000000a71300720c */ /* 0x040fe20003fc6270 */
[----:B------:R-:W1:Y:S01]  /*7d70*/  MUFU.TANH R22, R196 ;  /* 0x000000c400167308 */ /* 0x000e620000002400 */
[----:B------:R-:W-:Y:S01]  /*7d80*/  I2FP.F32.U32 R11, R9 ;  /* 0x00000009000b7245 */ /* 0x000fe20000201000 */
[----:B------:R-:W-:Y:S01]  /*7d90*/  FMUL.FTZ R8, R192, UR4 ;  /* 0x00000004c0087c20 */ /* 0x000fe20008410000 */
[----:B------:R-:W-:Y:S01]  /*7da0*/  FSEL R199, R26, -INF , !P6 ;  /* 0xff8000001ac77808 */ /* 0x000fe20007000000 */
[----:B------:R-:W-:Y:S01]  /*7db0*/  HMMA.16816.F32.BF16 R188, R176, R24, R188 ;  /* 0x00000018b0bc723c */ /* 0x000fe200000418bc */
[----:B------:R-:W-:Y:S01]  /*7dc0*/  ISETP.GE.AND P6, PT, R19, R166, PT ;  /* 0x000000a61300720c */ /* 0x000fe20003fc6270 */
[C---:B----4-:R-:W-:Y:S01]  /*7dd0*/  FFMA.FTZ R16, R11.reuse, UR5, R16 ;  /* 0x000000050b107c23 */ /* 0x050fe20008010010 */
[----:B------:R-:W-:Y:S01]  /*7de0*/  I2FP.F32.U32 R19, R10 ;  /* 0x0000000a00137245 */ /* 0x000fe20000201000 */
[----:B------:R-:W3:Y:S01]  /*7df0*/  MUFU.TANH R198, R198 ;  /* 0x000000c600c67308 */ /* 0x000ee20000002400 */
[----:B------:R-:W-:Y:S01]  /*7e00*/  FSEL R171, R30, -INF , !P6 ;  /* 0xff8000001eab7808 */ /* 0x000fe20007000000 */
[----:B--2---:R-:W-:Y:S01]  /*7e10*/  FFMA.FTZ R20, R11, UR5, R20 ;  /* 0x000000050b147c23 */ /* 0x004fe20008010014 */
[----:B------:R-:W-:Y:S01]  /*7e20*/  ISETP.GE.AND P6, PT, R5, R167, PT ;  /* 0x000000a70500720c */ /* 0x000fe20003fc6270 */
[----:B------:R-:W-:-:S02]  /*7e30*/  VIADD R12, R6, 0xffffffa1 ;  /* 0xffffffa1060c7836 */ /* 0x000fc40000000000 */
[----:B------:R-:W-:Y:S01]  /*7e40*/  FMUL.FTZ R194, R194, UR4 ;  /* 0x00000004c2c27c20 */ /* 0x000fe20008410000 */
[----:B------:R-:W-:Y:S01]  /*7e50*/  FMUL.FTZ R11, R195, UR4 ;  /* 0x00000004c30b7c20 */ /* 0x000fe20008410000 */
[----:B------:R-:W-:Y:S01]  /*7e60*/  FSEL R201, R34, -INF , !P6 ;  /* 0xff80000022c97808 */ /* 0x000fe20007000000 */
[----:B------:R-:W2:Y:S01]  /*7e70*/  MUFU.TANH R18, R29 ;  /* 0x0000001d00127308 */ /* 0x000ea20000002400 */
[-C--:B------:R-:W-:Y:S01]  /*7e80*/  ISETP.GE.AND P6, PT, R5, R166.reuse, PT ;  /* 0x000000a60500720c */ /* 0x080fe20003fc6270 */
[----:B-1----:R-:W-:Y:S01]  /*7e90*/  FFMA.FTZ R22, R19, UR5, R22 ;  /* 0x0000000513167c23 */ /* 0x002fe20008010016 */
[----:B------:R-:W-:Y:S02]  /*7ea0*/  FMUL.FTZ R5, R193, UR4 ;  /* 0x00000004c1057c20 */ /* 0x000fe40008410000 */
[----:B------:R-:W-:Y:S01]  /*7eb0*/  FSEL R169, R14, -INF , !P6 ;  /* 0xff8000000ea97808 */ /* 0x000fe20007000000 */
[----:B------:R-:W-:Y:S01]  /*7ec0*/  VIADD R14, R6, 0xffffffa8 ;  /* 0xffffffa8060e7836 */ /* 0x000fe20000000000 */
[----:B------:R-:W-:Y:S01]  /*7ed0*/  ISETP.GE.AND P6, PT, R9, R167, PT ;  /* 0x000000a70900720c */ /* 0x000fe20003fc6270 */
[----:B------:R-:W1:Y:S01]  /*7ee0*/  MUFU.TANH R4, R4 ;  /* 0x0000000400047308 */ /* 0x000e620000002400 */
[----:B------:R-:W-:Y:S01]  /*7ef0*/  FMUL.FTZ R190, R190, UR4 ;  /* 0x00000004bebe7c20 */ /* 0x000fe20008410000 */
[----:B---3--:R-:W-:Y:S01]  /*7f00*/  FFMA.FTZ R183, R19, UR5, R198 ;  /* 0x0000000513b77c23 */ /* 0x008fe200080100c6 */
[----:B------:R-:W-:Y:S01]  /*7f10*/  FSEL R203, R16, -INF , !P6 ;  /* 0xff80000010cb7808 */ /* 0x000fe20007000000 */
[----:B------:R-:W-:Y:S01]  /*7f20*/  FMUL.FTZ R189, R189, UR4 ;  /* 0x00000004bdbd7c20 */ /* 0x000fe20008410000 */
[----:B------:R-:W-:Y:S01]  /*7f30*/  BAR.SYNC.DEFER_BLOCKING 0x0 ;  /* 0x0000000000007b1d */ /* 0x000fe20000010000 */
[----:B------:R-:W-:-:S02]  /*7f40*/  ISETP.GE.AND P6, PT, R9, R166, PT ;  /* 0x000000a60900720c */ /* 0x000fc40003fc6270 */
[----:B------:R-:W-:Y:S02]  /*7f50*/  I2FP.F32.U32 R19, R12 ;  /* 0x0000000c00137245 */ /* 0x000fe40000201000 */
[----:B------:R-:W-:Y:S01]  /*7f60*/  FSEL R173, R20, -INF , !P6 ;  /* 0xff80000014ad7808 */ /* 0x000fe20007000000 */
[----:B------:R-:W3:Y:S01]  /*7f70*/  MUFU.TANH R8, R8 ;  /* 0x0000000800087308 */ /* 0x000ee20000002400 */
[----:B------:R-:W-:Y:S01]  /*7f80*/  ISETP.GE.AND P6, PT, R10, R167, PT ;  /* 0x000000a70a00720c */ /* 0x000fe20003fc6270 */
[C---:B--2---:R-:W-:Y:S01]  /*7f90*/  FFMA.FTZ R18, R19.reuse, UR5, R18 ;  /* 0x0000000513127c23 */ /* 0x044fe20008010012 */
[----:B------:R-:W-:Y:S02]  /*7fa0*/  I2FP.F32.U32 R179, R14 ;  /* 0x0000000e00b37245 */ /* 0x000fe40000201000 */
[----:B------:R-:W-:Y:S02]  /*7fb0*/  FSEL R229, R22, -INF , !P6 ;  /* 0xff80000016e57808 */ /* 0x000fe40007000000 */
[----:B------:R-:W-:Y:S01]  /*7fc0*/  ISETP.GE.AND P6, PT, R10, R166, PT ;  /* 0x000000a60a00720c */ /* 0x000fe20003fc6270 */
[----:B------:R-:W2:Y:S01]  /*7fd0*/  MUFU.TANH R9, R194 ;  /* 0x000000c200097308 */ /* 0x000ea20000002400 */
[----:B-1----:R-:W-:Y:S01]  /*7fe0*/  FFMA.FTZ R181, R19, UR5, R4 ;  /* 0x0000000513b57c23 */ /* 0x002fe20008010004 */
[----:B------:R-:W-:Y:S01]  /*7ff0*/  FMUL.FTZ R10, R188, UR4 ;  /* 0x00000004bc0a7c20 */ /* 0x000fe20008410000 */
[----:B------:R-:W-:-:S02]  /*8000*/  FSEL R183, R183, -INF , !P6 ;  /* 0xff800000b7b77808 */ /* 0x000fc40007000000 */
[----:B------:R-:W-:-:S03]  /*8010*/  ISETP.GE.AND P6, PT, R12, R167, PT ;  /* 0x000000a70c00720c */ /* 0x000fc60003fc6270 */
[----:B------:R-:W1:Y:S01]  /*8020*/  MUFU.TANH R5, R5 ;  /* 0x0000000500057308 */ /* 0x000e620000002400 */
[----:B------:R-:W-:Y:S01]  /*8030*/  FSEL R227, R18, -INF , !P6 ;  /* 0xff80000012e37808 */ /* 0x000fe20007000000 */
[----:B---3--:R-:W-:Y:S01]  /*8040*/  FFMA.FTZ R221, R179, UR5, R8 ;  /* 0x00000005b3dd7c23 */ /* 0x008fe20008010008 */
[----:B------:R-:W-:Y:S01]  /*8050*/  ISETP.GE.AND P6, PT, R12, R166, PT ;  /* 0x000000a60c00720c */ /* 0x000fe20003fc6270 */
[----:B------:R-:W-:-:S03]  /*8060*/  VIADD R12, R6, 0xffffffa9 ;  /* 0xffffffa9060c7836 */ /* 0x000fc60000000000 */
[----:B------:R-:W-:Y:S01]  /*8070*/  FSEL R181, R181, -INF , !P6 ;  /* 0xff800000b5b57808 */ /* 0x000fe20007000000 */
[----:B------:R-:W3:Y:S01]  /*8080*/  MUFU.TANH R11, R11 ;  /* 0x0000000b000b7308 */ /* 0x000ee20000002400 */
[----:B------:R-:W-:Y:S01]  /*8090*/  ISETP.GE.AND P6, PT, R14, R167, PT ;  /* 0x000000a70e00720c */ /* 0x000fe20003fc6270 */
[----:B--2---:R-:W-:Y:S01]  /*80a0*/  FFMA.FTZ R179, R179, UR5, R9 ;  /* 0x00000005b3b37c23 */ /* 0x004fe20008010009 */
[----:B------:R-:W-:Y:S01]  /*80b0*/  I2FP.F32.U32 R16, R12 ;  /* 0x0000000c00107245 */ /* 0x000fe20000201000 */
[----:B------:R-:W-:Y:S01]  /*80c0*/  VIADD R9, R6, 0xffffffb0 ;  /* 0xffffffb006097836 */ /* 0x000fe20000000000 */
[----:B------:R-:W-:Y:S02]  /*80d0*/  FSEL R221, R221, -INF , !P6 ;  /* 0xff800000dddd7808 */ /* 0x000fe40007000000 */
[----:B------:R-:W-:Y:S01]  /*80e0*/  ISETP.GE.AND P6, PT, R14, R166, PT ;  /* 0x000000a60e00720c */ /* 0x000fe20003fc6270 */
[----:B------:R-:W2:Y:S01]  /*80f0*/  MUFU.TANH R10, R10 ;  /* 0x0000000a000a7308 */ /* 0x000ea20000002400 */
[----:B------:R-:W-:Y:S01]  /*8100*/  FMUL.FTZ R14, R191, UR4 ;  /* 0x00000004bf0e7c20 */ /* 0x000fe20008410000 */
[----:B-1----:R-:W-:Y:S01]  /*8110*/  FFMA.FTZ R5, R16, UR5, R5 ;  /* 0x0000000510057c23 */ /* 0x002fe20008010005 */
[----:B------:R-:W-:-:S02]  /*8120*/  FSEL R179, R179, -INF , !P6 ;  /* 0xff800000b3b37808 */ /* 0x000fc40007000000 */
[----:B------:R-:W-:-:S03]  /*8130*/  ISETP.GE.AND P6, PT, R12, R167, PT ;  /* 0x000000a70c00720c */ /* 0x000fc60003fc6270 */
[----:B------:R-:W1:Y:S01]  /*8140*/  MUFU.TANH R8, R190 ;  /* 0x000000be00087308 */ /* 0x000e620000002400 */
[----:B------:R-:W-:Y:S01]  /*8150*/  FSEL R215, R5, -INF , !P6 ;  /* 0xff80000005d77808 */ /* 0x000fe20007000000 */
[----:B---3--:R-:W-:Y:S01]  /*8160*/  FFMA.FTZ R177, R16, UR5, R11 ;  /* 0x0000000510b17c23 */ /* 0x008fe2000801000b */
[----:B------:R-:W-:Y:S01]  /*8170*/  I2FP.F32.U32 R11, R9 ;  /* 0x00000009000b7245 */ /* 0x000fe20000201000 */
[----:B------:R-:W-:Y:S01]  /*8180*/  VIADD R5, R6, 0xffffffb1 ;  /* 0xffffffb106057836 */ /* 0x000fe20000000000 */
[----:B------:R-:W-:Y:S01]  /*8190*/  ISETP.GE.AND P6, PT, R12, R166, PT ;  /* 0x000000a60c00720c */ /* 0x000fe20003fc6270 */
[----:B------:R-:W-:Y:S01]  /*81a0*/  VIADD R6, R6, 0xffffffb9 ;  /* 0xffffffb906067836 */ /* 0x000fe20000000000 */
[----:B------:R-:W-:Y:S01]  /*81b0*/  FMNMX3.FTZ R12, R164, R13, R31, !PT ;  /* 0x0000000da40c7276 */ /* 0x000fe2000781001f */
[----:B------:R-:W3:Y:S01]  /*81c0*/  MUFU.TANH R4, R189 ;  /* 0x000000bd00047308 */ /* 0x000ee20000002400 */
[----:B------:R-:W-:Y:S01]  /*81d0*/  FSEL R177, R177, -INF , !P6 ;  /* 0xff800000b1b17808 */ /* 0x000fe20007000000 */
[----:B--2---:R-:W-:Y:S01]  /*81e0*/  FFMA.FTZ R211, R11, UR5, R10 ;  /* 0x000000050bd37c23 */ /* 0x004fe2000801000a */
[----:B------:R-:W-:-:S02]  /*81f0*/  ISETP.GE.AND P6, PT, R9, R167, PT ;  /* 0x000000a70900720c */ /* 0x000fc40003fc6270 */
[----:B------:R-:W-:Y:S02]  /*8200*/  I2FP.F32.U32 R19, R5 ;  /* 0x0000000500137245 */ /* 0x000fe40000201000 */
[----:B------:R-:W-:Y:S01]  /*8210*/  FSEL R211, R211, -INF , !P6 ;  /* 0xff800000d3d37808 */ /* 0x000fe20007000000 */
[----:B------:R-:W2:Y:S01]  /*8220*/  MUFU.TANH R14, R14 ;  /* 0x0000000e000e7308 */ /* 0x000ea20000002400 */
[----:B------:R-:W-:Y:S01]  /*8230*/  ISETP.GE.AND P6, PT, R9, R166, PT ;  /* 0x000000a60900720c */ /* 0x000fe20003fc6270 */
[----:B-1----:R-:W-:Y:S01]  /*8240*/  FFMA.FTZ R8, R11, UR5, R8 ;  /* 0x000000050b087c23 */ /* 0x002fe20008010008 */
[----:B------:R-:W-:Y:S02]  /*8250*/  FMNMX3.FTZ R12, R12, R15, R27, !PT ;  /* 0x0000000f0c0c7276 */ /* 0x000fe4000781001b */
[----:B------:R-:W-:Y:S02]  /*8260*/  I2FP.F32.U32 R9, R6 ;  /* 0x0000000600097245 */ /* 0x000fe40000201000 */
[----:B------:R-:W-:Y:S01]  /*8270*/  FSEL R207, R8, -INF , !P6 ;  /* 0xff80000008cf7808 */ /* 0x000fe20007000000 */
[----:B------:R-:W1:Y:S01]  /*8280*/  MUFU.TANH R10, R185 ;  /* 0x000000b9000a7308 */ /* 0x000e620000002400 */
[----:B------:R-:W-:Y:S01]  /*8290*/  ISETP.GE.AND P6, PT, R5, R167, PT ;  /* 0x000000a70500720c */ /* 0x000fe20003fc6270 */
[----:B---3--:R-:W-:Y:S01]  /*82a0*/  FFMA.FTZ R4, R19, UR5, R4 ;  /* 0x0000000513047c23 */ /* 0x008fe20008010004 */
[----:B------:R-:W-:-:S04]  /*82b0*/  FMNMX3.FTZ R12, R12, R197, R199, !PT ;  /* 0x000000c50c0c7276 */ /* 0x000fc800078100c7 */
[----:B------:R-:W-:Y:S01]  /*82c0*/  FSEL R213, R4, -INF , !P6 ;  /* 0xff80000004d57808 */ /* 0x000fe20007000000 */
[----:B------:R-:W3:Y:S01]  /*82d0*/  MUFU.TANH R8, R187 ;  /* 0x000000bb00087308 */ /* 0x000ee20000002400 */
[----:B------:R-:W-:Y:S01]  /*82e0*/  FMNMX3.FTZ R4, R3, R7, R17, !PT ;  /* 0x0000000703047276 */ /* 0x000fe20007810011 */
[----:B--2---:R-:W-:Y:S01]  /*82f0*/  FFMA.FTZ R14, R19, UR5, R14 ;  /* 0x00000005130e7c23 */ /* 0x004fe2000801000e */
[----:B------:R-:W-:Y:S02]  /*8300*/  FMNMX3.FTZ R12, R12, R201, R203, !PT ;  /* 0x000000c90c0c7276 */ /* 0x000fe400078100cb */
[----:B------:R-:W-:Y:S02]  /*8310*/  FMNMX3.FTZ R4, R4, R21, R23, !PT ;  /* 0x0000001504047276 */ /* 0x000fe40007810017 */
[----:B------:R-:W-:Y:S02]  /*8320*/  ISETP.GE.AND P6, PT, R5, R166, PT ;  /* 0x000000a60500720c */ /* 0x000fe40003fc6270 */
[----:B------:R-:W-:Y:S01]  /*8330*/  FMNMX3.FTZ R4, R4, R175, R171, !PT ;  /* 0x000000af04047276 */ /* 0x000fe200078100ab */
[----:B-1----:R-:W-:Y:S01]  /*8340*/  FFMA.FTZ R10, R9, UR5, R10 ;  /* 0x00000005090a7c23 */ /* 0x002fe2000801000a */
[----:B------:R-:W-:-:S02]  /*8350*/  FMNMX3.FTZ R12, R12, R229, R227, !PT ;  /* 0x000000e50c0c7276 */ /* 0x000fc400078100e3 */
[----:B------:R-:W-:Y:S02]  /*8360*/  FSEL R205, R14, -INF , !P6 ;  /* 0xff8000000ecd7808 */ /* 0x000fe40007000000 */
[----:B------:R-:W-:Y:S02]  /*8370*/  ISETP.GE.AND P6, PT, R6, R167, PT ;  /* 0x000000a70600720c */ /* 0x000fe40003fc6270 */
[----:B------:R-:W-:Y:S01]  /*8380*/  FMNMX3.FTZ R4, R4, R169, R173, !PT ;  /* 0x000000a904047276 */ /* 0x000fe200078100ad */
[----:B---3--:R-:W-:Y:S01]  /*8390*/  FFMA.FTZ R195, R9, UR5, R8 ;  /* 0x0000000509c37c23 */ /* 0x008fe20008010008 */
[----:B------:R-:W-:Y:S02]  /*83a0*/  FMNMX3.FTZ R12, R12, R221, R215, !PT ;  /* 0x000000dd0c0c7276 */ /* 0x000fe400078100d7 */
[----:B------:R-:W-:Y:S02]  /*83b0*/  FSEL R209, R10, -INF , !P6 ;  /* 0xff8000000ad17808 */ /* 0x000fe40007000000 */
[----:B------:R-:W-:-:S02]  /*83c0*/  ISETP.GE.AND P6, PT, R6, R166, PT ;  /* 0x000000a60600720c */ /* 0x000fc40003fc6270 */
        /* <DEDUP_REMOVED lines=63> */
.L_x_1167:
[----:B------:R-:W2:Y:S01]  /*87c0*/  SHFL.BFLY PT, R9, R8, 0x2, 0x1f ;  /* 0x0c401f0008097f89 */ /* 0x000ea200000e0000 */
[----:B------:R-:W-:Y:S01]  /*87d0*/  FMNMX3.FTZ R6, R6, R207, R205, !PT ;  /* 0x000000cf06067276 */ /* 0x000fe200078100cd */
[----:B------:R-:W3:Y:S01]  /*87e0*/  LDCU UR4, c[0x0][0x45c] ;  /* 0x00008b80ff0477ac */ /* 0x000ee20008000800 */
[C---:B------:R-:W-:Y:S02]  /*87f0*/  IADD3 R16, PT, PT, R165.reuse, 0x18000, RZ ;  /* 0x00018000a5107810 */ /* 0x040fe40007ffe0ff */
[----:B-1----:R-:W-:Y:S02]  /*8800*/  FMNMX3.FTZ R11, R6, R200, R195, !PT ;  /* 0x000000c8060b7276 */ /* 0x002fe400078100c3 */
[----:B------:R-:W-:Y:S02]  /*8810*/  IADD3 R193, PT, PT, R165, 0x18040, RZ ;  /* 0x00018040a5c17810 */ /* 0x000fe40007ffe0ff */
[----:B------:R-:W-:Y:S01]  /*8820*/  @P0 IADD3 R193, PT, PT, R16, -0x40, RZ ;  /* 0xffffffc010c10810 */ /* 0x000fe20007ffe0ff */
[----:B------:R-:W1:Y:S01]  /*8830*/  SHFL.BFLY PT, R4, R11, 0x2, 0x1f ;  /* 0x0c401f000b047f89 */ /* 0x000e6200000e0000 */
[----:B------:R-:W-:-:S04]  /*8840*/  SEL R192, R219, 0xffffffe0, !P2 ;  /* 0xffffffe0dbc07807 */ /* 0x000fc80005000000 */
[C---:B------:R-:W-:Y:S02]  /*8850*/  IADD3 R194, PT, PT, R192.reuse, R165, RZ ;  /* 0x000000a5c0c27210 */ /* 0x040fe40007ffe0ff */
[----:B------:R-:W-:Y:S02]  /*8860*/  IADD3 R192, PT, PT, R192, R193, RZ ;  /* 0x000000c1c0c07210 */ /* 0x000fe40007ffe0ff */
        /* <DEDUP_REMOVED lines=8> */
[----:B------:R-:W-:Y:S02]  /*88f0*/  FSEL R210, R210, RZ, P6 ;  /* 0x000000ffd2d27208 */ /* 0x000fe40003000000 */
[----:B-1----:R-:W-:Y:S01]  /*8900*/  FMNMX.FTZ R217, R4, R217, !PT ;  /* 0x000000d904d97209 */ /* 0x002fe20007810000 */
[----:B------:R-:W-:Y:S02]  /*8910*/  FADD.FTZ R5, R164, -R5 ;  /* 0x80000005a4057221 */ /* 0x000fe40000010000 */
[--C-:B------:R-:W-:Y:S01]  /*8920*/  FFMA.FTZ R187, R31, UR4, -R210.reuse ;  /* 0x000000041fbb7c23 */ /* 0x100fe200080108d2 */
[C---:B------:R-:W-:Y:S01]  /*8930*/  FSETP.NEU.FTZ.AND P6, PT, R217.reuse, -INF , PT ;  /* 0xff800000d900780b */ /* 0x040fe20003fdd000 */
[----:B------:R-:W1:Y:S01]  /*8940*/  LDSM.16.MT88.4 R28, [R193] ;  /* 0x00000000c11c783b */ /* 0x000e620000004200 */
[----:B------:R-:W-:Y:S01]  /*8950*/  FMUL.FTZ R204, R217, UR4 ;  /* 0x00000004d9cc7c20 */ /* 0x000fe20008410000 */
        /* <DEDUP_REMOVED lines=8> */
[----:B------:R-:W-:Y:S01]  /*89e0*/  LDSM.16.MT88.4 R12, [R165+0x18000] ;  /* 0x01800000a50c783b */ /* 0x000fe20000004200 */
[--C-:B------:R-:W-:Y:S01]  /*89f0*/  FFMA.FTZ R186, R7, UR4, -R204.reuse ;  /* 0x0000000407ba7c23 */ /* 0x100fe200080108cc */
[--C-:B------:R-:W-:Y:S01]  /*8a00*/  FFMA.FTZ R184, R17, UR4, -R204.reuse ;  /* 0x0000000411b87c23 */ /* 0x100fe200080108cc */
[----:B------:R-:W-:Y:S01]  /*8a10*/  FMUL.FTZ R189, R4, UR4 ;  /* 0x0000000404bd7c20 */ /* 0x000fe20008410000 */
[--C-:B------:R-:W-:Y:S01]  /*8a20*/  FFMA.FTZ R6, R21, UR4, -R204.reuse ;  /* 0x0000000415067c23 */ /* 0x100fe200080108cc */
[----:B------:R-:W-:Y:S01]  /*8a30*/  FFMA.FTZ R8, R23, UR4, -R204 ;  /* 0x0000000417087c23 */ /* 0x000fe200080108cc */
[----:B------:R-:W2:Y:S01]  /*8a40*/  MUFU.EX2 R187, R187 ;  /* 0x000000bb00bb7308 */ /* 0x000ea20000000800 */
[----:B------:R-:W-:Y:S01]  /*8a50*/  LDSM.16.MT88.4 R20, [R194+0x18000] ;  /* 0x01800000c214783b */ /* 0x000fe20000004200 */
[--C-:B------:R-:W-:Y:S01]  /*8a60*/  FFMA.FTZ R198, R199, UR4, -R210.reuse ;  /* 0x00000004c7c67c23 */ /* 0x100fe200080108d2 */
[----:B------:R-:W-:Y:S01]  /*8a70*/  FFMA.FTZ R196, R203, UR4, -R210 ;  /* 0x00000004cbc47c23 */ /* 0x000fe200080108d2 */
[----:B------:R-:W-:Y:S01]  /*8a80*/  MUFU.EX2 R188, R188 ;  /* 0x000000bc00bc7308 */ /* 0x000fe20000000800 */
[--C-:B------:R-:W-:Y:S01]  /*8a90*/  FFMA.FTZ R203, R175, UR4, -R204.reuse ;  /* 0x00000004afcb7c23 */ /* 0x100fe200080108cc */
[--C-:B------:R-:W-:Y:S01]  /*8aa0*/  FFMA.FTZ R202, R171, UR4, -R204.reuse ;  /* 0x00000004abca7c23 */ /* 0x100fe200080108cc */
[----:B------:R-:W-:Y:S01]  /*8ab0*/  FFMA.FTZ R208, R173, UR4, -R204 ;  /* 0x00000004add07c23 */ /* 0x000fe200080108cc */
[----:B------:R-:W-:Y:S01]  /*8ac0*/  MUFU.EX2 R185, R185 ;  /* 0x000000b900b97308 */ /* 0x000fe20000000800 */
[----:B------:R-:W-:Y:S01]  /*8ad0*/  LDSM.16.MT88.4 R172, [R194+0x1a800] ;  /* 0x01a80000c2ac783b */ /* 0x000fe20000004200 */
        /* <DEDUP_REMOVED lines=8> */
[----:B------:R-:W-:-:S02]  /*8b60*/  FFMA.FTZ R227, R177, UR4, -R204 ;  /* 0x00000004b1e37c23 */ /* 0x000fc400080108cc */
[----:B------:R3:W-:Y:S01]  /*8b70*/  MUFU.EX2 R164, R6 ;  /* 0x0000000600a47308 */ /* 0x0007e20000000800 */
[----:B------:R-:W-:Y:S03]  /*8b80*/  LDSM.16.MT88.4 R176, [R194+0x1b000] ;  /* 0x01b00000c2b0783b */ /* 0x000fe60000004200 */
[----:B------:R-:W4:Y:S04]  /*8b90*/  MUFU.EX2 R3, R8 ;  /* 0x0000000800037308 */ /* 0x000f280000000800 */
[----:B------:R-:W5:Y:S01]  /*8ba0*/  MUFU.EX2 R191, R191 ;  /* 0x000000bf00bf7308 */ /* 0x000f620000000800 */
[----:B--2---:R-:W-:-:S03]  /*8bb0*/  F2FP.BF16.F32.PACK_AB R5, R184, R186 ;  /* 0x000000bab805723e */ /* 0x004fc600000010ff */
[----:B------:R-:W2:Y:S01]  /*8bc0*/  MUFU.EX2 R189, R189 ;  /* 0x000000bd00bd7308 */ /* 0x000ea20000000800 */
[----:B---3--:R-:W-:-:S03]  /*8bd0*/  F2FP.BF16.F32.PACK_AB R6, R185, R188 ;  /* 0x000000bcb906723e */ /* 0x008fc600000010ff */
[----:B------:R-:W-:Y:S01]  /*8be0*/  MUFU.EX2 R198, R198 ;  /* 0x000000c600c67308 */ /* 0x000fe20000000800 */
[----:B----4-:R-:W-:-:S03]  /*8bf0*/  F2FP.BF16.F32.PACK_AB R7, R3, R164 ;  /* 0x000000a40307723e */ /* 0x010fc600000010ff */
[----:B------:R-:W-:Y:S01]  /*8c00*/  MUFU.EX2 R196, R196 ;  /* 0x000000c400c47308 */ /* 0x000fe20000000800 */
        /* <DEDUP_REMOVED lines=8> */
[----:B------:R-:W2:Y:S01]  /*8c90*/  LDSM.16.MT88.4 R144, [R193+0x2000] ;  /* 0x00200000c190783b */ /* 0x000ea20000004200 */
[-C--:B------:R-:W-:Y:S01]  /*8ca0*/  FMUL.FTZ R32, R136, R191.reuse ;  /* 0x000000bf88207220 */ /* 0x080fe20000410000 */
[----:B------:R-:W-:Y:S01]  /*8cb0*/  FMUL.FTZ R33, R137, R191 ;  /* 0x000000bf89217220 */ /* 0x000fe20000410000 */
[-C--:B------:R-:W-:Y:S01]  /*8cc0*/  FMUL.FTZ R34, R138, R189.reuse ;  /* 0x000000bd8a227220 */ /* 0x080fe20000410000 */
[C---:B-1----:R-:W-:Y:S01]  /*8cd0*/  HMMA.16816.F32.BF16 R24, R4.reuse, R28, R24 ;  /* 0x0000001c0418723c */ /* 0x042fe20000041818 */
[----:B------:R-:W-:Y:S01]  /*8ce0*/  FMUL.FTZ R35, R139, R189 ;  /* 0x000000bd8b237220 */ /* 0x000fe20000410000 */
[-C--:B------:R-:W-:Y:S01]  /*8cf0*/  FMUL.FTZ R44, R44, R191.reuse ;  /* 0x000000bf2c2c7220 */ /* 0x080fe20000410000 */
[----:B------:R-:W-:Y:S01]  /*8d00*/  LDSM.16.MT88.4 R136, [R192+0x2000] ;  /* 0x00200000c088783b */ /* 0x000fe20000004200 */
        /* <DEDUP_REMOVED lines=118> */
[----:B------:R-:W-:Y:S01]  /*9470*/  MUFU.EX2 R203, R203 ;  /* 0x000000cb00cb7308 */ /* 0x000fe20000000800 */
[-C--:B------:R-:W-:Y:S01]  /*9480*/  FMUL.FTZ R116, R116, R191.reuse ;  /* 0x000000bf74747220 */ /* 0x080fe20000410000 */
[C---:B---3--:R-:W-:Y:S01]  /*9490*/  HMMA.16816.F32.BF16 R84, R4.reuse, R136, R84 ;  /* 0x000000880454723c */ /* 0x048fe20000041854 */
[----:B------:R-:W-:Y:S01]  /*94a0*/  FMUL.FTZ R117, R117, R191 ;  /* 0x000000bf75757220 */ /* 0x000fe20000410000 */
[----:B------:R-:W-:Y:S01]  /*94b0*/  MUFU.EX2 R202, R202 ;  /* 0x000000ca00ca7308 */ /* 0x000fe20000000800 */
[-C--:B------:R-:W-:Y:S01]  /*94c0*/  FMUL.FTZ R118, R118, R189.reuse ;  /* 0x000000bd76767220 */ /* 0x080fe20000410000 */
[----:B------:R-:W-:Y:S01]  /*94d0*/  FMUL.FTZ R119, R119, R189 ;  /* 0x000000bd77777220 */ /* 0x000fe20000410000 */
[-C--:B------:R-:W-:Y:S01]  /*94e0*/  FMUL.FTZ R120, R120, R191.reuse ;  /* 0x000000bf78787220 */ /* 0x080fe20000410000 */
[----:B------:R-:W-:Y:S01]  /*94f0*/  MUFU.EX2 R208, R208 ;  /* 0x000000d000d07308 */ /* 0x000fe20000000800 */
        /* <DEDUP_REMOVED lines=9> */
[C---:B------:R-:W-:Y:S01]  /*9590*/  HMMA.16816.F32.BF16 R20, R4.reuse, R22, R148 ;  /* 0x000000160414723c */ /* 0x040fe20000041894 */
[----:B------:R-:W3:Y:S01]  /*95a0*/  LDSM.16.MT88.4 R148, [R165+0x1a000] ;  /* 0x01a00000a594783b */ /* 0x000ee20000004200 */
[-C--:B------:R-:W-:Y:S01]  /*95b0*/  FMUL.FTZ R128, R128, R191.reuse ;  /* 0x000000bf80807220 */ /* 0x080fe20000410000 */
[----:B------:R-:W-:Y:S01]  /*95c0*/  FMUL.FTZ R129, R129, R191 ;  /* 0x000000bf81817220 */ /* 0x000fe20000410000 */
[-C--:B------:R-:W-:Y:S01]  /*95d0*/  FMUL.FTZ R130, R130, R189.reuse ;  /* 0x000000bd82827220 */ /* 0x080fe20000410000 */
[----:B------:R-:W-:Y:S01]  /*95e0*/  FMUL.FTZ R131, R131, R189 ;  /* 0x000000bd83837220 */ /* 0x000fe20000410000 */
[----:B------:R-:W-:Y:S01]  /*95f0*/  LDSM.16.MT88.4 R160, [R165+0x1c800] ;  /* 0x01c80000a5a0783b */ /* 0x000fe20000004200 */
[----:B------:R-:W-:Y:S01]  /*9600*/  MUFU.EX2 R212, R212 ;  /* 0x000000d400d47308 */ /* 0x000fe20000000800 */
[C---:B------:R-:W-:Y:S01]  /*9610*/  HMMA.16816.F32.BF16 R32, R4.reuse, R152, R32 ;  /* 0x000000980420723c */ /* 0x040fe20000041820 */
[----:B------:R-:W-:Y:S01]  /*9620*/  FFMA.FTZ R190, R243, R191, R190 ;  /* 0x000000bff3be7223 */ /* 0x000fe200000100be */
[----:B------:R-:W-:Y:S01]  /*9630*/  FFMA.FTZ R189, R241, R189, R186 ;  /* 0x000000bdf1bd7223 */ /* 0x000fe200000100ba */
[----:B------:R-:W-:Y:S02]  /*9640*/  MUFU.EX2 R219, R219 ;  /* 0x000000db00db7308 */ /* 0x000fe40000000800 */
[----:B------:R-:W-:Y:S01]  /*9650*/  FADD.FTZ R187, R187, R190 ;  /* 0x000000bebbbb7221 */ /* 0x000fe20000010000 */
[----:B------:R-:W-:Y:S01]  /*9660*/  FADD.FTZ R189, R184, R189 ;  /* 0x000000bdb8bd7221 */ /* 0x000fe20000010000 */
[----:B------:R-:W-:Y:S01]  /*9670*/  MUFU.EX2 R214, R214 ;  /* 0x000000d600d67308 */ /* 0x000fe20000000800 */
[----:B------:R-:W-:Y:S01]  /*9680*/  HMMA.16816.F32.BF16 R132, R4, R154, R132 ;  /* 0x0000009a0484723c */ /* 0x000fe20000041884 */
[----:B------:R-:W-:Y:S01]  /*9690*/  LDSM.16.MT88.4 R152, [R192+0x6000] ;  /* 0x00600000c098783b */ /* 0x000fe20000004200 */
[----:B------:R-:W-:Y:S01]  /*96a0*/  FADD.FTZ R188, R188, R187 ;  /* 0x000000bbbcbc7221 */ /* 0x000fe20000010000 */
[----:B------:R-:W-:Y:S01]  /*96b0*/  MUFU.EX2 R228, R228 ;  /* 0x000000e400e47308 */ /* 0x000fe20000000800 */
[----:B------:R-:W-:-:S02]  /*96c0*/  FADD.FTZ R164, R164, R189 ;  /* 0x000000bda4a47221 */ /* 0x000fc40000010000 */
[----:B------:R-:W-:Y:S01]  /*96d0*/  FADD.FTZ R188, R185, R188 ;  /* 0x000000bcb9bc7221 */ /* 0x000fe20000010000 */
[----:B------:R-:W-:Y:S01]  /*96e0*/  MUFU.EX2 R226, R226 ;  /* 0x000000e200e27308 */ /* 0x000fe20000000800 */
[C---:B-1----:R-:W-:Y:S01]  /*96f0*/  HMMA.16816.F32.BF16 R92, R4.reuse, R140, R92 ;  /* 0x0000008c045c723c */ /* 0x042fe2000004185c */
[----:B------:R-:W-:Y:S01]  /*9700*/  FADD.FTZ R164, R3, R164 ;  /* 0x000000a403a47221 */ /* 0x000fe20000010000 */
[----:B------:R-:W-:Y:S01]  /*9710*/  MOV R3, R217 ;  /* 0x000000d900037202 */ /* 0x000fe20000000f00 */
[----:B------:R-:W-:Y:S05]  /*9720*/  MUFU.EX2 R227, R227 ;  /* 0x000000e300e37308 */ /* 0x000fea0000000800 */
[C---:B------:R-:W-:Y:S01]  /*9730*/  HMMA.16816.F32.BF16 R96, R4.reuse, R142, R96 ;  /* 0x0000008e0460723c */ /* 0x040fe20000041860 */
[----:B------:R-:W1:Y:S07]  /*9740*/  LDSM.16.MT88.4 R140, [R193+0x6000] ;  /* 0x00600000c18c783b */ /* 0x000e6e0000004200 */
[----:B------:R-:W-:Y:S01]  /*9750*/  HMMA.16816.F32.BF16 R100, R4, R144, R100 ;  /* 0x000000900464723c */ /* 0x000fe20000041864 */
[--C-:B------:R-:W-:Y:S01]  /*9760*/  FFMA.FTZ R144, R197, UR4, -R210.reuse ;  /* 0x00000004c5907c23 */ /* 0x100fe200080108d2 */
[----:B------:R-:W-:Y:S01]  /*9770*/  FFMA.FTZ R197, R201, UR4, -R210 ;  /* 0x00000004c9c57c23 */ /* 0x000fe200080108d2 */
[----:B------:R-:W-:-:S02]  /*9780*/  FFMA.FTZ R201, R169, UR4, -R204 ;  /* 0x00000004a9c97c23 */ /* 0x000fc400080108cc */
[----:B------:R4:W5:Y:S01]  /*9790*/  MUFU.EX2 R199, R144 ;  /* 0x0000009000c77308 */ /* 0x0009620000000800 */
[----:B------:R-:W-:Y:S02]  /*97a0*/  LDSM.16.MT88.4 R168, [R193+0x2800] ;  /* 0x00280000c1a8783b */ /* 0x000fe40000004200 */
[C---:B------:R-:W-:Y:S01]  /*97b0*/  HMMA.16816.F32.BF16 R104, R4.reuse, R146, R104 ;  /* 0x000000920468723c */ /* 0x040fe20000041868 */
[----:B------:R-:W5:Y:S04]  /*97c0*/  MUFU.EX2 R197, R197 ;  /* 0x000000c500c57308 */ /* 0x000f680000000800 */
[----:B------:R-:W5:Y:S03]  /*97d0*/  MUFU.EX2 R201, R201 ;  /* 0x000000c900c97308 */ /* 0x000f660000000800 */
[C---:B--2---:R-:W-:Y:S01]  /*97e0*/  HMMA.16816.F32.BF16 R108, R4.reuse, R136, R108 ;  /* 0x00000088046c723c */ /* 0x044fe2000004186c */
[----:B----4-:R-:W-:Y:S07]  /*97f0*/  LDSM.16.MT88.4 R144, [R193+0x800] ;  /* 0x00080000c190783b */ /* 0x010fee0000004200 */
[C---:B------:R-:W-:Y:S01]  /*9800*/  HMMA.16816.F32.BF16 R112, R4.reuse, R138, R112 ;  /* 0x0000008a0470723c */ /* 0x040fe20000041870 */
[----:B------:R-:W2:Y:S07]  /*9810*/  LDSM.16.MT88.4 R136, [R165+0x18800] ;  /* 0x01880000a588783b */ /* 0x000eae0000004200 */
        /* <DEDUP_REMOVED lines=9> */
[C---:B------:R-:W-:Y:S08]  /*98b0*/  HMMA.16816.F32.BF16 R124, R4.reuse, R152, R124 ;  /* 0x00000098047c723c */ /* 0x040ff0000004187c */
[----:B------:R-:W-:Y:S01]  /*98c0*/  HMMA.16816.F32.BF16 R4, R4, R154, R128 ;  /* 0x0000009a0404723c */ /* 0x000fe20000041880 */
[----:B-----5:R-:W-:Y:S01]  /*98d0*/  F2FP.BF16.F32.PACK_AB R128, R198, R199 ;  /* 0x000000c7c680723e */ /* 0x020fe200000010ff */
[----:B------:R-:W-:Y:S01]  /*98e0*/  LDSM.16.MT88.4 R152, [R192+0x2800] ;  /* 0x00280000c098783b */ /* 0x000fe20000004200 */
[----:B------:R-:W-:Y:S01]  /*98f0*/  F2FP.BF16.F32.PACK_AB R129, R202, R203 ;  /* 0x000000cbca81723e */ /* 0x000fe200000010ff */
        /* <DEDUP_REMOVED lines=35> */
[----:B---3--:R-:W-:Y:S01]  /*9b30*/  HMMA.16816.F32.BF16 R84, R128, R148, R84 ;  /* 0x000000948054723c */ /* 0x008fe20000041854 */
[----:B------:R-:W-:Y:S01]  /*9b40*/  FFMA.FTZ R148, R221, UR4, -R210 ;  /* 0x00000004dd947c23 */ /* 0x000fe200080108d2 */
[----:B------:R-:W-:-:S02]  /*9b50*/  FFMA.FTZ R221, R181, UR4, -R204 ;  /* 0x00000004b5dd7c23 */ /* 0x000fc400080108cc */
[----:B------:R-:W-:Y:S01]  /*9b60*/  LDSM.16.MT88.4 R180, [R192+0x1000] ;  /* 0x00100000c0b4783b */ /* 0x000fe20000004200 */
[----:B------:R3:W-:Y:S03]  /*9b70*/  MUFU.EX2 R215, R148 ;  /* 0x0000009400d77308 */ /* 0x0007e60000000800 */
[C---:B------:R-:W-:Y:S01]  /*9b80*/  HMMA.16816.F32.BF16 R44, R128.reuse, R172, R44 ;  /* 0x000000ac802c723c */ /* 0x040fe2000004182c */
[----:B------:R-:W4:Y:S07]  /*9b90*/  MUFU.EX2 R221, R221 ;  /* 0x000000dd00dd7308 */ /* 0x000f2e0000000800 */
        /* <DEDUP_REMOVED lines=8> */
[----:B---3--:R-:W-:Y:S07]  /*9c20*/  LDSM.16.MT88.4 R148, [R194+0x1d000] ;  /* 0x01d00000c294783b */ /* 0x008fee0000004200 */
        /* <DEDUP_REMOVED lines=9> */
[C---:B----4-:R-:W-:Y:S08]  /*9cc0*/  HMMA.16816.F32.BF16 R124, R128.reuse, R144, R124 ;  /* 0x00000090807c723c */ /* 0x050ff0000004187c */
        /* <DEDUP_REMOVED lines=17> */
[----:B------:R-:W4:Y:S07]  /*9de0*/  LDSM.16.MT88.4 R12, [R165+0x1f000] ;  /* 0x01f00000a50c783b */ /* 0x000f2e0000004200 */
[C---:B-1----:R-:W-:Y:S08]  /*9df0*/  HMMA.16816.F32.BF16 R16, R4.reuse, R140, R16 ;  /* 0x0000008c0410723c */ /* 0x042ff00000041810 */
[C---:B------:R-:W-:Y:S01]  /*9e00*/  HMMA.16816.F32.BF16 R20, R4.reuse, R142, R20 ;  /* 0x0000008e0414723c */ /* 0x040fe20000041814 */
[----:B------:R-:W1:Y:S07]  /*9e10*/  LDSM.16.MT88.4 R140, [R193+0x5000] ;  /* 0x00500000c18c783b */ /* 0x000e6e0000004200 */
[C---:B--2---:R-:W-:Y:S08]  /*9e20*/  HMMA.16816.F32.BF16 R24, R4.reuse, R136, R24 ;  /* 0x000000880418723c */ /* 0x044ff00000041818 */
[C---:B------:R-:W-:Y:S08]  /*9e30*/  HMMA.16816.F32.BF16 R28, R4.reuse, R138, R28 ;  /* 0x0000008a041c723c */ /* 0x040ff0000004181c */
[----:B------:R-:W-:Y:S01]  /*9e40*/  HMMA.16816.F32.BF16 R136, R4, R180, R32 ;  /* 0x000000b40488723c */ /* 0x000fe20000041820 */
[----:B------:R-:W2:Y:S01]  /*9e50*/  LDSM.16.MT88.4 R32, [R192+0x5000] ;  /* 0x00500000c020783b */ /* 0x000ea20000004200 */
[--C-:B------:R-:W-:Y:S01]  /*9e60*/  FFMA.FTZ R180, R211, UR4, -R210.reuse ;  /* 0x00000004d3b47c23 */ /* 0x100fe200080108d2 */
[----:B------:R-:W-:-:S05]  /*9e70*/  FFMA.FTZ R181, R213, UR4, -R210 ;  /* 0x00000004d5b57c23 */ /* 0x000fca00080108d2 */
[C---:B---3--:R-:W-:Y:S01]  /*9e80*/  HMMA.16816.F32.BF16 R52, R4.reuse, R144, R52 ;  /* 0x000000900434723c */ /* 0x048fe20000041834 */
[----:B------:R-:W-:Y:S04]  /*9e90*/  MUFU.EX2 R180, R180 ;  /* 0x000000b400b47308 */ /* 0x000fe80000000800 */
[----:B------:R-:W3:Y:S03]  /*9ea0*/  MUFU.EX2 R181, R181 ;  /* 0x000000b500b57308 */ /* 0x000ee60000000800 */
[C---:B------:R-:W-:Y:S01]  /*9eb0*/  HMMA.16816.F32.BF16 R56, R4.reuse, R146, R56 ;  /* 0x000000920438723c */ /* 0x040fe20000041838 */
[----:B------:R-:W5:Y:S07]  /*9ec0*/  LDSM.16.MT88.4 R144, [R193+0x7000] ;  /* 0x00700000c190783b */ /* 0x000f6e0000004200 */
[C---:B----4-:R-:W-:Y:S08]  /*9ed0*/  HMMA.16816.F32.BF16 R100, R4.reuse, R12, R100 ;  /* 0x0000000c0464723c */ /* 0x050ff00000041864 */
[C---:B------:R-:W-:Y:S01]  /*9ee0*/  HMMA.16816.F32.BF16 R104, R4.reuse, R14, R104 ;  /* 0x0000000e0468723c */ /* 0x040fe20000041868 */
[----:B------:R-:W4:Y:S07]  /*9ef0*/  LDSM.16.MT88.4 R12, [R192+0x7000] ;  /* 0x00700000c00c783b */ /* 0x000f2e0000004200 */
[----:B-1----:R-:W-:Y:S01]  /*9f00*/  HMMA.16816.F32.BF16 R84, R4, R140, R84 ;  /* 0x0000008c0454723c */ /* 0x002fe20000041854 */
[--C-:B------:R-:W-:Y:S01]  /*9f10*/  FFMA.FTZ R140, R207, UR4, -R204.reuse ;  /* 0x00000004cf8c7c23 */ /* 0x100fe200080108cc */
[--C-:B------:R-:W-:Y:S01]  /*9f20*/  FFMA.FTZ R141, R200, UR4, -R204.reuse ;  /* 0x00000004c88d7c23 */ /* 0x100fe200080108cc */
[----:B------:R-:W-:-:S05]  /*9f30*/  FFMA.FTZ R207, R195, UR4, -R204 ;  /* 0x00000004c3cf7c23 */ /* 0x000fca00080108cc */
[C---:B------:R-:W-:Y:S01]  /*9f40*/  HMMA.16816.F32.BF16 R88, R4.reuse, R142, R88 ;  /* 0x0000008e0458723c */ /* 0x040fe20000041858 */
[----:B------:R-:W-:Y:S01]  /*9f50*/  FFMA.FTZ R142, R205, UR4, -R204 ;  /* 0x00000004cd8e7c23 */ /* 0x000fe200080108cc */
[----:B------:R-:W-:Y:S04]  /*9f60*/  MUFU.EX2 R207, R207 ;  /* 0x000000cf00cf7308 */ /* 0x000fe80000000800 */
[----:B------:R-:W-:Y:S02]  /*9f70*/  MUFU.EX2 R205, R140 ;  /* 0x0000008c00cd7308 */ /* 0x000fe40000000800 */
[C---:B------:R-:W-:Y:S02]  /*9f80*/  HMMA.16816.F32.BF16 R76, R4.reuse, R148, R76 ;  /* 0x00000094044c723c */ /* 0x040fe4000004184c */
[----:B------:R-:W1:Y:S04]  /*9f90*/  MUFU.EX2 R200, R142 ;  /* 0x0000008e00c87308 */ /* 0x000e680000000800 */
[----:B------:R3:W-:Y:S02]  /*9fa0*/  MUFU.EX2 R204, R141 ;  /* 0x0000008d00cc7308 */ /* 0x0007e40000000800 */
[C---:B------:R-:W-:Y:S01]  /*9fb0*/  HMMA.16816.F32.BF16 R80, R4.reuse, R150, R80 ;  /* 0x000000960450723c */ /* 0x040fe20000041850 */
[----:B------:R-:W1:Y:S07]  /*9fc0*/  LDSM.16.MT88.4 R148, [R194+0x19800] ;  /* 0x01980000c294783b */ /* 0x000e6e0000004200 */
[C---:B--2---:R-:W-:Y:S01]  /*9fd0*/  HMMA.16816.F32.BF16 R92, R4.reuse, R32, R92 ;  /* 0x00000020045c723c */ /* 0x044fe2000004185c */
[----:B---3--:R-:W-:Y:S07]  /*9fe0*/  LDSM.16.MT88.4 R140, [R193+0x1800] ;  /* 0x00180000c18c783b */ /* 0x008fee0000004200 */
        /* <DEDUP_REMOVED lines=15> */
[C---:B------:R-:W-:Y:S03]  /*a0e0*/  HMMA.16816.F32.BF16 R44, R4.reuse, R176, R44 ;  /* 0x000000b0042c723c */ /* 0x040fe6000004182c */
[----:B------:R-:W2:Y:S05]  /*a0f0*/  MUFU.EX2 R183, R183 ;  /* 0x000000b700b77308 */ /* 0x000eaa0000000800 */
[C---:B------:R-:W-:Y:S01]  /*a100*/  HMMA.16816.F32.BF16 R48, R4.reuse, R178, R48 ;  /* 0x000000b20430723c */ /* 0x040fe20000041830 */
[----:B------:R-:W5:Y:S07]  /*a110*/  LDSM.16.MT88.4 R176, [R193+0x5800] ;  /* 0x00580000c1b0783b */ /* 0x000f6e0000004200 */
[C---:B------:R-:W-:Y:S08]  /*a120*/  HMMA.16816.F32.BF16 R36, R4.reuse, R172, R36 ;  /* 0x000000ac0424723c */ /* 0x040ff00000041824 */
[C---:B------:R-:W-:Y:S01]  /*a130*/  HMMA.16816.F32.BF16 R40, R4.reuse, R174, R40 ;  /* 0x000000ae0428723c */ /* 0x040fe20000041828 */
[----:B------:R-:W5:Y:S07]  /*a140*/  LDSM.16.MT88.4 R172, [R193+0x7800] ;  /* 0x00780000c1ac783b */ /* 0x000f6e0000004200 */
[C---:B------:R-:W-:Y:S08]  /*a150*/  HMMA.16816.F32.BF16 R60, R4.reuse, R168, R60 ;  /* 0x000000a8043c723c */ /* 0x040ff0000004183c */
[C---:B------:R-:W-:Y:S01]  /*a160*/  HMMA.16816.F32.BF16 R64, R4.reuse, R170, R64 ;  /* 0x000000aa0440723c */ /* 0x040fe20000041840 */
[----:B------:R-:W5:Y:S07]  /*a170*/  LDSM.16.MT88.4 R168, [R165+0x19800] ;  /* 0x01980000a5a8783b */ /* 0x000f6e0000004200 */
[C---:B------:R-:W-:Y:S08]  /*a180*/  HMMA.16816.F32.BF16 R68, R4.reuse, R152, R68 ;  /* 0x000000980444723c */ /* 0x040ff00000041844 */
[----:B------:R-:W-:Y:S01]  /*a190*/  HMMA.16816.F32.BF16 R72, R4, R154, R72 ;  /* 0x0000009a0448723c */ /* 0x000fe20000041848 */
[----:B------:R-:W-:Y:S01]  /*a1a0*/  F2FP.BF16.F32.PACK_AB R4, R181, R180 ;  /* 0x000000b4b504723e */ /* 0x000fe200000010ff */
[----:B------:R-:W-:Y:S01]  /*a1b0*/  FADD.FTZ R180, R180, R215 ;  /* 0x000000d7b4b47221 */ /* 0x000fe20000010000 */
[C---:B-1----:R-:W-:Y:S01]  /*a1c0*/  F2FP.BF16.F32.PACK_AB R5, R200.reuse, R205 ;  /* 0x000000cdc805723e */ /* 0x042fe200000010ff */
[----:B------:R-:W-:Y:S01]  /*a1d0*/  FADD.FTZ R205, R205, R226 ;  /* 0x000000e2cdcd7221 */ /* 0x000fe20000010000 */
[----:B--2---:R-:W-:Y:S01]  /*a1e0*/  F2FP.BF16.F32.PACK_AB R6, R183, R182 ;  /* 0x000000b6b706723e */ /* 0x004fe200000010ff */
        /* <DEDUP_REMOVED lines=12> */
[C---:B---3--:R-:W-:Y:S08]  /*a2b0*/  HMMA.16816.F32.BF16 R76, R4.reuse, R144, R76 ;  /* 0x00000090044c723c */ /* 0x048ff0000004184c */
[C---:B------:R-:W-:Y:S08]  /*a2c0*/  HMMA.16816.F32.BF16 R80, R4.reuse, R146, R80 ;  /* 0x000000920450723c */ /* 0x040ff00000041850 */
[C---:B----4-:R-:W-:Y:S08]  /*a2d0*/  HMMA.16816.F32.BF16 R52, R4.reuse, R12, R52 ;  /* 0x0000000c0434723c */ /* 0x050ff00000041834 */
        /* <DEDUP_REMOVED lines=33> */
[----:B------:R-:W-:Y:S01]  /*a4f0*/  UIADD3 UR12, UPT, UPT, UR20, -0x3, URZ ;  /* 0xfffffffd140c7890 */ /* 0x000fe2000fffe0ff */
[----:B------:R-:W-:-:S04]  /*a500*/  DEPBAR.LE SB0, 0x0 ;  /* 0x000080000000791a */ /* 0x000fc80000000000 */
[----:B------:R-:W-:Y:S01]  /*a510*/  UIMAD.WIDE.U32 UR14, UR12, UR8, URZ ;  /* 0x000000080c0e72a5 */ /* 0x000fe2000f8e00ff */
[----:B------:R-:W-:Y:S01]  /*a520*/  IMAD.SHL.U32 R225, R222, 0x20, RZ ;  /* 0x00000020dee17824 */ /* 0x000fe200078e00ff */
[----:B------:R-:W-:Y:S01]  /*a530*/  SHF.R.U32.HI R224, RZ, 0x1, R222 ;  /* 0x00000001ffe07819 */ /* 0x000fe200000116de */
[----:B------:R-:W-:Y:S01]  /*a540*/  IMAD.MOV.U32 R204, RZ, RZ, 0x20 ;  /* 0x00000020ffcc7424 */ /* 0x000fe200078e00ff */
[----:B------:R-:W-:Y:S02]  /*a550*/  UIMAD UR12, UR12, UR9, UR15 ;  /* 0x000000090c0c72a4 */ /* 0x000fe4000f8e020f */
[----:B------:R-:W-:Y:S01]  /*a560*/  USHF.L.U32 UR4, UR14, 0x6, URZ ;  /* 0x000000060e047899 */ /* 0x000fe200080006ff */
[----:B------:R-:W-:Y:S01]  /*a570*/  IMAD.U32 R4, RZ, RZ, UR14 ;  /* 0x0000000eff047e24 */ /* 0x000fe2000f8e00ff */
[----:B------:R-:W-:Y:S01]  /*a580*/  USHF.L.U64.HI UR7, UR14, 0x6, UR12 ;  /* 0x000000060e077899 */ /* 0x000fe2000801020c */
[----:B------:R-:W-:Y:S01]  /*a590*/  LOP3.LUT R225, R225, 0x7c00, RZ, 0xc0, !PT ;  /* 0x00007c00e1e17812 */ /* 0x000fe200078ec0ff */
[----:B------:R-:W-:Y:S01]  /*a5a0*/  ULEA UR4, UP0, UR8, UR4, 0x5 ;  /* 0x0000000408047291 */ /* 0x000fe2000f8028ff */
[----:B------:R-:W-:Y:S01]  /*a5b0*/  IMAD.U32 R3, RZ, RZ, UR12 ;  /* 0x0000000cff037e24 */ /* 0x000fe2000f8e00ff */
[----:B------:R-:W-:Y:S01]  /*a5c0*/  BAR.SYNC.DEFER_BLOCKING 0x0 ;  /* 0x0000000000007b1d */ /* 0x000fe20000010000 */
[-C--:B------:R-:W-:Y:S01]  /*a5d0*/  LEA R10, P6, R4, R233.reuse, 0x7 ;  /* 0x000000e9040a7211 */ /* 0x080fe200078c38ff */
        /* <DEDUP_REMOVED lines=8> */
[----:B------:R-:W-:Y:S01]  /*a660*/  SEL R204, R204, 0xffffffe0, !P2 ;  /* 0xffffffe0cccc7807 */ /* 0x000fe20005000000 */
[----:B------:R-:W1:Y:S01]  /*a670*/  LDCU UR4, c[0x0][0x50c] ;  /* 0x0000a180ff0477ac */ /* 0x000e620008000800 */
[----:B------:R-:W-:-:S02]  /*a680*/  LEA R8, P6, R4, R233, 0x1 ;  /* 0x000000e904087211 */ /* 0x000fc400078c08ff */
[----:B------:R-:W-:Y:S02]  /*a690*/  LOP3.LUT R5, R6, R0, R5, 0xf6, !PT ;  /* 0x0000000006057212 */ /* 0x000fe400078ef605 */
[----:B------:R-:W-:Y:S01]  /*a6a0*/  LEA.HI.X R9, R4, R232, R3, 0x1, P6 ;  /* 0x000000e804097211 */ /* 0x000fe200030f0c03 */
[----:B------:R-:W-:Y:S01]  /*a6b0*/  VIADD R3, R216, UR6 ;  /* 0x00000006d8037c36 */ /* 0x000fe20008000000 */
[----:B------:R-:W-:-:S03]  /*a6c0*/  LEA R227, R5, UR6, 0x1 ;  /* 0x0000000605e37c11 */ /* 0x000fc6000f8e08ff */
[C---:B------:R-:W-:Y:S02]  /*a6d0*/  IMAD.IADD R164, R3.reuse, 0x1, R204 ;  /* 0x0000000103a47824 */ /* 0x040fe400078e02cc */
[--C-:B------:R-:W-:Y:S01]  /*a6e0*/  IMAD.IADD R226, R204, 0x1, R227.reuse ;  /* 0x00000001cce27824 */ /* 0x100fe200078e02e3 */
        /* <DEDUP_REMOVED lines=208> */
[C---:B------:R-:W-:Y:S08]  /*b3f0*/  HMMA.16816.F32.BF16 R196, R208.reuse, R204, R196 ;  /* 0x000000ccd0c4723c */ /* 0x040ff000000418c4 */
[C---:B------:R-:W-:Y:S01]  /*b400*/  HMMA.16816.F32.BF16 R192, R208.reuse, R206, R192 ;  /* 0x000000ced0c0723c */ /* 0x040fe200000418c0 */
[----:B------:R-:W-:Y:S07]  /*b410*/  LDSM.16.M88.4 R204, [R164+0x17800] ;  /* 0x01780000a4cc783b */ /* 0x000fee0000000200 */
[C---:B----4-:R-:W-:Y:S08]  /*b420*/  HMMA.16816.F32.BF16 R188, R208.reuse, R200, R188 ;  /* 0x000000c8d0bc723c */ /* 0x050ff000000418bc */
[----:B------:R-:W-:Y:S08]  /*b430*/  HMMA.16816.F32.BF16 R184, R208, R202, R184 ;  /* 0x000000cad0b8723c */ /* 0x000ff000000418b8 */
[C---:B-----5:R-:W-:Y:S08]  /*b440*/  HMMA.16816.F32.BF16 R28, R180.reuse, R176, R28 ;  /* 0x000000b0b41c723c */ /* 0x060ff0000004181c */
[----:B------:R-:W-:Y:S01]  /*b450*/  HMMA.16816.F32.BF16 R200, R180, R178, R24 ;  /* 0x000000b2b4c8723c */ /* 0x000fe20000041818 */
[----:B------:R-:W-:Y:S04]  /*b460*/  LDSM.16.M88.4 R176, [R220+0xc000] ;  /* 0x00c00000dcb0783b */ /* 0x000fe80000000200 */
[----:B------:R-:W2:Y:S03]  /*b470*/  LDSM.16.M88.4 R24, [R219+0x16000] ;  /* 0x01600000db18783b */ /* 0x000ea60000000200 */
[C---:B---3--:R-:W-:Y:S08]  /*b480*/  HMMA.16816.F32.BF16 R12, R20.reuse, R16, R12 ;  /* 0x00000010140c723c */ /* 0x048ff0000004180c */
[----:B------:R-:W-:Y:S01]  /*b490*/  HMMA.16816.F32.BF16 R32, R20, R18, R32 ;  /* 0x000000121420723c */ /* 0x000fe20000041820 */
[----:B------:R-:W-:Y:S07]  /*b4a0*/  LDSM.16.M88.4 R16, [R3+0x16800] ;  /* 0x016800000310783b */ /* 0x000fee0000000200 */
[C---:B------:R-:W-:Y:S08]  /*b4b0*/  HMMA.16816.F32.BF16 R196, R180.reuse, R172, R196 ;  /* 0x000000acb4c4723c */ /* 0x040ff000000418c4 */
[----:B------:R-:W-:Y:S01]  /*b4c0*/  HMMA.16816.F32.BF16 R192, R180, R174, R192 ;  /* 0x000000aeb4c0723c */ /* 0x000fe200000418c0 */
[----:B------:R-:W3:Y:S07]  /*b4d0*/  LDSM.16.M88.4 R172, [R164+0x16800] ;  /* 0x01680000a4ac783b */ /* 0x000eee0000000200 */
[C---:B-1----:R-:W-:Y:S08]  /*b4e0*/  HMMA.16816.F32.BF16 R12, R8.reuse, R4, R12 ;  /* 0x00000004080c723c */ /* 0x042ff0000004180c */
[----:B------:R-:W-:Y:S01]  /*b4f0*/  HMMA.16816.F32.BF16 R32, R8, R6, R32 ;  /* 0x000000060820723c */ /* 0x000fe20000041820 */
[----:B------:R-:W1:Y:S07]  /*b500*/  LDSM.16.M88.4 R4, [R3+0x17800] ;  /* 0x017800000304783b */ /* 0x000e6e0000000200 */
[----:B------:R-:W-:Y:S08]  /*b510*/  HMMA.16816.F32.BF16 R184, R180, R170, R184 ;  /* 0x000000aab4b8723c */ /* 0x000ff000000418b8 */
[C---:B--2---:R-:W-:Y:S08]  /*b520*/  HMMA.16816.F32.BF16 R12, R176.reuse, R24, R12 ;  /* 0x00000018b00c723c */ /* 0x044ff0000004180c */
[----:B------:R-:W-:Y:S01]  /*b530*/  HMMA.16816.F32.BF16 R32, R176, R26, R32 ;  /* 0x0000001ab020723c */ /* 0x000fe20000041820 */
[----:B------:R-:W2:Y:S07]  /*b540*/  LDSM.16.M88.4 R24, [R219+0x17800] ;  /* 0x01780000db18783b */ /* 0x000eae0000000200 */
[----:B------:R-:W-:Y:S03]  /*b550*/  HMMA.16816.F32.BF16 R184, R20, R206, R184 ;  /* 0x000000ce14b8723c */ /* 0x000fe600000418b8 */
[----:B------:R-:W-:Y:S01]  /*b560*/  FMUL.FTZ R12, R12, UR4 ;  /* 0x000000040c0c7c20 */ /* 0x000fe20008410000 */
[----:B------:R-:W-:-:S04]  /*b570*/  FMUL.FTZ R206, R14, UR4 ;  /* 0x000000040ece7c20 */ /* 0x000fc80008410000 */
[----:B------:R-:W-:Y:S01]  /*b580*/  HMMA.16816.F32.BF16 R188, R180, R168, R188 ;  /* 0x000000a8b4bc723c */ /* 0x000fe200000418bc */
[----:B------:R4:W5:Y:S01]  /*b590*/  LDSM.16.M88.4 R180, [R164+0x17000] ;  /* 0x01700000a4b4783b */ /* 0x0009620000000200 */
[----:B------:R-:W-:Y:S01]  /*b5a0*/  MUFU.TANH R206, R206 ;  /* 0x000000ce00ce7308 */ /* 0x000fe20000002400 */
[----:B------:R-:W-:-:S05]  /*b5b0*/  FMUL.FTZ R32, R32, UR4 ;  /* 0x0000000420207c20 */ /* 0x000fca0008410000 */
[----:B---3--:R-:W-:Y:S01]  /*b5c0*/  HMMA.16816.F32.BF16 R168, R20, R172, R28 ;  /* 0x000000ac14a8723c */ /* 0x008fe2000004181c */
[----:B------:R-:W3:Y:S01]  /*b5d0*/  LDSM.16.M88.4 R28, [R219+0x16800] ;  /* 0x01680000db1c783b */ /* 0x000ee20000000200 */
[----:B------:R2:W3:Y:S01]  /*b5e0*/  MUFU.TANH R173, R12 ;  /* 0x0000000c00ad7308 */ /* 0x0004e20000002400 */
[----:B------:R-:W-:-:S05]  /*b5f0*/  FMUL.FTZ R172, R13, UR4 ;  /* 0x000000040dac7c20 */ /* 0x000fca0008410000 */
[----:B-1----:R-:W-:Y:S01]  /*b600*/  HMMA.16816.F32.BF16 R184, R8, R6, R184 ;  /* 0x0000000608b8723c */ /* 0x002fe200000418b8 */
[----:B------:R-:W-:Y:S01]  /*b610*/  IMAD.SHL.U32 R7, R222, 0x2, RZ ;  /* 0x00000002de077824 */ /* 0x000fe200078e00ff */
[----:B------:R-:W-:Y:S01]  /*b620*/  MUFU.TANH R172, R172 ;  /* 0x000000ac00ac7308 */ /* 0x000fe20000002400 */
[----:B------:R-:W-:Y:S01]  /*b630*/  FMUL.FTZ R6, R33, UR4 ;  /* 0x0000000421067c20 */ /* 0x000fe20008410000 */
[----:B----4-:R-:W-:-:S04]  /*b640*/  FMUL.FTZ R164, R15, UR4 ;  /* 0x000000040fa47c20 */ /* 0x010fc80008410000 */
[----:B------:R-:W-:Y:S02]  /*b650*/  HMMA.16816.F32.BF16 R200, R20, R174, R200 ;  /* 0x000000ae14c8723c */ /* 0x000fe400000418c8 */
[----:B------:R-:W-:Y:S01]  /*b660*/  MUFU.TANH R32, R32 ;  /* 0x0000002000207308 */ /* 0x000fe20000002400 */
[----:B--2---:R1:W2:Y:S05]  /*b670*/  LDSM.16.M88.4 R12, [R3+0x17000] ;  /* 0x01700000030c783b */ /* 0x0042aa0000000200 */
[----:B------:R-:W-:Y:S02]  /*b680*/  HMMA.16816.F32.BF16 R168, R8, R16, R168 ;  /* 0x0000001008a8723c */ /* 0x000fe400000418a8 */
[----:B------:R-:W-:Y:S06]  /*b690*/  MUFU.TANH R164, R164 ;  /* 0x000000a400a47308 */ /* 0x000fec0000002400 */
[----:B------:R-:W-:Y:S01]  /*b6a0*/  HMMA.16816.F32.BF16 R184, R176, R26, R184 ;  /* 0x0000001ab0b8723c */ /* 0x000fe200000418b8 */
[----:B------:R-:W-:Y:S01]  /*b6b0*/  FMUL.FTZ R27, R35, UR4 ;  /* 0x00000004231b7c20 */ /* 0x000fe20008410000 */
[----:B------:R-:W-:Y:S06]  /*b6c0*/  MUFU.TANH R6, R6 ;  /* 0x0000000600067308 */ /* 0x000fec0000002400 */
[----:B-----5:R-:W-:Y:S01]  /*b6d0*/  HMMA.16816.F32.BF16 R196, R20, R180, R196 ;  /* 0x000000b414c4723c */ /* 0x020fe200000418c4 */
[----:B-1----:R-:W-:Y:S01]  /*b6e0*/  IMAD.U32 R3, RZ, RZ, UR20 ;  /* 0x00000014ff037e24 */ /* 0x002fe2000f8e00ff */
[----:B------:R-:W-:Y:S06]  /*b6f0*/  MUFU.TANH R27, R27 ;  /* 0x0000001b001b7308 */ /* 0x000fec0000002400 */
[----:B------:R-:W-:Y:S01]  /*b700*/  HMMA.16816.F32.BF16 R200, R8, R18, R200 ;  /* 0x0000001208c8723c */ /* 0x000fe200000418c8 */
[----:B------:R-:W1:Y:S01]  /*b710*/  LDSM.16.M88.4 R16, [R219+0x17000] ;  /* 0x01700000db10783b */ /* 0x000e620000000200 */
[----:B------:R-:W-:-:S04]  /*b720*/  DEPBAR.LE SB0, 0x0 ;  /* 0x000080000000791a */ /* 0x000fc80000000000 */
[----:B------:R-:W-:Y:S01]  /*b730*/  FMUL.FTZ R186, R186, UR4 ;  /* 0x00000004baba7c20 */ /* 0x000fe20008410000 */
[----:B------:R-:W-:Y:S01]  /*b740*/  FMUL.FTZ R185, R185, UR4 ;  /* 0x00000004b9b97c20 */ /* 0x000fe20008410000 */
[----:B---3--:R-:W-:Y:S01]  /*b750*/  HMMA.16816.F32.BF16 R168, R176, R28, R168 ;  /* 0x0000001cb0a8723c */ /* 0x008fe200000418a8 */
[----:B------:R-:W-:Y:S01]  /*b760*/  FMUL.FTZ R28, R34, UR4 ;  /* 0x00000004221c7c20 */ /* 0x000fe20008410000 */
[----:B------:R-:W-:Y:S01]  /*b770*/  LOP3.LUT R34, R7, 0x6, RZ, 0xc0, !PT ;  /* 0x0000000607227812 */ /* 0x000fe200078ec0ff */
[----:B------:R-:W-:Y:S01]  /*b780*/  FMUL.FTZ R7, R184, UR4 ;  /* 0x00000004b8077c20 */ /* 0x000fe20008410000 */
[----:B------:R-:W-:-:S03]  /*b790*/  FMUL.FTZ R187, R187, UR4 ;  /* 0x00000004bbbb7c20 */ /* 0x000fc60008410000 */
[----:B------:R-:W-:Y:S01]  /*b7a0*/  IMAD R3, R3, 0x40, R34 ;  /* 0x0000004003037824 */ /* 0x000fe200078e0222 */
[----:B--2---:R-:W-:Y:S01]  /*b7b0*/  HMMA.16816.F32.BF16 R196, R8, R12, R196 ;  /* 0x0000000c08c4723c */ /* 0x004fe200000418c4 */
[----:B------:R-:W2:Y:S02]  /*b7c0*/  MUFU.TANH R7, R7 ;  /* 0x0000000700077308 */ /* 0x000ea40000002400 */
[C---:B------:R-:W-:Y:S02]  /*b7d0*/  VIADD R12, R3.reuse, 0xffffff40 ;  /* 0xffffff40030c7836 */ /* 0x040fe40000000000 */
[C---:B------:R-:W-:Y:S02]  /*b7e0*/  VIADD R29, R3.reuse, 0xffffff78 ;  /* 0xffffff78031d7836 */ /* 0x040fe40000000000 */
[----:B------:R-:W-:Y:S01]  /*b7f0*/  VIADD R35, R3, 0xffffff41 ;  /* 0xffffff4103237836 */ /* 0x000fe20000000000 */
[----:B------:R-:W-:Y:S01]  /*b800*/  I2FP.F32.U32 R34, R12 ;  /* 0x0000000c00227245 */ /* 0x000fe20000201000 */
[----:B------:R-:W-:Y:S01]  /*b810*/  HMMA.16816.F32.BF16 R200, R176, R30, R200 ;  /* 0x0000001eb0c8723c */ /* 0x000fe200000418c8 */
[----:B------:R-:W3:Y:S01]  /*b820*/  MUFU.TANH R31, R186 ;  /* 0x000000ba001f7308 */ /* 0x000ee20000002400 */
[----:B------:R-:W-:Y:S01]  /*b830*/  ISETP.GE.AND P6, PT, R12, R167, PT ;  /* 0x000000a70c00720c */ /* 0x000fe20003fc6270 */
[----:B------:R-:W-:Y:S01]  /*b840*/  FMUL.FTZ R26, R169, UR4 ;  /* 0x00000004a91a7c20 */ /* 0x000fe20008410000 */
[C---:B------:R-:W-:Y:S01]  /*b850*/  FFMA.FTZ R13, R34.reuse, UR5, R173 ;  /* 0x00000005220d7c23 */ /* 0x040fe200080100ad */
[----:B------:R-:W-:Y:S01]  /*b860*/  FFMA.FTZ R206, R34, UR5, R206 ;  /* 0x0000000522ce7c23 */ /* 0x000fe200080100ce */
[----:B------:R-:W-:Y:S01]  /*b870*/  I2FP.F32.U32 R34, R29 ;  /* 0x0000001d00227245 */ /* 0x000fe20000201000 */
[----:B------:R-:W-:Y:S01]  /*b880*/  FMUL.FTZ R33, R168, UR4 ;  /* 0x00000004a8217c20 */ /* 0x000fe20008410000 */
[----:B------:R-:W-:Y:S01]  /*b890*/  HMMA.16816.F32.BF16 R192, R20, R182, R192 ;  /* 0x000000b614c0723c */ /* 0x000fe200000418c0 */
[----:B------:R-:W-:Y:S01]  /*b8a0*/  FSEL R13, R13, -INF , !P6 ;  /* 0xff8000000d0d7808 */ /* 0x000fe20007000000 */
[----:B------:R-:W4:Y:S01]  /*b8b0*/  MUFU.TANH R28, R28 ;  /* 0x0000001c001c7308 */ /* 0x000f220000002400 */
[-C--:B------:R-:W-:Y:S01]  /*b8c0*/  ISETP.GE.AND P6, PT, R12, R166.reuse, PT ;  /* 0x000000a60c00720c */ /* 0x080fe20003fc6270 */
[----:B--2---:R-:W-:Y:S01]  /*b8d0*/  FFMA.FTZ R181, R34, UR5, R7 ;  /* 0x0000000522b57c23 */ /* 0x004fe20008010007 */
[----:B------:R-:W-:Y:S01]  /*b8e0*/  FMUL.FTZ R170, R170, UR4 ;  /* 0x00000004aaaa7c20 */ /* 0x000fe20008410000 */
[----:B------:R-:W-:Y:S01]  /*b8f0*/  FMUL.FTZ R30, R171, UR4 ;  /* 0x00000004ab1e7c20 */ /* 0x000fe20008410000 */
[----:B------:R-:W-:Y:S01]  /*b900*/  FSEL R7, R206, -INF , !P6 ;  /* 0xff800000ce077808 */ /* 0x000fe20007000000 */
[----:B-1----:R-:W-:Y:S01]  /*b910*/  HMMA.16816.F32.BF16 R196, R176, R16, R196 ;  /* 0x00000010b0c4723c */ /* 0x002fe200000418c4 */
[----:B------:R-:W-:Y:S01]  /*b920*/  ISETP.GE.AND P6, PT, R29, R167, PT ;  /* 0x000000a71d00720c */ /* 0x000fe20003fc6270 */
[----:B------:R-:W1:Y:S01]  /*b930*/  MUFU.TANH R33, R33 ;  /* 0x0000002100217308 */ /* 0x000e620000002400 */
[----:B---3--:R-:W-:Y:S01]  /*b940*/  FFMA.FTZ R180, R34, UR5, R31 ;  /* 0x0000000522b47c23 */ /* 0x008fe2000801001f */
[----:B------:R-:W-:Y:S01]  /*b950*/  VIADD R34, R3, 0xffffff48 ;  /* 0xffffff4803227836 */ /* 0x000fe20000000000 */
[----:B------:R-:W-:Y:S01]  /*b960*/  FSEL R181, R181, -INF , !P6 ;  /* 0xff800000b5b57808 */ /* 0x000fe20007000000 */
[----:B------:R-:W-:Y:S01]  /*b970*/  FMUL.FTZ R200, R200, UR4 ;  /* 0x00000004c8c87c20 */ /* 0x000fe20008410000 */
[----:B------:R-:W-:Y:S01]  /*b980*/  ISETP.GE.AND P6, PT, R29, R166, PT ;  /* 0x000000a61d00720c */ /* 0x000fe20003fc6270 */
[----:B------:R-:W-:Y:S01]  /*b990*/  HMMA.16816.F32.BF16 R188, R20, R204, R188 ;  /* 0x000000cc14bc723c */ /* 0x000fe200000418bc */
[----:B------:R-:W-:Y:S01]  /*b9a0*/  I2FP.F32.U32 R29, R35 ;  /* 0x00000023001d7245 */ /* 0x000fe20000201000 */
[----:B------:R-:W2:Y:S01]  /*b9b0*/  MUFU.TANH R12, R170 ;  /* 0x000000aa000c7308 */ /* 0x000ea20000002400 */
[----:B------:R-:W-:Y:S01]  /*b9c0*/  FSEL R180, R180, -INF , !P6 ;  /* 0xff800000b4b47808 */ /* 0x000fe20007000000 */
[----:B------:R-:W-:Y:S01]  /*b9d0*/  VIADD R22, R3, 0xffffff50 ;  /* 0xffffff5003167836 */ /* 0x000fe20000000000 */
[----:B------:R-:W-:Y:S01]  /*b9e0*/  ISETP.GE.AND P6, PT, R35, R167, PT ;  /* 0x000000a72300720c */ /* 0x000fe20003fc6270 */
[C---:B------:R-:W-:Y:S01]  /*b9f0*/  FFMA.FTZ R172, R29.reuse, UR5, R172 ;  /* 0x000000051dac7c23 */ /* 0x040fe200080100ac */
[----:B------:R-:W-:Y:S01]  /*ba00*/  FFMA.FTZ R17, R29, UR5, R164 ;  /* 0x000000051d117c23 */ /* 0x000fe200080100a4 */
[----:B------:R-:W-:Y:S01]  /*ba10*/  I2FP.F32.U32 R169, R34 ;  /* 0x0000002200a97245 */ /* 0x000fe20000201000 */
[----:B------:R-:W-:Y:S01]  /*ba20*/  HMMA.16816.F32.BF16 R192, R8, R14, R192 ;  /* 0x0000000e08c0723c */ /* 0x000fe200000418c0 */
[----:B------:R-:W-:Y:S01]  /*ba30*/  MUFU.TANH R26, R26 ;  /* 0x0000001a001a7308 */ /* 0x000fe20000002400 */
[----:B------:R-:W-:Y:S01]  /*ba40*/  FSEL R29, R172, -INF , !P6 ;  /* 0xff800000ac1d7808 */ /* 0x000fe20007000000 */
[----:B------:R-:W-:Y:S01]  /*ba50*/  FMUL.FTZ R202, R202, UR4 ;  /* 0x00000004caca7c20 */ /* 0x000fe20008410000 */
[----:B------:R-:W-:Y:S01]  /*ba60*/  ISETP.GE.AND P6, PT, R35, R166, PT ;  /* 0x000000a62300720c */ /* 0x000fe20003fc6270 */
[----:B------:R-:W-:Y:S01]  /*ba70*/  FFMA.FTZ R35, R169, UR5, R32 ;  /* 0x00000005a9237c23 */ /* 0x000fe20008010020 */
[----:B------:R-:W-:-:S02]  /*ba80*/  VIADD R32, R3, 0xffffff49 ;  /* 0xffffff4903207836 */ /* 0x000fc40000000000 */
[----:B----4-:R-:W-:Y:S01]  /*ba90*/  FFMA.FTZ R28, R169, UR5, R28 ;  /* 0x00000005a91c7c23 */ /* 0x010fe2000801001c */
[----:B------:R-:W-:Y:S01]  /*baa0*/  FSEL R17, R17, -INF , !P6 ;  /* 0xff80000011117808 */ /* 0x000fe20007000000 */
[----:B------:R-:W-:Y:S01]  /*bab0*/  MUFU.TANH R30, R30 ;  /* 0x0000001e001e7308 */ /* 0x000fe20000002400 */
[CC--:B------:R-:W-:Y:S01]  /*bac0*/  ISETP.GE.AND P6, PT, R34.reuse, R167.reuse, PT ;  /* 0x000000a72200720c */ /* 0x0c0fe20003fc6270 */
[----:B------:R-:W-:Y:S01]  /*bad0*/  FMUL.FTZ R16, R201, UR4 ;  /* 0x00000004c9107c20 */ /* 0x000fe20008410000 */
[----:B------:R-:W-:Y:S01]  /*bae0*/  HMMA.16816.F32.BF16 R188, R8, R4, R188 ;  /* 0x0000000408bc723c */ /* 0x000fe200000418bc */
[----:B------:R-:W-:Y:S01]  /*baf0*/  VIADD R5, R3, 0xffffff58 ;  /* 0xffffff5803057836 */ /* 0x000fe20000000000 */
[----:B------:R-:W-:Y:S01]  /*bb00*/  FSEL R15, R35, -INF , !P6 ;  /* 0xff800000230f7808 */ /* 0x000fe20007000000 */
[----:B------:R-:W-:Y:S01]  /*bb10*/  FMUL.FTZ R203, R203, UR4 ;  /* 0x00000004cbcb7c20 */ /* 0x000fe20008410000 */
[----:B------:R-:W-:Y:S01]  /*bb20*/  I2FP.F32.U32 R35, R32 ;  /* 0x0000002000237245 */ /* 0x000fe20000201000 */
[----:B------:R-:W3:Y:S01]  /*bb30*/  MUFU.TANH R31, R200 ;  /* 0x000000c8001f7308 */ /* 0x000ee20000002400 */
[----:B------:R-:W-:Y:S01]  /*bb40*/  ISETP.GE.AND P6, PT, R34, R166, PT ;  /* 0x000000a62200720c */ /* 0x000fe20003fc6270 */
[----:B------:R-:W-:Y:S01]  /*bb50*/  FMUL.FTZ R196, R196, UR4 ;  /* 0x00000004c4c47c20 */ /* 0x000fe20008410000 */
[C---:B------:R-:W-:Y:S01]  /*bb60*/  HMMA.16816.F32.BF16 R192, R176.reuse, R18, R192 ;  /* 0x00000012b0c0723c */ /* 0x040fe200000418c0 */
[C---:B------:R-:W-:Y:S01]  /*bb70*/  FFMA.FTZ R6, R35.reuse, UR5, R6 ;  /* 0x0000000523067c23 */ /* 0x040fe20008010006 */
[----:B------:R-:W-:Y:S01]  /*bb80*/  FSEL R21, R28, -INF , !P6 ;  /* 0xff8000001c157808 */ /* 0x000fe20007000000 */
[----:B------:R-:W-:Y:S01]  /*bb90*/  FFMA.FTZ R23, R35, UR5, R27 ;  /* 0x0000000523177c23 */ /* 0x000fe2000801001b */
[-C--:B------:R-:W-:Y:S01]  /*bba0*/  ISETP.GE.AND P6, PT, R32, R167.reuse, PT ;  /* 0x000000a72000720c */ /* 0x080fe20003fc6270 */
[----:B------:R-:W-:Y:S01]  /*bbb0*/  VIADD R19, R3, 0xffffff51 ;  /* 0xffffff5103137836 */ /* 0x000fe20000000000 */
[----:B------:R-:W-:Y:S01]  /*bbc0*/  I2FP.F32.U32 R28, R22 ;  /* 0x00000016001c7245 */ /* 0x000fe20000201000 */
[----:B------:R-:W4:Y:S01]  /*bbd0*/  MUFU.TANH R14, R202 ;  /* 0x000000ca000e7308 */ /* 0x000f220000002400 */
[----:B------:R-:W-:Y:S01]  /*bbe0*/  FSEL R27, R6, -INF , !P6 ;  /* 0xff800000061b7808 */ /* 0x000fe20007000000 */
[----:B------:R-:W-:Y:S01]  /*bbf0*/  FMUL.FTZ R198, R198, UR4 ;  /* 0x00000004c6c67c20 */ /* 0x000fe20008410000 */
[-C--:B------:R-:W-:Y:S01]  /*bc00*/  ISETP.GE.AND P6, PT, R32, R166.reuse, PT ;  /* 0x000000a62000720c */ /* 0x080fe20003fc6270 */
[C---:B-1----:R-:W-:Y:S01]  /*bc10*/  FFMA.FTZ R33, R28.reuse, UR5, R33 ;  /* 0x000000051c217c23 */ /* 0x042fe20008010021 */
[----:B------:R-:W-:Y:S01]  /*bc20*/  FMUL.FTZ R32, R197, UR4 ;  /* 0x00000004c5207c20 */ /* 0x000fe20008410000 */
[----:B--2---:R-:W-:Y:S01]  /*bc30*/  FFMA.FTZ R12, R28, UR5, R12 ;  /* 0x000000051c0c7c23 */ /* 0x004fe2000801000c */
[----:B------:R-:W-:Y:S01]  /*bc40*/  FSEL R23, R23, -INF , !P6 ;  /* 0xff80000017177808 */ /* 0x000fe20007000000 */
[----:B------:R-:W1:Y:S01]  /*bc50*/  MUFU.TANH R16, R16 ;  /* 0x0000001000107308 */ /* 0x000e620000002400 */
[C---:B------:R-:W-:Y:S01]  /*bc60*/  ISETP.GE.AND P6, PT, R22.reuse, R167, PT ;  /* 0x000000a71600720c */ /* 0x040fe20003fc6270 */
[----:B------:R-:W-:Y:S01]  /*bc70*/  VIADD R9, R3, 0xffffff59 ;  /* 0xffffff5903097836 */ /* 0x000fe20000000000 */
[----:B------:R-:W-:Y:S01]  /*bc80*/  I2FP.F32.U32 R8, R5 ;  /* 0x0000000500087245 */ /* 0x000fe20000201000 */
[----:B------:R-:W-:Y:S01]  /*bc90*/  FMUL.FTZ R4, R199, UR4 ;  /* 0x00000004c7047c20 */ /* 0x000fe20008410000 */
[----:B------:R-:W-:Y:S01]  /*bca0*/  FSEL R197, R33, -INF , !P6 ;  /* 0xff80000021c57808 */ /* 0x000fe20007000000 */
[----:B------:R-:W-:Y:S01]  /*bcb0*/  VIADD R10, R3, 0xffffff60 ;  /* 0xffffff60030a7836 */ /* 0x000fe20000000000 */
[----:B------:R-:W-:Y:S01]  /*bcc0*/  I2FP.F32.U32 R33, R19 ;  /* 0x0000001300217245 */ /* 0x000fe20000201000 */
[----:B------:R-:W2:Y:S01]  /*bcd0*/  MUFU.TANH R20, R203 ;  /* 0x000000cb00147308 */ /* 0x000ea20000002400 */
[-C--:B------:R-:W-:Y:S01]  /*bce0*/  ISETP.GE.AND P6, PT, R22, R166.reuse, PT ;  /* 0x000000a61600720c */ /* 0x080fe20003fc6270 */
[C---:B---3--:R-:W-:Y:S01]  /*bcf0*/  FFMA.FTZ R31, R8.reuse, UR5, R31 ;  /* 0x00000005081f7c23 */ /* 0x048fe2000801001f */
[----:B----4-:R-:W-:Y:S01]  /*bd00*/  FFMA.FTZ R14, R8, UR5, R14 ;  /* 0x00000005080e7c23 */ /* 0x010fe2000801000e */
[C---:B------:R-:W-:Y:S01]  /*bd10*/  FFMA.FTZ R26, R33.reuse, UR5, R26 ;  /* 0x00000005211a7c23 */ /* 0x040fe2000801001a */
[----:B------:R-:W-:Y:S01]  /*bd20*/  FSEL R175, R12, -INF , !P6 ;  /* 0xff8000000caf7808 */ /* 0x000fe20007000000 */
[----:B------:R-:W-:Y:S01]  /*bd30*/  FFMA.FTZ R30, R33, UR5, R30 ;  /* 0x00000005211e7c23 */ /* 0x000fe2000801001e */
[C---:B------:R-:W-:Y:S01]  /*bd40*/  ISETP.GE.AND P6, PT, R19.reuse, R167, PT ;  /* 0x000000a71300720c */ /* 0x040fe20003fc6270 */
[----:B------:R-:W3:Y:S01]  /*bd50*/  MUFU.TANH R6, R196 ;  /* 0x000000c400067308 */ /* 0x000ee20000002400 */
[----:B------:R-:W-:Y:S01]  /*bd60*/  I2FP.F32.U32 R11, R9 ;  /* 0x00000009000b7245 */ /* 0x000fe20000201000 */
[----:B------:R-:W-:Y:S01]  /*bd70*/  HMMA.16816.F32.BF16 R188, R176, R24, R188 ;  /* 0x00000018b0bc723c */ /* 0x000fe200000418bc */
[----:B------:R-:W-:Y:S01]  /*bd80*/  FSEL R201, R26, -INF , !P6 ;  /* 0xff8000001ac97808 */ /* 0x000fe20007000000 */
[----:B------:R-:W-:Y:S01]  /*bd90*/  FMUL.FTZ R192, R192, UR4 ;  /* 0x00000004c0c07c20 */ /* 0x000fe20008410000 */
[----:B------:R-:W-:Y:S01]  /*bda0*/  ISETP.GE.AND P6, PT, R19, R166, PT ;  /* 0x000000a61300720c */ /* 0x000fe20003fc6270 */
[C---:B-1----:R-:W-:Y:S01]  /*bdb0*/  FFMA.FTZ R16, R11.reuse, UR5, R16 ;  /* 0x000000050b107c23 */ /* 0x042fe20008010010 */
[----:B------:R-:W-:Y:S01]  /*bdc0*/  I2FP.F32.U32 R19, R10 ;  /* 0x0000000a00137245 */ /* 0x000fe20000201000 */
[----:B------:R-:W1:Y:S01]  /*bdd0*/  MUFU.TANH R198, R198 ;  /* 0x000000c600c67308 */ /* 0x000e620000002400 */
[----:B------:R-:W-:Y:S01]  /*bde0*/  FSEL R171, R30, -INF , !P6 ;  /* 0xff8000001eab7808 */ /* 0x000fe20007000000 */
[----:B--2---:R-:W-:Y:S01]  /*bdf0*/  FFMA.FTZ R20, R11, UR5, R20 ;  /* 0x000000050b147c23 */ /* 0x004fe20008010014 */
[----:B------:R-:W-:Y:S01]  /*be00*/  ISETP.GE.AND P6, PT, R5, R167, PT ;  /* 0x000000a70500720c */ /* 0x000fe20003fc6270 */
[----:B------:R-:W-:-:S02]  /*be10*/  VIADD R11, R3, 0xffffff61 ;  /* 0xffffff61030b7836 */ /* 0x000fc40000000000 */
[----:B------:R-:W-:Y:S01]  /*be20*/  FMUL.FTZ R194, R194, UR4 ;  /* 0x00000004c2c27c20 */ /* 0x000fe20008410000 */
[----:B------:R-:W-:Y:S01]  /*be30*/  VIADD R12, R3, 0xffffff68 ;  /* 0xffffff68030c7836 */ /* 0x000fe20000000000 */
[----:B------:R-:W-:Y:S01]  /*be40*/  FSEL R199, R31, -INF , !P6 ;  /* 0xff8000001fc77808 */ /* 0x000fe20007000000 */
[----:B------:R-:W2:Y:S01]  /*be50*/  MUFU.TANH R18, R32 ;  /* 0x0000002000127308 */ /* 0x000ea20000002400 */
[----:B------:R-:W-:Y:S01]  /*be60*/  ISETP.GE.AND P6, PT, R5, R166, PT ;  /* 0x000000a60500720c */ /* 0x000fe20003fc6270 */
[----:B---3--:R-:W-:Y:S01]  /*be70*/  FFMA.FTZ R231, R19, UR5, R6 ;  /* 0x0000000513e77c23 */ /* 0x008fe20008010006 */
[----:B------:R-:W-:Y:S01]  /*be80*/  FMUL.FTZ R5, R193, UR4 ;  /* 0x00000004c1057c20 */ /* 0x000fe20008410000 */
[----:B------:R-:W-:Y:S01]  /*be90*/  FMUL.FTZ R195, R195, UR4 ;  /* 0x00000004c3c37c20 */ /* 0x000fe20008410000 */
[----:B------:R-:W-:Y:S01]  /*bea0*/  FSEL R169, R14, -INF , !P6 ;  /* 0xff8000000ea97808 */ /* 0x000fe20007000000 */
[----:B------:R-:W-:Y:S01]  /*beb0*/  FMUL.FTZ R190, R190, UR4 ;  /* 0x00000004bebe7c20 */ /* 0x000fe20008410000 */
[----:B------:R-:W-:Y:S01]  /*bec0*/  ISETP.GE.AND P6, PT, R9, R167, PT ;  /* 0x000000a70900720c */ /* 0x000fe20003fc6270 */
[----:B------:R-:W3:Y:S01]  /*bed0*/  MUFU.TANH R4, R4 ;  /* 0x0000000400047308 */ /* 0x000ee20000002400 */
[----:B------:R-:W-:Y:S01]  /*bee0*/  I2FP.F32.U32 R211, R12 ;  /* 0x0000000c00d37245 */ /* 0x000fe20000201000 */
[----:B-1----:R-:W-:Y:S01]  /*bef0*/  FFMA.FTZ R198, R19, UR5, R198 ;  /* 0x0000000513c67c23 */ /* 0x002fe200080100c6 */
[----:B------:R-:W-:Y:S01]  /*bf00*/  FSEL R177, R16, -INF , !P6 ;  /* 0xff80000010b17808 */ /* 0x000fe20007000000 */
[----:B------:R-:W-:Y:S01]  /*bf10*/  FMUL.FTZ R189, R189, UR4 ;  /* 0x00000004bdbd7c20 */ /* 0x000fe20008410000 */
[----:B------:R-:W-:Y:S01]  /*bf20*/  BAR.SYNC.DEFER_BLOCKING 0x0 ;  /* 0x0000000000007b1d */ /* 0x000fe20000010000 */
[----:B------:R-:W-:-:S02]  /*bf30*/  ISETP.GE.AND P6, PT, R9, R166, PT ;  /* 0x000000a60900720c */ /* 0x000fc40003fc6270 */
[----:B------:R-:W-:Y:S02]  /*bf40*/  I2FP.F32.U32 R19, R11 ;  /* 0x0000000b00137245 */ /* 0x000fe40000201000 */
[----:B------:R-:W-:Y:S01]  /*bf50*/  FSEL R173, R20, -INF , !P6 ;  /* 0xff80000014ad7808 */ /* 0x000fe20007000000 */
[----:B------:R-:W1:Y:S01]  /*bf60*/  MUFU.TANH R8, R192 ;  /* 0x000000c000087308 */ /* 0x000e620000002400 */
[----:B------:R-:W-:Y:S01]  /*bf70*/  ISETP.GE.AND P6, PT, R10, R167, PT ;  /* 0x000000a70a00720c */ /* 0x000fe20003fc6270 */
[----:B--2---:R-:W-:-:S03]  /*bf80*/  FFMA.FTZ R18, R19, UR5, R18 ;  /* 0x0000000513127c23 */ /* 0x004fc60008010012 */
[----:B------:R-:W-:Y:S02]  /*bf90*/  FSEL R231, R231, -INF , !P6 ;  /* 0xff800000e7e77808 */ /* 0x000fe40007000000 */
[----:B------:R-:W-:Y:S01]  /*bfa0*/  ISETP.GE.AND P6, PT, R10, R166, PT ;  /* 0x000000a60a00720c */ /* 0x000fe20003fc6270 */
[----:B------:R-:W2:Y:S01]  /*bfb0*/  MUFU.TANH R9, R194 ;  /* 0x000000c200097308 */ /* 0x000ea20000002400 */
[----:B---3--:R-:W-:Y:S01]  /*bfc0*/  FFMA.FTZ R213, R19, UR5, R4 ;  /* 0x0000000513d57c23 */ /* 0x008fe20008010004 */
[----:B------:R-:W-:Y:S01]  /*bfd0*/  FMUL.FTZ R10, R188, UR4 ;  /* 0x00000004bc0a7c20 */ /* 0x000fe20008410000 */
[----:B------:R-:W-:Y:S02]  /*bfe0*/  FSEL R219, R198, -INF , !P6 ;  /* 0xff800000c6db7808 */ /* 0x000fe40007000000 */
[----:B------:R-:W-:-:S03]  /*bff0*/  ISETP.GE.AND P6, PT, R11, R167, PT ;  /* 0x000000a70b00720c */ /* 0x000fc60003fc6270 */
[----:B------:R-:W3:Y:S01]  /*c000*/  MUFU.TANH R5, R5 ;  /* 0x0000000500057308 */ /* 0x000ee20000002400 */
[----:B------:R-:W-:Y:S01]  /*c010*/  FSEL R229, R18, -INF , !P6 ;  /* 0xff80000012e57808 */ /* 0x000fe20007000000 */
[----:B-1----:R-:W-:Y:S01]  /*c020*/  FFMA.FTZ R227, R211, UR5, R8 ;  /* 0x00000005d3e37c23 */ /* 0x002fe20008010008 */
[----:B------:R-:W-:Y:S01]  /*c030*/  ISETP.GE.AND P6, PT, R11, R166, PT ;  /* 0x000000a60b00720c */ /* 0x000fe20003fc6270 */
[----:B------:R-:W-:-:S03]  /*c040*/  VIADD R11, R3, 0xffffff69 ;  /* 0xffffff69030b7836 */ /* 0x000fc60000000000 */
[----:B------:R-:W-:Y:S01]  /*c050*/  FSEL R213, R213, -INF , !P6 ;  /* 0xff800000d5d57808 */ /* 0x000fe20007000000 */
[----:B------:R-:W1:Y:S01]  /*c060*/  MUFU.TANH R6, R195 ;  /* 0x000000c300067308 */ /* 0x000e620000002400 */
[C---:B------:R-:W-:Y:S01]  /*c070*/  ISETP.GE.AND P6, PT, R12.reuse, R167, PT ;  /* 0x000000a70c00720c */ /* 0x040fe20003fc6270 */
[----:B--2---:R-:W-:Y:S01]  /*c080*/  FFMA.FTZ R211, R211, UR5, R9 ;  /* 0x00000005d3d37c23 */ /* 0x004fe20008010009 */
[----:B------:R-:W-:Y:S01]  /*c090*/  I2FP.F32.U32 R14, R11 ;  /* 0x0000000b000e7245 */ /* 0x000fe20000201000 */
[----:B------:R-:W-:Y:S01]  /*c0a0*/  VIADD R9, R3, 0xffffff70 ;  /* 0xffffff7003097836 */ /* 0x000fe20000000000 */
[----:B------:R-:W-:Y:S02]  /*c0b0*/  FSEL R227, R227, -INF , !P6 ;  /* 0xff800000e3e37808 */ /* 0x000fe40007000000 */
[----:B------:R-:W-:Y:S01]  /*c0c0*/  ISETP.GE.AND P6, PT, R12, R166, PT ;  /* 0x000000a60c00720c */ /* 0x000fe20003fc6270 */
[----:B------:R-:W2:Y:S01]  /*c0d0*/  MUFU.TANH R10, R10 ;  /* 0x0000000a000a7308 */ /* 0x000ea20000002400 */
[----:B------:R-:W-:Y:S01]  /*c0e0*/  I2FP.F32.U32 R19, R9 ;  /* 0x0000000900137245 */ /* 0x000fe20000201000 */
[----:B---3--:R-:W-:Y:S01]  /*c0f0*/  FFMA.FTZ R5, R14, UR5, R5 ;  /* 0x000000050e057c23 */ /* 0x008fe20008010005 */
[----:B------:R-:W-:Y:S01]  /*c100*/  FSEL R211, R211, -INF , !P6 ;  /* 0xff800000d3d37808 */ /* 0x000fe20007000000 */
[----:B------:R-:W-:Y:S01]  /*c110*/  FMUL.FTZ R12, R191, UR4 ;  /* 0x00000004bf0c7c20 */ /* 0x000fe20008410000 */
[----:B------:R-:W-:-:S03]  /*c120*/  ISETP.GE.AND P6, PT, R11, R167, PT ;  /* 0x000000a70b00720c */ /* 0x000fc60003fc6270 */
[----:B------:R-:W3:Y:S01]  /*c130*/  MUFU.TANH R8, R190 ;  /* 0x000000be00087308 */ /* 0x000ee20000002400 */
[----:B------:R-:W-:Y:S01]  /*c140*/  FSEL R221, R5, -INF , !P6 ;  /* 0xff80000005dd7808 */ /* 0x000fe20007000000 */
[----:B-1----:R-:W-:Y:S01]  /*c150*/  FFMA.FTZ R6, R14, UR5, R6 ;  /* 0x000000050e067c23 */ /* 0x002fe20008010006 */
[----:B------:R-:W-:Y:S01]  /*c160*/  ISETP.GE.AND P6, PT, R11, R166, PT ;  /* 0x000000a60b00720c */ /* 0x000fe20003fc6270 */
[C---:B------:R-:W-:Y:S02]  /*c170*/  VIADD R5, R3.reuse, 0xffffff71 ;  /* 0xffffff7103057836 */ /* 0x040fe40000000000 */
[----:B------:R-:W-:Y:S01]  /*c180*/  VIADD R3, R3, 0xffffff79 ;  /* 0xffffff7903037836 */ /* 0x000fe20000000000 */
[----:B------:R-:W-:Y:S01]  /*c190*/  FSEL R215, R6, -INF , !P6 ;  /* 0xff80000006d77808 */ /* 0x000fe20007000000 */
[----:B------:R-:W1:Y:S01]  /*c1a0*/  MUFU.TANH R4, R189 ;  /* 0x000000bd00047308 */ /* 0x000e620000002400 */
[----:B------:R-:W-:Y:S01]  /*c1b0*/  ISETP.GE.AND P6, PT, R9, R167, PT ;  /* 0x000000a70900720c */ /* 0x000fe20003fc6270 */
[----:B--2---:R-:W-:Y:S01]  /*c1c0*/  FFMA.FTZ R10, R19, UR5, R10 ;  /* 0x00000005130a7c23 */ /* 0x004fe2000801000a */
[----:B------:R-:W-:-:S04]  /*c1d0*/  I2FP.F32.U32 R11, R5 ;  /* 0x00000005000b7245 */ /* 0x000fc80000201000 */
[----:B------:R-:W-:Y:S01]  /*c1e0*/  FSEL R207, R10, -INF , !P6 ;  /* 0xff8000000acf7808 */ /* 0x000fe20007000000 */
[----:B------:R-:W2:Y:S01]  /*c1f0*/  MUFU.TANH R12, R12 ;  /* 0x0000000c000c7308 */ /* 0x000ea20000002400 */
[----:B------:R-:W-:Y:S01]  /*c200*/  ISETP.GE.AND P6, PT, R9, R166, PT ;  /* 0x000000a60900720c */ /* 0x000fe20003fc6270 */
[----:B---3--:R-:W-:Y:S01]  /*c210*/  FFMA.FTZ R8, R19, UR5, R8 ;  /* 0x0000000513087c23 */ /* 0x008fe20008010008 */
[----:B------:R-:W-:Y:S02]  /*c220*/  FMNMX3.FTZ R10, R218, R13, R29, !PT ;  /* 0x0000000dda0a7276 */ /* 0x000fe4000781001d */
[----:B------:R-:W-:Y:S02]  /*c230*/  I2FP.F32.U32 R9, R3 ;  /* 0x0000000300097245 */ /* 0x000fe40000201000 */
[----:B------:R-:W-:Y:S01]  /*c240*/  FSEL R205, R8, -INF , !P6 ;  /* 0xff80000008cd7808 */ /* 0x000fe20007000000 */
[----:B------:R-:W3:Y:S01]  /*c250*/  MUFU.TANH R6, R185 ;  /* 0x000000b900067308 */ /* 0x000ee20000002400 */
[----:B------:R-:W-:Y:S01]  /*c260*/  ISETP.GE.AND P6, PT, R5, R167, PT ;  /* 0x000000a70500720c */ /* 0x000fe20003fc6270 */
[----:B-1----:R-:W-:Y:S01]  /*c270*/  FFMA.FTZ R4, R11, UR5, R4 ;  /* 0x000000050b047c23 */ /* 0x002fe20008010004 */
[----:B------:R-:W-:-:S04]  /*c280*/  FMNMX3.FTZ R10, R10, R15, R27, !PT ;  /* 0x0000000f0a0a7276 */ /* 0x000fc8000781001b */
[----:B------:R-:W-:Y:S01]  /*c290*/  FSEL R209, R4, -INF , !P6 ;  /* 0xff80000004d17808 */ /* 0x000fe20007000000 */
[----:B------:R-:W1:Y:S01]  /*c2a0*/  MUFU.TANH R8, R187 ;  /* 0x000000bb00087308 */ /* 0x000e620000002400 */
[----:B------:R-:W-:Y:S01]  /*c2b0*/  FMNMX3.FTZ R4, R217, R7, R17, !PT ;  /* 0x00000007d9047276 */ /* 0x000fe20007810011 */
[----:B--2---:R-:W-:Y:S01]  /*c2c0*/  FFMA.FTZ R12, R11, UR5, R12 ;  /* 0x000000050b0c7c23 */ /* 0x004fe2000801000c */
[----:B------:R-:W-:Y:S02]  /*c2d0*/  FMNMX3.FTZ R10, R10, R197, R201, !PT ;  /* 0x000000c50a0a7276 */ /* 0x000fe400078100c9 */
[----:B------:R-:W-:Y:S02]  /*c2e0*/  FMNMX3.FTZ R4, R4, R21, R23, !PT ;  /* 0x0000001504047276 */ /* 0x000fe40007810017 */
[----:B------:R-:W-:Y:S02]  /*c2f0*/  FMNMX3.FTZ R10, R10, R199, R177, !PT ;  /* 0x000000c70a0a7276 */ /* 0x000fe400078100b1 */
[----:B------:R-:W-:Y:S01]  /*c300*/  ISETP.GE.AND P6, PT, R5, R166, PT ;  /* 0x000000a60500720c */ /* 0x000fe20003fc6270 */
[----:B---3--:R-:W-:Y:S01]  /*c310*/  FFMA.FTZ R6, R9, UR5, R6 ;  /* 0x0000000509067c23 */ /* 0x008fe20008010006 */
[----:B------:R-:W-:-:S02]  /*c320*/  FMNMX3.FTZ R4, R4, R175, R171, !PT ;  /* 0x000000af04047276 */ /* 0x000fc400078100ab */
[----:B------:R-:W-:Y:S02]  /*c330*/  FMNMX3.FTZ R10, R10, R231, R229, !PT ;  /* 0x000000e70a0a7276 */ /* 0x000fe400078100e5 */
[----:B------:R-:W-:Y:S02]  /*c340*/  FSEL R203, R12, -INF , !P6 ;  /* 0xff8000000ccb7808 */ /* 0x000fe40007000000 */
[----:B------:R-:W-:Y:S01]  /*c350*/  ISETP.GE.AND P6, PT, R3, R167, PT ;  /* 0x000000a70300720c */ /* 0x000fe20003fc6270 */
[----:B-1----:R-:W-:Y:S01]  /*c360*/  FFMA.FTZ R8, R9, UR5, R8 ;  /* 0x0000000509087c23 */ /* 0x002fe20008010008 */
        /* <DEDUP_REMOVED lines=67> */
.L_x_1168:
[----:B-1----:R-:W-:Y:S01]  /*c7a0*/  FMNMX3.FTZ R11, R6, R205, R203, !PT ;  /* 0x000000cd060b7276 */ /* 0x002fe200078100cb */
[----:B------:R-:W1:Y:S01]  /*c7b0*/  LDCU UR4, c[0x0][0x45c] ;  /* 0x00008b80ff0477ac */ /* 0x000e620008000800 */
[----:B------:R-:W2:Y:S01]  /*c7c0*/  SHFL.BFLY PT, R6, R5, 0x2, 0x1f ;  /* 0x0c401f0005067f89 */ /* 0x000ea200000e0000 */
[----:B------:R-:W-:Y:S02]  /*c7d0*/  MOV R192, 0x20 ;  /* 0x0000002000c07802 */ /* 0x000fe40000000f00 */
[----:B------:R-:W-:Y:S01]  /*c7e0*/  FMNMX3.FTZ R11, R11, R180, R183, !PT ;  /* 0x000000b40b0b7276 */ /* 0x000fe200078100b7 */
[----:B------:R-:W-:Y:S01]  /*c7f0*/  UIADD3 UR7, UPT, UPT, UR20, -0x4, URZ ;  /* 0xfffffffc14077890 */ /* 0x000fe2000fffe0ff */
[----:B------:R-:W-:Y:S02]  /*c800*/  SEL R192, R192, 0xffffffe0, !P2 ;  /* 0xffffffe0c0c07807 */ /* 0x000fe40005000000 */
[----:B------:R-:W-:Y:S01]  /*c810*/  IADD3 R16, PT, PT, R165, 0x18000, RZ ;  /* 0x00018000a5107810 */ /* 0x000fe20007ffe0ff */
[----:B------:R-:W3:Y:S01]  /*c820*/  SHFL.BFLY PT, R4, R11, 0x2, 0x1f ;  /* 0x0c401f000b047f89 */ /* 0x000ee200000e0000 */
[----:B------:R-:W-:-:S02]  /*c830*/  IADD3 R194, PT, PT, R192, R165, RZ ;  /* 0x000000a5c0c27210 */ /* 0x000fc40007ffe0ff */
[----:B------:R-:W-:Y:S02]  /*c840*/  IADD3 R193, PT, PT, R165, 0x18040, RZ ;  /* 0x00018040a5c17810 */ /* 0x000fe40007ffe0ff */
[----:B------:R-:W-:-:S04]  /*c850*/  @P0 IADD3 R193, PT, PT, R16, -0x40, RZ ;  /* 0xffffffc010c10810 */ /* 0x000fc80007ffe0ff */
[----:B------:R-:W-:Y:S02]  /*c860*/  IADD3 R192, PT, PT, R192, R193, RZ ;  /* 0x000000c1c0c07210 */ /* 0x000fe40007ffe0ff */
[----:B--2---:R-:W-:-:S05]  /*c870*/  FMNMX.FTZ R9, R5, R6, !PT ;  /* 0x0000000605097209 */ /* 0x004fca0007810000 */
[----:B------:R-:W2:Y:S01]  /*c880*/  SHFL.BFLY PT, R164, R9, 0x1, 0x1f ;  /* 0x0c201f0009a47f89 */ /* 0x000ea200000e0000 */
[----:B---3--:R-:W-:-:S05]  /*c890*/  FMNMX.FTZ R4, R11, R4, !PT ;  /* 0x000000040b047209 */ /* 0x008fca0007810000 */
[----:B------:R-:W3:Y:S01]  /*c8a0*/  SHFL.BFLY PT, R3, R4, 0x1, 0x1f ;  /* 0x0c201f0004037f89 */ /* 0x000ee200000e0000 */
[----:B--2---:R-:W-:-:S04]  /*c8b0*/  FMNMX.FTZ R164, R9, R164, !PT ;  /* 0x000000a409a47209 */ /* 0x004fc80007810000 */
[C---:B------:R-:W-:Y:S01]  /*c8c0*/  FSETP.NEU.FTZ.AND P3, PT, R164.reuse, -INF , PT ;  /* 0xff800000a400780b */ /* 0x040fe20003f7d000 */
[----:B-1----:R-:W-:Y:S01]  /*c8d0*/  FMUL.FTZ R206, R164, UR4 ;  /* 0x00000004a4ce7c20 */ /* 0x002fe20008410000 */
[----:B---3--:R-:W-:Y:S02]  /*c8e0*/  FMNMX.FTZ R3, R4, R3, !PT ;  /* 0x0000000304037209 */ /* 0x008fe40007810000 */
[----:B------:R-:W-:Y:S02]  /*c8f0*/  FSEL R5, R164, RZ, P3 ;  /* 0x000000ffa4057208 */ /* 0x000fe40001800000 */
[C---:B------:R-:W-:Y:S01]  /*c900*/  FSETP.NEU.FTZ.AND P1, PT, R3.reuse, -INF , PT ;  /* 0xff8000000300780b */ /* 0x040fe20003f3d000 */
[C---:B------:R-:W-:Y:S01]  /*c910*/  FMUL.FTZ R182, R3.reuse, UR4 ;  /* 0x0000000403b67c20 */ /* 0x040fe20008410000 */
        /* <DEDUP_REMOVED lines=15> */
[----:B------:R-:W-:Y:S01]  /*ca10*/  FFMA.FTZ R190, R23, UR4, -R182 ;  /* 0x0000000417be7c23 */ /* 0x000fe200080108b6 */
[----:B------:R-:W2:Y:S01]  /*ca20*/  MUFU.EX2 R189, R189 ;  /* 0x000000bd00bd7308 */ /* 0x000ea20000000800 */
[----:B------:R-:W3:Y:S01]  /*ca30*/  LDSM.16.MT88.4 R28, [R193] ;  /* 0x00000000c11c783b */ /* 0x000ee20000004200 */
[--C-:B------:R-:W-:Y:S01]  /*ca40*/  FFMA.FTZ R200, R197, UR4, -R206.reuse ;  /* 0x00000004c5c87c23 */ /* 0x100fe200080108ce */
[--C-:B------:R-:W-:Y:S01]  /*ca50*/  FFMA.FTZ R197, R201, UR4, -R206.reuse ;  /* 0x00000004c9c57c23 */ /* 0x100fe200080108ce */
[----:B------:R-:W-:Y:S01]  /*ca60*/  MUFU.EX2 R188, R188 ;  /* 0x000000bc00bc7308 */ /* 0x000fe20000000800 */
[----:B------:R-:W-:Y:S01]  /*ca70*/  LDSM.16.MT88.4 R20, [R194+0x18000] ;  /* 0x01800000c214783b */ /* 0x000fe20000004200 */
        /* <DEDUP_REMOVED lines=10> */
[----:B------:R-:W1:Y:S01]  /*cb20*/  MUFU.EX2 R167, R167 ;  /* 0x000000a700a77308 */ /* 0x000e620000000800 */
[----:B------:R-:W2:Y:S01]  /*cb30*/  LDSM.16.MT88.4 R136, [R194+0x1a000] ;  /* 0x01a00000c288783b */ /* 0x000ea20000004200 */
[-C--:B------:R-:W-:Y:S01]  /*cb40*/  FMUL.FTZ R46, R46, R189.reuse ;  /* 0x000000bd2e2e7220 */ /* 0x080fe20000410000 */
[----:B------:R-:W-:Y:S01]  /*cb50*/  FMUL.FTZ R47, R47, R189 ;  /* 0x000000bd2f2f7220 */ /* 0x000fe20000410000 */
[----:B------:R-:W-:Y:S01]  /*cb60*/  MUFU.EX2 R184, R184 ;  /* 0x000000b800b87308 */ /* 0x000fe20000000800 */
[-C--:B------:R-:W-:Y:S01]  /*cb70*/  FMUL.FTZ R48, R48, R191.reuse ;  /* 0x000000bf30307220 */ /* 0x080fe20000410000 */
[----:B----4-:R-:W-:Y:S01]  /*cb80*/  F2FP.BF16.F32.PACK_AB R4, R185, R188 ;  /* 0x000000bcb904723e */ /* 0x010fe200000010ff */
[----:B------:R-:W-:Y:S01]  /*cb90*/  FMUL.FTZ R49, R49, R191 ;  /* 0x000000bf31317220 */ /* 0x000fe20000410000 */
[----:B------:R-:W4:Y:S01]  /*cba0*/  MUFU.EX2 R166, R166 ;  /* 0x000000a600a67308 */ /* 0x000f220000000800 */
[-C--:B------:R-:W-:Y:S01]  /*cbb0*/  FMUL.FTZ R50, R50, R189.reuse ;  /* 0x000000bd32327220 */ /* 0x080fe20000410000 */
[----:B------:R-:W-:Y:S01]  /*cbc0*/  FMUL.FTZ R51, R51, R189 ;  /* 0x000000bd33337220 */ /* 0x000fe20000410000 */
[-C--:B------:R-:W-:Y:S01]  /*cbd0*/  FMUL.FTZ R24, R144, R191.reuse ;  /* 0x000000bf90187220 */ /* 0x080fe20000410000 */
[----:B------:R-:W-:Y:S01]  /*cbe0*/  MUFU.EX2 R187, R187 ;  /* 0x000000bb00bb7308 */ /* 0x000fe20000000800 */
[----:B------:R-:W-:Y:S01]  /*cbf0*/  FMUL.FTZ R25, R145, R191 ;  /* 0x000000bf91197220 */ /* 0x000fe20000410000 */
[----:B-1----:R-:W-:Y:S01]  /*cc00*/  F2FP.BF16.F32.PACK_AB R6, R167, R186 ;  /* 0x000000baa706723e */ /* 0x002fe200000010ff */
[-C--:B------:R-:W-:Y:S01]  /*cc10*/  FMUL.FTZ R26, R146, R189.reuse ;  /* 0x000000bd921a7220 */ /* 0x080fe20000410000 */
[----:B------:R-:W1:Y:S01]  /*cc20*/  MUFU.EX2 R190, R190 ;  /* 0x000000be00be7308 */ /* 0x000e620000000800 */
[----:B------:R-:W-:Y:S01]  /*cc30*/  FMUL.FTZ R27, R147, R189 ;  /* 0x000000bd931b7220 */ /* 0x000fe20000410000 */
[-C--:B------:R-:W-:Y:S01]  /*cc40*/  FMUL.FTZ R140, R140, R191.reuse ;  /* 0x000000bf8c8c7220 */ /* 0x080fe20000410000 */
[----:B------:R-:W5:Y:S01]  /*cc50*/  LDSM.16.MT88.4 R144, [R193+0x2000] ;  /* 0x00200000c190783b */ /* 0x000f620000004200 */
[----:B------:R-:W-:Y:S01]  /*cc60*/  FMUL.FTZ R141, R141, R191 ;  /* 0x000000bf8d8d7220 */ /* 0x000fe20000410000 */
[-C--:B------:R-:W-:Y:S01]  /*cc70*/  FMUL.FTZ R142, R142, R189.reuse ;  /* 0x000000bd8e8e7220 */ /* 0x080fe20000410000 */
[----:B----4-:R-:W-:Y:S01]  /*cc80*/  F2FP.BF16.F32.PACK_AB R5, R166, R184 ;  /* 0x000000b8a605723e */ /* 0x010fe200000010ff */
[----:B------:R-:W-:Y:S01]  /*cc90*/  FMUL.FTZ R143, R143, R189 ;  /* 0x000000bd8f8f7220 */ /* 0x000fe20000410000 */
[-C--:B------:R-:W-:Y:S01]  /*cca0*/  FMUL.FTZ R68, R68, R191.reuse ;  /* 0x000000bf44447220 */ /* 0x080fe20000410000 */
        /* <DEDUP_REMOVED lines=33> */
[----:B------:R-:W-:Y:S01]  /*cec0*/  LDSM.16.MT88.4 R152, [R192] ;  /* 0x00000000c098783b */ /* 0x000fe20000004200 */
        /* <DEDUP_REMOVED lines=10> */
[C---:B-----5:R-:W-:Y:S01]  /*cf70*/  HMMA.16816.F32.BF16 R52, R4.reuse, R144, R52 ;  /* 0x000000900434723c */ /* 0x060fe20000041834 */
        /* <DEDUP_REMOVED lines=68> */
[--C-:B------:R-:W-:Y:S01]  /*d3c0*/  FFMA.FTZ R199, R175, UR4, -R182.reuse ;  /* 0x00000004afc77c23 */ /* 0x100fe200080108b6 */
[--C-:B------:R-:W-:Y:S01]  /*d3d0*/  FFMA.FTZ R202, R171, UR4, -R182.reuse ;  /* 0x00000004abca7c23 */ /* 0x100fe200080108b6 */
[--C-:B------:R-:W-:Y:S01]  /*d3e0*/  FFMA.FTZ R198, R169, UR4, -R182.reuse ;  /* 0x00000004a9c67c23 */ /* 0x100fe200080108b6 */
[C---:B------:R-:W-:Y:S01]  /*d3f0*/  HMMA.16816.F32.BF16 R80, R4.reuse, R146, R80 ;  /* 0x000000920450723c */ /* 0x040fe20000041850 */
[----:B------:R-:W-:Y:S01]  /*d400*/  LDSM.16.MT88.4 R144, [R165+0x1e000] ;  /* 0x01e00000a590783b */ /* 0x000fe20000004200 */
[----:B------:R-:W-:Y:S01]  /*d410*/  FFMA.FTZ R201, R173, UR4, -R182 ;  /* 0x00000004adc97c23 */ /* 0x000fe200080108b6 */
[----:B------:R-:W-:Y:S01]  /*d420*/  MUFU.EX2 R200, R200 ;  /* 0x000000c800c87308 */ /* 0x000fe20000000800 */
[-C--:B------:R-:W-:Y:S01]  /*d430*/  FMUL.FTZ R108, R108, R191.reuse ;  /* 0x000000bf6c6c7220 */ /* 0x080fe20000410000 */
[----:B------:R-:W-:Y:S01]  /*d440*/  FMUL.FTZ R109, R109, R191 ;  /* 0x000000bf6d6d7220 */ /* 0x000fe20000410000 */
[-C--:B------:R-:W-:Y:S01]  /*d450*/  FMUL.FTZ R110, R110, R189.reuse ;  /* 0x000000bd6e6e7220 */ /* 0x080fe20000410000 */
[----:B------:R-:W3:Y:S01]  /*d460*/  MUFU.EX2 R197, R197 ;  /* 0x000000c500c57308 */ /* 0x000ee20000000800 */
[C---:B------:R-:W-:Y:S01]  /*d470*/  HMMA.16816.F32.BF16 R32, R4.reuse, R152, R32 ;  /* 0x000000980420723c */ /* 0x040fe20000041820 */
[----:B------:R-:W-:Y:S01]  /*d480*/  FMUL.FTZ R111, R111, R189 ;  /* 0x000000bd6f6f7220 */ /* 0x000fe20000410000 */
[-C--:B------:R-:W-:Y:S01]  /*d490*/  FMUL.FTZ R112, R112, R191.reuse ;  /* 0x000000bf70707220 */ /* 0x080fe20000410000 */
[----:B------:R-:W-:Y:S01]  /*d4a0*/  MUFU.EX2 R196, R196 ;  /* 0x000000c400c47308 */ /* 0x000fe20000000800 */
[----:B------:R-:W-:Y:S01]  /*d4b0*/  FMUL.FTZ R113, R113, R191 ;  /* 0x000000bf71717220 */ /* 0x000fe20000410000 */
[-C--:B------:R-:W-:Y:S01]  /*d4c0*/  FMUL.FTZ R114, R114, R189.reuse ;  /* 0x000000bd72727220 */ /* 0x080fe20000410000 */
[----:B------:R-:W-:Y:S01]  /*d4d0*/  FMUL.FTZ R115, R115, R189 ;  /* 0x000000bd73737220 */ /* 0x000fe20000410000 */
[----:B------:R-:W-:Y:S01]  /*d4e0*/  MUFU.EX2 R195, R195 ;  /* 0x000000c300c37308 */ /* 0x000fe20000000800 */
[C---:B-1----:R-:W-:Y:S01]  /*d4f0*/  HMMA.16816.F32.BF16 R92, R4.reuse, R136, R92 ;  /* 0x00000088045c723c */ /* 0x042fe2000004185c */
[-C--:B------:R-:W-:Y:S01]  /*d500*/  FMUL.FTZ R124, R124, R191.reuse ;  /* 0x000000bf7c7c7220 */ /* 0x080fe20000410000 */
[----:B------:R-:W-:Y:S01]  /*d510*/  FMUL.FTZ R125, R125, R191 ;  /* 0x000000bf7d7d7220 */ /* 0x000fe20000410000 */
[----:B------:R-:W-:Y:S01]  /*d520*/  MUFU.EX2 R199, R199 ;  /* 0x000000c700c77308 */ /* 0x000fe20000000800 */
[-C--:B------:R-:W-:Y:S01]  /*d530*/  FMUL.FTZ R126, R126, R189.reuse ;  /* 0x000000bd7e7e7220 */ /* 0x080fe20000410000 */
[----:B------:R-:W-:Y:S01]  /*d540*/  FMUL.FTZ R127, R127, R189 ;  /* 0x000000bd7f7f7220 */ /* 0x000fe20000410000 */
[-C--:B------:R-:W-:Y:S01]  /*d550*/  FMUL.FTZ R128, R128, R191.reuse ;  /* 0x000000bf80807220 */ /* 0x080fe20000410000 */
[----:B------:R-:W1:Y:S01]  /*d560*/  MUFU.EX2 R202, R202 ;  /* 0x000000ca00ca7308 */ /* 0x000e620000000800 */
[C---:B------:R-:W-:Y:S01]  /*d570*/  HMMA.16816.F32.BF16 R96, R4.reuse, R138, R96 ;  /* 0x0000008a0460723c */ /* 0x040fe20000041860 */
[----:B------:R-:W4:Y:S01]  /*d580*/  LDSM.16.MT88.4 R136, [R193+0x6000] ;  /* 0x00600000c188783b */ /* 0x000f220000004200 */
[----:B------:R-:W-:Y:S01]  /*d590*/  FMUL.FTZ R129, R129, R191 ;  /* 0x000000bf81817220 */ /* 0x000fe20000410000 */
[----:B------:R-:W-:Y:S01]  /*d5a0*/  MUFU.EX2 R198, R198 ;  /* 0x000000c600c67308 */ /* 0x000fe20000000800 */
[-C--:B------:R-:W-:Y:S01]  /*d5b0*/  FMUL.FTZ R130, R130, R189.reuse ;  /* 0x000000bd82827220 */ /* 0x080fe20000410000 */
[----:B------:R-:W-:Y:S01]  /*d5c0*/  FMUL.FTZ R131, R131, R189 ;  /* 0x000000bd83837220 */ /* 0x000fe20000410000 */
[----:B------:R-:W-:Y:S01]  /*d5d0*/  LDSM.16.MT88.4 R176, [R165+0x1a800] ;  /* 0x01a80000a5b0783b */ /* 0x000fe20000004200 */
[----:B------:R-:W5:Y:S01]  /*d5e0*/  MUFU.EX2 R201, R201 ;  /* 0x000000c900c97308 */ /* 0x000f620000000800 */
[C---:B------:R-:W-:Y:S01]  /*d5f0*/  HMMA.16816.F32.BF16 R132, R4.reuse, R154, R132 ;  /* 0x0000009a0484723c */ /* 0x040fe20000041884 */
[--C-:B------:R-:W-:Y:S01]  /*d600*/  FFMA.FTZ R208, R231, UR4, -R206.reuse ;  /* 0x00000004e7d07c23 */ /* 0x100fe200080108ce */
[----:B------:R-:W-:Y:S01]  /*d610*/  LDSM.16.MT88.4 R152, [R192+0x6000] ;  /* 0x00600000c098783b */ /* 0x000fe20000004200 */
[--C-:B------:R-:W-:Y:S01]  /*d620*/  FFMA.FTZ R217, R229, UR4, -R206.reuse ;  /* 0x00000004e5d97c23 */ /* 0x100fe200080108ce */
[----:B------:R-:W-:Y:S01]  /*d630*/  FFMA.FTZ R210, R221, UR4, -R206 ;  /* 0x00000004ddd27c23 */ /* 0x000fe200080108ce */
[--C-:B------:R-:W-:Y:S01]  /*d640*/  FFMA.FTZ R212, R219, UR4, -R182.reuse ;  /* 0x00000004dbd47c23 */ /* 0x100fe200080108b6 */
[----:B------:R-:W-:Y:S01]  /*d650*/  LDSM.16.MT88.4 R172, [R194+0x1a800] ;  /* 0x01a80000c2ac783b */ /* 0x000fe20000004200 */
[--C-:B------:R-:W-:Y:S01]  /*d660*/  FFMA.FTZ R213, R213, UR4, -R182.reuse ;  /* 0x00000004d5d57c23 */ /* 0x100fe200080108b6 */
[C---:B--2---:R-:W-:Y:S01]  /*d670*/  HMMA.16816.F32.BF16 R84, R4.reuse, R140, R84 ;  /* 0x0000008c0454723c */ /* 0x044fe20000041854 */
[--C-:B------:R-:W-:Y:S01]  /*d680*/  FFMA.FTZ R211, R211, UR4, -R182.reuse ;  /* 0x00000004d3d37c23 */ /* 0x100fe200080108b6 */
[----:B------:R-:W-:Y:S01]  /*d690*/  LDSM.16.MT88.4 R168, [R193+0x2800] ;  /* 0x00280000c1a8783b */ /* 0x000fe20000004200 */
[----:B------:R-:W-:Y:S01]  /*d6a0*/  FFMA.FTZ R214, R215, UR4, -R182 ;  /* 0x00000004d7d67c23 */ /* 0x000fe200080108b6 */
[--C-:B------:R-:W-:Y:S01]  /*d6b0*/  FFMA.FTZ R227, R227, UR4, -R206.reuse ;  /* 0x00000004e3e37c23 */ /* 0x100fe200080108ce */
[----:B------:R-:W-:Y:S01]  /*d6c0*/  MUFU.EX2 R208, R208 ;  /* 0x000000d000d07308 */ /* 0x000fe20000000800 */
[----:B------:R-:W-:Y:S01]  /*d6d0*/  LDSM.16.MT88.4 R160, [R165+0x1c800] ;  /* 0x01c80000a5a0783b */ /* 0x000fe20000004200 */
[--C-:B------:R-:W-:Y:S01]  /*d6e0*/  FFMA.FTZ R207, R207, UR4, -R206.reuse ;  /* 0x00000004cfcf7c23 */ /* 0x100fe200080108ce */
[C---:B------:R-:W-:Y:S01]  /*d6f0*/  HMMA.16816.F32.BF16 R88, R4.reuse, R142, R88 ;  /* 0x0000008e0458723c */ /* 0x040fe20000041858 */
[----:B------:R-:W2:Y:S01]  /*d700*/  MUFU.EX2 R217, R217 ;  /* 0x000000d900d97308 */ /* 0x000ea20000000800 */
[----:B------:R-:W3:Y:S01]  /*d710*/  LDSM.16.MT88.4 R140, [R194+0x1e000] ;  /* 0x01e00000c28c783b */ /* 0x000ee20000004200 */
[--C-:B------:R-:W-:Y:S01]  /*d720*/  FFMA.FTZ R216, R209, UR4, -R206.reuse ;  /* 0x00000004d1d87c23 */ /* 0x100fe200080108ce */
[----:B------:R-:W-:Y:S01]  /*d730*/  FFMA.FTZ R181, R181, UR4, -R206 ;  /* 0x00000004b5b57c23 */ /* 0x000fe200080108ce */
[----:B------:R-:W-:Y:S01]  /*d740*/  MUFU.EX2 R221, R227 ;  /* 0x000000e300dd7308 */ /* 0x000fe20000000800 */
[--C-:B------:R-:W-:Y:S01]  /*d750*/  FFMA.FTZ R209, R180, UR4, -R182.reuse ;  /* 0x00000004b4d17c23 */ /* 0x100fe200080108b6 */
[----:B------:R-:W-:Y:S01]  /*d760*/  FFMA.FTZ R218, R183, UR4, -R182 ;  /* 0x00000004b7da7c23 */ /* 0x000fe200080108b6 */
[----:B------:R-:W-:Y:S01]  /*d770*/  HMMA.16816.F32.BF16 R36, R4, R148, R36 ;  /* 0x000000940424723c */ /* 0x000fe20000041824 */
[----:B------:R-:W-:Y:S01]  /*d780*/  MUFU.EX2 R210, R210 ;  /* 0x000000d200d27308 */ /* 0x000fe20000000800 */
[----:B------:R-:W-:Y:S01]  /*d790*/  FFMA.FTZ R188, R243, R191, R188 ;  /* 0x000000bff3bc7223 */ /* 0x000fe200000100bc */
[----:B------:R-:W-:-:S02]  /*d7a0*/  FFMA.FTZ R189, R241, R189, R184 ;  /* 0x000000bdf1bd7223 */ /* 0x000fc400000100b8 */
[----:B------:R-:W-:Y:S01]  /*d7b0*/  MUFU.EX2 R212, R212 ;  /* 0x000000d400d47308 */ /* 0x000fe20000000800 */
[----:B------:R-:W-:Y:S01]  /*d7c0*/  FADD.FTZ R185, R185, R188 ;  /* 0x000000bcb9b97221 */ /* 0x000fe20000010000 */
[----:B------:R-:W-:Y:S01]  /*d7d0*/  FADD.FTZ R166, R166, R189 ;  /* 0x000000bda6a67221 */ /* 0x000fe20000010000 */
[C---:B------:R-:W-:Y:S01]  /*d7e0*/  HMMA.16816.F32.BF16 R40, R4.reuse, R150, R40 ;  /* 0x000000960428723c */ /* 0x040fe20000041828 */
[----:B------:R-:W2:Y:S01]  /*d7f0*/  LDSM.16.MT88.4 R148, [R165+0x18800] ;  /* 0x01880000a594783b */ /* 0x000ea20000004200 */
[----:B------:R-:W2:Y:S01]  /*d800*/  MUFU.EX2 R213, R213 ;  /* 0x000000d500d57308 */ /* 0x000ea20000000800 */
[----:B------:R-:W-:Y:S01]  /*d810*/  FADD.FTZ R186, R186, R185 ;  /* 0x000000b9baba7221 */ /* 0x000fe20000010000 */
[----:B------:R-:W-:Y:S02]  /*d820*/  FADD.FTZ R187, R187, R166 ;  /* 0x000000a6bbbb7221 */ /* 0x000fe40000010000 */
[----:B------:R-:W-:Y:S01]  /*d830*/  MUFU.EX2 R211, R211 ;  /* 0x000000d300d37308 */ /* 0x000fe20000000800 */
[----:B------:R-:W-:Y:S01]  /*d840*/  FADD.FTZ R167, R167, R186 ;  /* 0x000000baa7a77221 */ /* 0x000fe20000010000 */
[C---:B----4-:R-:W-:Y:S01]  /*d850*/  HMMA.16816.F32.BF16 R116, R4.reuse, R136, R116 ;  /* 0x000000880474723c */ /* 0x050fe20000041874 */
[----:B------:R-:W-:Y:S01]  /*d860*/  FADD.FTZ R190, R190, R187 ;  /* 0x000000bbbebe7221 */ /* 0x000fe20000010000 */
[----:B------:R-:W4:Y:S04]  /*d870*/  MUFU.EX2 R214, R214 ;  /* 0x000000d600d67308 */ /* 0x000f280000000800 */
[----:B------:R-:W-:Y:S02]  /*d880*/  MUFU.EX2 R207, R207 ;  /* 0x000000cf00cf7308 */ /* 0x000fe40000000800 */
[C---:B------:R-:W-:Y:S01]  /*d890*/  HMMA.16816.F32.BF16 R120, R4.reuse, R138, R120 ;  /* 0x0000008a0478723c */ /* 0x040fe20000041878 */
[----:B------:R-:W4:Y:S01]  /*d8a0*/  LDSM.16.MT88.4 R136, [R192+0x800] ;  /* 0x00080000c088783b */ /* 0x000f220000004200 */
[----:B------:R-:W4:Y:S04]  /*d8b0*/  MUFU.EX2 R216, R216 ;  /* 0x000000d800d87308 */ /* 0x000f280000000800 */
[----:B------:R-:W-:Y:S02]  /*d8c0*/  MUFU.EX2 R209, R209 ;  /* 0x000000d100d17308 */ /* 0x000fe40000000800 */
[C---:B------:R-:W-:Y:S02]  /*d8d0*/  HMMA.16816.F32.BF16 R100, R4.reuse, R144, R100 ;  /* 0x000000900464723c */ /* 0x040fe40000041864 */
[----:B------:R-:W-:Y:S06]  /*d8e0*/  MUFU.EX2 R218, R218 ;  /* 0x000000da00da7308 */ /* 0x000fec0000000800 */
[C---:B------:R-:W-:Y:S01]  /*d8f0*/  HMMA.16816.F32.BF16 R104, R4.reuse, R146, R104 ;  /* 0x000000920468723c */ /* 0x040fe20000041868 */
[----:B------:R-:W4:Y:S07]  /*d900*/  LDSM.16.MT88.4 R144, [R194+0x18800] ;  /* 0x01880000c290783b */ /* 0x000f2e0000004200 */
[C---:B------:R-:W-:Y:S08]  /*d910*/  HMMA.16816.F32.BF16 R8, R4.reuse, R12, R8 ;  /* 0x0000000c0408723c */ /* 0x040ff00000041808 */
[C---:B------:R-:W-:Y:S01]  /*d920*/  HMMA.16816.F32.BF16 R12, R4.reuse, R14, R156 ;  /* 0x0000000e040c723c */ /* 0x040fe2000004189c */
[----:B------:R-:W-:Y:S07]  /*d930*/  LDSM.16.MT88.4 R156, [R194+0x1c800] ;  /* 0x01c80000c29c783b */ /* 0x000fee0000004200 */
        /* <DEDUP_REMOVED lines=8> */
[----:B-1----:R-:W-:-:S02]  /*d9c0*/  F2FP.BF16.F32.PACK_AB R129, R202, R199 ;  /* 0x000000c7ca81723e */ /* 0x002fc400000010ff */
[----:B------:R-:W-:Y:S01]  /*d9d0*/  F2FP.BF16.F32.PACK_AB R130, R195, R196 ;  /* 0x000000c4c382723e */ /* 0x000fe200000010ff */
[----:B------:R-:W-:Y:S01]  /*d9e0*/  FADD.FTZ R197, R197, R200 ;  /* 0x000000c8c5c57221 */ /* 0x000fe20000010000 */
[----:B-----5:R-:W-:-:S03]  /*d9f0*/  F2FP.BF16.F32.PACK_AB R131, R201, R198 ;  /* 0x000000c6c983723e */ /* 0x020fc600000010ff */
[----:B------:R-:W-:-:S04]  /*da00*/  FADD.FTZ R196, R196, R197 ;  /* 0x000000c5c4c47221 */ /* 0x000fc80000010000 */
[----:B--2---:R-:W-:Y:S01]  /*da10*/  HMMA.16816.F32.BF16 R8, R128, R148, R8 ;  /* 0x000000948008723c */ /* 0x004fe20000041808 */
[----:B------:R-:W-:-:S07]  /*da20*/  FADD.FTZ R195, R195, R196 ;  /* 0x000000c4c3c37221 */ /* 0x000fce0000010000 */
[C---:B------:R-:W-:Y:S01]  /*da30*/  HMMA.16816.F32.BF16 R12, R128.reuse, R150, R12 ;  /* 0x00000096800c723c */ /* 0x040fe2000004180c */
[----:B------:R-:W1:Y:S07]  /*da40*/  LDSM.16.MT88.4 R148, [R193+0x4800] ;  /* 0x00480000c194783b */ /* 0x000e6e0000004200 */
[C---:B----4-:R-:W-:Y:S08]  /*da50*/  HMMA.16816.F32.BF16 R32, R128.reuse, R136, R32 ;  /* 0x000000888020723c */ /* 0x050ff00000041820 */
        /* <DEDUP_REMOVED lines=55> */
[C---:B--2---:R-:W-:Y:S08]  /*ddd0*/  HMMA.16816.F32.BF16 R24, R4.reuse, R136, R24 ;  /* 0x000000880418723c */ /* 0x044ff00000041818 */
[C---:B------:R-:W-:Y:S08]  /*dde0*/  HMMA.16816.F32.BF16 R28, R4.reuse, R138, R28 ;  /* 0x0000008a041c723c */ /* 0x040ff0000004181c */
[C---:B----4-:R-:W-:Y:S01]  /*ddf0*/  HMMA.16816.F32.BF16 R136, R4.reuse, R144, R32 ;  /* 0x000000900488723c */ /* 0x050fe20000041820 */
[----:B------:R-:W-:Y:S07]  /*de00*/  LDSM.16.MT88.4 R32, [R165+0x1f000] ;  /* 0x01f00000a520783b */ /* 0x000fee0000004200 */
[C---:B------:R-:W-:Y:S01]  /*de10*/  HMMA.16816.F32.BF16 R132, R4.reuse, R146, R132 ;  /* 0x000000920484723c */ /* 0x040fe20000041884 */
[----:B------:R-:W2:Y:S07]  /*de20*/  LDSM.16.MT88.4 R144, [R194+0x1f000] ;  /* 0x01f00000c290783b */ /* 0x000eae0000004200 */
[C---:B---3--:R-:W-:Y:S08]  /*de30*/  HMMA.16816.F32.BF16 R16, R4.reuse, R140, R16 ;  /* 0x0000008c0410723c */ /* 0x048ff00000041810 */
        /* <DEDUP_REMOVED lines=13> */
[--C-:B------:R-:W-:Y:S01]  /*df10*/  FFMA.FTZ R206, R203, UR4, -R182.reuse ;  /* 0x00000004cbce7c23 */ /* 0x100fe200080108b6 */
[----:B------:R5:W-:Y:S05]  /*df20*/  MUFU.EX2 R204, R181 ;  /* 0x000000b500cc7308 */ /* 0x000bea0000000800 */
[C---:B------:R-:W-:Y:S01]  /*df30*/  HMMA.16816.F32.BF16 R68, R4.reuse, R160, R68 ;  /* 0x000000a00444723c */ /* 0x040fe20000041844 */
[----:B------:R-:W-:Y:S01]  /*df40*/  FFMA.FTZ R160, R205, UR4, -R182 ;  /* 0x00000004cda07c23 */ /* 0x000fe200080108b6 */
[----:B------:R-:W-:Y:S04]  /*df50*/  MUFU.EX2 R206, R206 ;  /* 0x000000ce00ce7308 */ /* 0x000fe80000000800 */
[----:B------:R3:W-:Y:S02]  /*df60*/  MUFU.EX2 R205, R152 ;  /* 0x0000009800cd7308 */ /* 0x0007e40000000800 */
[C---:B------:R-:W-:Y:S01]  /*df70*/  HMMA.16816.F32.BF16 R36, R4.reuse, R176, R36 ;  /* 0x000000b00424723c */ /* 0x040fe20000041824 */
[----:B-----5:R-:W-:Y:S01]  /*df80*/  LDSM.16.MT88.4 R180, [R194+0x1b800] ;  /* 0x01b80000c2b4783b */ /* 0x020fe20000004200 */
[----:B------:R-:W5:Y:S06]  /*df90*/  MUFU.EX2 R203, R160 ;  /* 0x000000a000cb7308 */ /* 0x000f6c0000000800 */
        /* <DEDUP_REMOVED lines=10> */
[----:B---3--:R-:W-:Y:S07]  /*e040*/  LDSM.16.MT88.4 R152, [R165+0x1f800] ;  /* 0x01f80000a598783b */ /* 0x008fee0000004200 */
[C---:B------:R-:W-:Y:S08]  /*e050*/  HMMA.16816.F32.BF16 R92, R4.reuse, R140, R92 ;  /* 0x0000008c045c723c */ /* 0x040ff0000004185c */
[C---:B------:R-:W-:Y:S01]  /*e060*/  HMMA.16816.F32.BF16 R96, R4.reuse, R142, R96 ;  /* 0x0000008e0460723c */ /* 0x040fe20000041860 */
[----:B------:R-:W3:Y:S07]  /*e070*/  LDSM.16.MT88.4 R140, [R165+0x1b800] ;  /* 0x01b80000a58c783b */ /* 0x000eee0000004200 */
[C---:B------:R-:W-:Y:S08]  /*e080*/  HMMA.16816.F32.BF16 R100, R4.reuse, R32, R100 ;  /* 0x000000200464723c */ /* 0x040ff00000041864 */
[C---:B------:R-:W-:Y:S01]  /*e090*/  HMMA.16816.F32.BF16 R104, R4.reuse, R34, R104 ;  /* 0x000000220468723c */ /* 0x040fe20000041868 */
[----:B------:R-:W3:Y:S07]  /*e0a0*/  LDSM.16.MT88.4 R32, [R165+0x1d800] ;  /* 0x01d80000a520783b */ /* 0x000eee0000004200 */
[C---:B----4-:R-:W-:Y:S08]  /*e0b0*/  HMMA.16816.F32.BF16 R116, R4.reuse, R156, R116 ;  /* 0x0000009c0474723c */ /* 0x050ff00000041874 */
[C---:B------:R-:W-:Y:S08]  /*e0c0*/  HMMA.16816.F32.BF16 R120, R4.reuse, R158, R120 ;  /* 0x0000009e0478723c */ /* 0x040ff00000041878 */
[C---:B-1----:R-:W-:Y:S08]  /*e0d0*/  HMMA.16816.F32.BF16 R124, R4.reuse, R148, R124 ;  /* 0x00000094047c723c */ /* 0x042ff0000004187c */
[----:B------:R-:W-:Y:S01]  /*e0e0*/  HMMA.16816.F32.BF16 R128, R4, R150, R128 ;  /* 0x000000960480723c */ /* 0x000fe20000041880 */
[----:B------:R-:W-:Y:S01]  /*e0f0*/  F2FP.BF16.F32.PACK_AB R4, R216, R207 ;  /* 0x000000cfd804723e */ /* 0x000fe200000010ff */
[----:B------:R-:W1:Y:S01]  /*e100*/  LDSM.16.MT88.4 R148, [R194+0x19800] ;  /* 0x01980000c294783b */ /* 0x000e620000004200 */
[----:B-----5:R-:W-:Y:S01]  /*e110*/  F2FP.BF16.F32.PACK_AB R5, R206, R203 ;  /* 0x000000cbce05723e */ /* 0x020fe200000010ff */
[----:B------:R-:W-:Y:S01]  /*e120*/  FADD.FTZ R207, R207, R210 ;  /* 0x000000d2cfcf7221 */ /* 0x000fe20000010000 */
[----:B------:R-:W-:-:S02]  /*e130*/  F2FP.BF16.F32.PACK_AB R6, R205, R204 ;  /* 0x000000cccd06723e */ /* 0x000fc400000010ff */
[----:B------:R-:W-:Y:S01]  /*e140*/  F2FP.BF16.F32.PACK_AB R7, R218, R209 ;  /* 0x000000d1da07723e */ /* 0x000fe200000010ff */
[----:B------:R-:W-:-:S04]  /*e150*/  FADD.FTZ R207, R216, R207 ;  /* 0x000000cfd8cf7221 */ /* 0x000fc80000010000 */
[----:B------:R-:W-:Y:S02]  /*e160*/  FADD.FTZ R204, R204, R207 ;  /* 0x000000cfcccc7221 */ /* 0x000fe40000010000 */
[----:B--2---:R-:W-:Y:S01]  /*e170*/  HMMA.16816.F32.BF16 R160, R4, R144, R8 ;  /* 0x0000009004a0723c */ /* 0x004fe20000041808 */
        /* <DEDUP_REMOVED lines=8> */
[C---:B------:R-:W-:Y:S08]  /*e200*/  HMMA.16816.F32.BF16 R100, R4.reuse, R152, R100 ;  /* 0x000000980464723c */ /* 0x040ff00000041864 */
[C---:B------:R-:W-:Y:S08]  /*e210*/  HMMA.16816.F32.BF16 R104, R4.reuse, R154, R104 ;  /* 0x0000009a0468723c */ /* 0x040ff00000041868 */
[C---:B------:R-:W-:Y:S08]  /*e220*/  HMMA.16816.F32.BF16 R68, R4.reuse, R32, R68 ;  /* 0x000000200444723c */ /* 0x040ff00000041844 */
[C---:B------:R-:W-:Y:S01]  /*e230*/  HMMA.16816.F32.BF16 R72, R4.reuse, R34, R72 ;  /* 0x000000220448723c */ /* 0x040fe20000041848 */
[----:B------:R-:W3:Y:S07]  /*e240*/  LDSM.16.MT88.4 R32, [R193+0x7800] ;  /* 0x00780000c120783b */ /* 0x000eee0000004200 */
[C---:B-1----:R-:W-:Y:S01]  /*e250*/  HMMA.16816.F32.BF16 R152, R4.reuse, R148, R16 ;  /* 0x000000940498723c */ /* 0x042fe20000041810 */
[----:B------:R-:W1:Y:S07]  /*e260*/  LDSM.16.MT88.4 R16, [R192+0x5800] ;  /* 0x00580000c010783b */ /* 0x000e6e0000004200 */
[C---:B--2---:R-:W-:Y:S08]  /*e270*/  HMMA.16816.F32.BF16 R136, R4.reuse, R8, R136 ;  /* 0x000000080488723c */ /* 0x044ff00000041888 */
[C---:B------:R-:W-:Y:S01]  /*e280*/  HMMA.16816.F32.BF16 R132, R4.reuse, R10, R132 ;  /* 0x0000000a0484723c */ /* 0x040fe20000041884 */
[----:B------:R-:W2:Y:S07]  /*e290*/  LDSM.16.MT88.4 R8, [R192+0x7800] ;  /* 0x00780000c008783b */ /* 0x000eae0000004200 */
[----:B----4-:R-:W-:Y:S01]  /*e2a0*/  HMMA.16816.F32.BF16 R60, R4, R12, R60 ;  /* 0x0000000c043c723c */ /* 0x010fe2000004183c */
[----:B------:R-:W-:-:S04]  /*e2b0*/  FADD.FTZ R13, R199, R190 ;  /* 0x000000bec70d7221 */ /* 0x000fc80000010000 */
[----:B------:R-:W-:-:S03]  /*e2c0*/  FADD.FTZ R13, R202, R13 ;  /* 0x0000000dca0d7221 */ /* 0x000fc60000010000 */
[----:B-----5:R-:W-:Y:S01]  /*e2d0*/  HMMA.16816.F32.BF16 R108, R4, R144, R108 ;  /* 0x00000090046c723c */ /* 0x020fe2000004186c */
        /* <DEDUP_REMOVED lines=28> */
[----:B------:R-:W-:-:S15]  /*e4a0*/  HMMA.16816.F32.BF16 R128, R4, R10, R128 ;  /* 0x0000000a0480723c */ /* 0x000fde0000041880 */
[----:B------:R-:W-:-:S05]  /*e4b0*/  NOP ;  /* 0x0000000000007918 */ /* 0x000fca0000000000 */
.L_x_1166:
        /* <DEDUP_REMOVED lines=33> */
.L_x_1172:
        /* <DEDUP_REMOVED lines=17> */
[----:B------:R1:W-:Y:S03]  /*e7e0*/  @!P1 LDGSTS.E.BYPASS.LTC128B.128 [R236+0x10000], desc[UR22][R24.64] ;  /* 0x1000000018ec9fae */ /* 0x0003e6000b981a16 */
[----:B------:R-:W-:Y:S01]  /*e7f0*/  LEA.HI.X R3, R2, R6, R3, 0x5, P5 ;  /* 0x0000000602037211 */ /* 0x000fe200028f2c03 */
[----:B------:R1:W-:Y:S01]  /*e800*/  @P1 STS.128 [R236+0x10000], RZ ;  /* 0x010000ffec001388 */ /* 0x0003e20000000c00 */
        /* <DEDUP_REMOVED lines=39> */
.L_x_1170:
[----:B------:R-:W-:Y:S04]  /*ea80*/  DEPBAR.LE SB0, 0x0 ;  /* 0x000080000000791a */ /* 0x000fe80000000000 */
[----:B------:R-:W-:Y:S01]  /*ea90*/  BAR.SYNC.DEFER_BLOCKING 0x0 ;  /* 0x0000000000007b1d */ /* 0x000fe20000010000 */
[----:B------:R-:W-:Y:S01]  /*eaa0*/  SHF.L.U32 R240, R222, 0x3, RZ ;  /* 0x00000003def07819 */ /* 0x000fe200000006ff */
[----:B----4-:R-:W-:Y:S01]  /*eab0*/  IMAD.WIDE.U32 R206, R230, UR7, RZ ;  /* 0x00000007e6ce7c25 */ /* 0x010fe2000f8e00ff */
[----:B------:R-:W-:Y:S01]  /*eac0*/  LOP3.LUT R225, R237, 0x7c00, RZ, 0xc0, !PT ;  /* 0x00007c00ede17812 */ /* 0x000fe200078ec0ff */
        /* <DEDUP_REMOVED lines=8> */
[C---:B------:R-:W-:Y:S02]  /*eb50*/  LOP3.LUT R242, R223.reuse, 0xc0, RZ, 0xfc, !PT ;  /* 0x000000c0dff27812 */ /* 0x040fe400078efcff */
[----:B------:R-:W-:Y:S02]  /*eb60*/  ISETP.GE.AND P3, PT, R244, UR11, PT ;  /* 0x0000000bf4007c0c */ /* 0x000fe4000bf66270 */
[----:B------:R-:W-:Y:S02]  /*eb70*/  ISETP.GE.AND P2, PT, R242, UR11, PT ;  /* 0x0000000bf2007c0c */ /* 0x000fe4000bf46270 */
[----:B------:R-:W-:Y:S01]  /*eb80*/  SHF.L.U32 R3, R206, 0x6, RZ ;  /* 0x00000006ce037819 */ /* 0x000fe200000006ff */
[----:B------:R-:W-:Y:S01]  /*eb90*/  @!PT LDS RZ, [RZ] ;  /* 0x00000000fffff984 */ /* 0x000fe20000000800 */
[----:B------:R-:W-:Y:S01]  /*eba0*/  @!PT LDS RZ, [RZ] ;  /* 0x00000000fffff984 */ /* 0x000fe20000000800 */
[----:B------:R-:W-:Y:S01]  /*ebb0*/  @!PT LDS RZ, [RZ] ;  /* 0x00000000fffff984 */ /* 0x000fe20000000800 */
[----:B------:R-:W-:Y:S01]  /*ebc0*/  @!P1 LDGSTS.E.BYPASS.LTC128B.128 [R236+0x18000], desc[UR22][R166.64] ;  /* 0x18000000a6ec9fae */ /* 0x000fe2000b981a16 */
[----:B------:R-:W-:Y:S01]  /*ebd0*/  SHF.R.U32.HI R224, RZ, 0x1, R222 ;  /* 0x00000001ffe07819 */ /* 0x000fe200000116de */
[----:B------:R-:W-:Y:S01]  /*ebe0*/  UMOV UR6, UR9 ;  /* 0x0000000900067c82 */ /* 0x000fe20008000000 */
[----:B------:R-:W-:Y:S03]  /*ebf0*/  LEA R168, P0, R230, R3, 0x5 ;  /* 0x00000003e6a87211 */ /* 0x000fe600078028ff */
[----:B------:R-:W-:Y:S01]  /*ec00*/  @P1 STS.128 [R236+0x18000], RZ ;  /* 0x018000ffec001388 */ /* 0x000fe20000000c00 */
[----:B------:R-:W-:Y:S02]  /*ec10*/  SHF.L.U64.HI R3, R206, 0x6, R165 ;  /* 0x00000006ce037819 */ /* 0x000fe400000102a5 */
[--C-:B------:R-:W-:Y:S03]  /*ec20*/  LOP3.LUT R173, R223, 0x1c0, R218.reuse, 0xf8, !PT ;  /* 0x000001c0dfad7812 */ /* 0x100fe600078ef8da */
[----:B------:R-:W-:Y:S01]  /*ec30*/  @!PT LDS RZ, [RZ] ;  /* 0x00000000fffff984 */ /* 0x000fe20000000800 */
[----:B------:R-:W-:Y:S01]  /*ec40*/  @!PT LDS RZ, [RZ] ;  /* 0x00000000fffff984 */ /* 0x000fe20000000800 */
[----:B------:R-:W-:Y:S01]  /*ec50*/  @!PT LDS RZ, [RZ] ;  /* 0x00000000fffff984 */ /* 0x000fe20000000800 */
[----:B------:R-:W-:Y:S01]  /*ec60*/  @!P4 LDGSTS.E.BYPASS.LTC128B.128 [R236+0x1a000], desc[UR22][R166.64+0x80] ;  /* 0x1a000080a6eccfae */ /* 0x000fe2000b981a16 */
[----:B------:R-:W-:Y:S02]  /*ec70*/  LEA.HI.X R3, R230, R3, R231, 0x5, P0 ;  /* 0x00000003e6037211 */ /* 0x000fe400000f2ce7 */
[C---:B------:R-:W-:Y:S03]  /*ec80*/  LEA R2, P0, R168.reuse, R233, 0x1 ;  /* 0x000000e9a8027211 */ /* 0x040fe600078008ff */
[----:B------:R-:W-:Y:S01]  /*ec90*/  @P4 STS.128 [R236+0x1a000], RZ ;  /* 0x01a000ffec004388 */ /* 0x000fe20000000c00 */
[----:B------:R-:W-:Y:S02]  /*eca0*/  LOP3.LUT R171, R225, 0x200, R218, 0xf8, !PT ;  /* 0x00000200e1ab7812 */ /* 0x000fe400078ef8da */
[----:B------:R-:W-:Y:S03]  /*ecb0*/  LEA.HI.X R3, R168, R232, R3, 0x1, P0 ;  /* 0x000000e8a8037211 */ /* 0x000fe600000f0c03 */
[----:B------:R-:W-:Y:S01]  /*ecc0*/  @!PT LDS RZ, [RZ] ;  /* 0x00000000fffff984 */ /* 0x000fe20000000800 */
[----:B------:R-:W-:Y:S01]  /*ecd0*/  @!PT LDS RZ, [RZ] ;  /* 0x00000000fffff984 */ /* 0x000fe20000000800 */
[----:B------:R-:W-:Y:S01]  /*ece0*/  @!PT LDS RZ, [RZ] ;  /* 0x00000000fffff984 */ /* 0x000fe20000000800 */
[----:B------:R-:W-:Y:S01]  /*ecf0*/  @!P3 LDGSTS.E.BYPASS.LTC128B.128 [R236+0x1c000], desc[UR22][R166.64+0x100] ;  /* 0x1c000100a6ecbfae */ /* 0x000fe2000b981a16 */
[----:B------:R-:W-:Y:S02]  /*ed00*/  LOP3.LUT R164, R224, 0x8, RZ, 0xc0, !PT ;  /* 0x00000008e0a47812 */ /* 0x000fe400078ec0ff */
[----:B------:R-:W-:Y:S03]  /*ed10*/  LOP3.LUT R170, R173, 0x8, R222, 0x78, !PT ;  /* 0x00000008adaa7812 */ /* 0x000fe600078e78de */
[----:B------:R-:W-:Y:S01]  /*ed20*/  @P3 STS.128 [R236+0x1c000], RZ ;  /* 0x01c000ffec003388 */ /* 0x000fe20000000c00 */
[----:B------:R-:W-:Y:S02]  /*ed30*/  LOP3.LUT R164, R171, R173, R164, 0xf6, !PT ;  /* 0x000000adaba47212 */ /* 0x000fe400078ef6a4 */
[----:B------:R-:W-:Y:S03]  /*ed40*/  LOP3.LUT P0, RZ, R222, 0x4, RZ, 0xc0, !PT ;  /* 0x00000004deff7812 */ /* 0x000fe6000780c0ff */
[----:B------:R-:W-:Y:S01]  /*ed50*/  @!PT LDS RZ, [RZ] ;  /* 0x00000000fffff984 */ /* 0x000fe20000000800 */
[----:B------:R-:W-:Y:S01]  /*ed60*/  @!PT LDS RZ, [RZ] ;  /* 0x00000000fffff984 */ /* 0x000fe20000000800 */
[----:B------:R-:W-:Y:S01]  /*ed70*/  @!PT LDS RZ, [RZ] ;  /* 0x00000000fffff984 */ /* 0x000fe20000000800 */
[----:B------:R-:W-:Y:S01]  /*ed80*/  @!P2 LDGSTS.E.BYPASS.LTC128B.128 [R236+0x1e000], desc[UR22][R166.64+0x180] ;  /* 0x1e000180a6ecafae */ /* 0x000fe2000b981a16 */
[----:B------:R-:W-:Y:S01]  /*ed90*/  LEA R229, R164, UR6, 0x1 ;  /* 0x00000006a4e57c11 */ /* 0x000fe2000f8e08ff */
[----:B------:R-:W-:Y:S04]  /*eda0*/  IMAD R227, R170, 0x2, R217 ;  /* 0x00000002aae37824 */ /* 0x000fe800078e02d9 */
[----:B------:R-:W-:Y:S01]  /*edb0*/  @P2 STS.128 [R236+0x1e000], RZ ;  /* 0x01e000ffec002388 */ /* 0x000fe20000000c00 */
[-C--:B------:R-:W-:Y:S02]  /*edc0*/  IADD3 R226, PT, PT, R216, R229.reuse, RZ ;  /* 0x000000e5d8e27210 */ /* 0x080fe40007ffe0ff */
[----:B------:R-:W-:Y:S03]  /*edd0*/  IADD3 R205, PT, PT, R227, UR6, RZ ;  /* 0x00000006e3cd7c10 */ /* 0x000fe6000fffe0ff */
[----:B------:R-:W-:Y:S01]  /*ede0*/  @!PT LDS RZ, [RZ] ;  /* 0x00000000fffff984 */ /* 0x000fe20000000800 */
[----:B------:R-:W-:Y:S01]  /*edf0*/  @!PT LDS RZ, [RZ] ;  /* 0x00000000fffff984 */ /* 0x000fe20000000800 */
[----:B------:R-:W-:Y:S01]  /*ee00*/  @!PT LDS RZ, [RZ] ;  /* 0x00000000fffff984 */ /* 0x000fe20000000800 */
[----:B------:R-:W-:Y:S06]  /*ee10*/  @!P1 LDGSTS.E.BYPASS.LTC128B.128 [R236+0x19000], desc[UR22][R2.64] ;  /* 0x1900000002ec9fae */ /* 0x000fec000b981a16 */
[----:B------:R-:W-:Y:S01]  /*ee20*/  @P1 STS.128 [R236+0x19000], RZ ;  /* 0x019000ffec001388 */ /* 0x000fe20000000c00 */
[----:B------:R-:W-:Y:S05]  /*ee30*/  IMAD.IADD R170, R205, 0x1, R216 ;  /* 0x00000001cdaa7824 */ /* 0x000fea00078e02d8 */
[----:B------:R-:W-:Y:S01]  /*ee40*/  @!PT LDS RZ, [RZ] ;  /* 0x00000000fffff984 */ /* 0x000fe20000000800 */
[----:B------:R-:W-:Y:S01]  /*ee50*/  @!PT LDS RZ, [RZ] ;  /* 0x00000000fffff984 */ /* 0x000fe20000000800 */
[----:B------:R-:W-:Y:S01]  /*ee60*/  @!PT LDS RZ, [RZ] ;  /* 0x00000000fffff984 */ /* 0x000fe20000000800 */
[----:B------:R-:W-:Y:S06]  /*ee70*/  @!P4 LDGSTS.E.BYPASS.LTC128B.128 [R236+0x1b000], desc[UR22][R2.64+0x80] ;  /* 0x1b00008002eccfae */ /* 0x000fec000b981a16 */
[----:B------:R-:W-:Y:S06]  /*ee80*/  @P4 STS.128 [R236+0x1b000], RZ ;  /* 0x01b000ffec004388 */ /* 0x000fec0000000c00 */
        /* <DEDUP_REMOVED lines=8> */
[----:B------:R1:W-:Y:S06]  /*ef10*/  @!P2 LDGSTS.E.BYPASS.LTC128B.128 [R236+0x1f000], desc[UR22][R2.64+0x180] ;  /* 0x1f00018002ecafae */ /* 0x0003ec000b981a16 */
[----:B------:R-:W-:Y:S06]  /*ef20*/  @P2 STS.128 [R236+0x1f000], RZ ;  /* 0x01f000ffec002388 */ /* 0x000fec0000000c00 */
[----:B------:R-:W-:Y:S06]  /*ef30*/  LDSM.16.M88.4 R172, [R229] ;  /* 0x00000000e5ac783b */ /* 0x000fec0000000200 */
[----:B------:R-:W2:Y:S06]  /*ef40*/  LDSM.16.M88.4 R176, [R227+UR6+0x10000] ;  /* 0x01000006e3b0783b */ /* 0x000eac0008000200 */
[----:B------:R-:W3:Y:S06]  /*ef50*/  LDSM.16.M88.4 R180, [R227+UR6+0x10800] ;  /* 0x01080006e3b4783b */ /* 0x000eec0008000200 */
[----:B------:R-:W4:Y:S01]  /*ef60*/  LDSM.16.M88.4 R184, [R227+UR6+0x11000] ;  /* 0x01100006e3b8783b */ /* 0x000f220008000200 */
[----:B-1----:R-:W-:Y:S04]  /*ef70*/  SEL R2, R219, 0xffffffc0, !P0 ;  /* 0xffffffc0db027807 */ /* 0x002fe80004000000 */
[----:B------:R-:W-:Y:S01]  /*ef80*/  IADD3 R171, PT, PT, R2, R229, RZ ;  /* 0x000000e502ab7210 */ /* 0x000fe20007ffe0ff */
[----:B------:R-:W0:Y:S01]  /*ef90*/  LDGDEPBAR ;  /* 0x00000000000079af */ /* 0x000e220000000000 */
[----:B------:R-:W-:Y:S05]  /*efa0*/  IADD3 R3, PT, PT, R205, R2, RZ ;  /* 0x00000002cd037210 */ /* 0x000fea0007ffe0ff */
[----:B------:R-:W1:Y:S01]  /*efb0*/  LDSM.16.M88.4 R188, [R227+UR6+0x11800] ;  /* 0x01180006e3bc783b */ /* 0x000e620008000200 */
[C---:B------:R-:W-:Y:S01]  /*efc0*/  IMAD.IADD R168, R216.reuse, 0x1, R171 ;  /* 0x00000001d8a87824 */ /* 0x040fe200078e02ab */
[----:B------:R-:W-:Y:S04]  /*efd0*/  IADD3 R2, PT, PT, R216, R3, RZ ;  /* 0x00000003d8027210 */ /* 0x000fe80007ffe0ff */
[----:B------:R-:W-:Y:S06]  /*efe0*/  LDSM.16.M88.4 R192, [R226] ;  /* 0x00000000e2c0783b */ /* 0x000fec0000000200 */
[----:B------:R-:W5:Y:S01]  /*eff0*/  LDSM.16.M88.4 R196, [R170+0x10000] ;  /* 0x01000000aac4783b */ /* 0x000f620000000200 */
[C---:B--2---:R-:W-:Y:S05]  /*f000*/  HMMA.16816.F32.BF16 R4, R172.reuse, R176, RZ ;  /* 0x000000b0ac04723c */ /* 0x044fea00000418ff */
[----:B------:R-:W2:Y:S06]  /*f010*/  LDSM.16.M88.4 R200, [R170+0x10800] ;  /* 0x01080000aac8783b */ /* 0x000eac0000000200 */
[----:B------:R-:W-:Y:S01]  /*f020*/  LDSM.16.M88.4 R164, [R170+0x11800] ;  /* 0x01180000aaa4783b */ /* 0x000fe20000000200 */
[C---:B------:R-:W-:Y:S05]  /*f030*/  HMMA.16816.F32.BF16 R8, R172.reuse, R178, RZ ;  /* 0x000000b2ac08723c */ /* 0x040fea00000418ff */
[----:B------:R-:W-:Y:S03]  /*f040*/  LDSM.16.M88.4 R176, [R171] ;  /* 0x00000000abb0783b */ /* 0x000fe60000000200 */
[C---:B---3--:R-:W-:Y:S03]  /*f050*/  HMMA.16816.F32.BF16 R12, R172.reuse, R180, RZ ;  /* 0x000000b4ac0c723c */ /* 0x048fe600000418ff */
[----:B------:R-:W-:Y:S05]  /*f060*/  LDSM.16.M88.4 R204, [R2+0x10000] ;  /* 0x0100000002cc783b */ /* 0x000fea0000000200 */
[C---:B------:R-:W-:Y:S01]  /*f070*/  HMMA.16816.F32.BF16 R16, R172.reuse, R182, RZ ;  /* 0x000000b6ac10723c */ /* 0x040fe200000418ff */
[----:B------:R-:W-:Y:S06]  /*f080*/  LDSM.16.M88.4 R180, [R3+0x10000] ;  /* 0x0100000003b4783b */ /* 0x000fec0000000200 */
[----:B------:R-:W-:Y:S01]  /*f090*/  LDSM.16.M88.4 R208, [R3+0x12000] ;  /* 0x0120000003d0783b */ /* 0x000fe20000000200 */
[C---:B----4-:R-:W-:Y:S05]  /*f0a0*/  HMMA.16816.F32.BF16 R20, R172.reuse, R184, RZ ;  /* 0x000000b8ac14723c */ /* 0x050fea00000418ff */
[----:B------:R-:W-:Y:S03]  /*f0b0*/  LDSM.16.M88.4 R212, [R170+0x14000] ;  /* 0x01400000aad4783b */ /* 0x000fe60000000200 */
[C---:B------:R-:W-:Y:S03]  /*f0c0*/  HMMA.16816.F32.BF16 R24, R172.reuse, R186, RZ ;  /* 0x000000baac18723c */ /* 0x040fe600000418ff */
[----:B------:R-:W-:Y:S05]  /*f0d0*/  LDSM.16.M88.4 R184, [R3+0x10800] ;  /* 0x0108000003b8783b */ /* 0x000fea0000000200 */
[C---:B-1----:R-:W-:Y:S08]  /*f0e0*/  HMMA.16816.F32.BF16 R28, R172.reuse, R188, RZ ;  /* 0x000000bcac1c723c */ /* 0x042ff000000418ff */
[----:B------:R-:W-:Y:S01]  /*f0f0*/  HMMA.16816.F32.BF16 R32, R172, R190, RZ ;  /* 0x000000beac20723c */ /* 0x000fe200000418ff */
[----:B------:R-:W1:Y:S06]  /*f100*/  LDSM.16.M88.4 R172, [R170+0x11000] ;  /* 0x01100000aaac783b */ /* 0x000e6c0000000200 */
[----:B------:R-:W3:Y:S01]  /*f110*/  LDSM.16.M88.4 R188, [R3+0x11000] ;  /* 0x0110000003bc783b */ /* 0x000ee20000000200 */
[C---:B-----5:R-:W-:Y:S08]  /*f120*/  HMMA.16816.F32.BF16 R4, R192.reuse, R196, R4 ;  /* 0x000000c4c004723c */ /* 0x060ff00000041804 */
[C---:B------:R-:W-:Y:S01]  /*f130*/  HMMA.16816.F32.BF16 R8, R192.reuse, R198, R8 ;  /* 0x000000c6c008723c */ /* 0x040fe20000041808 */
[----:B------:R-:W4:Y:S07]  /*f140*/  LDSM.16.M88.4 R196, [R3+0x11800] ;  /* 0x0118000003c4783b */ /* 0x000f2e0000000200 */
[C---:B--2---:R-:W-:Y:S08]  /*f150*/  HMMA.16816.F32.BF16 R12, R192.reuse, R200, R12 ;  /* 0x000000c8c00c723c */ /* 0x044ff0000004180c */
[C---:B------:R-:W-:Y:S01]  /*f160*/  HMMA.16816.F32.BF16 R16, R192.reuse, R202, R16 ;  /* 0x000000cac010723c */ /* 0x040fe20000041810 */
[----:B------:R-:W2:Y:S07]  /*f170*/  LDSM.16.M88.4 R200, [R168] ;  /* 0x00000000a8c8783b */ /* 0x000eae0000000200 */
[C---:B-1----:R-:W-:Y:S08]  /*f180*/  HMMA.16816.F32.BF16 R20, R192.reuse, R172, R20 ;  /* 0x000000acc014723c */ /* 0x042ff00000041814 */
[C---:B------:R-:W-:Y:S01]  /*f190*/  HMMA.16816.F32.BF16 R24, R192.reuse, R174, R24 ;  /* 0x000000aec018723c */ /* 0x040fe20000041818 */
[----:B------:R-:W-:Y:S07]  /*f1a0*/  LDSM.16.M88.4 R172, [R2+0x11000] ;  /* 0x0110000002ac783b */ /* 0x000fee0000000200 */
[C---:B------:R-:W-:Y:S08]  /*f1b0*/  HMMA.16816.F32.BF16 R28, R192.reuse, R164, R28 ;  /* 0x000000a4c01c723c */ /* 0x040ff0000004181c */
[----:B------:R-:W-:Y:S01]  /*f1c0*/  HMMA.16816.F32.BF16 R32, R192, R166, R32 ;  /* 0x000000a6c020723c */ /* 0x000fe20000041820 */
[----:B------:R-:W1:Y:S06]  /*f1d0*/  LDSM.16.M88.4 R164, [R2+0x10800] ;  /* 0x0108000002a4783b */ /* 0x000e6c0000000200 */
[----:B------:R-:W-:Y:S01]  /*f1e0*/  LDSM.16.M88.4 R192, [R227+UR6+0x13000] ;  /* 0x01300006e3c0783b */ /* 0x000fe20008000200 */
        /* <DEDUP_REMOVED lines=9> */
[C---:B----4-:R-:W-:Y:S08]  /*f280*/  HMMA.16816.F32.BF16 R28, R176.reuse, R196, R28 ;  /* 0x000000c4b01c723c */ /* 0x050ff0000004181c */
[----:B------:R-:W-:Y:S01]  /*f290*/  HMMA.16816.F32.BF16 R32, R176, R198, R32 ;  /* 0x000000c6b020723c */ /* 0x000fe20000041820 */
[----:B------:R-:W3:Y:S06]  /*f2a0*/  LDSM.16.M88.4 R176, [R2+0x11800] ;  /* 0x0118000002b0783b */ /* 0x000eec0000000200 */
[----:B------:R-:W-:Y:S01]  /*f2b0*/  LDSM.16.M88.4 R196, [R226+0x4000] ;  /* 0x00400000e2c4783b */ /* 0x000fe20000000200 */
[C---:B--2---:R-:W-:Y:S08]  /*f2c0*/  HMMA.16816.F32.BF16 R4, R200.reuse, R204, R4 ;  /* 0x000000ccc804723c */ /* 0x044ff00000041804 */
[C---:B------:R-:W-:Y:S01]  /*f2d0*/  HMMA.16816.F32.BF16 R8, R200.reuse, R206, R8 ;  /* 0x000000cec808723c */ /* 0x040fe20000041808 */
[----:B------:R-:W-:Y:S07]  /*f2e0*/  LDSM.16.M88.4 R204, [R170+0x12000] ;  /* 0x01200000aacc783b */ /* 0x000fee0000000200 */
[C---:B-1----:R-:W-:Y:S08]  /*f2f0*/  HMMA.16816.F32.BF16 R12, R200.reuse, R164, R12 ;  /* 0x000000a4c80c723c */ /* 0x042ff0000004180c */
[C---:B------:R-:W-:Y:S01]  /*f300*/  HMMA.16816.F32.BF16 R16, R200.reuse, R166, R16 ;  /* 0x000000a6c810723c */ /* 0x040fe20000041810 */
[----:B------:R-:W1:Y:S07]  /*f310*/  LDSM.16.M88.4 R164, [R227+UR6+0x13800] ;  /* 0x01380006e3a4783b */ /* 0x000e6e0008000200 */
[C---:B------:R-:W-:Y:S08]  /*f320*/  HMMA.16816.F32.BF16 R20, R200.reuse, R172, R20 ;  /* 0x000000acc814723c */ /* 0x040ff00000041814 */
[C---:B------:R-:W-:Y:S01]  /*f330*/  HMMA.16816.F32.BF16 R24, R200.reuse, R174, R24 ;  /* 0x000000aec818723c */ /* 0x040fe20000041818 */
[----:B------:R-:W2:Y:S07]  /*f340*/  LDSM.16.M88.4 R172, [R170+0x12800] ;  /* 0x01280000aaac783b */ /* 0x000eae0000000200 */
[C---:B---3--:R-:W-:Y:S08]  /*f350*/  HMMA.16816.F32.BF16 R28, R200.reuse, R176, R28 ;  /* 0x000000b0c81c723c */ /* 0x048ff0000004181c */
[----:B------:R-:W-:Y:S01]  /*f360*/  HMMA.16816.F32.BF16 R32, R200, R178, R32 ;  /* 0x000000b2c820723c */ /* 0x000fe20000041820 */
[----:B------:R-:W3:Y:S06]  /*f370*/  LDSM.16.M88.4 R176, [R170+0x13000] ;  /* 0x01300000aab0783b */ /* 0x000eec0000000200 */
[----:B------:R-:W-:Y:S01]  /*f380*/  LDSM.16.M88.4 R200, [R171+0x4000] ;  /* 0x00400000abc8783b */ /* 0x000fe20000000200 */
        /* <DEDUP_REMOVED lines=37> */
[----:B------:R-:W5:Y:S06]  /*f5e0*/  LDSM.16.M88.4 R188, [R227+UR6+0x15800] ;  /* 0x01580006e3bc783b */ /* 0x000f6c0008000200 */
        /* <DEDUP_REMOVED lines=83> */
[----:B------:R-:W-:Y:S07]  /*fb20*/  LDSM.16.M88.4 R172, [R2+0x17000] ;  /* 0x0170000002ac783b */ /* 0x000fee0000000200 */
        /* <DEDUP_REMOVED lines=21> */
[----:B------:R-:W1:Y:S02]  /*fc80*/  MUFU.TANH R204, R204 ;  /* 0x000000cc00cc7308 */ /* 0x000e640000002400 */
[----:B------:R-:W-:Y:S01]  /*fc90*/  FMUL.FTZ R208, R11, UR8 ;  /* 0x000000080bd07c20 */ /* 0x000fe20008410000 */
[----:B------:R-:W-:Y:S01]  /*fca0*/  FMUL.FTZ R207, R10, UR8 ;  /* 0x000000080acf7c20 */ /* 0x000fe20008410000 */
[----:B------:R-:W-:Y:S01]  /*fcb0*/  FMUL.FTZ R210, R9, UR8 ;  /* 0x0000000809d27c20 */ /* 0x000fe20008410000 */
[----:B------:R-:W-:Y:S02]  /*fcc0*/  FMUL.FTZ R209, R8, UR8 ;  /* 0x0000000808d17c20 */ /* 0x000fe40008410000 */
[C---:B------:R-:W-:Y:S03]  /*fcd0*/  HMMA.16816.F32.BF16 R20, R200.reuse, R172, R20 ;  /* 0x000000acc814723c */ /* 0x040fe60000041814 */
[----:B------:R-:W-:Y:S01]  /*fce0*/  MUFU.TANH R10, R208 ;  /* 0x000000d0000a7308 */ /* 0x000fe20000002400 */
        /* <DEDUP_REMOVED lines=8> */
[----:B------:R-:W-:Y:S01]  /*fd70*/  FMUL.FTZ R251, R17, UR8 ;  /* 0x0000000811fb7c20 */ /* 0x000fe20008410000 */
[----:B------:R-:W-:Y:S06]  /*fd80*/  FMUL.FTZ R246, R19, UR8 ;  /* 0x0000000813f67c20 */ /* 0x000fec0008410000 */
[----:B------:R3:W-:Y:S01]  /*fd90*/  MUFU.TANH R199, R211 ;  /* 0x000000d300c77308 */ /* 0x0007e20000002400 */
[----:B------:R-:W-:Y:S01]  /*fda0*/  FMUL.FTZ R215, R20, UR8 ;  /* 0x0000000814d77c20 */ /* 0x000fe20008410000 */
[----:B------:R-:W-:Y:S01]  /*fdb0*/  FMUL.FTZ R214, R22, UR8 ;  /* 0x0000000816d67c20 */ /* 0x000fe20008410000 */
[----:B------:R-:W-:Y:S01]  /*fdc0*/  FMUL.FTZ R247, R21, UR8 ;  /* 0x0000000815f77c20 */ /* 0x000fe20008410000 */
[----:B------:R-:W-:Y:S06]  /*fdd0*/  FMUL.FTZ R212, R23, UR8 ;  /* 0x0000000817d47c20 */ /* 0x000fec0008410000 */
[----:B------:R4:W-:Y:S01]  /*fde0*/  MUFU.TANH R9, R210 ;  /* 0x000000d200097308 */ /* 0x0009e20000002400 */
[----:B--2---:R2:W5:Y:S01]  /*fdf0*/  LDSM.16.M88.4 R164, [R2+0x17800] ;  /* 0x0178000002a4783b */ /* 0x0045620000000200 */
[----:B------:R-:W-:Y:S04]  /*fe00*/  DEPBAR.LE SB0, 0x0 ;  /* 0x000080000000791a */ /* 0x000fe80000000000 */
[----:B------:R-:W-:Y:S04]  /*fe10*/  FMUL.FTZ R213, R24, UR8 ;  /* 0x0000000818d57c20 */ /* 0x000fe80008410000 */
[----:B------:R-:W1:Y:S01]  /*fe20*/  MUFU.TANH R3, R3 ;  /* 0x0000000300037308 */ /* 0x000e620000002400 */
[----:B------:R-:W-:Y:S01]  /*fe30*/  BAR.SYNC.DEFER_BLOCKING 0x0 ;  /* 0x0000000000007b1d */ /* 0x000fe20000010000 */
[----:B---3--:R-:W-:Y:S08]  /*fe40*/  MOV R211, UR7 ;  /* 0x0000000700d37c02 */ /* 0x008ff00008000f00 */
[----:B------:R-:W-:Y:S01]  /*fe50*/  MUFU.TANH R168, R168 ;  /* 0x000000a800a87308 */ /* 0x000fe20000002400 */
[----:B----4-:R-:W-:Y:S09]  /*fe60*/  FMUL.FTZ R210, R26, UR8 ;  /* 0x000000081ad27c20 */ /* 0x010ff20008410000 */
[----:B------:R-:W3:Y:S01]  /*fe70*/  MUFU.TANH R209, R209 ;  /* 0x000000d100d17308 */ /* 0x000ee20000002400 */
[----:B--2---:R-:W-:Y:S02]  /*fe80*/  IMAD R2, R211, 0x40, R228 ;  /* 0x00000040d3027824 */ /* 0x004fe400078e02e4 */
[----:B------:R-:W-:Y:S03]  /*fe90*/  FMUL.FTZ R211, R25, UR8 ;  /* 0x0000000819d37c20 */ /* 0x000fe60008410000 */
[----:B------:R-:W-:Y:S04]  /*fea0*/  I2FP.F32.U32 R208, R2 ;  /* 0x0000000200d07245 */ /* 0x000fe80000201000 */
[----:B------:R-:W2:Y:S01]  /*feb0*/  MUFU.TANH R207, R207 ;  /* 0x000000cf00cf7308 */ /* 0x000ea20000002400 */
[----:B------:R-:W-:Y:S01]  /*fec0*/  IADD3 R5, PT, PT, R2, 0x8, RZ ;  /* 0x0000000802057810 */ /* 0x000fe20007ffe0ff */
[----:B-1----:R-:W-:Y:S01]  /*fed0*/  FFMA.FTZ R26, R208, UR5, R204 ;  /* 0x00000005d01a7c23 */ /* 0x002fe200080100cc */
[----:B------:R-:W-:Y:S02]  /*fee0*/  VIADD R204, R2, 0x9 ;  /* 0x0000000902cc7836 */ /* 0x000fe40000000000 */
[----:B------:R-:W-:Y:S01]  /*fef0*/  FFMA.FTZ R13, R208, UR5, R3 ;  /* 0x00000005d00d7c23 */ /* 0x000fe20008010003 */
[----:B------:R-:W-:Y:S01]  /*ff00*/  I2FP.F32.U32 R3, R5 ;  /* 0x0000000500037245 */ /* 0x000fe20000201000 */
[----:B------:R-:W-:Y:S03]  /*ff10*/  FMUL.FTZ R208, R27, UR8 ;  /* 0x000000081bd07c20 */ /* 0x000fe60008410000 */
[----:B------:R-:W1:Y:S01]  /*ff20*/  MUFU.TANH R250, R250 ;  /* 0x000000fa00fa7308 */ /* 0x000e620000002400 */
[----:B------:R-:W-:Y:S01]  /*ff30*/  I2FP.F32.U32 R204, R204 ;  /* 0x000000cc00cc7245 */ /* 0x000fe20000201000 */
[C---:B-----5:R-:W-:Y:S05]  /*ff40*/  HMMA.16816.F32.BF16 R28, R200.reuse, R164, R28 ;  /* 0x000000a4c81c723c */ /* 0x060fea000004181c */
[----:B------:R-:W-:Y:S03]  /*ff50*/  IADD3 R165, PT, PT, R2, 0x1, RZ ;  /* 0x0000000102a57810 */ /* 0x000fe60007ffe0ff */
[----:B------:R-:W4:Y:S01]  /*ff60*/  MUFU.TANH R252, R252 ;  /* 0x000000fc00fc7308 */ /* 0x000f220000002400 */
[C---:B------:R-:W-:Y:S01]  /*ff70*/  FFMA.FTZ R9, R204.reuse, UR5, R9 ;  /* 0x00000005cc097c23 */ /* 0x040fe20008010009 */
[----:B------:R-:W-:Y:S03]  /*ff80*/  HMMA.16816.F32.BF16 R32, R200, R166, R32 ;  /* 0x000000a6c820723c */ /* 0x000fe60000041820 */
[----:B------:R-:W-:Y:S01]  /*ff90*/  I2FP.F32.U32 R165, R165 ;  /* 0x000000a500a57245 */ /* 0x000fe20000201000 */
[----:B------:R-:W-:Y:S01]  /*ffa0*/  FFMA.FTZ R10, R204, UR5, R10 ;  /* 0x00000005cc0a7c23 */ /* 0x000fe2000801000a */
[C---:B---3--:R-:W-:Y:S03]  /*ffb0*/  FFMA.FTZ R11, R3.reuse, UR5, R209 ;  /* 0x00000005030b7c23 */ /* 0x048fe600080100d1 */
[----:B------:R-:W3:Y:S01]  /*ffc0*/  MUFU.TANH R206, R206 ;  /* 0x000000ce00ce7308 */ /* 0x000ee20000002400 */
[----:B--2---:R-:W-:Y:S01]  /*ffd0*/  FFMA.FTZ R18, R3, UR5, R207 ;  /* 0x0000000503127c23 */ /* 0x004fe200080100cf */
[C---:B------:R-:W-:Y:S01]  /*ffe0*/  FFMA.FTZ R22, R165.reuse, UR5, R168 ;  /* 0x00000005a5167c23 */ /* 0x040fe200080100a8 */
[C---:B------:R-:W-:Y:S01]  /*fff0*/  IADD3 R168, PT, PT, R2.reuse, 0x10, RZ ;  /* 0x0000001002a87810 */ /* 0x040fe20007ffe0ff */
[C---:B------:R-:W-:Y:S01]  /*10000*/  VIADD R3, R2.reuse, 0x18 ;  /* 0x0000001802037836 */ /* 0x040fe20000000000 */
[----:B------:R-:W-:Y:S01]  /*10010*/  IADD3 R204, PT, PT, R2, 0x11, RZ ;  /* 0x0000001102cc7810 */ /* 0x000fe20007ffe0ff */
[----:B------:R-:W-:Y:S01]  /*10020*/  FMUL.FTZ R209, R28, UR8 ;  /* 0x000000081cd17c20 */ /* 0x000fe20008410000 */
[----:B------:R-:W-:Y:S03]  /*10030*/  I2FP.F32.U32 R168, R168 ;  /* 0x000000a800a87245 */ /* 0x000fe60000201000 */
[----:B------:R-:W2:Y:S01]  /*10040*/  MUFU.TANH R249, R249 ;  /* 0x000000f900f97308 */ /* 0x000ea20000002400 */
[----:B------:R-:W-:Y:S01]  /*10050*/  I2FP.F32.U32 R204, R204 ;  /* 0x000000cc00cc7245 */ /* 0x000fe20000201000 */
[----:B------:R-:W-:Y:S01]  /*10060*/  VIADD R207, R2, 0x30 ;  /* 0x0000003002cf7836 */ /* 0x000fe20000000000 */
[----:B------:R-:W-:Y:S01]  /*10070*/  I2FP.F32.U32 R166, R3 ;  /* 0x0000000300a67245 */ /* 0x000fe20000201000 */
[C---:B------:R-:W-:Y:S01]  /*10080*/  FFMA.FTZ R197, R168.reuse, UR5, R197 ;  /* 0x00000005a8c57c23 */ /* 0x040fe200080100c5 */
[----:B-1----:R-:W-:Y:S01]  /*10090*/  FFMA.FTZ R250, R168, UR5, R250 ;  /* 0x00000005a8fa7c23 */ /* 0x002fe200080100fa */
[----:B------:R-:W-:Y:S01]  /*100a0*/  FMUL.FTZ R168, R30, UR8 ;  /* 0x000000081ea87c20 */ /* 0x000fe20008410000 */
[C---:B------:R-:W-:Y:S03]  /*100b0*/  FFMA.FTZ R199, R204.reuse, UR5, R199 ;  /* 0x00000005ccc77c23 */ /* 0x040fe600080100c7 */
[----:B------:R-:W1:Y:S01]  /*100c0*/  MUFU.TANH R248, R248 ;  /* 0x000000f800f87308 */ /* 0x000e620000002400 */
[----:B----4-:R-:W-:Y:S01]  /*100d0*/  FFMA.FTZ R252, R204, UR5, R252 ;  /* 0x00000005ccfc7c23 */ /* 0x010fe200080100fc */
[C---:B------:R-:W-:Y:S01]  /*100e0*/  IADD3 R204, PT, PT, R2.reuse, 0x20, RZ ;  /* 0x0000002002cc7810 */ /* 0x040fe20007ffe0ff */
[----:B---3--:R-:W-:Y:S01]  /*100f0*/  FFMA.FTZ R17, R165, UR5, R206 ;  /* 0x00000005a5117c23 */ /* 0x008fe200080100ce */
[----:B------:R-:W-:Y:S01]  /*10100*/  IADD3 R165, PT, PT, R2, 0x19, RZ ;  /* 0x0000001902a57810 */ /* 0x000fe20007ffe0ff */
[----:B------:R-:W-:Y:S01]  /*10110*/  FMUL.FTZ R5, R32, UR8 ;  /* 0x0000000820057c20 */ /* 0x000fe20008410000 */
[----:B------:R-:W-:Y:S01]  /*10120*/  I2FP.F32.U32 R204, R204 ;  /* 0x000000cc00cc7245 */ /* 0x000fe20000201000 */
[----:B------:R-:W-:Y:S03]  /*10130*/  FMUL.FTZ R206, R29, UR8 ;  /* 0x000000081dce7c20 */ /* 0x000fe60008410000 */
[----:B------:R-:W3:Y:S01]  /*10140*/  MUFU.TANH R215, R215 ;  /* 0x000000d700d77308 */ /* 0x000ee20000002400 */
[----:B------:R-:W-:Y:S01]  /*10150*/  I2FP.F32.U32 R3, R165 ;  /* 0x000000a500037245 */ /* 0x000fe20000201000 */
[----:B--2---:R-:W-:Y:S01]  /*10160*/  FFMA.FTZ R249, R166, UR5, R249 ;  /* 0x00000005a6f97c23 */ /* 0x004fe200080100f9 */
[----:B------:R-:W-:Y:S01]  /*10170*/  IADD3 R165, PT, PT, R2, 0x29, RZ ;  /* 0x0000002902a57810 */ /* 0x000fe20007ffe0ff */
[----:B------:R-:W-:Y:S01]  /*10180*/  FMUL.FTZ R167, R31, UR8 ;  /* 0x000000081fa77c20 */ /* 0x000fe20008410000 */
[----:B------:R-:W-:Y:S01]  /*10190*/  I2FP.F32.U32 R207, R207 ;  /* 0x000000cf00cf7245 */ /* 0x000fe20000201000 */
[----:B------:R-:W-:Y:S01]  /*101a0*/  FMUL.FTZ R33, R33, UR8 ;  /* 0x0000000821217c20 */ /* 0x000fe20008410000 */
[----:B------:R-:W-:Y:S03]  /*101b0*/  I2FP.F32.U32 R165, R165 ;  /* 0x000000a500a57245 */ /* 0x000fe60000201000 */
[----:B------:R-:W2:Y:S01]  /*101c0*/  MUFU.TANH R214, R214 ;  /* 0x000000d600d67308 */ /* 0x000ea20000002400 */
[----:B------:R-:W-:Y:S01]  /*101d0*/  FMNMX3.FTZ R6, R169, R13, R17, !PT ;  /* 0x0000000da9067276 */ /* 0x000fe20007810011 */
[----:B-1----:R-:W-:Y:S01]  /*101e0*/  FFMA.FTZ R248, R166, UR5, R248 ;  /* 0x00000005a6f87c23 */ /* 0x002fe200080100f8 */
[----:B------:R-:W-:Y:S01]  /*101f0*/  VIADD R166, R2, 0x21 ;  /* 0x0000002102a67836 */ /* 0x000fe20000000000 */
[----:B------:R-:W-:Y:S02]  /*10200*/  FMNMX3.FTZ R15, R0, R26, R22, !PT ;  /* 0x0000001a000f7276 */ /* 0x000fe40007810016 */
[----:B------:R-:W-:Y:S04]  /*10210*/  FMNMX3.FTZ R6, R6, R11, R9, !PT ;  /* 0x0000000b06067276 */ /* 0x000fe80007810009 */
[----:B------:R-:W1:Y:S01]  /*10220*/  MUFU.TANH R247, R247 ;  /* 0x000000f700f77308 */ /* 0x000e620000002400 */
[----:B------:R-:W-:Y:S01]  /*10230*/  I2FP.F32.U32 R166, R166 ;  /* 0x000000a600a67245 */ /* 0x000fe20000201000 */
[----:B---3--:R-:W-:Y:S01]  /*10240*/  FFMA.FTZ R215, R204, UR5, R215 ;  /* 0x00000005ccd77c23 */ /* 0x008fe200080100d7 */
[----:B------:R-:W-:Y:S02]  /*10250*/  FMNMX3.FTZ R15, R15, R18, R10, !PT ;  /* 0x000000120f0f7276 */ /* 0x000fe4000781000a */
[----:B------:R-:W-:Y:S02]  /*10260*/  FMNMX3.FTZ R6, R6, R197, R199, !PT ;  /* 0x000000c506067276 */ /* 0x000fe400078100c7 */
[----:B------:R-:W-:Y:S03]  /*10270*/  FMNMX3.FTZ R15, R15, R250, R252, !PT ;  /* 0x000000fa0f0f7276 */ /* 0x000fe600078100fc */
[----:B------:R-:W3:Y:S01]  /*10280*/  MUFU.TANH R212, R212 ;  /* 0x000000d400d47308 */ /* 0x000ee20000002400 */
[----:B------:R-:W-:Y:S01]  /*10290*/  IADD3 R7, PT, PT, R2, 0x31, RZ ;  /* 0x0000003102077810 */ /* 0x000fe20007ffe0ff */
[----:B--2---:R-:W-:Y:S03]  /*102a0*/  FFMA.FTZ R214, R204, UR5, R214 ;  /* 0x00000005ccd67c23 */ /* 0x004fe600080100d6 */
[----:B------:R-:W-:Y:S05]  /*102b0*/  I2FP.F32.U32 R7, R7 ;  /* 0x0000000700077245 */ /* 0x000fea0000201000 */
[----:B------:R-:W2:Y:S01]  /*102c0*/  MUFU.TANH R211, R211 ;  /* 0x000000d300d37308 */ /* 0x000ea20000002400 */
[C---:B-1----:R-:W-:Y:S09]  /*102d0*/  FFMA.FTZ R247, R166.reuse, UR5, R247 ;  /* 0x00000005a6f77c23 */ /* 0x042ff200080100f7 */
        /* <DEDUP_REMOVED lines=9> */
[C---:B---3--:R-:W-:Y:S05]  /*10370*/  FFMA.FTZ R251, R3.reuse, UR5, R251 ;  /* 0x0000000503fb7c23 */ /* 0x048fea00080100fb */
[----:B------:R-:W-:Y:S04]  /*10380*/  FMNMX3.FTZ R6, R6, R249, R251, !PT ;  /* 0x000000f906067276 */ /* 0x000fe800078100fb */
[----:B------:R-:W3:Y:S01]  /*10390*/  MUFU.TANH R168, R168 ;  /* 0x000000a800a87308 */ /* 0x000ee20000002400 */
[----:B--2---:R-:W-:Y:S01]  /*103a0*/  FFMA.FTZ R246, R3, UR5, R246 ;  /* 0x0000000503f67c23 */ /* 0x004fe200080100f6 */
[----:B------:R-:W-:Y:S02]  /*103b0*/  IADD3 R3, PT, PT, R2, 0x28, RZ ;  /* 0x0000002802037810 */ /* 0x000fe40007ffe0ff */
[----:B------:R-:W-:Y:S02]  /*103c0*/  FMNMX3.FTZ R6, R6, R215, R247, !PT ;  /* 0x000000d706067276 */ /* 0x000fe400078100f7 */
[----:B------:R-:W-:Y:S04]  /*103d0*/  I2FP.F32.U32 R3, R3 ;  /* 0x0000000300037245 */ /* 0x000fe80000201000 */
[----:B------:R-:W2:Y:S01]  /*103e0*/  MUFU.TANH R213, R213 ;  /* 0x000000d500d57308 */ /* 0x000ea20000002400 */
[C---:B-1----:R-:W-:Y:S09]  /*103f0*/  FFMA.FTZ R209, R207.reuse, UR5, R209 ;  /* 0x00000005cfd17c23 */ /* 0x042ff200080100d1 */
[----:B------:R-:W1:Y:S01]  /*10400*/  MUFU.TANH R210, R210 ;  /* 0x000000d200d27308 */ /* 0x000e620000002400 */
[----:B---3--:R-:W-:Y:S09]  /*10410*/  FFMA.FTZ R168, R207, UR5, R168 ;  /* 0x00000005cfa87c23 */ /* 0x008ff200080100a8 */
[----:B------:R3:W4:Y:S01]  /*10420*/  MUFU.TANH R204, R5 ;  /* 0x0000000500cc7308 */ /* 0x0007220000002400 */
[C---:B--2---:R-:W-:Y:S09]  /*10430*/  FFMA.FTZ R213, R3.reuse, UR5, R213 ;  /* 0x0000000503d57c23 */ /* 0x044ff200080100d5 */
[----:B------:R-:W2:Y:S01]  /*10440*/  MUFU.TANH R206, R206 ;  /* 0x000000ce00ce7308 */ /* 0x000ea20000002400 */
[----:B-1----:R-:W-:Y:S01]  /*10450*/  FFMA.FTZ R210, R3, UR5, R210 ;  /* 0x0000000503d27c23 */ /* 0x002fe200080100d2 */
[C---:B------:R-:W-:Y:S04]  /*10460*/  IADD3 R3, PT, PT, R2.reuse, 0x38, RZ ;  /* 0x0000003802037810 */ /* 0x040fe80007ffe0ff */
[----:B------:R-:W-:Y:S04]  /*10470*/  I2FP.F32.U32 R3, R3 ;  /* 0x0000000300037245 */ /* 0x000fe80000201000 */
[----:B------:R-:W1:Y:S01]  /*10480*/  MUFU.TANH R167, R167 ;  /* 0x000000a700a77308 */ /* 0x000e620000002400 */
[----:B---3--:R-:W-:Y:S02]  /*10490*/  IADD3 R5, PT, PT, R2, 0x39, RZ ;  /* 0x0000003902057810 */ /* 0x008fe40007ffe0ff */
[----:B------:R-:W-:Y:S01]  /*104a0*/  FMNMX3.FTZ R2, R15, R248, R246, !PT ;  /* 0x000000f80f027276 */ /* 0x000fe200078100f6 */
[----:B----4-:R-:W-:Y:S01]  /*104b0*/  FFMA.FTZ R204, R3, UR5, R204 ;  /* 0x0000000503cc7c23 */ /* 0x010fe200080100cc */
[----:B------:R-:W-:Y:S05]  /*104c0*/  I2FP.F32.U32 R4, R5 ;  /* 0x0000000500047245 */ /* 0x000fea0000201000 */
[----:B------:R-:W3:Y:S01]  /*104d0*/  MUFU.TANH R166, R166 ;  /* 0x000000a600a67308 */ /* 0x000ee20000002400 */
[----:B------:R-:W-:Y:S01]  /*104e0*/  FMNMX3.FTZ R2, R2, R214, R212, !PT ;  /* 0x000000d602027276 */ /* 0x000fe200078100d4 */
[C---:B--2---:R-:W-:Y:S03]  /*104f0*/  FFMA.FTZ R206, R7.reuse, UR5, R206 ;  /* 0x0000000507ce7c23 */ /* 0x044fe600080100ce */
[----:B------:R-:W-:Y:S05]  /*10500*/  FMNMX3.FTZ R2, R2, R210, R208, !PT ;  /* 0x000000d202027276 */ /* 0x000fea00078100d0 */
[----:B------:R-:W2:Y:S01]  /*10510*/  MUFU.TANH R207, R33 ;  /* 0x0000002100cf7308 */ /* 0x000ea20000002400 */
[----:B-1----:R-:W-:Y:S05]  /*10520*/  FFMA.FTZ R167, R7, UR5, R167 ;  /* 0x0000000507a77c23 */ /* 0x002fea00080100a7 */
[----:B------:R-:W-:Y:S04]  /*10530*/  FMNMX3.FTZ R2, R2, R168, R167, !PT ;  /* 0x000000a802027276 */ /* 0x000fe800078100a7 */
[----:B------:R-:W1:Y:S01]  /*10540*/  MUFU.TANH R165, R165 ;  /* 0x000000a500a57308 */ /* 0x000e620000002400 */
[----:B---3--:R-:W-:Y:S01]  /*10550*/  FFMA.FTZ R166, R3, UR5, R166 ;  /* 0x0000000503a67c23 */ /* 0x008fe200080100a6 */
[----:B------:R-:W-:Y:S04]  /*10560*/  FMNMX3.FTZ R3, R6, R213, R211, !PT ;  /* 0x000000d506037276 */ /* 0x000fe800078100d3 */
[----:B------:R-:W-:Y:S01]  /*10570*/  FMNMX3.FTZ R3, R3, R209, R206, !PT ;  /* 0x000000d103037276 */ /* 0x000fe200078100ce */
[C---:B--2---:R-:W-:Y:S05]  /*10580*/  FFMA.FTZ R207, R4.reuse, UR5, R207 ;  /* 0x0000000504cf7c23 */ /* 0x044fea00080100cf */
[----:B------:R-:W-:Y:S01]  /*10590*/  FMNMX3.FTZ R14, R3, R204, R207, !PT ;  /* 0x000000cc030e7276 */ /* 0x000fe200078100cf */
[----:B-1----:R-:W-:Y:S05]  /*105a0*/  FFMA.FTZ R165, R4, UR5, R165 ;  /* 0x0000000504a57c23 */ /* 0x002fea00080100a5 */
[----:B------:R-:W-:Y:S01]  /*105b0*/  FMNMX3.FTZ R7, R2, R166, R165, !PT ;  /* 0x000000a602077276 */ /* 0x000fe200078100a5 */
[----:B------:R-:W-:Y:S06]  /*105c0*/  BRA.U.ANY UP0, `(.L_x_1172) ;  /* 0xffffffe100407547 */ /* 0x000fec000b93ffff */
.L_x_1171:
[----:B-1----:R-:W1:Y:S01]  /*105d0*/  SHFL.BFLY PT, R3, R14, 0x2, 0x1f ;  /* 0x0c401f000e037f89 */ /* 0x002e6200000e0000 */
[----:B------:R-:W-:Y:S01]  /*105e0*/  MOV R185, R238 ;  /* 0x000000ee00b97202 */ /* 0x000fe20000000f00 */
[----:B------:R-:W-:Y:S01]  /*105f0*/  UISETP.NE.AND UP0, UPT, UR7, URZ, UPT ;  /* 0x000000ff0700728c */ /* 0x000fe2000bf05270 */
[----:B------:R-:W-:Y:S05]  /*10600*/  @P0 IADD3 R185, PT, PT, R239, -0x40, RZ ;  /* 0xffffffc0efb90810 */ /* 0x000fea0007ffe0ff */
[----:B------:R-:W2:Y:S01]  /*10610*/  SHFL.BFLY PT, R2, R7, 0x2, 0x1f ;  /* 0x0c401f0007027f89 */ /* 0x000ea200000e0000 */
[----:B------:R-:W-:Y:S01]  /*10620*/  UIADD3 UR7, UPT, UPT, UR7, -0x1, URZ ;  /* 0xffffffff07077890 */ /* 0x000fe2000fffe0ff */
[----:B------:R-:W-:Y:S06]  /*10630*/  IADD3 R184, PT, PT, R216, R185, RZ ;  /* 0x000000b9d8b87210 */ /* 0x000fec0007ffe0ff */
[----:B------:R-:W-:Y:S08]  /*10640*/  LDSM.16.MT88.4 R28, [R185] ;  /* 0x00000000b91c783b */ /* 0x000ff00000004200 */
[----:B------:R-:W-:Y:S08]  /*10650*/  LDSM.16.MT88.4 R172, [R185+0x4800] ;  /* 0x00480000b9ac783b */ /* 0x000ff00000004200 */
[----:B------:R-:W-:Y:S08]  /*10660*/  LDSM.16.MT88.4 R176, [R184+0x4800] ;  /* 0x00480000b8b0783b */ /* 0x000ff00000004200 */
[----:B------:R-:W-:Y:S01]  /*10670*/  LDSM.16.MT88.4 R180, [R220+0x1e800] ;  /* 0x01e80000dcb4783b */ /* 0x000fe20000004200 */
[----:B-1----:R-:W-:Y:S02]  /*10680*/  FMNMX.FTZ R8, R14, R3, !PT ;  /* 0x000000030e087209 */ /* 0x002fe40007810000 */
[----:B--2---:R-:W-:Y:S05]  /*10690*/  FMNMX.FTZ R6, R7, R2, !PT ;  /* 0x0000000207067209 */ /* 0x004fea0007810000 */
        /* <DEDUP_REMOVED lines=448> */
.L_x_1169:
        /* <DEDUP_REMOVED lines=328> */
.L_x_1173:
        /* <DEDUP_REMOVED lines=45> */
.L_x_1175:
[----:B------:R-:W-:Y:S05]  /*139f0*/  BSYNC.RECONVERGENT B0 ;  /* 0x0000000000007941 */ /* 0x000fea0003800200 */
.L_x_1174:
        /* <DEDUP_REMOVED lines=42> */
.L_x_1177:
[----:B------:R-:W-:Y:S05]  /*13ca0*/  BSYNC.RECONVERGENT B0 ;  /* 0x0000000000007941 */ /* 0x000fea0003800200 */
.L_x_1176:
        /* <DEDUP_REMOVED lines=27> */
.L_x_1179:
[----:B------:R-:W-:Y:S05]  /*13e60*/  BSYNC.RECONVERGENT B0 ;  /* 0x0000000000007941 */ /* 0x000fea0003800200 */
.L_x_1178:
        /* <DEDUP_REMOVED lines=27> */
.L_x_1181:
[----:B------:R-:W-:Y:S05]  /*14020*/  BSYNC.RECONVERGENT B0 ;  /* 0x0000000000007941 */ /* 0x000fea0003800200 */
.L_x_1180:
        /* <DEDUP_REMOVED lines=27> */
.L_x_1182:
        /* <DEDUP_REMOVED lines=10> */
.L_x_1204:


//--------------------- .nv.shared._ZN5flash16flash_fwd_kernelI23Flash_fwd_kernel_traitsILi256ELi64ELi64ELi4ELb0ELb0EN7cutlass10bfloat16_tE19Flash_kernel_traitsILi256ELi64ELi64ELi4ES3_EELb0ELb1ELb0ELb0ELb0ELb1ELb0ELb0EEEvNS_16Flash_fwd_paramsE --------------------------
	.section	.nv.shared._ZN5flash16flash_fwd_kernelI23Flash_fwd_kernel_traitsILi256ELi64ELi64ELi4ELb0ELb0EN7cutlass10bfloat16_tE19Flash_kernel_traitsILi256ELi64ELi64ELi4ES3_EELb0ELb1ELb0ELb0ELb0ELb1ELb0ELb0EEEvNS_16Flash_fwd_paramsE,"aw",@nobits
	.sectionflags	@""
	.align	16
	.zero		1024


//--------------------- .nv.shared.reserved.0     --------------------------
	.section	.nv.shared.reserved.0,"aw",@nobits
	.weak		__nv_reservedSMEM_offset_0_alias
	.size		__nv_reservedSMEM_offset_0_alias, 0, 64
	.other		__nv_reservedSMEM_offset_0_alias,@"STO_CUDA_RESERVED_SHARED STV_DEFAULT"
__nv_reservedSMEM_offset_0_alias:
	.zero		0
	.zero		64


//--------------------- .nv.global                --------------------------
	.section	.nv.global,"aw",@nobits
.nv.global:
	.type		_ZN73_INTERNAL_421c16ac_37_flash_fwd_hdim256_bf16_causal_sm80_cu_60c5005d_29414cute1_E,@object
	.size		_ZN73_INTERNAL_421c16ac_37_flash_fwd_hdim256_bf16_causal_sm80_cu_60c5005d_29414cute1_E,(_ZN73_INTERNAL_421c16ac_37_flash_fwd_hdim256_bf16_causal_sm80_cu_60c5005d_29414cuda3std3__45__cpo6cbeginE - _ZN73_INTERNAL_421c16ac_37_flash_fwd_hdim256_bf16_causal_sm80_cu_60c5005d_29414cute1_E)
_ZN73_INTERNAL_421c16ac_37_flash_fwd_hdim256_bf16_causal_sm80_cu_60c5005d_29414cute1_E:
	.zero		1
	.type		_ZN73_INTERNAL_421c16ac_37_flash_fwd_hdim256_bf16_causal_sm80_cu_60c5005d_29414cuda3std3__45__cpo6cbeginE,@object
	.size		_ZN73_INTERNAL_421c16ac_37_flash_fwd_hdim256_bf16_causal_sm80_cu_60c5005d_29414cuda3std3__45__cpo6cbeginE,(_ZN73_INTERNAL_421c16ac_37_flash_fwd_hdim256_bf16_causal_sm80_cu_60c5005d_29414cuda3std3__48in_placeE - _ZN73_INTERNAL_421c16ac_37_flash_fwd_hdim256_bf16_causal_sm80_cu_60c5005d_29414cuda3std3__45__cpo6cbeginE)
_ZN73_INTERNAL_421c16ac_37_flash_fwd_hdim256_bf16_causal_sm80_cu_60c5005d_29414cuda3std3__45__cpo6cbeginE:
	.zero		1
	.type		_ZN73_INTERNAL_421c16ac_37_flash_fwd_hdim256_bf16_causal_sm80_cu_60c5005d_29414cuda3std3__48in_placeE,@object
	.size		_ZN73_INTERNAL_421c16ac_37_flash_fwd_hdim256_bf16_causal_sm80_cu_60c5005d_29414cuda3std3__48in_placeE,(_ZN73_INTERNAL_421c16ac_37_flash_fwd_hdim256_bf16_causal_sm80_cu_60c5005d_29414cuda3std6ranges3__45__cpo9iter_moveE - _ZN73_INTERNAL_421c16ac_37_flash_fwd_hdim256_bf16_causal_sm80_cu_60c5005d_29414cuda3std3__48in_placeE)
_ZN73_INTERNAL_421c16ac_37_flash_fwd_hdim256_bf16_causal_sm80_cu_60c5005d_29414cuda3std3__48in_placeE:
	.zero		1
	.type		_ZN73_INTERNAL_421c16ac_37_flash_fwd_hdim256_bf16_causal_sm80_cu_60c5005d_29414cuda3std6ranges3__45__cpo9iter_moveE,@object
	.size		_ZN73_INTERNAL_421c16ac_37_flash_fwd_hdim256_bf16_causal_sm80_cu_60c5005d_29414cuda3std6ranges3__45__cpo9iter_moveE,(_ZN73_INTERNAL_421c16ac_37_flash_fwd_hdim256_bf16_causal_sm80_cu_60c5005d_29414cuda3std3__45__cpo5beginE - _ZN73_INTERNAL_421c16ac_37_flash_fwd_hdim256_bf16_causal_sm80_cu_60c5005d_29414cuda3std6ranges3__45__cpo9iter_moveE)
_ZN73_INTERNAL_421c16ac_37_flash_fwd_hdim256_bf16_causal_sm80_cu_60c5005d_29414cuda3std6ranges3__45__cpo9iter_moveE:
	.zero		1
	.type		_ZN73_INTERNAL_421c16ac_37_flash_fwd_hdim256_bf16_causal_sm80_cu_60c5005d_29414cuda3std3__45__cpo5beginE,@object
	.size		_ZN73_INTERNAL_421c16ac_37_flash_fwd_hdim256_bf16_causal_sm80_cu_60c5005d_29414cuda3std3__45__cpo5beginE,(_ZN73_INTERNAL_421c16ac_37_flash_fwd_hdim256_bf16_causal_sm80_cu_60c5005d_29414cuda3std3__475_GLOBAL__N__421c16ac_37_flash_fwd_hdim256_bf16_causal_sm80_cu_60c5005d_29416ignoreE - _ZN73_INTERNAL_421c16ac_37_flash_fwd_hdim256_bf16_causal_sm80_cu_60c5005d_29414cuda3std3__45__cpo5beginE)
_ZN73_INTERNAL_421c16ac_37_flash_fwd_hdim256_bf16_causal_sm80_cu_60c5005d_29414cuda3std3__45__cpo5beginE:
	.zero		1
	.type		_ZN73_INTERNAL_421c16ac_37_flash_fwd_hdim256_bf16_causal_sm80_cu_60c5005d_29414cuda3std3__475_GLOBAL__N__421c16ac_37_flash_fwd_hdim256_bf16_causal_sm80_cu_60c5005d_29416ignoreE,@object
	.size		_ZN73_INTERNAL_421c16ac_37_flash_fwd_hdim256_bf16_causal_sm80_cu_60c5005d_29414cuda3std3__475_GLOBAL__N__421c16ac_37_flash_fwd_hdim256_bf16_causal_sm80_cu_60c5005d_29416ignoreE,(_ZN73_INTERNAL_421c16ac_37_flash_fwd_hdim256_bf16_causal_sm80_cu_60c5005d_29414cute7productE - _ZN73_INTERNAL_421c16ac_37_flash_fwd_hdim256_bf16_causal_sm80_cu_60c5005d_29414cuda3std3__475_GLOBAL__N__421c16ac_37_flash_fwd_hdim256_bf16_causal_sm80_cu_60c5005d_29416ignoreE)
_ZN73_INTERNAL_421c16ac_37_flash_fwd_hdim256_bf16_causal_sm80_cu_60c5005d_29414cuda3std3__475_GLOBAL__N__421c16ac_37_flash_fwd_hdim256_bf16_causal_sm80_cu_60c5005d_29416ignoreE:
	.zero		1
	.type		_ZN73_INTERNAL_421c16ac_37_flash_fwd_hdim256_bf16_causal_sm80_cu_60c5005d_29414cute7productE,@object
	.size		_ZN73_INTERNAL_421c16ac_37_flash_fwd_hdim256_bf16_causal_sm80_cu_60c5005d_29414cute7productE,(_ZN73_INTERNAL_421c16ac_37_flash_fwd_hdim256_bf16_causal_sm80_cu_60c5005d_29414cuda3std3__45__cpo3endE - _ZN73_INTERNAL_421c16ac_37_flash_fwd_hdim256_bf16_causal_sm80_cu_60c5005d_29414cute7productE)
_ZN73_INTERNAL_421c16ac_37_flash_fwd_hdim256_bf16_causal_sm80_cu_60c5005d_29414cute7productE:
	.zero		1
	.type		_ZN73_INTERNAL_421c16ac_37_flash_fwd_hdim256_bf16_causal_sm80_cu_60c5005d_29414cuda3std3__45__cpo3endE,@object
	.size		_ZN73_INTERNAL_421c16ac_37_flash_fwd_hdim256_bf16_causal_sm80_cu_60c5005d_29414cuda3std3__45__cpo3endE,(_ZN73_INTERNAL_421c16ac_37_flash_fwd_hdim256_bf16_causal_sm80_cu_60c5005d_29414cuda3std3__419piecewise_constructE - _ZN73_INTERNAL_421c16ac_37_flash_fwd_hdim256_bf16_causal_sm80_cu_60c5005d_29414cuda3std3__45__cpo3endE)
_ZN73_INTERNAL_421c16ac_37_flash_fwd_hdim256_bf16_causal_sm80_cu_60c5005d_29414cuda3std3__45__cpo3endE:
	.zero		1
	.type		_ZN73_INTERNAL_421c16ac_37_flash_fwd_hdim256_bf16_causal_sm80_cu_60c5005d_29414cuda3std3__419piecewise_constructE,@object
	.size		_ZN73_INTERNAL_421c16ac_37_flash_fwd_hdim256_bf16_causal_sm80_cu_60c5005d_29414cuda3std3__419piecewise_constructE,(_ZN73_INTERNAL_421c16ac_37_flash_fwd_hdim256_bf16_causal_sm80_cu_60c5005d_29414cuda3std3__45__cpo4cendE - _ZN73_INTERNAL_421c16ac_37_flash_fwd_hdim256_bf16_causal_sm80_cu_60c5005d_29414cuda3std3__419piecewise_constructE)
_ZN73_INTERNAL_421c16ac_37_flash_fwd_hdim256_bf16_causal_sm80_cu_60c5005d_29414cuda3std3__419piecewise_constructE:
	.zero		1
	.type		_ZN73_INTERNAL_421c16ac_37_flash_fwd_hdim256_bf16_causal_sm80_cu_60c5005d_29414cuda3std3__45__cpo4cendE,@object
	.size		_ZN73_INTERNAL_421c16ac_37_flash_fwd_hdim256_bf16_causal_sm80_cu_60c5005d_29414cuda3std3__45__cpo4cendE,(_ZN73_INTERNAL_421c16ac_37_flash_fwd_hdim256_bf16_causal_sm80_cu_60c5005d_29414cuda3std6ranges3__45__cpo4swapE - _ZN73_INTERNAL_421c16ac_37_flash_fwd_hdim256_bf16_causal_sm80_cu_60c5005d_29414cuda3std3__45__cpo4cendE)
_ZN73_INTERNAL_421c16ac_37_flash_fwd_hdim256_bf16_causal_sm80_cu_60c5005d_29414cuda3std3__45__cpo4cendE:
	.zero		1
	.type		_ZN73_INTERNAL_421c16ac_37_flash_fwd_hdim256_bf16_causal_sm80_cu_60c5005d_29414cuda3std6ranges3__45__cpo4swapE,@object
	.size		_ZN73_INTERNAL_421c16ac_37_flash_fwd_hdim256_bf16_causal_sm80_cu_60c5005d_29414cuda3std6ranges3__45__cpo4swapE,(.L_7 - _ZN73_INTERNAL_421c16ac_37_flash_fwd_hdim256_bf16_causal_sm80_cu_60c5005d_29414cuda3std6ranges3__45__cpo4swapE)
_ZN73_INTERNAL_421c16ac_37_flash_fwd_hdim256_bf16_causal_sm80_cu_60c5005d_29414cuda3std6ranges3__45__cpo4swapE:
	.zero		1
.L_7:


//--------------------- .nv.shared._ZN5flash16flash_fwd_kernelI23Flash_fwd_kernel_traitsILi256ELi64ELi64ELi4ELb0ELb0EN7cutlass10bfloat16_tE19Flash_kernel_traitsILi256ELi64ELi64ELi4ES3_EELb0ELb1ELb0ELb0ELb0ELb0ELb0ELb0EEEvNS_16Flash_fwd_paramsE --------------------------
	.section	.nv.shared._ZN5flash16flash_fwd_kernelI23Flash_fwd_kernel_traitsILi256ELi64ELi64ELi4ELb0ELb0EN7cutlass10bfloat16_tE19Flash_kernel_traitsILi256ELi64ELi64ELi4ES3_EELb0ELb1ELb0ELb0ELb0ELb0ELb0ELb0EEEvNS_16Flash_fwd_paramsE,"aw",@nobits
	.sectionflags	@""
	.align	16
	.zero		1024


//--------------------- .nv.shared._ZN5flash16flash_fwd_kernelI23Flash_fwd_kernel_traitsILi256ELi64ELi64ELi4ELb0ELb0EN7cutlass10bfloat16_tE19Flash_kernel_traitsILi256ELi64ELi64ELi4ES3_EELb0ELb1ELb0ELb1ELb0ELb0ELb0ELb0EEEvNS_16Flash_fwd_paramsE --------------------------
	.section	.nv.shared._ZN5flash16flash_fwd_kernelI23Flash_fwd_kernel_traitsILi256ELi64ELi64ELi4ELb0ELb0EN7cutlass10bfloat16_tE19Flash_kernel_traitsILi256ELi64ELi64ELi4ES3_EELb0ELb1ELb0ELb1ELb0ELb0ELb0ELb0EEEvNS_16Flash_fwd_paramsE,"aw",@nobits
	.sectionflags	@""
	.align	16
	.zero		1024


//--------------------- .nv.shared._ZN5flash16flash_fwd_kernelI23Flash_fwd_kernel_traitsILi256ELi128ELi64ELi8ELb0ELb0EN7cutlass10bfloat16_tE19Flash_kernel_traitsILi256ELi128ELi64ELi8ES3_EELb0ELb1ELb0ELb0ELb0ELb1ELb0ELb0EEEvNS_16Flash_fwd_paramsE --------------------------
	.section	.nv.shared._ZN5flash16flash_fwd_kernelI23Flash_fwd_kernel_traitsILi256ELi128ELi64ELi8ELb0ELb0EN7cutlass10bfloat16_tE19Flash_kernel_traitsILi256ELi128ELi64ELi8ES3_EELb0ELb1ELb0ELb0ELb0ELb1ELb0ELb0EEEvNS_16Flash_fwd_paramsE,"aw",@nobits
	.sectionflags	@""
	.align	16
	.zero		1024


//--------------------- .nv.shared._ZN5flash16flash_fwd_kernelI23Flash_fwd_kernel_traitsILi256ELi128ELi64ELi8ELb0ELb0EN7cutlass10bfloat16_tE19Flash_kernel_traitsILi256ELi128ELi64ELi8ES3_EELb0ELb1ELb0ELb0ELb0ELb0ELb0ELb0EEEvNS_16Flash_fwd_paramsE --------------------------
	.section	.nv.shared._ZN5flash16flash_fwd_kernelI23Flash_fwd_kernel_traitsILi256ELi128ELi64ELi8ELb0ELb0EN7cutlass10bfloat16_tE19Flash_kernel_traitsILi256ELi128ELi64ELi8ES3_EELb0ELb1ELb0ELb0ELb0ELb0ELb0ELb0EEEvNS_16Flash_fwd_paramsE,"aw",@nobits
	.sectionflags	@""
	.align	16
	.zero		1024


//--------------------- .nv.shared._ZN5flash16flash_fwd_kernelI23Flash_fwd_kernel_traitsILi256ELi128ELi64ELi8ELb0ELb0EN7cutlass10bfloat16_tE19Flash_kernel_traitsILi256ELi128ELi64ELi8ES3_EELb0ELb1ELb0ELb1ELb0ELb0ELb0ELb0EEEvNS_16Flash_fwd_paramsE --------------------------
	.section	.nv.shared._ZN5flash16flash_fwd_kernelI23Flash_fwd_kernel_traitsILi256ELi128ELi64ELi8ELb0ELb0EN7cutlass10bfloat16_tE19Flash_kernel_traitsILi256ELi128ELi64ELi8ES3_EELb0ELb1ELb0ELb1ELb0ELb0ELb0ELb0EEEvNS_16Flash_fwd_paramsE,"aw",@nobits
	.sectionflags	@""
	.align	16
	.zero		1024


//--------------------- .nv.shared._ZN5flash16flash_fwd_kernelI23Flash_fwd_kernel_traitsILi256ELi64ELi64ELi4ELb0ELb0EN7cutlass10bfloat16_tE19Flash_kernel_traitsILi256ELi64ELi64ELi4ES3_EELb1ELb1ELb0ELb0ELb0ELb0ELb0ELb0EEEvNS_16Flash_fwd_paramsE --------------------------
	.section	.nv.shared._ZN5flash16flash_fwd_kernelI23Flash_fwd_kernel_traitsILi256ELi64ELi64ELi4ELb0ELb0EN7cutlass10bfloat16_tE19Flash_kernel_traitsILi256ELi64ELi64ELi4ES3_EELb1ELb1ELb0ELb0ELb0ELb0ELb0ELb0EEEvNS_16Flash_fwd_paramsE,"aw",@nobits
	.sectionflags	@""
	.align	16
	.zero		1024


//--------------------- .nv.shared._ZN5flash16flash_fwd_kernelI23Flash_fwd_kernel_traitsILi256ELi64ELi64ELi4ELb0ELb0EN7cutlass10bfloat16_tE19Flash_kernel_traitsILi256ELi64ELi64ELi4ES3_EELb1ELb1ELb0ELb0ELb0ELb1ELb0ELb0EEEvNS_16Flash_fwd_paramsE --------------------------
	.section	.nv.shared._ZN5flash16flash_fwd_kernelI23Flash_fwd_kernel_traitsILi256ELi64ELi64ELi4ELb0ELb0EN7cutlass10bfloat16_tE19Flash_kernel_traitsILi256ELi64ELi64ELi4ES3_EELb1ELb1ELb0ELb0ELb0ELb1ELb0ELb0EEEvNS_16Flash_fwd_paramsE,"aw",@nobits
	.sectionflags	@""
	.align	16
	.zero		1024


//--------------------- .nv.shared._ZN5flash16flash_fwd_kernelI23Flash_fwd_kernel_traitsILi256ELi64ELi64ELi4ELb0ELb0EN7cutlass10bfloat16_tE19Flash_kernel_traitsILi256ELi64ELi64ELi4ES3_EELb0ELb1ELb0ELb0ELb0ELb1ELb1ELb0EEEvNS_16Flash_fwd_paramsE --------------------------
	.section	.nv.shared._ZN5flash16flash_fwd_kernelI23Flash_fwd_kernel_traitsILi256ELi64ELi64ELi4ELb0ELb0EN7cutlass10bfloat16_tE19Flash_kernel_traitsILi256ELi64ELi64ELi4ES3_EELb0ELb1ELb0ELb0ELb0ELb1ELb1ELb0EEEvNS_16Flash_fwd_paramsE,"aw",@nobits
	.sectionflags	@""
	.align	16
	.zero		1024


//--------------------- .nv.shared._ZN5flash16flash_fwd_kernelI23Flash_fwd_kernel_traitsILi256ELi64ELi64ELi4ELb0ELb0EN7cutlass10bfloat16_tE19Flash_kernel_traitsILi256ELi64ELi64ELi4ES3_EELb1ELb1ELb0ELb1ELb0ELb0ELb0ELb0EEEvNS_16Flash_fwd_paramsE --------------------------
	.section	.nv.shared._ZN5flash16flash_fwd_kernelI23Flash_fwd_kernel_traitsILi256ELi64ELi64ELi4ELb0ELb0EN7cutlass10bfloat16_tE19Flash_kernel_traitsILi256ELi64ELi64ELi4ES3_EELb1ELb1ELb0ELb1ELb0ELb0ELb0ELb0EEEvNS_16Flash_fwd_paramsE,"aw",@nobits
	.sectionflags	@""
	.align	16
	.zero		1024


//--------------------- .nv.shared._ZN5flash16flash_fwd_kernelI23Flash_fwd_kernel_traitsILi256ELi64ELi64ELi4ELb0ELb0EN7cutlass10bfloat16_tE19Flash_kernel_traitsILi256ELi64ELi64ELi4ES3_EELb1ELb1ELb0ELb0ELb0ELb0ELb0ELb1EEEvNS_16Flash_fwd_paramsE --------------------------
	.section	.nv.shared._ZN5flash16flash_fwd_kernelI23Flash_fwd_kernel_traitsILi256ELi64ELi64ELi4ELb0ELb0EN7cutlass10bfloat16_tE19Flash_kernel_traitsILi256ELi64ELi64ELi4ES3_EELb1ELb1ELb0ELb0ELb0ELb0ELb0ELb1EEEvNS_16Flash_fwd_paramsE,"aw",@nobits
	.sectionflags	@""
	.align	16
	.zero		1024


//--------------------- .nv.shared._ZN5flash16flash_fwd_kernelI23Flash_fwd_kernel_traitsILi256ELi64ELi64ELi4ELb0ELb0EN7cutlass10bfloat16_tE19Flash_kernel_traitsILi256ELi64ELi64ELi4ES3_EELb0ELb1ELb0ELb0ELb0ELb0ELb1ELb0EEEvNS_16Flash_fwd_paramsE --------------------------
	.section	.nv.shared._ZN5flash16flash_fwd_kernelI23Flash_fwd_kernel_traitsILi256ELi64ELi64ELi4ELb0ELb0EN7cutlass10bfloat16_tE19Flash_kernel_traitsILi256ELi64ELi64ELi4ES3_EELb0ELb1ELb0ELb0ELb0ELb0ELb1ELb0EEEvNS_16Flash_fwd_paramsE,"aw",@nobits
	.sectionflags	@""
	.align	16
	.zero		1024


//--------------------- .nv.shared._ZN5flash16flash_fwd_kernelI23Flash_fwd_kernel_traitsILi256ELi64ELi64ELi4ELb0ELb0EN7cutlass10bfloat16_tE19Flash_kernel_traitsILi256ELi64ELi64ELi4ES3_EELb1ELb1ELb0ELb1ELb0ELb0ELb0ELb1EEEvNS_16Flash_fwd_paramsE --------------------------
	.section	.nv.shared._ZN5flash16flash_fwd_kernelI23Flash_fwd_kernel_traitsILi256ELi64ELi64ELi4ELb0ELb0EN7cutlass10bfloat16_tE19Flash_kernel_traitsILi256ELi64ELi64ELi4ES3_EELb1ELb1ELb0ELb1ELb0ELb0ELb0ELb1EEEvNS_16Flash_fwd_paramsE,"aw",@nobits
	.sectionflags	@""
	.align	16
	.zero		1024


//--------------------- .nv.shared._ZN5flash16flash_fwd_kernelI23Flash_fwd_kernel_traitsILi256ELi64ELi64ELi4ELb0ELb0EN7cutlass10bfloat16_tE19Flash_kernel_traitsILi256ELi64ELi64ELi4ES3_EELb0ELb1ELb0ELb1ELb0ELb0ELb1ELb0EEEvNS_16Flash_fwd_paramsE --------------------------
	.section	.nv.shared._ZN5flash16flash_fwd_kernelI23Flash_fwd_kernel_traitsILi256ELi64ELi64ELi4ELb0ELb0EN7cutlass10bfloat16_tE19Flash_kernel_traitsILi256ELi64ELi64ELi4ES3_EELb0ELb1ELb0ELb1ELb0ELb0ELb1ELb0EEEvNS_16Flash_fwd_paramsE,"aw",@nobits
	.sectionflags	@""
	.align	16
	.zero		1024


//--------------------- .nv.shared._ZN5flash16flash_fwd_kernelI23Flash_fwd_kernel_traitsILi256ELi128ELi64ELi8ELb0ELb0EN7cutlass10bfloat16_tE19Flash_kernel_traitsILi256ELi128ELi64ELi8ES3_EELb1ELb1ELb0ELb0ELb0ELb0ELb0ELb0EEEvNS_16Flash_fwd_paramsE --------------------------
	.section	.nv.shared._ZN5flash16flash_fwd_kernelI23Flash_fwd_kernel_traitsILi256ELi128ELi64ELi8ELb0ELb0EN7cutlass10bfloat16_tE19Flash_kernel_traitsILi256ELi128ELi64ELi8ES3_EELb1ELb1ELb0ELb0ELb0ELb0ELb0ELb0EEEvNS_16Flash_fwd_paramsE,"aw",@nobits
	.sectionflags	@""
	.align	16
	.zero		1024


//--------------------- .nv.shared._ZN5flash16flash_fwd_kernelI23Flash_fwd_kernel_traitsILi256ELi128ELi64ELi8ELb0ELb0EN7cutlass10bfloat16_tE19Flash_kernel_traitsILi256ELi128ELi64ELi8ES3_EELb1ELb1ELb0ELb0ELb0ELb1ELb0ELb0EEEvNS_16Flash_fwd_paramsE --------------------------
	.section	.nv.shared._ZN5flash16flash_fwd_kernelI23Flash_fwd_kernel_traitsILi256ELi128ELi64ELi8ELb0ELb0EN7cutlass10bfloat16_tE19Flash_kernel_traitsILi256ELi128ELi64ELi8ES3_EELb1ELb1ELb0ELb0ELb0ELb1ELb0ELb0EEEvNS_16Flash_fwd_paramsE,"aw",@nobits
	.sectionflags	@""
	.align	16
	.zero		1024


//--------------------- .nv.shared._ZN5flash16flash_fwd_kernelI23Flash_fwd_kernel_traitsILi256ELi128ELi64ELi8ELb0ELb0EN7cutlass10bfloat16_tE19Flash_kernel_traitsILi256ELi128ELi64ELi8ES3_EELb0ELb1ELb0ELb0ELb0ELb1ELb1ELb0EEEvNS_16Flash_fwd_paramsE --------------------------
	.section	.nv.shared._ZN5flash16flash_fwd_kernelI23Flash_fwd_kernel_traitsILi256ELi128ELi64ELi8ELb0ELb0EN7cutlass10bfloat16_tE19Flash_kernel_traitsILi256ELi128ELi64ELi8ES3_EELb0ELb1ELb0ELb0ELb0ELb1ELb1ELb0EEEvNS_16Flash_fwd_paramsE,"aw",@nobits
	.sectionflags	@""
	.align	16
	.zero		1024


//--------------------- .nv.shared._ZN5flash16flash_fwd_kernelI23Flash_fwd_kernel_traitsILi256ELi128ELi64ELi8ELb0ELb0EN7cutlass10bfloat16_tE19Flash_kernel_traitsILi256ELi128ELi64ELi8ES3_EELb1ELb1ELb0ELb1ELb0ELb0ELb0ELb0EEEvNS_16Flash_fwd_paramsE --------------------------
	.section	.nv.shared._ZN5flash16flash_fwd_kernelI23Flash_fwd_kernel_traitsILi256ELi128ELi64ELi8ELb0ELb0EN7cutlass10bfloat16_tE19Flash_kernel_traitsILi256ELi128ELi64ELi8ES3_EELb1ELb1ELb0ELb1ELb0ELb0ELb0ELb0EEEvNS_16Flash_fwd_paramsE,"aw",@nobits
	.sectionflags	@""
	.align	16
	.zero		1024


//--------------------- .nv.shared._ZN5flash16flash_fwd_kernelI23Flash_fwd_kernel_traitsILi256ELi128ELi64ELi8ELb0ELb0EN7cutlass10bfloat16_tE19Flash_kernel_traitsILi256ELi128ELi64ELi8ES3_EELb1ELb1ELb0ELb0ELb0ELb0ELb0ELb1EEEvNS_16Flash_fwd_paramsE --------------------------
	.section	.nv.shared._ZN5flash16flash_fwd_kernelI23Flash_fwd_kernel_traitsILi256ELi128ELi64ELi8ELb0ELb0EN7cutlass10bfloat16_tE19Flash_kernel_traitsILi256ELi128ELi64ELi8ES3_EELb1ELb1ELb0ELb0ELb0ELb0ELb0ELb1EEEvNS_16Flash_fwd_paramsE,"aw",@nobits
	.sectionflags	@""
	.align	16
	.zero		1024


//--------------------- .nv.shared._ZN5flash16flash_fwd_kernelI23Flash_fwd_kernel_traitsILi256ELi128ELi64ELi8ELb0ELb0EN7cutlass10bfloat16_tE19Flash_kernel_traitsILi256ELi128ELi64ELi8ES3_EELb0ELb1ELb0ELb0ELb0ELb0ELb1ELb0EEEvNS_16Flash_fwd_paramsE --------------------------
	.section	.nv.shared._ZN5flash16flash_fwd_kernelI23Flash_fwd_kernel_traitsILi256ELi128ELi64ELi8ELb0ELb0EN7cutlass10bfloat16_tE19Flash_kernel_traitsILi256ELi128ELi64ELi8ES3_EELb0ELb1ELb0ELb0ELb0ELb0ELb1ELb0EEEvNS_16Flash_fwd_paramsE,"aw",@nobits
	.sectionflags	@""
	.align	16
	.zero		1024


//--------------------- .nv.shared._ZN5flash16flash_fwd_kernelI23Flash_fwd_kernel_traitsILi256ELi128ELi64ELi8ELb0ELb0EN7cutlass10bfloat16_tE19Flash_kernel_traitsILi256ELi128ELi64ELi8ES3_EELb1ELb1ELb0ELb1ELb0ELb0ELb0ELb1EEEvNS_16Flash_fwd_paramsE --------------------------
	.section	.nv.shared._ZN5flash16flash_fwd_kernelI23Flash_fwd_kernel_traitsILi256ELi128ELi64ELi8ELb0ELb0EN7cutlass10bfloat16_tE19Flash_kernel_traitsILi256ELi128ELi64ELi8ES3_EELb1ELb1ELb0ELb1ELb0ELb0ELb0ELb1EEEvNS_16Flash_fwd_paramsE,"aw",@nobits
	.sectionflags	@""
	.align	16
	.zero		1024


//--------------------- .nv.shared._ZN5flash16flash_fwd_kernelI23Flash_fwd_kernel_traitsILi256ELi128ELi64ELi8ELb0ELb0EN7cutlass10bfloat16_tE19Flash_kernel_traitsILi256ELi128ELi64ELi8ES3_EELb0ELb1ELb0ELb1ELb0ELb0ELb1ELb0EEEvNS_16Flash_fwd_paramsE --------------------------
	.section	.nv.shared._ZN5flash16flash_fwd_kernelI23Flash_fwd_kernel_traitsILi256ELi128ELi64ELi8ELb0ELb0EN7cutlass10bfloat16_tE19Flash_kernel_traitsILi256ELi128ELi64ELi8ES3_EELb0ELb1ELb0ELb1ELb0ELb0ELb1ELb0EEEvNS_16Flash_fwd_paramsE,"aw",@nobits
	.sectionflags	@""
	.align	16
	.zero		1024


//--------------------- .nv.constant0._ZN5flash16flash_fwd_kernelI23Flash_fwd_kernel_traitsILi256ELi64ELi64ELi4ELb0ELb0EN7cutlass10bfloat16_tE19Flash_kernel_traitsILi256ELi64ELi64ELi4ES3_EELb0ELb1ELb0ELb0ELb0ELb1ELb0ELb0EEEvNS_16Flash_fwd_paramsE --------------------------
	.section	.nv.constant0._ZN5flash16flash_fwd_kernelI23Flash_fwd_kernel_traitsILi256ELi64ELi64ELi4ELb0ELb0EN7cutlass10bfloat16_tE19Flash_kernel_traitsILi256ELi64ELi64ELi4ES3_EELb0ELb1ELb0ELb0ELb0ELb1ELb0ELb0EEEvNS_16Flash_fwd_paramsE,"a",@progbits
	.sectionflags	@""
	.align	4
.nv.constant0._ZN5flash16flash_fwd_kernelI23Flash_fwd_kernel_traitsILi256ELi64ELi64ELi4ELb0ELb0EN7cutlass10bfloat16_tE19Flash_kernel_traitsILi256ELi64ELi64ELi4ES3_EELb0ELb1ELb0ELb0ELb0ELb1ELb0ELb0EEEvNS_16Flash_fwd_paramsE:
	.zero		1360


//--------------------- .nv.constant0._ZN5flash16flash_fwd_kernelI23Flash_fwd_kernel_traitsILi256ELi64ELi64ELi4ELb0ELb0EN7cutlass10bfloat16_tE19Flash_kernel_traitsILi256ELi64ELi64ELi4ES3_EELb0ELb1ELb0ELb0ELb0ELb0ELb0ELb0EEEvNS_16Flash_fwd_paramsE --------------------------
	.section	.nv.constant0._ZN5flash16flash_fwd_kernelI23Flash_fwd_kernel_traitsILi256ELi64ELi64ELi4ELb0ELb0EN7cutlass10bfloat16_tE19Flash_kernel_traitsILi256ELi64ELi64ELi4ES3_EELb0ELb1ELb0ELb0ELb0ELb0ELb0ELb0EEEvNS_16Flash_fwd_paramsE,"a",@progbits
	.sectionflags	@""
	.align	4
.nv.constant0._ZN5flash16flash_fwd_kernelI23Flash_fwd_kernel_traitsILi256ELi64ELi64ELi4ELb0ELb0EN7cutlass10bfloat16_tE19Flash_kernel_traitsILi256ELi64ELi64ELi4ES3_EELb0ELb1ELb0ELb0ELb0ELb0ELb0ELb0EEEvNS_16Flash_fwd_paramsE:
	.zero		1360


//--------------------- .nv.constant0._ZN5flash16flash_fwd_kernelI23Flash_fwd_kernel_traitsILi256ELi64ELi64ELi4ELb0ELb0EN7cutlass10bfloat16_tE19Flash_kernel_traitsILi256ELi64ELi64ELi4ES3_EELb0ELb1ELb0ELb1ELb0ELb0ELb0ELb0EEEvNS_16Flash_fwd_paramsE --------------------------
	.section	.nv.constant0._ZN5flash16flash_fwd_kernelI23Flash_fwd_kernel_traitsILi256ELi64ELi64ELi4ELb0ELb0EN7cutlass10bfloat16_tE19Flash_kernel_traitsILi256ELi64ELi64ELi4ES3_EELb0ELb1ELb0ELb1ELb0ELb0ELb0ELb0EEEvNS_16Flash_fwd_paramsE,"a",@progbits
	.sectionflags	@""
	.align	4
.nv.constant0._ZN5flash16flash_fwd_kernelI23Flash_fwd_kernel_traitsILi256ELi64ELi64ELi4ELb0ELb0EN7cutlass10bfloat16_tE19Flash_kernel_traitsILi256ELi64ELi64ELi4ES3_EELb0ELb1ELb0ELb1ELb0ELb0ELb0ELb0EEEvNS_16Flash_fwd_paramsE:
	.zero		1360


//--------------------- .nv.constant0._ZN5flash16flash_fwd_kernelI23Flash_fwd_kernel_traitsILi256ELi128ELi64ELi8ELb0ELb0EN7cutlass10bfloat16_tE19Flash_kernel_traitsILi256ELi128ELi64ELi8ES3_EELb0ELb1ELb0ELb0ELb0ELb1ELb0ELb0EEEvNS_16Flash_fwd_paramsE --------------------------
	.section	.nv.constant0._ZN5flash16flash_fwd_kernelI23Flash_fwd_kernel_traitsILi256ELi128ELi64ELi8ELb0ELb0EN7cutlass10bfloat16_tE19Flash_kernel_traitsILi256ELi128ELi64ELi8ES3_EELb0ELb1ELb0ELb0ELb0ELb1ELb0ELb0EEEvNS_16Flash_fwd_paramsE,"a",@progbits
	.sectionflags	@""
	.align	4
.nv.constant0._ZN5flash16flash_fwd_kernelI23Flash_fwd_kernel_traitsILi256ELi128ELi64ELi8ELb0ELb0EN7cutlass10bfloat16_tE19Flash_kernel_traitsILi256ELi128ELi64ELi8ES3_EELb0ELb1ELb0ELb0ELb0ELb1ELb0ELb0EEEvNS_16Flash_fwd_paramsE:
	.zero		1360


//--------------------- .nv.constant0._ZN5flash16flash_fwd_kernelI23Flash_fwd_kernel_traitsILi256ELi128ELi64ELi8ELb0ELb0EN7cutlass10bfloat16_tE19Flash_kernel_traitsILi256ELi128ELi64ELi8ES3_EELb0ELb1ELb0ELb0ELb0ELb0ELb0ELb0EEEvNS_16Flash_fwd_paramsE --------------------------
	.section	.nv.constant0._ZN5flash16flash_fwd_kernelI23Flash_fwd_kernel_traitsILi256ELi128ELi64ELi8ELb0ELb0EN7cutlass10bfloat16_tE19Flash_kernel_traitsILi256ELi128ELi64ELi8ES3_EELb0ELb1ELb0ELb0ELb0ELb0ELb0ELb0EEEvNS_16Flash_fwd_paramsE,"a",@progbits
	.sectionflags	@""
	.align	4
.nv.constant0._ZN5flash16flash_fwd_kernelI23Flash_fwd_kernel_traitsILi256ELi128ELi64ELi8ELb0ELb0EN7cutlass10bfloat16_tE19Flash_kernel_traitsILi256ELi128ELi64ELi8ES3_EELb0ELb1ELb0ELb0ELb0ELb0ELb0ELb0EEEvNS_16Flash_fwd_paramsE:
	.zero		1360


//--------------------- .nv.constant0._ZN5flash16flash_fwd_kernelI23Flash_fwd_kernel_traitsILi256ELi128ELi64ELi8ELb0ELb0EN7cutlass10bfloat16_tE19Flash_kernel_traitsILi256ELi128ELi64ELi8ES3_EELb0ELb1ELb0ELb1ELb0ELb0ELb0ELb0EEEvNS_16Flash_fwd_paramsE --------------------------
	.section	.nv.constant0._ZN5flash16flash_fwd_kernelI23Flash_fwd_kernel_traitsILi256ELi128ELi64ELi8ELb0ELb0EN7cutlass10bfloat16_tE19Flash_kernel_traitsILi256ELi128ELi64ELi8ES3_EELb0ELb1ELb0ELb1ELb0ELb0ELb0ELb0EEEvNS_16Flash_fwd_paramsE,"a",@progbits
	.sectionflags	@""
	.align	4
.nv.constant0._ZN5flash16flash_fwd_kernelI23Flash_fwd_kernel_traitsILi256ELi128ELi64ELi8ELb0ELb0EN7cutlass10bfloat16_tE19Flash_kernel_traitsILi256ELi128ELi64ELi8ES3_EELb0ELb1ELb0ELb1ELb0ELb0ELb0ELb0EEEvNS_16Flash_fwd_paramsE:
	.zero		1360


//--------------------- .nv.constant0._ZN5flash16flash_fwd_kernelI23Flash_fwd_kernel_traitsILi256ELi64ELi64ELi4ELb0ELb0EN7cutlass10bfloat16_tE19Flash_kernel_traitsILi256ELi64ELi64ELi4ES3_EELb1ELb1ELb0ELb0ELb0ELb0ELb0ELb0EEEvNS_16Flash_fwd_paramsE --------------------------
	.section	.nv.constant0._ZN5flash16flash_fwd_kernelI23Flash_fwd_kernel_traitsILi256ELi64ELi64ELi4ELb0ELb0EN7cutlass10bfloat16_tE19Flash_kernel_traitsILi256ELi64ELi64ELi4ES3_EELb1ELb1ELb0ELb0ELb0ELb0ELb0ELb0EEEvNS_16Flash_fwd_paramsE,"a",@progbits
	.sectionflags	@""
	.align	4
.nv.constant0._ZN5flash16flash_fwd_kernelI23Flash_fwd_kernel_traitsILi256ELi64ELi64ELi4ELb0ELb0EN7cutlass10bfloat16_tE19Flash_kernel_traitsILi256ELi64ELi64ELi4ES3_EELb1ELb1ELb0ELb0ELb0ELb0ELb0ELb0EEEvNS_16Flash_fwd_paramsE:
	.zero		1360


//--------------------- .nv.constant0._ZN5flash16flash_fwd_kernelI23Flash_fwd_kernel_traitsILi256ELi64ELi64ELi4ELb0ELb0EN7cutlass10bfloat16_tE19Flash_kernel_traitsILi256ELi64ELi64ELi4ES3_EELb1ELb1ELb0ELb0ELb0ELb1ELb0ELb0EEEvNS_16Flash_fwd_paramsE --------------------------
	.section	.nv.constant0._ZN5flash16flash_fwd_kernelI23Flash_fwd_kernel_traitsILi256ELi64ELi64ELi4ELb0ELb0EN7cutlass10bfloat16_tE19Flash_kernel_traitsILi256ELi64ELi64ELi4ES3_EELb1ELb1ELb0ELb0ELb0ELb1ELb0ELb0EEEvNS_16Flash_fwd_paramsE,"a",@progbits
	.sectionflags	@""
	.align	4
.nv.constant0._ZN5flash16flash_fwd_kernelI23Flash_fwd_kernel_traitsILi256ELi64ELi64ELi4ELb0ELb0EN7cutlass10bfloat16_tE19Flash_kernel_traitsILi256ELi64ELi64ELi4ES3_EELb1ELb1ELb0ELb0ELb0ELb1ELb0ELb0EEEvNS_16Flash_fwd_paramsE:
	.zero		1360


//--------------------- .nv.constant0._ZN5flash16flash_fwd_kernelI23Flash_fwd_kernel_traitsILi256ELi64ELi64ELi4ELb0ELb0EN7cutlass10bfloat16_tE19Flash_kernel_traitsILi256ELi64ELi64ELi4ES3_EELb0ELb1ELb0ELb0ELb0ELb1ELb1ELb0EEEvNS_16Flash_fwd_paramsE --------------------------
	.section	.nv.constant0._ZN5flash16flash_fwd_kernelI23Flash_fwd_kernel_traitsILi256ELi64ELi64ELi4ELb0ELb0EN7cutlass10bfloat16_tE19Flash_kernel_traitsILi256ELi64ELi64ELi4ES3_EELb0ELb1ELb0ELb0ELb0ELb1ELb1ELb0EEEvNS_16Flash_fwd_paramsE,"a",@progbits
	.sectionflags	@""
	.align	4
.nv.constant0._ZN5flash16flash_fwd_kernelI23Flash_fwd_kernel_traitsILi256ELi64ELi64ELi4ELb0ELb0EN7cutlass10bfloat16_tE19Flash_kernel_traitsILi256ELi64ELi64ELi4ES3_EELb0ELb1ELb0ELb0ELb0ELb1ELb1ELb0EEEvNS_16Flash_fwd_paramsE:
	.zero		1360


//--------------------- .nv.constant0._ZN5flash16flash_fwd_kernelI23Flash_fwd_kernel_traitsILi256ELi64ELi64ELi4ELb0ELb0EN7cutlass10bfloat16_tE19Flash_kernel_traitsILi256ELi64ELi64ELi4ES3_EELb1ELb1ELb0ELb1ELb0ELb0ELb0ELb0EEEvNS_16Flash_fwd_paramsE --------------------------
	.section	.nv.constant0._ZN5flash16flash_fwd_kernelI23Flash_fwd_kernel_traitsILi256ELi64ELi64ELi4ELb0ELb0EN7cutlass10bfloat16_tE19Flash_kernel_traitsILi256ELi64ELi64ELi4ES3_EELb1ELb1ELb0ELb1ELb0ELb0ELb0ELb0EEEvNS_16Flash_fwd_paramsE,"a",@progbits
	.sectionflags	@""
	.align	4
.nv.constant0._ZN5flash16flash_fwd_kernelI23Flash_fwd_kernel_traitsILi256ELi64ELi64ELi4ELb0ELb0EN7cutlass10bfloat16_tE19Flash_kernel_traitsILi256ELi64ELi64ELi4ES3_EELb1ELb1ELb0ELb1ELb0ELb0ELb0ELb0EEEvNS_16Flash_fwd_paramsE:
	.zero		1360


//--------------------- .nv.constant0._ZN5flash16flash_fwd_kernelI23Flash_fwd_kernel_traitsILi256ELi64ELi64ELi4ELb0ELb0EN7cutlass10bfloat16_tE19Flash_kernel_traitsILi256ELi64ELi64ELi4ES3_EELb1ELb1ELb0ELb0ELb0ELb0ELb0ELb1EEEvNS_16Flash_fwd_paramsE --------------------------
	.section	.nv.constant0._ZN5flash16flash_fwd_kernelI23Flash_fwd_kernel_traitsILi256ELi64ELi64ELi4ELb0ELb0EN7cutlass10bfloat16_tE19Flash_kernel_traitsILi256ELi64ELi64ELi4ES3_EELb1ELb1ELb0ELb0ELb0ELb0ELb0ELb1EEEvNS_16Flash_fwd_paramsE,"a",@progbits
	.sectionflags	@""
	.align	4
.nv.constant0._ZN5flash16flash_fwd_kernelI23Flash_fwd_kernel_traitsILi256ELi64ELi64ELi4ELb0ELb0EN7cutlass10bfloat16_tE19Flash_kernel_traitsILi256ELi64ELi64ELi4ES3_EELb1ELb1ELb0ELb0ELb0ELb0ELb0ELb1EEEvNS_16Flash_fwd_paramsE:
	.zero		1360


//--------------------- .nv.constant0._ZN5flash16flash_fwd_kernelI23Flash_fwd_kernel_traitsILi256ELi64ELi64ELi4ELb0ELb0EN7cutlass10bfloat16_tE19Flash_kernel_traitsILi256ELi64ELi64ELi4ES3_EELb0ELb1ELb0ELb0ELb0ELb0ELb1ELb0EEEvNS_16Flash_fwd_paramsE --------------------------
	.section	.nv.constant0._ZN5flash16flash_fwd_kernelI23Flash_fwd_kernel_traitsILi256ELi64ELi64ELi4ELb0ELb0EN7cutlass10bfloat16_tE19Flash_kernel_traitsILi256ELi64ELi64ELi4ES3_EELb0ELb1ELb0ELb0ELb0ELb0ELb1ELb0EEEvNS_16Flash_fwd_paramsE,"a",@progbits
	.sectionflags	@""
	.align	4
.nv.constant0._ZN5flash16flash_fwd_kernelI23Flash_fwd_kernel_traitsILi256ELi64ELi64ELi4ELb0ELb0EN7cutlass10bfloat16_tE19Flash_kernel_traitsILi256ELi64ELi64ELi4ES3_EELb0ELb1ELb0ELb0ELb0ELb0ELb1ELb0EEEvNS_16Flash_fwd_paramsE:
	.zero		1360


//--------------------- .nv.constant0._ZN5flash16flash_fwd_kernelI23Flash_fwd_kernel_traitsILi256ELi64ELi64ELi4ELb0ELb0EN7cutlass10bfloat16_tE19Flash_kernel_traitsILi256ELi64ELi64ELi4ES3_EELb1ELb1ELb0ELb1ELb0ELb0ELb0ELb1EEEvNS_16Flash_fwd_paramsE --------------------------
	.section	.nv.constant0._ZN5flash16flash_fwd_kernelI23Flash_fwd_kernel_traitsILi256ELi64ELi64ELi4ELb0ELb0EN7cutlass10bfloat16_tE19Flash_kernel_traitsILi256ELi64ELi64ELi4ES3_EELb1ELb1ELb0ELb1ELb0ELb0ELb0ELb1EEEvNS_16Flash_fwd_paramsE,"a",@progbits
	.sectionflags	@""
	.align	4
.nv.constant0._ZN5flash16flash_fwd_kernelI23Flash_fwd_kernel_traitsILi256ELi64ELi64ELi4ELb0ELb0EN7cutlass10bfloat16_tE19Flash_kernel_traitsILi256ELi64ELi64ELi4ES3_EELb1ELb1ELb0ELb1ELb0ELb0ELb0ELb1EEEvNS_16Flash_fwd_paramsE:
	.zero		1360


//--------------------- .nv.constant0._ZN5flash16flash_fwd_kernelI23Flash_fwd_kernel_traitsILi256ELi64ELi64ELi4ELb0ELb0EN7cutlass10bfloat16_tE19Flash_kernel_traitsILi256ELi64ELi64ELi4ES3_EELb0ELb1ELb0ELb1ELb0ELb0ELb1ELb0EEEvNS_16Flash_fwd_paramsE --------------------------
	.section	.nv.constant0._ZN5flash16flash_fwd_kernelI23Flash_fwd_kernel_traitsILi256ELi64ELi64ELi4ELb0ELb0EN7cutlass10bfloat16_tE19Flash_kernel_traitsILi256ELi64ELi64ELi4ES3_EELb0ELb1ELb0ELb1ELb0ELb0ELb1ELb0EEEvNS_16Flash_fwd_paramsE,"a",@progbits
	.sectionflags	@""
	.align	4
.nv.constant0._ZN5flash16flash_fwd_kernelI23Flash_fwd_kernel_traitsILi256ELi64ELi64ELi4ELb0ELb0EN7cutlass10bfloat16_tE19Flash_kernel_traitsILi256ELi64ELi64ELi4ES3_EELb0ELb1ELb0ELb1ELb0ELb0ELb1ELb0EEEvNS_16Flash_fwd_paramsE:
	.zero		1360


//--------------------- .nv.constant0._ZN5flash16flash_fwd_kernelI23Flash_fwd_kernel_traitsILi256ELi128ELi64ELi8ELb0ELb0EN7cutlass10bfloat16_tE19Flash_kernel_traitsILi256ELi128ELi64ELi8ES3_EELb1ELb1ELb0ELb0ELb0ELb0ELb0ELb0EEEvNS_16Flash_fwd_paramsE --------------------------
	.section	.nv.constant0._ZN5flash16flash_fwd_kernelI23Flash_fwd_kernel_traitsILi256ELi128ELi64ELi8ELb0ELb0EN7cutlass10bfloat16_tE19Flash_kernel_traitsILi256ELi128ELi64ELi8ES3_EELb1ELb1ELb0ELb0ELb0ELb0ELb0ELb0EEEvNS_16Flash_fwd_paramsE,"a",@progbits
	.sectionflags	@""
	.align	4
.nv.constant0._ZN5flash16flash_fwd_kernelI23Flash_fwd_kernel_traitsILi256ELi128ELi64ELi8ELb0ELb0EN7cutlass10bfloat16_tE19Flash_kernel_traitsILi256ELi128ELi64ELi8ES3_EELb1ELb1ELb0ELb0ELb0ELb0ELb0ELb0EEEvNS_16Flash_fwd_paramsE:
	.zero		1360


//--------------------- .nv.constant0._ZN5flash16flash_fwd_kernelI23Flash_fwd_kernel_traitsILi256ELi128ELi64ELi8ELb0ELb0EN7cutlass10bfloat16_tE19Flash_kernel_traitsILi256ELi128ELi64ELi8ES3_EELb1ELb1ELb0ELb0ELb0ELb1ELb0ELb0EEEvNS_16Flash_fwd_paramsE --------------------------
	.section	.nv.constant0._ZN5flash16flash_fwd_kernelI23Flash_fwd_kernel_traitsILi256ELi128ELi64ELi8ELb0ELb0EN7cutlass10bfloat16_tE19Flash_kernel_traitsILi256ELi128ELi64ELi8ES3_EELb1ELb1ELb0ELb0ELb0ELb1ELb0ELb0EEEvNS_16Flash_fwd_paramsE,"a",@progbits
	.sectionflags	@""
	.align	4
.nv.constant0._ZN5flash16flash_fwd_kernelI23Flash_fwd_kernel_traitsILi256ELi128ELi64ELi8ELb0ELb0EN7cutlass10bfloat16_tE19Flash_kernel_traitsILi256ELi128ELi64ELi8ES3_EELb1ELb1ELb0ELb0ELb0ELb1ELb0ELb0EEEvNS_16Flash_fwd_paramsE:
	.zero		1360


//--------------------- .nv.constant0._ZN5flash16flash_fwd_kernelI23Flash_fwd_kernel_traitsILi256ELi128ELi64ELi8ELb0ELb0EN7cutlass10bfloat16_tE19Flash_kernel_traitsILi256ELi128ELi64ELi8ES3_EELb0ELb1ELb0ELb0ELb0ELb1ELb1ELb0EEEvNS_16Flash_fwd_paramsE --------------------------
	.section	.nv.constant0._ZN5flash16flash_fwd_kernelI23Flash_fwd_kernel_traitsILi256ELi128ELi64ELi8ELb0ELb0EN7cutlass10bfloat16_tE19Flash_kernel_traitsILi256ELi128ELi64ELi8ES3_EELb0ELb1ELb0ELb0ELb0ELb1ELb1ELb0EEEvNS_16Flash_fwd_paramsE,"a",@progbits
	.sectionflags	@""
	.align	4
.nv.constant0._ZN5flash16flash_fwd_kernelI23Flash_fwd_kernel_traitsILi256ELi128ELi64ELi8ELb0ELb0EN7cutlass10bfloat16_tE19Flash_kernel_traitsILi256ELi128ELi64ELi8ES3_EELb0ELb1ELb0ELb0ELb0ELb1ELb1ELb0EEEvNS_16Flash_fwd_paramsE:
	.zero		1360


//--------------------- .nv.constant0._ZN5flash16flash_fwd_kernelI23Flash_fwd_kernel_traitsILi256ELi128ELi64ELi8ELb0ELb0EN7cutlass10bfloat16_tE19Flash_kernel_traitsILi256ELi128ELi64ELi8ES3_EELb1ELb1ELb0ELb1ELb0ELb0ELb0ELb0EEEvNS_16Flash_fwd_paramsE --------------------------
	.section	.nv.constant0._ZN5flash16flash_fwd_kernelI23Flash_fwd_kernel_traitsILi256ELi128ELi64ELi8ELb0ELb0EN7cutlass10bfloat16_tE19Flash_kernel_traitsILi256ELi128ELi64ELi8ES3_EELb1ELb1ELb0ELb1ELb0ELb0ELb0ELb0EEEvNS_16Flash_fwd_paramsE,"a",@progbits
	.sectionflags	@""
	.align	4
.nv.constant0._ZN5flash16flash_fwd_kernelI23Flash_fwd_kernel_traitsILi256ELi128ELi64ELi8ELb0ELb0EN7cutlass10bfloat16_tE19Flash_kernel_traitsILi256ELi128ELi64ELi8ES3_EELb1ELb1ELb0ELb1ELb0ELb0ELb0ELb0EEEvNS_16Flash_fwd_paramsE:
	.zero		1360


//--------------------- .nv.constant0._ZN5flash16flash_fwd_kernelI23Flash_fwd_kernel_traitsILi256ELi128ELi64ELi8ELb0ELb0EN7cutlass10bfloat16_tE19Flash_kernel_traitsILi256ELi128ELi64ELi8ES3_EELb1ELb1ELb0ELb0ELb0ELb0ELb0ELb1EEEvNS_16Flash_fwd_paramsE --------------------------
	.section	.nv.constant0._ZN5flash16flash_fwd_kernelI23Flash_fwd_kernel_traitsILi256ELi128ELi64ELi8ELb0ELb0EN7cutlass10bfloat16_tE19Flash_kernel_traitsILi256ELi128ELi64ELi8ES3_EELb1ELb1ELb0ELb0ELb0ELb0ELb0ELb1EEEvNS_16Flash_fwd_paramsE,"a",@progbits
	.sectionflags	@""
	.align	4
.nv.constant0._ZN5flash16flash_fwd_kernelI23Flash_fwd_kernel_traitsILi256ELi128ELi64ELi8ELb0ELb0EN7cutlass10bfloat16_tE19Flash_kernel_traitsILi256ELi128ELi64ELi8ES3_EELb1ELb1ELb0ELb0ELb0ELb0ELb0ELb1EEEvNS_16Flash_fwd_paramsE:
	.zero		1360


//--------------------- .nv.constant0._ZN5flash16flash_fwd_kernelI23Flash_fwd_kernel_traitsILi256ELi128ELi64ELi8ELb0ELb0EN7cutlass10bfloat16_tE19Flash_kernel_traitsILi256ELi128ELi64ELi8ES3_EELb0ELb1ELb0ELb0ELb0ELb0ELb1ELb0EEEvNS_16Flash_fwd_paramsE --------------------------
	.section	.nv.constant0._ZN5flash16flash_fwd_kernelI23Flash_fwd_kernel_traitsILi256ELi128ELi64ELi8ELb0ELb0EN7cutlass10bfloat16_tE19Flash_kernel_traitsILi256ELi128ELi64ELi8ES3_EELb0ELb1ELb0ELb0ELb0ELb0ELb1ELb0EEEvNS_16Flash_fwd_paramsE,"a",@progbits
	.sectionflags	@""
	.align	4
.nv.constant0._ZN5flash16flash_fwd_kernelI23Flash_fwd_kernel_traitsILi256ELi128ELi64ELi8ELb0ELb0EN7cutlass10bfloat16_tE19Flash_kernel_traitsILi256ELi128ELi64ELi8ES3_EELb0ELb1ELb0ELb0ELb0ELb0ELb1ELb0EEEvNS_16Flash_fwd_paramsE:
	.zero		1360


//--------------------- .nv.constant0._ZN5flash16flash_fwd_kernelI23Flash_fwd_kernel_traitsILi256ELi128ELi64ELi8ELb0ELb0EN7cutlass10bfloat16_tE19Flash_kernel_traitsILi256ELi128ELi64ELi8ES3_EELb1ELb1ELb0ELb1ELb0ELb0ELb0ELb1EEEvNS_16Flash_fwd_paramsE --------------------------
	.section	.nv.constant0._ZN5flash16flash_fwd_kernelI23Flash_fwd_kernel_traitsILi256ELi128ELi64ELi8ELb0ELb0EN7cutlass10bfloat16_tE19Flash_kernel_traitsILi256ELi128ELi64ELi8ES3_EELb1ELb1ELb0ELb1ELb0ELb0ELb0ELb1EEEvNS_16Flash_fwd_paramsE,"a",@progbits
	.sectionflags	@""
	.align	4
.nv.constant0._ZN5flash16flash_fwd_kernelI23Flash_fwd_kernel_traitsILi256ELi128ELi64ELi8ELb0ELb0EN7cutlass10bfloat16_tE19Flash_kernel_traitsILi256ELi128ELi64ELi8ES3_EELb1ELb1ELb0ELb1ELb0ELb0ELb0ELb1EEEvNS_16Flash_fwd_paramsE:
	.zero		1360


//--------------------- .nv.constant0._ZN5flash16flash_fwd_kernelI23Flash_fwd_kernel_traitsILi256ELi128ELi64ELi8ELb0ELb0EN7cutlass10bfloat16_tE19Flash_kernel_traitsILi256ELi128ELi64ELi8ES3_EELb0ELb1ELb0ELb1ELb0ELb0ELb1ELb0EEEvNS_16Flash_fwd_paramsE --------------------------
	.section	.nv.constant0._ZN5flash16flash_fwd_kernelI23Flash_fwd_kernel_traitsILi256ELi128ELi64ELi8ELb0ELb0EN7cutlass10bfloat16_tE19Flash_kernel_traitsILi256ELi128ELi64ELi8ES3_EELb0ELb1ELb0ELb1ELb0ELb0ELb1ELb0EEEvNS_16Flash_fwd_paramsE,"a",@progbits
	.sectionflags	@""
	.align	4
.nv.constant0._ZN5flash16flash_fwd_kernelI23Flash_fwd_kernel_traitsILi256ELi128ELi64ELi8ELb0ELb0EN7cutlass10bfloat16_tE19Flash_kernel_traitsILi256ELi128ELi64ELi8ES3_EELb0ELb1ELb0ELb1ELb0ELb0ELb1ELb0EEEvNS_16Flash_fwd_paramsE:
	.zero		1360


//--------------------- SYMBOLS --------------------------

	.type		.nv.reservedSmem.offset0,@object
	.size		.nv.reservedSmem.offset0,0x4
	.type		.nv.reservedSmem.cap,@object
	.size		.nv.reservedSmem.cap,0x4
